	.target	sm_90a

	.elftype	@"ET_EXEC"


//--------------------- .note.nv.tkinfo           --------------------------
	.section	.note.nv.tkinfo,"",@"SHT_NOTE"
	.sectionflags	@"SHF_NOTE_NV_TKINFO"
	.tkinfo
        /*0018*/ 	.word	0x00000002
        /*0030*/ 	.string	""
        /*0030*/ 	.string	"ptxas"
        /*0030*/ 	.string	"Cuda compilation tools, release 13.0, V13.0.88"
        /*0030*/ 	.string	"Build cuda_13.0.r13.0/compiler.36424714_0"
        /*0030*/ 	.string	"-arch sm_90a -m 64 "



//--------------------- .note.nv.cuinfo           --------------------------
	.section	.note.nv.cuinfo,"",@"SHT_NOTE"
	.sectionflags	@"SHF_NOTE_NV_CUINFO"
        /*0018*/ 	.short	0x0002
        /*001a*/ 	.short	0x005a
        /*001c*/ 	.short	0x0082
	.zero		2


//--------------------- .nv.info                  --------------------------
	.section	.nv.info,"",@"SHT_CUDA_INFO"
	.align	4


	//----- nvinfo : EIATTR_REGCOUNT
	.align		4
        /*0000*/ 	.byte	0x04, 0x2f
        /*0002*/ 	.short	(.L_19 - .L_18)
	.align		4
.L_18:
        /*0004*/ 	.word	index@(_ZN7cutlass13device_kernelIN5flash11enable_sm90INS1_16FlashAttnFwdSm90INS1_25CollectiveMainloopFwdSm90ILi2EN4cute5tupleIJNS5_1CILi1EEES8_S8_EEENS6_IJNS7_ILi192EEENS7_ILi128EEENS7_ILi96EEEEEELi96ENS_6half_tEfNS_4arch4Sm90ELb1ELb0ELb0ELb1ELb1ELb1ELb0ELb0ELb1ELb1ELb1ELb0EEENS1_21CollectiveEpilogueFwdINS6_IJSA_SC_SB_EEES9_SE_SG_Li384ELb1ELb1ELb1ELb0EEENS1_36VarlenDynamicPersistentTileSchedulerILi192ELi128ELi384ELi128ELb1ELb1ELb1ELb1ELb1ELb1EEEEEEEEEvNT_6ParamsE)
        /*0008*/ 	.word	0x00000080


	//----- nvinfo : EIATTR_FRAME_SIZE
	.align		4
.L_19:
        /*000c*/ 	.byte	0x04, 0x11
        /*000e*/ 	.short	(.L_21 - .L_20)
	.align		4
.L_20:
        /*0010*/ 	.word	index@(_ZN7cutlass13device_kernelIN5flash11enable_sm90INS1_16FlashAttnFwdSm90INS1_25CollectiveMainloopFwdSm90ILi2EN4cute5tupleIJNS5_1CILi1EEES8_S8_EEENS6_IJNS7_ILi192EEENS7_ILi128EEENS7_ILi96EEEEEELi96ENS_6half_tEfNS_4arch4Sm90ELb1ELb0ELb0ELb1ELb1ELb1ELb0ELb0ELb1ELb1ELb1ELb0EEENS1_21CollectiveEpilogueFwdINS6_IJSA_SC_SB_EEES9_SE_SG_Li384ELb1ELb1ELb1ELb0EEENS1_36VarlenDynamicPersistentTileSchedulerILi192ELi128ELi384ELi128ELb1ELb1ELb1ELb1ELb1ELb1EEEEEEEEEvNT_6ParamsE)
        /*0014*/ 	.word	0x000000e8


	//----- nvinfo : EIATTR_REGCOUNT
	.align		4
.L_21:
        /*0018*/ 	.byte	0x04, 0x2f
        /*001a*/ 	.short	(.L_23 - .L_22)
	.align		4
.L_22:
        /*001c*/ 	.word	index@(_ZN7cutlass13device_kernelIN5flash11enable_sm90INS1_16FlashAttnFwdSm90INS1_25CollectiveMainloopFwdSm90ILi2EN4cute5tupleIJNS5_1CILi1EEES8_S8_EEENS6_IJNS7_ILi192EEENS7_ILi128EEENS7_ILi96EEEEEELi96ENS_6half_tEfNS_4arch4Sm90ELb1ELb0ELb0ELb1ELb1ELb0ELb0ELb0ELb1ELb1ELb1ELb0EEENS1_21CollectiveEpilogueFwdINS6_IJSA_SC_SB_EEES9_SE_SG_Li384ELb1ELb1ELb1ELb0EEENS1_36VarlenDynamicPersistentTileSchedulerILi192ELi128ELi384ELi128ELb1ELb1ELb1ELb1ELb1ELb1EEEEEEEEEvNT_6ParamsE)
        /*0020*/ 	.word	0x00000080


	//----- nvinfo : EIATTR_FRAME_SIZE
	.align		4
.L_23:
        /*0024*/ 	.byte	0x04, 0x11
        /*0026*/ 	.short	(.L_25 - .L_24)
	.align		4
.L_24:
        /*0028*/ 	.word	index@(_ZN7cutlass13device_kernelIN5flash11enable_sm90INS1_16FlashAttnFwdSm90INS1_25CollectiveMainloopFwdSm90ILi2EN4cute5tupleIJNS5_1CILi1EEES8_S8_EEENS6_IJNS7_ILi192EEENS7_ILi128EEENS7_ILi96EEEEEELi96ENS_6half_tEfNS_4arch4Sm90ELb1ELb0ELb0ELb1ELb1ELb0ELb0ELb0ELb1ELb1ELb1ELb0EEENS1_21CollectiveEpilogueFwdINS6_IJSA_SC_SB_EEES9_SE_SG_Li384ELb1ELb1ELb1ELb0EEENS1_36VarlenDynamicPersistentTileSchedulerILi192ELi128ELi384ELi128ELb1ELb1ELb1ELb1ELb1ELb1EEEEEEEEEvNT_6ParamsE)
        /*002c*/ 	.word	0x00000050


	//----- nvinfo : EIATTR_REGCOUNT
	.align		4
.L_25:
        /*0030*/ 	.byte	0x04, 0x2f
        /*0032*/ 	.short	(.L_27 - .L_26)
	.align		4
.L_26:
        /*0034*/ 	.word	index@(_ZN7cutlass13device_kernelIN5flash11enable_sm90INS1_16FlashAttnFwdSm90INS1_25CollectiveMainloopFwdSm90ILi2EN4cute5tupleIJNS5_1CILi1EEES8_S8_EEENS6_IJNS7_ILi192EEENS7_ILi128EEENS7_ILi96EEEEEELi96ENS_6half_tEfNS_4arch4Sm90ELb1ELb0ELb0ELb0ELb1ELb0ELb0ELb0ELb1ELb1ELb1ELb0EEENS1_21CollectiveEpilogueFwdINS6_IJSA_SC_SB_EEES9_SE_SG_Li384ELb0ELb1ELb1ELb0EEENS1_19SingleTileSchedulerILb0ELb1ELb1ELi192EEEEEEEEEvNT_6ParamsE)
        /*0038*/ 	.word	0x00000080


	//----- nvinfo : EIATTR_FRAME_SIZE
	.align		4
.L_27:
        /*003c*/ 	.byte	0x04, 0x11
        /*003e*/ 	.short	(.L_29 - .L_28)
	.align		4
.L_28:
        /*0040*/ 	.word	index@(_ZN7cutlass13device_kernelIN5flash11enable_sm90INS1_16FlashAttnFwdSm90INS1_25CollectiveMainloopFwdSm90ILi2EN4cute5tupleIJNS5_1CILi1EEES8_S8_EEENS6_IJNS7_ILi192EEENS7_ILi128EEENS7_ILi96EEEEEELi96ENS_6half_tEfNS_4arch4Sm90ELb1ELb0ELb0ELb0ELb1ELb0ELb0ELb0ELb1ELb1ELb1ELb0EEENS1_21CollectiveEpilogueFwdINS6_IJSA_SC_SB_EEES9_SE_SG_Li384ELb0ELb1ELb1ELb0EEENS1_19SingleTileSchedulerILb0ELb1ELb1ELi192EEEEEEEEEvNT_6ParamsE)
        /*0044*/ 	.word	0x00000010


	//----- nvinfo : EIATTR_REGCOUNT
	.align		4
.L_29:
        /*0048*/ 	.byte	0x04, 0x2f
        /*004a*/ 	.short	(.L_31 - .L_30)
	.align		4
.L_30:
        /*004c*/ 	.word	index@(_ZN7cutlass13device_kernelIN5flash11enable_sm90INS1_16FlashAttnFwdSm90INS1_25CollectiveMainloopFwdSm90ILi2EN4cute5tupleIJNS5_1CILi1EEES8_S8_EEENS6_IJNS7_ILi192EEENS7_ILi128EEENS7_ILi96EEEEEELi96ENS_6half_tEfNS_4arch4Sm90ELb0ELb1ELb0ELb1ELb1ELb1ELb0ELb0ELb1ELb1ELb1ELb0EEENS1_21CollectiveEpilogueFwdINS6_IJSA_SC_SB_EEES9_SE_SG_Li384ELb1ELb1ELb1ELb0EEENS1_36VarlenDynamicPersistentTileSchedulerILi192ELi128ELi384ELi128ELb1ELb1ELb1ELb1ELb0ELb1EEEEEEEEEvNT_6ParamsE)
        /*0050*/ 	.word	0x00000080


	//----- nvinfo : EIATTR_FRAME_SIZE
	.align		4
.L_31:
        /*0054*/ 	.byte	0x04, 0x11
        /*0056*/ 	.short	(.L_33 - .L_32)
	.align		4
.L_32:
        /*0058*/ 	.word	index@(_ZN7cutlass13device_kernelIN5flash11enable_sm90INS1_16FlashAttnFwdSm90INS1_25CollectiveMainloopFwdSm90ILi2EN4cute5tupleIJNS5_1CILi1EEES8_S8_EEENS6_IJNS7_ILi192EEENS7_ILi128EEENS7_ILi96EEEEEELi96ENS_6half_tEfNS_4arch4Sm90ELb0ELb1ELb0ELb1ELb1ELb1ELb0ELb0ELb1ELb1ELb1ELb0EEENS1_21CollectiveEpilogueFwdINS6_IJSA_SC_SB_EEES9_SE_SG_Li384ELb1ELb1ELb1ELb0EEENS1_36VarlenDynamicPersistentTileSchedulerILi192ELi128ELi384ELi128ELb1ELb1ELb1ELb1ELb0ELb1EEEEEEEEEvNT_6ParamsE)
        /*005c*/ 	.word	0x00000098


	//----- nvinfo : EIATTR_REGCOUNT
	.align		4
.L_33:
        /*0060*/ 	.byte	0x04, 0x2f
        /*0062*/ 	.short	(.L_35 - .L_34)
	.align		4
.L_34:
        /*0064*/ 	.word	index@(_ZN7cutlass13device_kernelIN5flash11enable_sm90INS1_16FlashAttnFwdSm90INS1_25CollectiveMainloopFwdSm90ILi2EN4cute5tupleIJNS5_1CILi1EEES8_S8_EEENS6_IJNS7_ILi192EEENS7_ILi128EEENS7_ILi96EEEEEELi96ENS_6half_tEfNS_4arch4Sm90ELb0ELb1ELb0ELb1ELb1ELb0ELb0ELb0ELb1ELb1ELb1ELb0EEENS1_21CollectiveEpilogueFwdINS6_IJSA_SC_SB_EEES9_SE_SG_Li384ELb1ELb1ELb1ELb0EEENS1_36VarlenDynamicPersistentTileSchedulerILi192ELi128ELi384ELi128ELb1ELb1ELb1ELb1ELb0ELb1EEEEEEEEEvNT_6ParamsE)
        /*0068*/ 	.word	0x00000080


	//----- nvinfo : EIATTR_FRAME_SIZE
	.align		4
.L_35:
        /*006c*/ 	.byte	0x04, 0x11
        /*006e*/ 	.short	(.L_37 - .L_36)
	.align		4
.L_36:
        /*0070*/ 	.word	index@(_ZN7cutlass13device_kernelIN5flash11enable_sm90INS1_16FlashAttnFwdSm90INS1_25CollectiveMainloopFwdSm90ILi2EN4cute5tupleIJNS5_1CILi1EEES8_S8_EEENS6_IJNS7_ILi192EEENS7_ILi128EEENS7_ILi96EEEEEELi96ENS_6half_tEfNS_4arch4Sm90ELb0ELb1ELb0ELb1ELb1ELb0ELb0ELb0ELb1ELb1ELb1ELb0EEENS1_21CollectiveEpilogueFwdINS6_IJSA_SC_SB_EEES9_SE_SG_Li384ELb1ELb1ELb1ELb0EEENS1_36VarlenDynamicPersistentTileSchedulerILi192ELi128ELi384ELi128ELb1ELb1ELb1ELb1ELb0ELb1EEEEEEEEEvNT_6ParamsE)
        /*0074*/ 	.word	0x00000030


	//----- nvinfo : EIATTR_REGCOUNT
	.align		4
.L_37:
        /*0078*/ 	.byte	0x04, 0x2f
        /*007a*/ 	.short	(.L_39 - .L_38)
	.align		4
.L_38:
        /*007c*/ 	.word	index@(_ZN7cutlass13device_kernelIN5flash11enable_sm90INS1_16FlashAttnFwdSm90INS1_25CollectiveMainloopFwdSm90ILi2EN4cute5tupleIJNS5_1CILi1EEES8_S8_EEENS6_IJNS7_ILi192EEENS7_ILi128EEENS7_ILi96EEEEEELi96ENS_6half_tEfNS_4arch4Sm90ELb0ELb1ELb0ELb0ELb1ELb0ELb0ELb0ELb1ELb1ELb1ELb0EEENS1_21CollectiveEpilogueFwdINS6_IJSA_SC_SB_EEES9_SE_SG_Li384ELb0ELb1ELb1ELb0EEENS1_19SingleTileSchedulerILb0ELb1ELb1ELi192EEEEEEEEEvNT_6ParamsE)
        /*0080*/ 	.word	0x00000080


	//----- nvinfo : EIATTR_FRAME_SIZE
	.align		4
.L_39:
        /*0084*/ 	.byte	0x04, 0x11
        /*0086*/ 	.short	(.L_41 - .L_40)
	.align		4
.L_40:
        /*0088*/ 	.word	index@(_ZN7cutlass13device_kernelIN5flash11enable_sm90INS1_16FlashAttnFwdSm90INS1_25CollectiveMainloopFwdSm90ILi2EN4cute5tupleIJNS5_1CILi1EEES8_S8_EEENS6_IJNS7_ILi192EEENS7_ILi128EEENS7_ILi96EEEEEELi96ENS_6half_tEfNS_4arch4Sm90ELb0ELb1ELb0ELb0ELb1ELb0ELb0ELb0ELb1ELb1ELb1ELb0EEENS1_21CollectiveEpilogueFwdINS6_IJSA_SC_SB_EEES9_SE_SG_Li384ELb0ELb1ELb1ELb0EEENS1_19SingleTileSchedulerILb0ELb1ELb1ELi192EEEEEEEEEvNT_6ParamsE)
        /*008c*/ 	.word	0x00000010


	//----- nvinfo : EIATTR_REGCOUNT
	.align		4
.L_41:
        /*0090*/ 	.byte	0x04, 0x2f
        /*0092*/ 	.short	(.L_43 - .L_42)
	.align		4
.L_42:
        /*0094*/ 	.word	index@(_ZN7cutlass13device_kernelIN5flash11enable_sm90INS1_16FlashAttnFwdSm90INS1_25CollectiveMainloopFwdSm90ILi2EN4cute5tupleIJNS5_1CILi1EEES8_S8_EEENS6_IJNS7_ILi192EEENS7_ILi128EEENS7_ILi96EEEEEELi96ENS_6half_tEfNS_4arch4Sm90ELb0ELb0ELb0ELb1ELb1ELb1ELb0ELb0ELb1ELb1ELb1ELb0EEENS1_21CollectiveEpilogueFwdINS6_IJSA_SC_SB_EEES9_SE_SG_Li384ELb1ELb1ELb1ELb0EEENS1_36VarlenDynamicPersistentTileSchedulerILi192ELi128ELi384ELi128ELb1ELb1ELb1ELb0ELb1ELb1EEEEEEEEEvNT_6ParamsE)
        /*0098*/ 	.word	0x00000080


	//----- nvinfo : EIATTR_FRAME_SIZE
	.align		4
.L_43:
        /*009c*/ 	.byte	0x04, 0x11
        /*009e*/ 	.short	(.L_45 - .L_44)
	.align		4
.L_44:
        /*00a0*/ 	.word	index@(_ZN7cutlass13device_kernelIN5flash11enable_sm90INS1_16FlashAttnFwdSm90INS1_25CollectiveMainloopFwdSm90ILi2EN4cute5tupleIJNS5_1CILi1EEES8_S8_EEENS6_IJNS7_ILi192EEENS7_ILi128EEENS7_ILi96EEEEEELi96ENS_6half_tEfNS_4arch4Sm90ELb0ELb0ELb0ELb1ELb1ELb1ELb0ELb0ELb1ELb1ELb1ELb0EEENS1_21CollectiveEpilogueFwdINS6_IJSA_SC_SB_EEES9_SE_SG_Li384ELb1ELb1ELb1ELb0EEENS1_36VarlenDynamicPersistentTileSchedulerILi192ELi128ELi384ELi128ELb1ELb1ELb1ELb0ELb1ELb1EEEEEEEEEvNT_6ParamsE)
        /*00a4*/ 	.word	0x000000e0


	//----- nvinfo : EIATTR_REGCOUNT
	.align		4
.L_45:
        /*00a8*/ 	.byte	0x04, 0x2f
        /*00aa*/ 	.short	(.L_47 - .L_46)
	.align		4
.L_46:
        /*00ac*/ 	.word	index@(_ZN7cutlass13device_kernelIN5flash11enable_sm90INS1_16FlashAttnFwdSm90INS1_25CollectiveMainloopFwdSm90ILi2EN4cute5tupleIJNS5_1CILi1EEES8_S8_EEENS6_IJNS7_ILi192EEENS7_ILi128EEENS7_ILi96EEEEEELi96ENS_6half_tEfNS_4arch4Sm90ELb0ELb0ELb0ELb1ELb1ELb0ELb0ELb0ELb1ELb1ELb1ELb0EEENS1_21CollectiveEpilogueFwdINS6_IJSA_SC_SB_EEES9_SE_SG_Li384ELb1ELb1ELb1ELb0EEENS1_36VarlenDynamicPersistentTileSchedulerILi192ELi128ELi384ELi128ELb1ELb1ELb1ELb0ELb1ELb1EEEEEEEEEvNT_6ParamsE)
        /*00b0*/ 	.word	0x00000080


	//----- nvinfo : EIATTR_FRAME_SIZE
	.align		4
.L_47:
        /*00b4*/ 	.byte	0x04, 0x11
        /*00b6*/ 	.short	(.L_49 - .L_48)
	.align		4
.L_48:
        /*00b8*/ 	.word	index@(_ZN7cutlass13device_kernelIN5flash11enable_sm90INS1_16FlashAttnFwdSm90INS1_25CollectiveMainloopFwdSm90ILi2EN4cute5tupleIJNS5_1CILi1EEES8_S8_EEENS6_IJNS7_ILi192EEENS7_ILi128EEENS7_ILi96EEEEEELi96ENS_6half_tEfNS_4arch4Sm90ELb0ELb0ELb0ELb1ELb1ELb0ELb0ELb0ELb1ELb1ELb1ELb0EEENS1_21CollectiveEpilogueFwdINS6_IJSA_SC_SB_EEES9_SE_SG_Li384ELb1ELb1ELb1ELb0EEENS1_36VarlenDynamicPersistentTileSchedulerILi192ELi128ELi384ELi128ELb1ELb1ELb1ELb0ELb1ELb1EEEEEEEEEvNT_6ParamsE)
        /*00bc*/ 	.word	0x00000050


	//----- nvinfo : EIATTR_REGCOUNT
	.align		4
.L_49:
        /*00c0*/ 	.byte	0x04, 0x2f
        /*00c2*/ 	.short	(.L_51 - .L_50)
	.align		4
.L_50:
        /*00c4*/ 	.word	index@(_ZN7cutlass13device_kernelIN5flash11enable_sm90INS1_16FlashAttnFwdSm90INS1_25CollectiveMainloopFwdSm90ILi2EN4cute5tupleIJNS5_1CILi1EEES8_S8_EEENS6_IJNS7_ILi192EEENS7_ILi128EEENS7_ILi96EEEEEELi96ENS_6half_tEfNS_4arch4Sm90ELb0ELb0ELb0ELb0ELb1ELb0ELb0ELb0ELb1ELb1ELb1ELb0EEENS1_21CollectiveEpilogueFwdINS6_IJSA_SC_SB_EEES9_SE_SG_Li384ELb0ELb1ELb1ELb0EEENS1_19SingleTileSchedulerILb0ELb1ELb1ELi192EEEEEEEEEvNT_6ParamsE)
        /*00c8*/ 	.word	0x00000080


	//----- nvinfo : EIATTR_FRAME_SIZE
	.align		4
.L_51:
        /*00cc*/ 	.byte	0x04, 0x11
        /*00ce*/ 	.short	(.L_53 - .L_52)
	.align		4
.L_52:
        /*00d0*/ 	.word	index@(_ZN7cutlass13device_kernelIN5flash11enable_sm90INS1_16FlashAttnFwdSm90INS1_25CollectiveMainloopFwdSm90ILi2EN4cute5tupleIJNS5_1CILi1EEES8_S8_EEENS6_IJNS7_ILi192EEENS7_ILi128EEENS7_ILi96EEEEEELi96ENS_6half_tEfNS_4arch4Sm90ELb0ELb0ELb0ELb0ELb1ELb0ELb0ELb0ELb1ELb1ELb1ELb0EEENS1_21CollectiveEpilogueFwdINS6_IJSA_SC_SB_EEES9_SE_SG_Li384ELb0ELb1ELb1ELb0EEENS1_19SingleTileSchedulerILb0ELb1ELb1ELi192EEEEEEEEEvNT_6ParamsE)
        /*00d4*/ 	.word	0x00000008


	//----- nvinfo : EIATTR_MIN_STACK_SIZE
	.align		4
.L_53:
        /*00d8*/ 	.byte	0x04, 0x12
        /*00da*/ 	.short	(.L_55 - .L_54)
	.align		4
.L_54:
        /*00dc*/ 	.word	index@(_ZN7cutlass13device_kernelIN5flash11enable_sm90INS1_16FlashAttnFwdSm90INS1_25CollectiveMainloopFwdSm90ILi2EN4cute5tupleIJNS5_1CILi1EEES8_S8_EEENS6_IJNS7_ILi192EEENS7_ILi128EEENS7_ILi96EEEEEELi96ENS_6half_tEfNS_4arch4Sm90ELb0ELb0ELb0ELb0ELb1ELb0ELb0ELb0ELb1ELb1ELb1ELb0EEENS1_21CollectiveEpilogueFwdINS6_IJSA_SC_SB_EEES9_SE_SG_Li384ELb0ELb1ELb1ELb0EEENS1_19SingleTileSchedulerILb0ELb1ELb1ELi192EEEEEEEEEvNT_6ParamsE)
        /*00e0*/ 	.word	0x00000008


	//----- nvinfo : EIATTR_MIN_STACK_SIZE
	.align		4
.L_55:
        /*00e4*/ 	.byte	0x04, 0x12
        /*00e6*/ 	.short	(.L_57 - .L_56)
	.align		4
.L_56:
        /*00e8*/ 	.word	index@(_ZN7cutlass13device_kernelIN5flash11enable_sm90INS1_16FlashAttnFwdSm90INS1_25CollectiveMainloopFwdSm90ILi2EN4cute5tupleIJNS5_1CILi1EEES8_S8_EEENS6_IJNS7_ILi192EEENS7_ILi128EEENS7_ILi96EEEEEELi96ENS_6half_tEfNS_4arch4Sm90ELb0ELb0ELb0ELb1ELb1ELb0ELb0ELb0ELb1ELb1ELb1ELb0EEENS1_21CollectiveEpilogueFwdINS6_IJSA_SC_SB_EEES9_SE_SG_Li384ELb1ELb1ELb1ELb0EEENS1_36VarlenDynamicPersistentTileSchedulerILi192ELi128ELi384ELi128ELb1ELb1ELb1ELb0ELb1ELb1EEEEEEEEEvNT_6ParamsE)
        /*00ec*/ 	.word	0x00000050


	//----- nvinfo : EIATTR_MIN_STACK_SIZE
	.align		4
.L_57:
        /*00f0*/ 	.byte	0x04, 0x12
        /*00f2*/ 	.short	(.L_59 - .L_58)
	.align		4
.L_58:
        /*00f4*/ 	.word	index@(_ZN7cutlass13device_kernelIN5flash11enable_sm90INS1_16FlashAttnFwdSm90INS1_25CollectiveMainloopFwdSm90ILi2EN4cute5tupleIJNS5_1CILi1EEES8_S8_EEENS6_IJNS7_ILi192EEENS7_ILi128EEENS7_ILi96EEEEEELi96ENS_6half_tEfNS_4arch4Sm90ELb0ELb0ELb0ELb1ELb1ELb1ELb0ELb0ELb1ELb1ELb1ELb0EEENS1_21CollectiveEpilogueFwdINS6_IJSA_SC_SB_EEES9_SE_SG_Li384ELb1ELb1ELb1ELb0EEENS1_36VarlenDynamicPersistentTileSchedulerILi192ELi128ELi384ELi128ELb1ELb1ELb1ELb0ELb1ELb1EEEEEEEEEvNT_6ParamsE)
        /*00f8*/ 	.word	0x000000e0


	//----- nvinfo : EIATTR_MIN_STACK_SIZE
	.align		4
.L_59:
        /*00fc*/ 	.byte	0x04, 0x12
        /*00fe*/ 	.short	(.L_61 - .L_60)
	.align		4
.L_60:
        /*0100*/ 	.word	index@(_ZN7cutlass13device_kernelIN5flash11enable_sm90INS1_16FlashAttnFwdSm90INS1_25CollectiveMainloopFwdSm90ILi2EN4cute5tupleIJNS5_1CILi1EEES8_S8_EEENS6_IJNS7_ILi192EEENS7_ILi128EEENS7_ILi96EEEEEELi96ENS_6half_tEfNS_4arch4Sm90ELb0ELb1ELb0ELb0ELb1ELb0ELb0ELb0ELb1ELb1ELb1ELb0EEENS1_21CollectiveEpilogueFwdINS6_IJSA_SC_SB_EEES9_SE_SG_Li384ELb0ELb1ELb1ELb0EEENS1_19SingleTileSchedulerILb0ELb1ELb1ELi192EEEEEEEEEvNT_6ParamsE)
        /*0104*/ 	.word	0x00000010


	//----- nvinfo : EIATTR_MIN_STACK_SIZE
	.align		4
.L_61:
        /*0108*/ 	.byte	0x04, 0x12
        /*010a*/ 	.short	(.L_63 - .L_62)
	.align		4
.L_62:
        /*010c*/ 	.word	index@(_ZN7cutlass13device_kernelIN5flash11enable_sm90INS1_16FlashAttnFwdSm90INS1_25CollectiveMainloopFwdSm90ILi2EN4cute5tupleIJNS5_1CILi1EEES8_S8_EEENS6_IJNS7_ILi192EEENS7_ILi128EEENS7_ILi96EEEEEELi96ENS_6half_tEfNS_4arch4Sm90ELb0ELb1ELb0ELb1ELb1ELb0ELb0ELb0ELb1ELb1ELb1ELb0EEENS1_21CollectiveEpilogueFwdINS6_IJSA_SC_SB_EEES9_SE_SG_Li384ELb1ELb1ELb1ELb0EEENS1_36VarlenDynamicPersistentTileSchedulerILi192ELi128ELi384ELi128ELb1ELb1ELb1ELb1ELb0ELb1EEEEEEEEEvNT_6ParamsE)
        /*0110*/ 	.word	0x00000030


	//----- nvinfo : EIATTR_MIN_STACK_SIZE
	.align		4
.L_63:
        /*0114*/ 	.byte	0x04, 0x12
        /*0116*/ 	.short	(.L_65 - .L_64)
	.align		4
.L_64:
        /*0118*/ 	.word	index@(_ZN7cutlass13device_kernelIN5flash11enable_sm90INS1_16FlashAttnFwdSm90INS1_25CollectiveMainloopFwdSm90ILi2EN4cute5tupleIJNS5_1CILi1EEES8_S8_EEENS6_IJNS7_ILi192EEENS7_ILi128EEENS7_ILi96EEEEEELi96ENS_6half_tEfNS_4arch4Sm90ELb0ELb1ELb0ELb1ELb1ELb1ELb0ELb0ELb1ELb1ELb1ELb0EEENS1_21CollectiveEpilogueFwdINS6_IJSA_SC_SB_EEES9_SE_SG_Li384ELb1ELb1ELb1ELb0EEENS1_36VarlenDynamicPersistentTileSchedulerILi192ELi128ELi384ELi128ELb1ELb1ELb1ELb1ELb0ELb1EEEEEEEEEvNT_6ParamsE)
        /*011c*/ 	.word	0x00000098


	//----- nvinfo : EIATTR_MIN_STACK_SIZE
	.align		4
.L_65:
        /*0120*/ 	.byte	0x04, 0x12
        /*0122*/ 	.short	(.L_67 - .L_66)
	.align		4
.L_66:
        /*0124*/ 	.word	index@(_ZN7cutlass13device_kernelIN5flash11enable_sm90INS1_16FlashAttnFwdSm90INS1_25CollectiveMainloopFwdSm90ILi2EN4cute5tupleIJNS5_1CILi1EEES8_S8_EEENS6_IJNS7_ILi192EEENS7_ILi128EEENS7_ILi96EEEEEELi96ENS_6half_tEfNS_4arch4Sm90ELb1ELb0ELb0ELb0ELb1ELb0ELb0ELb0ELb1ELb1ELb1ELb0EEENS1_21CollectiveEpilogueFwdINS6_IJSA_SC_SB_EEES9_SE_SG_Li384ELb0ELb1ELb1ELb0EEENS1_19SingleTileSchedulerILb0ELb1ELb1ELi192EEEEEEEEEvNT_6ParamsE)
        /*0128*/ 	.word	0x00000010


	//----- nvinfo : EIATTR_MIN_STACK_SIZE
	.align		4
.L_67:
        /*012c*/ 	.byte	0x04, 0x12
        /*012e*/ 	.short	(.L_69 - .L_68)
	.align		4
.L_68:
        /*0130*/ 	.word	index@(_ZN7cutlass13device_kernelIN5flash11enable_sm90INS1_16FlashAttnFwdSm90INS1_25CollectiveMainloopFwdSm90ILi2EN4cute5tupleIJNS5_1CILi1EEES8_S8_EEENS6_IJNS7_ILi192EEENS7_ILi128EEENS7_ILi96EEEEEELi96ENS_6half_tEfNS_4arch4Sm90ELb1ELb0ELb0ELb1ELb1ELb0ELb0ELb0ELb1ELb1ELb1ELb0EEENS1_21CollectiveEpilogueFwdINS6_IJSA_SC_SB_EEES9_SE_SG_Li384ELb1ELb1ELb1ELb0EEENS1_36VarlenDynamicPersistentTileSchedulerILi192ELi128ELi384ELi128ELb1ELb1ELb1ELb1ELb1ELb1EEEEEEEEEvNT_6ParamsE)
        /*0134*/ 	.word	0x00000050


	//----- nvinfo : EIATTR_MIN_STACK_SIZE
	.align		4
.L_69:
        /*0138*/ 	.byte	0x04, 0x12
        /*013a*/ 	.short	(.L_71 - .L_70)
	.align		4
.L_70:
        /*013c*/ 	.word	index@(_ZN7cutlass13device_kernelIN5flash11enable_sm90INS1_16FlashAttnFwdSm90INS1_25CollectiveMainloopFwdSm90ILi2EN4cute5tupleIJNS5_1CILi1EEES8_S8_EEENS6_IJNS7_ILi192EEENS7_ILi128EEENS7_ILi96EEEEEELi96ENS_6half_tEfNS_4arch4Sm90ELb1ELb0ELb0ELb1ELb1ELb1ELb0ELb0ELb1ELb1ELb1ELb0EEENS1_21CollectiveEpilogueFwdINS6_IJSA_SC_SB_EEES9_SE_SG_Li384ELb1ELb1ELb1ELb0EEENS1_36VarlenDynamicPersistentTileSchedulerILi192ELi128ELi384ELi128ELb1ELb1ELb1ELb1ELb1ELb1EEEEEEEEEvNT_6ParamsE)
        /*0140*/ 	.word	0x000000e8
.L_71:


//--------------------- .nv.compat                --------------------------
	.section	.nv.compat,"",@"SHT_CUDA_COMPAT_INFO"
	.align	4
        /*0000*/ 	.byte	0x02, 0x09, 0x01, 0x00, 0x02, 0x02, 0x04, 0x00, 0x02, 0x05, 0x05, 0x00, 0x03, 0x07, 0x01, 0x01
        /*0010*/ 	.byte	0x02, 0x03, 0x01, 0x00, 0x02, 0x06, 0x01, 0x00, 0x04, 0x0b, 0x08, 0x00, 0x00, 0x00, 0x00, 0x00
        /*0020*/ 	.byte	0x00, 0x00, 0x00, 0x00


//--------------------- .nv.info._ZN7cutlass13device_kernelIN5flash11enable_sm90INS1_16FlashAttnFwdSm90INS1_25CollectiveMainloopFwdSm90ILi2EN4cute5tupleIJNS5_1CILi1EEES8_S8_EEENS6_IJNS7_ILi192EEENS7_ILi128EEENS7_ILi96EEEEEELi96ENS_6half_tEfNS_4arch4Sm90ELb0ELb0ELb0ELb0ELb1ELb0ELb0ELb0ELb1ELb1ELb1ELb0EEENS1_21CollectiveEpilogueFwdINS6_IJSA_SC_SB_EEES9_SE_SG_Li384ELb0ELb1ELb1ELb0EEENS1_19SingleTileSchedulerILb0ELb1ELb1ELi192EEEEEEEEEvNT_6ParamsE --------------------------
	.section	.nv.info._ZN7cutlass13device_kernelIN5flash11enable_sm90INS1_16FlashAttnFwdSm90INS1_25CollectiveMainloopFwdSm90ILi2EN4cute5tupleIJNS5_1CILi1EEES8_S8_EEENS6_IJNS7_ILi192EEENS7_ILi128EEENS7_ILi96EEEEEELi96ENS_6half_tEfNS_4arch4Sm90ELb0ELb0ELb0ELb0ELb1ELb0ELb0ELb0ELb1ELb1ELb1ELb0EEENS1_21CollectiveEpilogueFwdINS6_IJSA_SC_SB_EEES9_SE_SG_Li384ELb0ELb1ELb1ELb0EEENS1_19SingleTileSchedulerILb0ELb1ELb1ELi192EEEEEEEEEvNT_6ParamsE,"",@"SHT_CUDA_INFO"
	.sectionflags	@""
	.align	4


	//----- nvinfo : EIATTR_CUDA_API_VERSION
	.align		4
        /*0000*/ 	.byte	0x04, 0x37
        /*0002*/ 	.short	(.L_73 - .L_72)
.L_72:
        /*0004*/ 	.word	0x00000082


	//----- nvinfo : EIATTR_KPARAM_INFO
	.align		4
.L_73:
        /*0008*/ 	.byte	0x04, 0x17
        /*000a*/ 	.short	(.L_75 - .L_74)
.L_74:
        /*000c*/ 	.word	0x00000000
        /*0010*/ 	.short	0x0000
        /*0012*/ 	.short	0x0070
        /*0014*/ 	.byte	0x00, 0xf0, 0x01, 0x28


	//----- nvinfo : EIATTR_SPARSE_MMA_MASK
	.align		4
.L_75:
        /*0018*/ 	.byte	0x03, 0x50
        /*001a*/ 	.short	0x0000


	//----- nvinfo : EIATTR_MAXREG_COUNT
	.align		4
        /*001c*/ 	.byte	0x03, 0x1b
        /*001e*/ 	.short	0x0080


	//----- nvinfo : EIATTR_NUM_BARRIERS
	.align		4
        /*0020*/ 	.byte	0x02, 0x4c
        /*0022*/ 	.byte	0x10
	.zero		1


	//----- nvinfo : EIATTR_EXTERNS
	.align		4
        /*0024*/ 	.byte	0x04, 0x0f
        /*0026*/ 	.short	(.L_77 - .L_76)


	//   ....[0]....
	.align		4
.L_76:
        /*0028*/ 	.word	index@(__assertfail)


	//----- nvinfo : EIATTR_ANNOTATIONS
	.align		4
.L_77:
        /*002c*/ 	.byte	0x04, 0x55
        /*002e*/ 	.short	(.L_79 - .L_78)


	//   ....[0]....
.L_78:
        /*0030*/ 	.word	0x00000001
        /*0034*/ 	.byte	0xf0, 0x83, 0x00, 0x00, 0x01, 0x00, 0x00, 0x00, 0x00, 0x84, 0x00, 0x00, 0x01, 0x00, 0x00, 0x00
        /*0044*/ 	.byte	0x70, 0x9b, 0x00, 0x00, 0x01, 0x00, 0x00, 0x00, 0x90, 0x9b, 0x00, 0x00


	//----- nvinfo : EIATTR_MERCURY_ISA_VERSION
	.align		4
.L_79:
        /*0050*/ 	.byte	0x03, 0x5f
        /*0052*/ 	.short	0x0101


	//----- nvinfo : EIATTR_INT_WARP_WIDE_INSTR_OFFSETS
	.align		4
        /*0054*/ 	.byte	0x04, 0x31
        /*0056*/ 	.short	(.L_81 - .L_80)


	//   ....[0]....
.L_80:
        /*0058*/ 	.word	0x000000c0


	//   ....[1]....
        /*005c*/ 	.word	0x000000d0


	//   ....[2]....
        /*0060*/ 	.word	0x00000170


	//----- nvinfo : EIATTR_COOP_GROUP_MASK_REGIDS
	.align		4
.L_81:
        /*0064*/ 	.byte	0x04, 0x29
        /*0066*/ 	.short	(.L_83 - .L_82)


	//   ....[0]....
.L_82:
        /*0068*/ 	.word	0xffffffff


	//   ....[1]....
        /*006c*/ 	.word	0xffffffff


	//   ....[2]....
        /*0070*/ 	.word	0xffffffff


	//   ....[3]....
        /*0074*/ 	.word	0xffffffff


	//   ....[4]....
        /*0078*/ 	.word	0xffffffff


	//   ....[5]....
        /*007c*/ 	.word	0xffffffff


	//   ....[6]....
        /*0080*/ 	.word	0xffffffff


	//   ....[7]....
        /*0084*/ 	.word	0xffffffff


	//   ....[8]....
        /*0088*/ 	.word	0xffffffff


	//   ....[9]....
        /*008c*/ 	.word	0xffffffff


	//   ....[10]....
        /*0090*/ 	.word	0xffffffff


	//   ....[11]....
        /*0094*/ 	.word	0xffffffff


	//   ....[12]....
        /*0098*/ 	.word	0xffffffff


	//   ....[13]....
        /*009c*/ 	.word	0xffffffff


	//   ....[14]....
        /*00a0*/ 	.word	0xffffffff


	//   ....[15]....
        /*00a4*/ 	.word	0xffffffff


	//   ....[16]....
        /*00a8*/ 	.word	0xffffffff


	//   ....[17]....
        /*00ac*/ 	.word	0xffffffff


	//   ....[18]....
        /*00b0*/ 	.word	0xffffffff


	//   ....[19]....
        /*00b4*/ 	.word	0xffffffff


	//   ....[20]....
        /*00b8*/ 	.word	0xffffffff


	//   ....[21]....
        /*00bc*/ 	.word	0xffffffff


	//   ....[22]....
        /*00c0*/ 	.word	0xffffffff


	//   ....[23]....
        /*00c4*/ 	.word	0xffffffff


	//   ....[24]....
        /*00c8*/ 	.word	0xffffffff


	//   ....[25]....
        /*00cc*/ 	.word	0xffffffff


	//   ....[26]....
        /*00d0*/ 	.word	0xffffffff


	//   ....[27]....
        /*00d4*/ 	.word	0xffffffff


	//   ....[28]....
        /*00d8*/ 	.word	0xffffffff


	//   ....[29]....
        /*00dc*/ 	.word	0xffffffff


	//   ....[30]....
        /*00e0*/ 	.word	0xffffffff


	//   ....[31]....
        /*00e4*/ 	.word	0xffffffff


	//   ....[32]....
        /*00e8*/ 	.word	0xffffffff


	//   ....[33]....
        /*00ec*/ 	.word	0xffffffff


	//   ....[34]....
        /*00f0*/ 	.word	0xffffffff


	//   ....[35]....
        /*00f4*/ 	.word	0xffffffff


	//   ....[36]....
        /*00f8*/ 	.word	0xffffffff


	//   ....[37]....
        /*00fc*/ 	.word	0xffffffff


	//   ....[38]....
        /*0100*/ 	.word	0xffffffff


	//   ....[39]....
        /*0104*/ 	.word	0xffffffff


	//   ....[40]....
        /*0108*/ 	.word	0xffffffff


	//   ....[41]....
        /*010c*/ 	.word	0xffffffff


	//   ....[42]....
        /*0110*/ 	.word	0xffffffff


	//   ....[43]....
        /*0114*/ 	.word	0xffffffff


	//   ....[44]....
        /*0118*/ 	.word	0xffffffff


	//   ....[45]....
        /*011c*/ 	.word	0xffffffff


	//   ....[46]....
        /*0120*/ 	.word	0xffffffff


	//   ....[47]....
        /*0124*/ 	.word	0xffffffff


	//   ....[48]....
        /*0128*/ 	.word	0xffffffff


	//   ....[49]....
        /*012c*/ 	.word	0xffffffff


	//   ....[50]....
        /*0130*/ 	.word	0xffffffff


	//   ....[51]....
        /*0134*/ 	.word	0xffffffff


	//   ....[52]....
        /*0138*/ 	.word	0xffffffff


	//   ....[53]....
        /*013c*/ 	.word	0xffffffff


	//   ....[54]....
        /*0140*/ 	.word	0xffffffff


	//   ....[55]....
        /*0144*/ 	.word	0xffffffff


	//   ....[56]....
        /*0148*/ 	.word	0xffffffff


	//   ....[57]....
        /*014c*/ 	.word	0xffffffff


	//   ....[58]....
        /*0150*/ 	.word	0xffffffff


	//   ....[59]....
        /*0154*/ 	.word	0xffffffff


	//   ....[60]....
        /*0158*/ 	.word	0xffffffff


	//   ....[61]....
        /*015c*/ 	.word	0xffffffff


	//   ....[62]....
        /*0160*/ 	.word	0xffffffff


	//   ....[63]....
        /*0164*/ 	.word	0xffffffff


	//   ....[64]....
        /*0168*/ 	.word	0xffffffff


	//   ....[65]....
        /*016c*/ 	.word	0xffffffff


	//   ....[66]....
        /*0170*/ 	.word	0xffffffff


	//   ....[67]....
        /*0174*/ 	.word	0xffffffff


	//   ....[68]....
        /*0178*/ 	.word	0xffffffff


	//   ....[69]....
        /*017c*/ 	.word	0xffffffff


	//   ....[70]....
        /*0180*/ 	.word	0xffffffff


	//   ....[71]....
        /*0184*/ 	.word	0xffffffff


	//   ....[72]....
        /*0188*/ 	.word	0xffffffff


	//   ....[73]....
        /*018c*/ 	.word	0xffffffff


	//   ....[74]....
        /*0190*/ 	.word	0xffffffff


	//   ....[75]....
        /*0194*/ 	.word	0x0500000f


	//   ....[76]....
        /*0198*/ 	.word	0x0500000f


	//   ....[77]....
        /*019c*/ 	.word	0x0500000f


	//   ....[78]....
        /*01a0*/ 	.word	0x0500000f


	//   ....[79]....
        /*01a4*/ 	.word	0x0500000f


	//   ....[80]....
        /*01a8*/ 	.word	0x0500000f


	//   ....[81]....
        /*01ac*/ 	.word	0x0500000f


	//   ....[82]....
        /*01b0*/ 	.word	0x0500000f


	//   ....[83]....
        /*01b4*/ 	.word	0x0500000f


	//   ....[84]....
        /*01b8*/ 	.word	0x0500000f


	//   ....[85]....
        /*01bc*/ 	.word	0x0500000f


	//   ....[86]....
        /*01c0*/ 	.word	0x0500000f


	//   ....[87]....
        /*01c4*/ 	.word	0x0500000f


	//   ....[88]....
        /*01c8*/ 	.word	0x0500000f


	//   ....[89]....
        /*01cc*/ 	.word	0x0500000f


	//   ....[90]....
        /*01d0*/ 	.word	0x0500000f


	//   ....[91]....
        /*01d4*/ 	.word	0x0500000f


	//   ....[92]....
        /*01d8*/ 	.word	0x0500000f


	//   ....[93]....
        /*01dc*/ 	.word	0x0500000f


	//   ....[94]....
        /*01e0*/ 	.word	0x0500000f


	//   ....[95]....
        /*01e4*/ 	.word	0x0500000f


	//   ....[96]....
        /*01e8*/ 	.word	0x0500000f


	//   ....[97]....
        /*01ec*/ 	.word	0x0500000f


	//   ....[98]....
        /*01f0*/ 	.word	0x0500000f


	//   ....[99]....
        /*01f4*/ 	.word	0x0500000f


	//   ....[100]....
        /*01f8*/ 	.word	0x0500000f


	//   ....[101]....
        /*01fc*/ 	.word	0x0500000f


	//   ....[102]....
        /*0200*/ 	.word	0x0500000f


	//   ....[103]....
        /*0204*/ 	.word	0x0500000f


	//   ....[104]....
        /*0208*/ 	.word	0x0500000f


	//   ....[105]....
        /*020c*/ 	.word	0x0500000f


	//   ....[106]....
        /*0210*/ 	.word	0x0500000f


	//   ....[107]....
        /*0214*/ 	.word	0x0500000f


	//   ....[108]....
        /*0218*/ 	.word	0x0500000f


	//   ....[109]....
        /*021c*/ 	.word	0x0500000f


	//   ....[110]....
        /*0220*/ 	.word	0x0500000f


	//   ....[111]....
        /*0224*/ 	.word	0x0500000f


	//   ....[112]....
        /*0228*/ 	.word	0x0500000f


	//   ....[113]....
        /*022c*/ 	.word	0x0500000f


	//   ....[114]....
        /*0230*/ 	.word	0x0500000f


	//   ....[115]....
        /*0234*/ 	.word	0x0500000f


	//   ....[116]....
        /*0238*/ 	.word	0x0500000f


	//   ....[117]....
        /*023c*/ 	.word	0x0500000f


	//   ....[118]....
        /*0240*/ 	.word	0x0500000f


	//   ....[119]....
        /*0244*/ 	.word	0x0500000f


	//   ....[120]....
        /*0248*/ 	.word	0x0500000f


	//----- nvinfo : EIATTR_COOP_GROUP_INSTR_OFFSETS
	.align		4
.L_83:
        /*024c*/ 	.byte	0x04, 0x28
        /*024e*/ 	.short	(.L_85 - .L_84)


	//   ....[0]....
.L_84:
        /*0250*/ 	.word	0x00000080


	//   ....[1]....
        /*0254*/ 	.word	0x00000090


	//   ....[2]....
        /*0258*/ 	.word	0x000002d0


	//   ....[3]....
        /*025c*/ 	.word	0x00000430


	//   ....[4]....
        /*0260*/ 	.word	0x00000550


	//   ....[5]....
        /*0264*/ 	.word	0x000006b0


	//   ....[6]....
        /*0268*/ 	.word	0x00000f50


	//   ....[7]....
        /*026c*/ 	.word	0x000021e0


	//   ....[8]....
        /*0270*/ 	.word	0x000022e0


	//   ....[9]....
        /*0274*/ 	.word	0x000027f0


	//   ....[10]....
        /*0278*/ 	.word	0x00002880


	//   ....[11]....
        /*027c*/ 	.word	0x000035d0


	//   ....[12]....
        /*0280*/ 	.word	0x00004460


	//   ....[13]....
        /*0284*/ 	.word	0x00004470


	//   ....[14]....
        /*0288*/ 	.word	0x000044d0


	//   ....[15]....
        /*028c*/ 	.word	0x000044f0


	//   ....[16]....
        /*0290*/ 	.word	0x00005850


	//   ....[17]....
        /*0294*/ 	.word	0x00005990


	//   ....[18]....
        /*0298*/ 	.word	0x000059d0


	//   ....[19]....
        /*029c*/ 	.word	0x00005ae0


	//   ....[20]....
        /*02a0*/ 	.word	0x00005af0


	//   ....[21]....
        /*02a4*/ 	.word	0x000069e0


	//   ....[22]....
        /*02a8*/ 	.word	0x00006a30


	//   ....[23]....
        /*02ac*/ 	.word	0x00006a70


	//   ....[24]....
        /*02b0*/ 	.word	0x00006aa0


	//   ....[25]....
        /*02b4*/ 	.word	0x00006ad0


	//   ....[26]....
        /*02b8*/ 	.word	0x00006ae0


	//   ....[27]....
        /*02bc*/ 	.word	0x00006fb0


	//   ....[28]....
        /*02c0*/ 	.word	0x00006fc0


	//   ....[29]....
        /*02c4*/ 	.word	0x00007860


	//   ....[30]....
        /*02c8*/ 	.word	0x00008a70


	//   ....[31]....
        /*02cc*/ 	.word	0x00008a80


	//   ....[32]....
        /*02d0*/ 	.word	0x00008a90


	//   ....[33]....
        /*02d4*/ 	.word	0x00008aa0


	//   ....[34]....
        /*02d8*/ 	.word	0x00008ac0


	//   ....[35]....
        /*02dc*/ 	.word	0x00008ad0


	//   ....[36]....
        /*02e0*/ 	.word	0x00008af0


	//   ....[37]....
        /*02e4*/ 	.word	0x00008b20


	//   ....[38]....
        /*02e8*/ 	.word	0x00009480


	//   ....[39]....
        /*02ec*/ 	.word	0x000094b0


	//   ....[40]....
        /*02f0*/ 	.word	0x000094e0


	//   ....[41]....
        /*02f4*/ 	.word	0x00009510


	//   ....[42]....
        /*02f8*/ 	.word	0x00009550


	//   ....[43]....
        /*02fc*/ 	.word	0x000095c0


	//   ....[44]....
        /*0300*/ 	.word	0x000095f0


	//   ....[45]....
        /*0304*/ 	.word	0x00009650


	//   ....[46]....
        /*0308*/ 	.word	0x00009680


	//   ....[47]....
        /*030c*/ 	.word	0x000096e0


	//   ....[48]....
        /*0310*/ 	.word	0x00009710


	//   ....[49]....
        /*0314*/ 	.word	0x00009760


	//   ....[50]....
        /*0318*/ 	.word	0x00009fc0


	//   ....[51]....
        /*031c*/ 	.word	0x00009fd0


	//   ....[52]....
        /*0320*/ 	.word	0x00009fe0


	//   ....[53]....
        /*0324*/ 	.word	0x0000a070


	//   ....[54]....
        /*0328*/ 	.word	0x0000a080


	//   ....[55]....
        /*032c*/ 	.word	0x0000a0e0


	//   ....[56]....
        /*0330*/ 	.word	0x0000a110


	//   ....[57]....
        /*0334*/ 	.word	0x0000a150


	//   ....[58]....
        /*0338*/ 	.word	0x0000a390


	//   ....[59]....
        /*033c*/ 	.word	0x0000a3b0


	//   ....[60]....
        /*0340*/ 	.word	0x0000a3d0


	//   ....[61]....
        /*0344*/ 	.word	0x0000a450


	//   ....[62]....
        /*0348*/ 	.word	0x0000a470


	//   ....[63]....
        /*034c*/ 	.word	0x0000a4f0


	//   ....[64]....
        /*0350*/ 	.word	0x0000a510


	//   ....[65]....
        /*0354*/ 	.word	0x0000a520


	//   ....[66]....
        /*0358*/ 	.word	0x0000aab0


	//   ....[67]....
        /*035c*/ 	.word	0x0000aad0


	//   ....[68]....
        /*0360*/ 	.word	0x0000aaf0


	//   ....[69]....
        /*0364*/ 	.word	0x0000ab00


	//   ....[70]....
        /*0368*/ 	.word	0x0000aba0


	//   ....[71]....
        /*036c*/ 	.word	0x0000abd0


	//   ....[72]....
        /*0370*/ 	.word	0x0000abe0


	//   ....[73]....
        /*0374*/ 	.word	0x0000ac50


	//   ....[74]....
        /*0378*/ 	.word	0x0000aff0


	//   ....[75]....
        /*037c*/ 	.word	0x0000b490


	//   ....[76]....
        /*0380*/ 	.word	0x0000b580


	//   ....[77]....
        /*0384*/ 	.word	0x0000b630


	//   ....[78]....
        /*0388*/ 	.word	0x0000b6b0


	//   ....[79]....
        /*038c*/ 	.word	0x0000b790


	//   ....[80]....
        /*0390*/ 	.word	0x0000b800


	//   ....[81]....
        /*0394*/ 	.word	0x0000b8e0


	//   ....[82]....
        /*0398*/ 	.word	0x0000b9a0


	//   ....[83]....
        /*039c*/ 	.word	0x0000ba90


	//   ....[84]....
        /*03a0*/ 	.word	0x0000bb30


	//   ....[85]....
        /*03a4*/ 	.word	0x0000bb90


	//   ....[86]....
        /*03a8*/ 	.word	0x0000bc40


	//   ....[87]....
        /*03ac*/ 	.word	0x0000bd10


	//   ....[88]....
        /*03b0*/ 	.word	0x0000bd90


	//   ....[89]....
        /*03b4*/ 	.word	0x0000be60


	//   ....[90]....
        /*03b8*/ 	.word	0x0000bed0


	//   ....[91]....
        /*03bc*/ 	.word	0x0000bf90


	//   ....[92]....
        /*03c0*/ 	.word	0x0000c030


	//   ....[93]....
        /*03c4*/ 	.word	0x0000c100


	//   ....[94]....
        /*03c8*/ 	.word	0x0000c170


	//   ....[95]....
        /*03cc*/ 	.word	0x0000c230


	//   ....[96]....
        /*03d0*/ 	.word	0x0000c370


	//   ....[97]....
        /*03d4*/ 	.word	0x0000c440


	//   ....[98]....
        /*03d8*/ 	.word	0x0000c4c0


	//   ....[99]....
        /*03dc*/ 	.word	0x0000c5b0


	//   ....[100]....
        /*03e0*/ 	.word	0x0000c610


	//   ....[101]....
        /*03e4*/ 	.word	0x0000c6e0


	//   ....[102]....
        /*03e8*/ 	.word	0x0000c740


	//   ....[103]....
        /*03ec*/ 	.word	0x0000c820


	//   ....[104]....
        /*03f0*/ 	.word	0x0000c910


	//   ....[105]....
        /*03f4*/ 	.word	0x0000c9b0


	//   ....[106]....
        /*03f8*/ 	.word	0x0000ca10


	//   ....[107]....
        /*03fc*/ 	.word	0x0000cb00


	//   ....[108]....
        /*0400*/ 	.word	0x0000cb60


	//   ....[109]....
        /*0404*/ 	.word	0x0000cc50


	//   ....[110]....
        /*0408*/ 	.word	0x0000ccb0


	//   ....[111]....
        /*040c*/ 	.word	0x0000cd70


	//   ....[112]....
        /*0410*/ 	.word	0x0000ceb0


	//   ....[113]....
        /*0414*/ 	.word	0x0000cf60


	//   ....[114]....
        /*0418*/ 	.word	0x0000d050


	//   ....[115]....
        /*041c*/ 	.word	0x0000d160


	//   ....[116]....
        /*0420*/ 	.word	0x0000d1e0


	//   ....[117]....
        /*0424*/ 	.word	0x0000d2d0


	//   ....[118]....
        /*0428*/ 	.word	0x0000d340


	//   ....[119]....
        /*042c*/ 	.word	0x0000d410


	//   ....[120]....
        /*0430*/ 	.word	0x0000d520


	//----- nvinfo : EIATTR_REG_RECONFIG
	.align		4
.L_85:
        /*0434*/ 	.byte	0x01, 0x54
	.zero		2


	//----- nvinfo : EIATTR_SYSCALL_OFFSETS
	.align		4
        /*0438*/ 	.byte	0x04, 0x46
        /*043a*/ 	.short	(.L_87 - .L_86)


	//   ....[0]....
.L_86:
        /*043c*/ 	.word	0x00001110


	//   ....[1]....
        /*0440*/ 	.word	0x00007fa0


	//   ....[2]....
        /*0444*/ 	.word	0x000080e0


	//   ....[3]....
        /*0448*/ 	.word	0x000081d0


	//   ....[4]....
        /*044c*/ 	.word	0x00008fc0


	//----- nvinfo : EIATTR_MBARRIER_INSTR_OFFSETS
	.align		4
.L_87:
        /*0450*/ 	.byte	0x04, 0x39
        /*0452*/ 	.short	(.L_89 - .L_88)


	//   ....[0]....
.L_88:
        /*0454*/ 	.word	0x00000180
        /*0458*/ 	.word	0x000000ff
        /*045c*/ 	.word	0x0002d800
        /*0460*/ 	.short	0x0100
        /*0462*/ 	.byte	0x08
	.zero		1


	//   ....[1]....
        /*0464*/ 	.word	0x00000190
        /*0468*/ 	.word	0x000000ff
        /*046c*/ 	.word	0x0002d820
        /*0470*/ 	.short	0x0100
        /*0472*/ 	.byte	0x08
	.zero		1


	//   ....[2]....
        /*0474*/ 	.word	0x00000280
        /*0478*/ 	.word	0x000000ff
        /*047c*/ 	.word	0x0002d830
        /*0480*/ 	.short	0x0100
        /*0482*/ 	.byte	0x08
	.zero		1


	//   ....[3]....
        /*0484*/ 	.word	0x00000290
        /*0488*/ 	.word	0x000000ff
        /*048c*/ 	.word	0x0002d840
        /*0490*/ 	.short	0x0100
        /*0492*/ 	.byte	0x08
	.zero		1


	//   ....[4]....
        /*0494*/ 	.word	0x000002a0
        /*0498*/ 	.word	0x000000ff
        /*049c*/ 	.word	0x0002d838
        /*04a0*/ 	.short	0x0100
        /*04a2*/ 	.byte	0x08
	.zero		1


	//   ....[5]....
        /*04a4*/ 	.word	0x000002b0
        /*04a8*/ 	.word	0x000000ff
        /*04ac*/ 	.word	0x0002d848
        /*04b0*/ 	.short	0x0100
        /*04b2*/ 	.byte	0x08
	.zero		1


	//   ....[6]....
        /*04b4*/ 	.word	0x000003e0
        /*04b8*/ 	.word	0x000000ff
        /*04bc*/ 	.word	0x0002d850
        /*04c0*/ 	.short	0x0100
        /*04c2*/ 	.byte	0x08
	.zero		1


	//   ....[7]....
        /*04c4*/ 	.word	0x000003f0
        /*04c8*/ 	.word	0x000000ff
        /*04cc*/ 	.word	0x0002d860
        /*04d0*/ 	.short	0x0100
        /*04d2*/ 	.byte	0x08
	.zero		1


	//   ....[8]....
        /*04d4*/ 	.word	0x00000400
        /*04d8*/ 	.word	0x000000ff
        /*04dc*/ 	.word	0x0002d858
        /*04e0*/ 	.short	0x0100
        /*04e2*/ 	.byte	0x08
	.zero		1


	//   ....[9]....
        /*04e4*/ 	.word	0x00000410
        /*04e8*/ 	.word	0x000000ff
        /*04ec*/ 	.word	0x0002d868
        /*04f0*/ 	.short	0x0100
        /*04f2*/ 	.byte	0x08
	.zero		1


	//   ....[10]....
        /*04f4*/ 	.word	0x00000500
        /*04f8*/ 	.word	0x000000ff
        /*04fc*/ 	.word	0x0002d870
        /*0500*/ 	.short	0x0100
        /*0502*/ 	.byte	0x06
	.zero		1


	//   ....[11]....
        /*0504*/ 	.word	0x00000510
        /*0508*/ 	.word	0x000000ff
        /*050c*/ 	.word	0x0002d880
        /*0510*/ 	.short	0x0100
        /*0512*/ 	.byte	0x06
	.zero		1


	//   ....[12]....
        /*0514*/ 	.word	0x00000520
        /*0518*/ 	.word	0x000000ff
        /*051c*/ 	.word	0x0002d878
        /*0520*/ 	.short	0x0100
        /*0522*/ 	.byte	0x06
	.zero		1


	//   ....[13]....
        /*0524*/ 	.word	0x00000530
        /*0528*/ 	.word	0x000000ff
        /*052c*/ 	.word	0x0002d888
        /*0530*/ 	.short	0x0100
        /*0532*/ 	.byte	0x06
	.zero		1


	//   ....[14]....
        /*0534*/ 	.word	0x00000660
        /*0538*/ 	.word	0x000000ff
        /*053c*/ 	.word	0x0002d890
        /*0540*/ 	.short	0x0100
        /*0542*/ 	.byte	0x08
	.zero		1


	//   ....[15]....
        /*0544*/ 	.word	0x00000670
        /*0548*/ 	.word	0x000000ff
        /*054c*/ 	.word	0x0002d8a0
        /*0550*/ 	.short	0x0100
        /*0552*/ 	.byte	0x08
	.zero		1


	//   ....[16]....
        /*0554*/ 	.word	0x00000680
        /*0558*/ 	.word	0x000000ff
        /*055c*/ 	.word	0x0002d898
        /*0560*/ 	.short	0x0100
        /*0562*/ 	.byte	0x08
	.zero		1


	//   ....[17]....
        /*0564*/ 	.word	0x00000690
        /*0568*/ 	.word	0x000000ff
        /*056c*/ 	.word	0x0002d8a8
        /*0570*/ 	.short	0x0100
        /*0572*/ 	.byte	0x08
	.zero		1


	//   ....[18]....
        /*0574*/ 	.word	0x000007d0
        /*0578*/ 	.word	0x000000ff
        /*057c*/ 	.word	0x0002d8b0
        /*0580*/ 	.short	0x0100
        /*0582*/ 	.byte	0x08
	.zero		1


	//   ....[19]....
        /*0584*/ 	.word	0x000007e0
        /*0588*/ 	.word	0x000000ff
        /*058c*/ 	.word	0x0002d8c0
        /*0590*/ 	.short	0x0100
        /*0592*/ 	.byte	0x08
	.zero		1


	//   ....[20]....
        /*0594*/ 	.word	0x000007f0
        /*0598*/ 	.word	0x000000ff
        /*059c*/ 	.word	0x0002d8b8
        /*05a0*/ 	.short	0x0100
        /*05a2*/ 	.byte	0x08
	.zero		1


	//   ....[21]....
        /*05a4*/ 	.word	0x00000800
        /*05a8*/ 	.word	0x000000ff
        /*05ac*/ 	.word	0x0002d8c8
        /*05b0*/ 	.short	0x0100
        /*05b2*/ 	.byte	0x08
	.zero		1


	//   ....[22]....
        /*05b4*/ 	.word	0x00001140
        /*05b8*/ 	.word	0x000000ff
        /*05bc*/ 	.word	0x0002d800
        /*05c0*/ 	.short	0x010a
        /*05c2*/ 	.byte	0x29
	.zero		1


	//   ....[23]....
        /*05c4*/ 	.word	0x00001240
        /*05c8*/ 	.word	0x000000ff
        /*05cc*/ 	.word	0x0002d830
        /*05d0*/ 	.short	0x010a
        /*05d2*/ 	.byte	0x29
	.zero		1


	//   ....[24]....
        /*05d4*/ 	.word	0x00001280
        /*05d8*/ 	.word	0x000000ff
        /*05dc*/ 	.word	0x0002d830
        /*05e0*/ 	.short	0x010a
        /*05e2*/ 	.byte	0x29
	.zero		1


	//   ....[25]....
        /*05e4*/ 	.word	0x00001780
        /*05e8*/ 	.word	0x000000ff
        /*05ec*/ 	.word	0x00000000
        /*05f0*/ 	.short	0x0101
        /*05f2*/ 	.byte	0x07
	.zero		1


	//   ....[26]....
        /*05f4*/ 	.word	0x00003890
        /*05f8*/ 	.word	0x000000ff
        /*05fc*/ 	.word	0x0002d830
        /*0600*/ 	.short	0x010a
        /*0602*/ 	.byte	0x0a
	.zero		1


	//   ....[27]....
        /*0604*/ 	.word	0x000038d0
        /*0608*/ 	.word	0x000000ff
        /*060c*/ 	.word	0x0002d830
        /*0610*/ 	.short	0x010a
        /*0612*/ 	.byte	0x0a
	.zero		1


	//   ....[28]....
        /*0614*/ 	.word	0x00003bb0
        /*0618*/ 	.word	0x000000ff
        /*061c*/ 	.word	0x0002d850
        /*0620*/ 	.short	0x010a
        /*0622*/ 	.byte	0x0a
	.zero		1


	//   ....[29]....
        /*0624*/ 	.word	0x00003bf0
        /*0628*/ 	.word	0x000000ff
        /*062c*/ 	.word	0x0002d850
        /*0630*/ 	.short	0x010a
        /*0632*/ 	.byte	0x0a
	.zero		1


	//   ....[30]....
        /*0634*/ 	.word	0x000044e0
        /*0638*/ 	.word	0x000000ff
        /*063c*/ 	.word	0x00000000
        /*0640*/ 	.short	0x0101
        /*0642*/ 	.byte	0x0a
	.zero		1


	//   ....[31]....
        /*0644*/ 	.word	0x000052e0
        /*0648*/ 	.word	0x000000ff
        /*064c*/ 	.word	0x00000000
        /*0650*/ 	.short	0x0101
        /*0652*/ 	.byte	0x07
	.zero		1


	//   ....[32]....
        /*0654*/ 	.word	0x000058e0
        /*0658*/ 	.word	0x000000ff
        /*065c*/ 	.word	0x0002d850
        /*0660*/ 	.short	0x010a
        /*0662*/ 	.byte	0x06
	.zero		1


	//   ....[33]....
        /*0664*/ 	.word	0x00005920
        /*0668*/ 	.word	0x000000ff
        /*066c*/ 	.word	0x0002d850
        /*0670*/ 	.short	0x010a
        /*0672*/ 	.byte	0x06
	.zero		1


	//   ....[34]....
        /*0674*/ 	.word	0x00005fc0
        /*0678*/ 	.word	0x000000ff
        /*067c*/ 	.word	0x00000000
        /*0680*/ 	.short	0x0101
        /*0682*/ 	.byte	0x06
	.zero		1


	//   ....[35]....
        /*0684*/ 	.word	0x00006af0
        /*0688*/ 	.word	0x000000ff
        /*068c*/ 	.word	0x00000000
        /*0690*/ 	.short	0x0101
        /*0692*/ 	.byte	0x04
	.zero		1


	//   ....[36]....
        /*0694*/ 	.word	0x00008730
        /*0698*/ 	.word	0x000000ff
        /*069c*/ 	.word	0x0002d840
        /*06a0*/ 	.short	0x010a
        /*06a2*/ 	.byte	0x2d
	.zero		1


	//   ....[37]....
        /*06a4*/ 	.word	0x00008d60
        /*06a8*/ 	.word	0x000000ff
        /*06ac*/ 	.word	0x0002d830
        /*06b0*/ 	.short	0x0107
        /*06b2*/ 	.byte	0x2d
	.zero		1


	//   ....[38]....
        /*06b4*/ 	.word	0x00008df0
        /*06b8*/ 	.word	0x000000ff
        /*06bc*/ 	.word	0x0002d830
        /*06c0*/ 	.short	0x0101
        /*06c2*/ 	.byte	0x2d
	.zero		1


	//   ....[39]....
        /*06c4*/ 	.word	0x000098b0
        /*06c8*/ 	.word	0x000000ff
        /*06cc*/ 	.word	0x0002d800
        /*06d0*/ 	.short	0x0107
        /*06d2*/ 	.byte	0x2d
	.zero		1


	//   ....[40]....
        /*06d4*/ 	.word	0x00009910
        /*06d8*/ 	.word	0x000000ff
        /*06dc*/ 	.word	0x0002d800
        /*06e0*/ 	.short	0x0101
        /*06e2*/ 	.byte	0x2d
	.zero		1


	//   ....[41]....
        /*06e4*/ 	.word	0x00009920
        /*06e8*/ 	.word	0x000000ff
        /*06ec*/ 	.word	0x0002d820
        /*06f0*/ 	.short	0x010a
        /*06f2*/ 	.byte	0x2d
	.zero		1


	//   ....[42]....
        /*06f4*/ 	.word	0x00009d90
        /*06f8*/ 	.word	0x00000007
        /*06fc*/ 	.word	0x0002d840
        /*0700*/ 	.short	0x010a
        /*0702*/ 	.byte	0x3f
	.zero		1


	//   ....[43]....
        /*0704*/ 	.word	0x0000a200
        /*0708*/ 	.word	0x00000007
        /*070c*/ 	.word	0x0002d830
        /*0710*/ 	.short	0x0107
        /*0712*/ 	.byte	0x3f
	.zero		1


	//   ....[44]....
        /*0714*/ 	.word	0x0000a2d0
        /*0718*/ 	.word	0x00000007
        /*071c*/ 	.word	0x0002d830
        /*0720*/ 	.short	0x0101
        /*0722*/ 	.byte	0x3f
	.zero		1


	//   ....[45]....
        /*0724*/ 	.word	0x0000a330
        /*0728*/ 	.word	0x00000007
        /*072c*/ 	.word	0x0002d860
        /*0730*/ 	.short	0x010a
        /*0732*/ 	.byte	0x3f
	.zero		1


	//   ....[46]....
        /*0734*/ 	.word	0x0000a690
        /*0738*/ 	.word	0x00000007
        /*073c*/ 	.word	0x0002d850
        /*0740*/ 	.short	0x0107
        /*0742*/ 	.byte	0x3f
	.zero		1


	//   ....[47]....
        /*0744*/ 	.word	0x0000a800
        /*0748*/ 	.word	0x00000007
        /*074c*/ 	.word	0x0002d850
        /*0750*/ 	.short	0x0101
        /*0752*/ 	.byte	0x3f
	.zero		1


	//   ....[48]....
        /*0754*/ 	.word	0x0000a9c0
        /*0758*/ 	.word	0x00000000
        /*075c*/ 	.word	0x0002d860
        /*0760*/ 	.short	0x010a
        /*0762*/ 	.byte	0x3f
	.zero		1


	//   ....[49]....
        /*0764*/ 	.word	0x0000ae10
        /*0768*/ 	.word	0x00000000
        /*076c*/ 	.word	0x0002d850
        /*0770*/ 	.short	0x0107
        /*0772*/ 	.byte	0x3f
	.zero		1


	//   ....[50]....
        /*0774*/ 	.word	0x0000aef0
        /*0778*/ 	.word	0x00000000
        /*077c*/ 	.word	0x0002d850
        /*0780*/ 	.short	0x0101
        /*0782*/ 	.byte	0x3f
	.zero		1


	//   ....[51]....
        /*0784*/ 	.word	0x0000af80
        /*0788*/ 	.word	0x00000007
        /*078c*/ 	.word	0x0002d820
        /*0790*/ 	.short	0x010a
        /*0792*/ 	.byte	0x3f
	.zero		1


	//   ....[52]....
        /*0794*/ 	.word	0x0000b0e0
        /*0798*/ 	.word	0x00000005
        /*079c*/ 	.word	0x0002d840
        /*07a0*/ 	.short	0x010a
        /*07a2*/ 	.byte	0x3f
	.zero		1


	//   ....[53]....
        /*07a4*/ 	.word	0x0000b180
        /*07a8*/ 	.word	0x00000003
        /*07ac*/ 	.word	0x0002d840
        /*07b0*/ 	.short	0x010a
        /*07b2*/ 	.byte	0x3f
	.zero		1


	//   ....[54]....
        /*07b4*/ 	.word	0x0000b1c0
        /*07b8*/ 	.word	0x00000005
        /*07bc*/ 	.word	0x0002d860
        /*07c0*/ 	.short	0x010a
        /*07c2*/ 	.byte	0x3f
	.zero		1


	//   ....[55]....
        /*07c4*/ 	.word	0x0000b200
        /*07c8*/ 	.word	0x00000003
        /*07cc*/ 	.word	0x0002d860
        /*07d0*/ 	.short	0x010a
        /*07d2*/ 	.byte	0x3f
	.zero		1


	//   ....[56]....
        /*07d4*/ 	.word	0x0000b270
        /*07d8*/ 	.word	0x00000005
        /*07dc*/ 	.word	0x0002d800
        /*07e0*/ 	.short	0x010a
        /*07e2*/ 	.byte	0x3f
	.zero		1


	//   ....[57]....
        /*07e4*/ 	.word	0x0000b2d0
        /*07e8*/ 	.word	0x00000003
        /*07ec*/ 	.word	0x0002d830
        /*07f0*/ 	.short	0x010a
        /*07f2*/ 	.byte	0x3f
	.zero		1


	//   ....[58]....
        /*07f4*/ 	.word	0x0000b330
        /*07f8*/ 	.word	0x0000000b
        /*07fc*/ 	.word	0x0002d830
        /*0800*/ 	.short	0x010a
        /*0802*/ 	.byte	0x3f
	.zero		1


	//   ....[59]....
        /*0804*/ 	.word	0x0000b390
        /*0808*/ 	.word	0x0000000b
        /*080c*/ 	.word	0x0002d850
        /*0810*/ 	.short	0x010a
        /*0812*/ 	.byte	0x3f
	.zero		1


	//   ....[60]....
        /*0814*/ 	.word	0x0000b3f0
        /*0818*/ 	.word	0x00000003
        /*081c*/ 	.word	0x0002d850
        /*0820*/ 	.short	0x010a
        /*0822*/ 	.byte	0x3f
	.zero		1


	//   ....[61]....
        /*0824*/ 	.word	0x0000b4d0
        /*0828*/ 	.word	0x00000002
        /*082c*/ 	.word	0x0002d840
        /*0830*/ 	.short	0x010a
        /*0832*/ 	.byte	0x3f
	.zero		1


	//   ....[62]....
        /*0834*/ 	.word	0x0000c270
        /*0838*/ 	.word	0x00000003
        /*083c*/ 	.word	0x0002d820
        /*0840*/ 	.short	0x010a
        /*0842*/ 	.byte	0x3f
	.zero		1


	//   ....[63]....
        /*0844*/ 	.word	0x0000c2c0
        /*0848*/ 	.word	0x00000007
        /*084c*/ 	.word	0x0002d840
        /*0850*/ 	.short	0x010a
        /*0852*/ 	.byte	0x3f
	.zero		1


	//   ....[64]....
        /*0854*/ 	.word	0x0000c860
        /*0858*/ 	.word	0x00000007
        /*085c*/ 	.word	0x0002d860
        /*0860*/ 	.short	0x010a
        /*0862*/ 	.byte	0x3f
	.zero		1


	//   ....[65]....
        /*0864*/ 	.word	0x0000ce00
        /*0868*/ 	.word	0x00000000
        /*086c*/ 	.word	0x0002d860
        /*0870*/ 	.short	0x010a
        /*0872*/ 	.byte	0x3f
	.zero		1


	//   ....[66]....
        /*0874*/ 	.word	0x0000d440
        /*0878*/ 	.word	0x00000007
        /*087c*/ 	.word	0x0002d820
        /*0880*/ 	.short	0x010a
        /*0882*/ 	.byte	0x3f
	.zero		1


	//   ....[67]....
        /*0884*/ 	.word	0x0000d5e0
        /*0888*/ 	.word	0x00000005
        /*088c*/ 	.word	0x0002d840
        /*0890*/ 	.short	0x010a
        /*0892*/ 	.byte	0x3f
	.zero		1


	//   ....[68]....
        /*0894*/ 	.word	0x0000d630
        /*0898*/ 	.word	0x00000003
        /*089c*/ 	.word	0x0002d840
        /*08a0*/ 	.short	0x010a
        /*08a2*/ 	.byte	0x3f
	.zero		1


	//   ....[69]....
        /*08a4*/ 	.word	0x0000d680
        /*08a8*/ 	.word	0x00000005
        /*08ac*/ 	.word	0x0002d860
        /*08b0*/ 	.short	0x010a
        /*08b2*/ 	.byte	0x3f
	.zero		1


	//----- nvinfo : EIATTR_NUM_MBARRIERS
	.align		4
.L_89:
        /*08b4*/ 	.byte	0x03, 0x38
        /*08b6*/ 	.short	0x0016


	//----- nvinfo : EIATTR_EXIT_INSTR_OFFSETS
	.align		4
        /*08b8*/ 	.byte	0x04, 0x1c
        /*08ba*/ 	.short	(.L_91 - .L_90)


	//   ....[0]....
.L_90:
        /*08bc*/ 	.word	0x0000b250


	//----- nvinfo : EIATTR_MAX_THREADS
	.align		4
.L_91:
        /*08c0*/ 	.byte	0x04, 0x05
        /*08c2*/ 	.short	(.L_93 - .L_92)
.L_92:
        /*08c4*/ 	.word	0x00000200
        /*08c8*/ 	.word	0x00000001
        /*08cc*/ 	.word	0x00000001


	//----- nvinfo : EIATTR_CRS_STACK_SIZE
	.align		4
.L_93:
        /*08d0*/ 	.byte	0x04, 0x1e
        /*08d2*/ 	.short	(.L_95 - .L_94)
.L_94:
        /*08d4*/ 	.word	0x00000000


	//----- nvinfo : EIATTR_CBANK_PARAM_SIZE
	.align		4
.L_95:
        /*08d8*/ 	.byte	0x03, 0x19
        /*08da*/ 	.short	0x0a70


	//----- nvinfo : EIATTR_PARAM_CBANK
	.align		4
        /*08dc*/ 	.byte	0x04, 0x0a
        /*08de*/ 	.short	(.L_97 - .L_96)
	.align		4
.L_96:
        /*08e0*/ 	.word	index@(.nv.constant0._ZN7cutlass13device_kernelIN5flash11enable_sm90INS1_16FlashAttnFwdSm90INS1_25CollectiveMainloopFwdSm90ILi2EN4cute5tupleIJNS5_1CILi1EEES8_S8_EEENS6_IJNS7_ILi192EEENS7_ILi128EEENS7_ILi96EEEEEELi96ENS_6half_tEfNS_4arch4Sm90ELb0ELb0ELb0ELb0ELb1ELb0ELb0ELb0ELb1ELb1ELb1ELb0EEENS1_21CollectiveEpilogueFwdINS6_IJSA_SC_SB_EEES9_SE_SG_Li384ELb0ELb1ELb1ELb0EEENS1_19SingleTileSchedulerILb0ELb1ELb1ELi192EEEEEEEEEvNT_6ParamsE)
        /*08e4*/ 	.short	0x0210
        /*08e6*/ 	.short	0x0a70


	//----- nvinfo : EIATTR_SW_WAR
	.align		4
.L_97:
        /*08e8*/ 	.byte	0x04, 0x36
        /*08ea*/ 	.short	(.L_99 - .L_98)
.L_98:
        /*08ec*/ 	.word	0x00000008
.L_99:


//--------------------- .nv.info._ZN7cutlass13device_kernelIN5flash11enable_sm90INS1_16FlashAttnFwdSm90INS1_25CollectiveMainloopFwdSm90ILi2EN4cute5tupleIJNS5_1CILi1EEES8_S8_EEENS6_IJNS7_ILi192EEENS7_ILi128EEENS7_ILi96EEEEEELi96ENS_6half_tEfNS_4arch4Sm90ELb0ELb0ELb0ELb1ELb1ELb0ELb0ELb0ELb1ELb1ELb1ELb0EEENS1_21CollectiveEpilogueFwdINS6_IJSA_SC_SB_EEES9_SE_SG_Li384ELb1ELb1ELb1ELb0EEENS1_36VarlenDynamicPersistentTileSchedulerILi192ELi128ELi384ELi128ELb1ELb1ELb1ELb0ELb1ELb1EEEEEEEEEvNT_6ParamsE --------------------------
	.section	.nv.info._ZN7cutlass13device_kernelIN5flash11enable_sm90INS1_16FlashAttnFwdSm90INS1_25CollectiveMainloopFwdSm90ILi2EN4cute5tupleIJNS5_1CILi1EEES8_S8_EEENS6_IJNS7_ILi192EEENS7_ILi128EEENS7_ILi96EEEEEELi96ENS_6half_tEfNS_4arch4Sm90ELb0ELb0ELb0ELb1ELb1ELb0ELb0ELb0ELb1ELb1ELb1ELb0EEENS1_21CollectiveEpilogueFwdINS6_IJSA_SC_SB_EEES9_SE_SG_Li384ELb1ELb1ELb1ELb0EEENS1_36VarlenDynamicPersistentTileSchedulerILi192ELi128ELi384ELi128ELb1ELb1ELb1ELb0ELb1ELb1EEEEEEEEEvNT_6ParamsE,"",@"SHT_CUDA_INFO"
	.sectionflags	@""
	.align	4


	//----- nvinfo : EIATTR_CUDA_API_VERSION
	.align		4
        /*0000*/ 	.byte	0x04, 0x37
        /*0002*/ 	.short	(.L_101 - .L_100)
.L_100:
        /*0004*/ 	.word	0x00000082


	//----- nvinfo : EIATTR_KPARAM_INFO
	.align		4
.L_101:
        /*0008*/ 	.byte	0x04, 0x17
        /*000a*/ 	.short	(.L_103 - .L_102)
.L_102:
        /*000c*/ 	.word	0x00000000
        /*0010*/ 	.short	0x0000
        /*0012*/ 	.short	0x0070
        /*0014*/ 	.byte	0x00, 0xf0, 0x01, 0x2a


	//----- nvinfo : EIATTR_SPARSE_MMA_MASK
	.align		4
.L_103:
        /*0018*/ 	.byte	0x03, 0x50
        /*001a*/ 	.short	0x0000


	//----- nvinfo : EIATTR_MAXREG_COUNT
	.align		4
        /*001c*/ 	.byte	0x03, 0x1b
        /*001e*/ 	.short	0x0080


	//----- nvinfo : EIATTR_NUM_BARRIERS
	.align		4
        /*0020*/ 	.byte	0x02, 0x4c
        /*0022*/ 	.byte	0x10
	.zero		1


	//----- nvinfo : EIATTR_EXTERNS
	.align		4
        /*0024*/ 	.byte	0x04, 0x0f
        /*0026*/ 	.short	(.L_105 - .L_104)


	//   ....[0]....
	.align		4
.L_104:
        /*0028*/ 	.word	index@(__assertfail)


	//----- nvinfo : EIATTR_ANNOTATIONS
	.align		4
.L_105:
        /*002c*/ 	.byte	0x04, 0x55
        /*002e*/ 	.short	(.L_107 - .L_106)


	//   ....[0]....
.L_106:
        /*0030*/ 	.word	0x00000001
        /*0034*/ 	.byte	0x60, 0x08, 0x00, 0x00, 0x01, 0x00, 0x00, 0x00, 0xb0, 0x09, 0x00, 0x00, 0x01, 0x00, 0x00, 0x00
        /* <DEDUP_REMOVED lines=33> */
        /*0254*/ 	.byte	0x90, 0xf1, 0x00, 0x00


	//----- nvinfo : EIATTR_MERCURY_ISA_VERSION
	.align		4
.L_107:
        /*0258*/ 	.byte	0x03, 0x5f
        /*025a*/ 	.short	0x0101


	//----- nvinfo : EIATTR_UNUSED_LOAD_BYTE_OFFSET
	.align		4
        /*025c*/ 	.byte	0x04, 0x44
        /*025e*/ 	.short	(.L_109 - .L_108)


	//   ....[0]....
.L_108:
        /*0260*/ 	.word	0x00000970
        /*0264*/ 	.word	0x0000fff0


	//   ....[1]....
        /*0268*/ 	.word	0x00006810
        /*026c*/ 	.word	0x0000fff0


	//----- nvinfo : EIATTR_INT_WARP_WIDE_INSTR_OFFSETS
	.align		4
.L_109:
        /*0270*/ 	.byte	0x04, 0x31
        /*0272*/ 	.short	(.L_111 - .L_110)


	//   ....[0]....
.L_110:
        /*0274*/ 	.word	0x000000c0


	//   ....[1]....
        /*0278*/ 	.word	0x000000d0


	//   ....[2]....
        /*027c*/ 	.word	0x00000170


	//   ....[3]....
        /*0280*/ 	.word	0x0000a4f0


	//   ....[4]....
        /*0284*/ 	.word	0x0000a580


	//   ....[5]....
        /*0288*/ 	.word	0x0000d230


	//   ....[6]....
        /*028c*/ 	.word	0x0000d2c0


	//----- nvinfo : EIATTR_COOP_GROUP_MASK_REGIDS
	.align		4
.L_111:
        /*0290*/ 	.byte	0x04, 0x29
        /*0292*/ 	.short	(.L_113 - .L_112)


	//   ....[0]....
.L_112:
        /*0294*/ 	.word	0xffffffff


	//   ....[1]....
        /*0298*/ 	.word	0xffffffff


	//   ....[2]....
        /*029c*/ 	.word	0xffffffff


	//   ....[3]....
        /*02a0*/ 	.word	0xffffffff


	//   ....[4]....
        /*02a4*/ 	.word	0xffffffff


	//   ....[5]....
        /*02a8*/ 	.word	0xffffffff


	//   ....[6]....
        /*02ac*/ 	.word	0xffffffff


	//   ....[7]....
        /*02b0*/ 	.word	0xffffffff


	//   ....[8]....
        /*02b4*/ 	.word	0xffffffff


	//   ....[9]....
        /*02b8*/ 	.word	0xffffffff


	//   ....[10]....
        /*02bc*/ 	.word	0xffffffff


	//   ....[11]....
        /*02c0*/ 	.word	0xffffffff


	//   ....[12]....
        /*02c4*/ 	.word	0xffffffff


	//   ....[13]....
        /*02c8*/ 	.word	0xffffffff


	//   ....[14]....
        /*02cc*/ 	.word	0xffffffff


	//   ....[15]....
        /*02d0*/ 	.word	0xffffffff


	//   ....[16]....
        /*02d4*/ 	.word	0xffffffff


	//   ....[17]....
        /*02d8*/ 	.word	0xffffffff


	//   ....[18]....
        /*02dc*/ 	.word	0xffffffff


	//   ....[19]....
        /*02e0*/ 	.word	0xffffffff


	//   ....[20]....
        /*02e4*/ 	.word	0xffffffff


	//   ....[21]....
        /*02e8*/ 	.word	0xffffffff


	//   ....[22]....
        /*02ec*/ 	.word	0xffffffff


	//   ....[23]....
        /*02f0*/ 	.word	0xffffffff


	//   ....[24]....
        /*02f4*/ 	.word	0xffffffff


	//   ....[25]....
        /*02f8*/ 	.word	0xffffffff


	//   ....[26]....
        /*02fc*/ 	.word	0xffffffff


	//   ....[27]....
        /*0300*/ 	.word	0xffffffff


	//   ....[28]....
        /*0304*/ 	.word	0xffffffff


	//   ....[29]....
        /*0308*/ 	.word	0xffffffff


	//   ....[30]....
        /*030c*/ 	.word	0xffffffff


	//   ....[31]....
        /*0310*/ 	.word	0xffffffff


	//   ....[32]....
        /*0314*/ 	.word	0xffffffff


	//   ....[33]....
        /*0318*/ 	.word	0xffffffff


	//   ....[34]....
        /*031c*/ 	.word	0xffffffff


	//   ....[35]....
        /*0320*/ 	.word	0xffffffff


	//   ....[36]....
        /*0324*/ 	.word	0xffffffff


	//   ....[37]....
        /*0328*/ 	.word	0xffffffff


	//   ....[38]....
        /*032c*/ 	.word	0xffffffff


	//   ....[39]....
        /*0330*/ 	.word	0xffffffff


	//   ....[40]....
        /*0334*/ 	.word	0xffffffff


	//   ....[41]....
        /*0338*/ 	.word	0xffffffff


	//   ....[42]....
        /*033c*/ 	.word	0xffffffff


	//   ....[43]....
        /*0340*/ 	.word	0xffffffff


	//   ....[44]....
        /*0344*/ 	.word	0xffffffff


	//   ....[45]....
        /*0348*/ 	.word	0xffffffff


	//   ....[46]....
        /*034c*/ 	.word	0xffffffff


	//   ....[47]....
        /*0350*/ 	.word	0xffffffff


	//   ....[48]....
        /*0354*/ 	.word	0xffffffff


	//   ....[49]....
        /*0358*/ 	.word	0xffffffff


	//   ....[50]....
        /*035c*/ 	.word	0xffffffff


	//   ....[51]....
        /*0360*/ 	.word	0xffffffff


	//   ....[52]....
        /*0364*/ 	.word	0xffffffff


	//   ....[53]....
        /*0368*/ 	.word	0xffffffff


	//   ....[54]....
        /*036c*/ 	.word	0xffffffff


	//   ....[55]....
        /*0370*/ 	.word	0xffffffff


	//   ....[56]....
        /*0374*/ 	.word	0xffffffff


	//   ....[57]....
        /*0378*/ 	.word	0xffffffff


	//   ....[58]....
        /*037c*/ 	.word	0xffffffff


	//   ....[59]....
        /*0380*/ 	.word	0xffffffff


	//   ....[60]....
        /*0384*/ 	.word	0xffffffff


	//   ....[61]....
        /*0388*/ 	.word	0xffffffff


	//   ....[62]....
        /*038c*/ 	.word	0xffffffff


	//   ....[63]....
        /*0390*/ 	.word	0xffffffff


	//   ....[64]....
        /*0394*/ 	.word	0xffffffff


	//   ....[65]....
        /*0398*/ 	.word	0xffffffff


	//   ....[66]....
        /*039c*/ 	.word	0xffffffff


	//   ....[67]....
        /*03a0*/ 	.word	0xffffffff


	//   ....[68]....
        /*03a4*/ 	.word	0xffffffff


	//   ....[69]....
        /*03a8*/ 	.word	0xffffffff


	//   ....[70]....
        /*03ac*/ 	.word	0xffffffff


	//   ....[71]....
        /*03b0*/ 	.word	0xffffffff


	//   ....[72]....
        /*03b4*/ 	.word	0xffffffff


	//   ....[73]....
        /*03b8*/ 	.word	0xffffffff


	//   ....[74]....
        /*03bc*/ 	.word	0xffffffff


	//   ....[75]....
        /*03c0*/ 	.word	0xffffffff


	//   ....[76]....
        /*03c4*/ 	.word	0xffffffff


	//   ....[77]....
        /*03c8*/ 	.word	0xffffffff


	//   ....[78]....
        /*03cc*/ 	.word	0xffffffff


	//   ....[79]....
        /*03d0*/ 	.word	0xffffffff


	//   ....[80]....
        /*03d4*/ 	.word	0xffffffff


	//   ....[81]....
        /*03d8*/ 	.word	0xffffffff


	//   ....[82]....
        /*03dc*/ 	.word	0xffffffff


	//   ....[83]....
        /*03e0*/ 	.word	0xffffffff


	//   ....[84]....
        /*03e4*/ 	.word	0xffffffff


	//   ....[85]....
        /*03e8*/ 	.word	0xffffffff


	//   ....[86]....
        /*03ec*/ 	.word	0xffffffff


	//   ....[87]....
        /*03f0*/ 	.word	0xffffffff


	//   ....[88]....
        /*03f4*/ 	.word	0xffffffff


	//   ....[89]....
        /*03f8*/ 	.word	0xffffffff


	//   ....[90]....
        /*03fc*/ 	.word	0xffffffff


	//   ....[91]....
        /*0400*/ 	.word	0xffffffff


	//   ....[92]....
        /*0404*/ 	.word	0xffffffff


	//   ....[93]....
        /*0408*/ 	.word	0xffffffff


	//   ....[94]....
        /*040c*/ 	.word	0xffffffff


	//   ....[95]....
        /*0410*/ 	.word	0xffffffff


	//   ....[96]....
        /*0414*/ 	.word	0xffffffff


	//   ....[97]....
        /*0418*/ 	.word	0xffffffff


	//   ....[98]....
        /*041c*/ 	.word	0xffffffff


	//   ....[99]....
        /*0420*/ 	.word	0xffffffff


	//   ....[100]....
        /*0424*/ 	.word	0xffffffff


	//   ....[101]....
        /*0428*/ 	.word	0xffffffff


	//   ....[102]....
        /*042c*/ 	.word	0xffffffff


	//   ....[103]....
        /*0430*/ 	.word	0xffffffff


	//   ....[104]....
        /*0434*/ 	.word	0xffffffff


	//   ....[105]....
        /*0438*/ 	.word	0xffffffff


	//   ....[106]....
        /*043c*/ 	.word	0xffffffff


	//   ....[107]....
        /*0440*/ 	.word	0xffffffff


	//   ....[108]....
        /*0444*/ 	.word	0xffffffff


	//   ....[109]....
        /*0448*/ 	.word	0xffffffff


	//   ....[110]....
        /*044c*/ 	.word	0xffffffff


	//   ....[111]....
        /*0450*/ 	.word	0xffffffff


	//   ....[112]....
        /*0454*/ 	.word	0xffffffff


	//   ....[113]....
        /*0458*/ 	.word	0xffffffff


	//   ....[114]....
        /*045c*/ 	.word	0xffffffff


	//   ....[115]....
        /*0460*/ 	.word	0xffffffff


	//   ....[116]....
        /*0464*/ 	.word	0xffffffff


	//   ....[117]....
        /*0468*/ 	.word	0x0500000f


	//   ....[118]....
        /*046c*/ 	.word	0x0500000f


	//   ....[119]....
        /*0470*/ 	.word	0x0500000f


	//   ....[120]....
        /*0474*/ 	.word	0x0500000f


	//   ....[121]....
        /*0478*/ 	.word	0x0500000f


	//   ....[122]....
        /*047c*/ 	.word	0x0500000f


	//   ....[123]....
        /*0480*/ 	.word	0x0500000f


	//   ....[124]....
        /*0484*/ 	.word	0x0500000f


	//   ....[125]....
        /*0488*/ 	.word	0x0500000f


	//   ....[126]....
        /*048c*/ 	.word	0x0500000f


	//   ....[127]....
        /*0490*/ 	.word	0x0500000f


	//   ....[128]....
        /*0494*/ 	.word	0x0500000f


	//   ....[129]....
        /*0498*/ 	.word	0x0500000f


	//   ....[130]....
        /*049c*/ 	.word	0x0500000f


	//   ....[131]....
        /*04a0*/ 	.word	0x0500000f


	//   ....[132]....
        /*04a4*/ 	.word	0x0500000f


	//   ....[133]....
        /*04a8*/ 	.word	0x0500000f


	//   ....[134]....
        /*04ac*/ 	.word	0x0500000f


	//   ....[135]....
        /*04b0*/ 	.word	0x0500000f


	//   ....[136]....
        /*04b4*/ 	.word	0x0500000f


	//   ....[137]....
        /*04b8*/ 	.word	0x0500000f


	//   ....[138]....
        /*04bc*/ 	.word	0x0500000f


	//   ....[139]....
        /*04c0*/ 	.word	0x0500000f


	//   ....[140]....
        /*04c4*/ 	.word	0x0500000f


	//   ....[141]....
        /*04c8*/ 	.word	0x0500000f


	//   ....[142]....
        /*04cc*/ 	.word	0x0500000f


	//   ....[143]....
        /*04d0*/ 	.word	0x0500000f


	//   ....[144]....
        /*04d4*/ 	.word	0x0500000f


	//   ....[145]....
        /*04d8*/ 	.word	0x0500000f


	//   ....[146]....
        /*04dc*/ 	.word	0x0500000f


	//   ....[147]....
        /*04e0*/ 	.word	0x0500000f


	//   ....[148]....
        /*04e4*/ 	.word	0x0500000f


	//   ....[149]....
        /*04e8*/ 	.word	0x0500000f


	//   ....[150]....
        /*04ec*/ 	.word	0x0500000f


	//   ....[151]....
        /*04f0*/ 	.word	0x0500000f


	//   ....[152]....
        /*04f4*/ 	.word	0x0500000f


	//   ....[153]....
        /*04f8*/ 	.word	0x0500000f


	//   ....[154]....
        /*04fc*/ 	.word	0x0500000f


	//   ....[155]....
        /*0500*/ 	.word	0x0500000f


	//   ....[156]....
        /*0504*/ 	.word	0x0500000f


	//   ....[157]....
        /*0508*/ 	.word	0x0500000f


	//   ....[158]....
        /*050c*/ 	.word	0x0500000f


	//   ....[159]....
        /*0510*/ 	.word	0x0500000f


	//   ....[160]....
        /*0514*/ 	.word	0x0500000f


	//   ....[161]....
        /*0518*/ 	.word	0x0500000f


	//   ....[162]....
        /*051c*/ 	.word	0x0500000f


	//   ....[163]....
        /*0520*/ 	.word	0x0500000f


	//   ....[164]....
        /*0524*/ 	.word	0x0500000f


	//   ....[165]....
        /*0528*/ 	.word	0x0500000f


	//   ....[166]....
        /*052c*/ 	.word	0x0500000f


	//   ....[167]....
        /*0530*/ 	.word	0x0500000f


	//   ....[168]....
        /*0534*/ 	.word	0x0500000f


	//   ....[169]....
        /*0538*/ 	.word	0x0500000f


	//   ....[170]....
        /*053c*/ 	.word	0x0500000f


	//   ....[171]....
        /*0540*/ 	.word	0x0500000f


	//   ....[172]....
        /*0544*/ 	.word	0x0500000f


	//   ....[173]....
        /*0548*/ 	.word	0x0500000f


	//   ....[174]....
        /*054c*/ 	.word	0x0500000f


	//   ....[175]....
        /*0550*/ 	.word	0x0500000f


	//   ....[176]....
        /*0554*/ 	.word	0x0500000f


	//   ....[177]....
        /*0558*/ 	.word	0x0500000f


	//   ....[178]....
        /*055c*/ 	.word	0x0500000f


	//   ....[179]....
        /*0560*/ 	.word	0x0500000f


	//   ....[180]....
        /*0564*/ 	.word	0x0500000f


	//----- nvinfo : EIATTR_COOP_GROUP_INSTR_OFFSETS
	.align		4
.L_113:
        /*0568*/ 	.byte	0x04, 0x28
        /*056a*/ 	.short	(.L_115 - .L_114)


	//   ....[0]....
.L_114:
        /*056c*/ 	.word	0x00000080


	//   ....[1]....
        /*0570*/ 	.word	0x000000b0


	//   ....[2]....
        /*0574*/ 	.word	0x000002d0


	//   ....[3]....
        /*0578*/ 	.word	0x00000430


	//   ....[4]....
        /*057c*/ 	.word	0x00000550


	//   ....[5]....
        /*0580*/ 	.word	0x000006b0


	//   ....[6]....
        /*0584*/ 	.word	0x00001780


	//   ....[7]....
        /*0588*/ 	.word	0x000026e0


	//   ....[8]....
        /*058c*/ 	.word	0x000027e0


	//   ....[9]....
        /*0590*/ 	.word	0x00002de0


	//   ....[10]....
        /*0594*/ 	.word	0x00002e40


	//   ....[11]....
        /*0598*/ 	.word	0x00003b40


	//   ....[12]....
        /*059c*/ 	.word	0x00004800


	//   ....[13]....
        /*05a0*/ 	.word	0x00004820


	//   ....[14]....
        /*05a4*/ 	.word	0x00004a50


	//   ....[15]....
        /*05a8*/ 	.word	0x00004a70


	//   ....[16]....
        /*05ac*/ 	.word	0x00005db0


	//   ....[17]....
        /*05b0*/ 	.word	0x00005eb0


	//   ....[18]....
        /*05b4*/ 	.word	0x00005f10


	//   ....[19]....
        /*05b8*/ 	.word	0x00005ff0


	//   ....[20]....
        /*05bc*/ 	.word	0x00006000


	//   ....[21]....
        /*05c0*/ 	.word	0x00007190


	//   ....[22]....
        /*05c4*/ 	.word	0x000071a0


	//   ....[23]....
        /*05c8*/ 	.word	0x000071b0


	//   ....[24]....
        /*05cc*/ 	.word	0x000071f0


	//   ....[25]....
        /*05d0*/ 	.word	0x000078a0


	//   ....[26]....
        /*05d4*/ 	.word	0x000078d0


	//   ....[27]....
        /*05d8*/ 	.word	0x000079f0


	//   ....[28]....
        /*05dc*/ 	.word	0x00007a10


	//   ....[29]....
        /*05e0*/ 	.word	0x00007e70


	//   ....[30]....
        /*05e4*/ 	.word	0x00007e80


	//   ....[31]....
        /*05e8*/ 	.word	0x000081b0


	//   ....[32]....
        /*05ec*/ 	.word	0x000081c0


	//   ....[33]....
        /*05f0*/ 	.word	0x00008d60


	//   ....[34]....
        /*05f4*/ 	.word	0x00008d70


	//   ....[35]....
        /*05f8*/ 	.word	0x00008e70


	//   ....[36]....
        /*05fc*/ 	.word	0x00008e90


	//   ....[37]....
        /*0600*/ 	.word	0x00009000


	//   ....[38]....
        /*0604*/ 	.word	0x00009210


	//   ....[39]....
        /*0608*/ 	.word	0x00009240


	//   ....[40]....
        /*060c*/ 	.word	0x00009270


	//   ....[41]....
        /*0610*/ 	.word	0x000092a0


	//   ....[42]....
        /*0614*/ 	.word	0x000092d0


	//   ....[43]....
        /*0618*/ 	.word	0x00009300


	//   ....[44]....
        /*061c*/ 	.word	0x00009470


	//   ....[45]....
        /*0620*/ 	.word	0x000094a0


	//   ....[46]....
        /*0624*/ 	.word	0x000094d0


	//   ....[47]....
        /*0628*/ 	.word	0x00009500


	//   ....[48]....
        /*062c*/ 	.word	0x00009530


	//   ....[49]....
        /*0630*/ 	.word	0x00009560


	//   ....[50]....
        /*0634*/ 	.word	0x000095f0


	//   ....[51]....
        /*0638*/ 	.word	0x00009620


	//   ....[52]....
        /*063c*/ 	.word	0x00009630


	//   ....[53]....
        /*0640*/ 	.word	0x000096d0


	//   ....[54]....
        /*0644*/ 	.word	0x0000b150


	//   ....[55]....
        /*0648*/ 	.word	0x0000b170


	//   ....[56]....
        /*064c*/ 	.word	0x0000b220


	//   ....[57]....
        /*0650*/ 	.word	0x0000b240


	//   ....[58]....
        /*0654*/ 	.word	0x0000b2e0


	//   ....[59]....
        /*0658*/ 	.word	0x0000b300


	//   ....[60]....
        /*065c*/ 	.word	0x0000b310


	//   ....[61]....
        /*0660*/ 	.word	0x0000b320


	//   ....[62]....
        /*0664*/ 	.word	0x0000bcb0


	//   ....[63]....
        /*0668*/ 	.word	0x0000bcd0


	//   ....[64]....
        /*066c*/ 	.word	0x0000bd30


	//   ....[65]....
        /*0670*/ 	.word	0x0000bd70


	//   ....[66]....
        /*0674*/ 	.word	0x0000bdd0


	//   ....[67]....
        /*0678*/ 	.word	0x0000be10


	//   ....[68]....
        /*067c*/ 	.word	0x0000be20


	//   ....[69]....
        /*0680*/ 	.word	0x0000be40


	//   ....[70]....
        /*0684*/ 	.word	0x0000bf10


	//   ....[71]....
        /*0688*/ 	.word	0x0000bf50


	//   ....[72]....
        /*068c*/ 	.word	0x0000bf60


	//   ....[73]....
        /*0690*/ 	.word	0x0000bf80


	//   ....[74]....
        /*0694*/ 	.word	0x0000c810


	//   ....[75]....
        /*0698*/ 	.word	0x0000c820


	//   ....[76]....
        /*069c*/ 	.word	0x0000c840


	//   ....[77]....
        /*06a0*/ 	.word	0x0000c8c0


	//   ....[78]....
        /*06a4*/ 	.word	0x0000c8d0


	//   ....[79]....
        /*06a8*/ 	.word	0x0000c930


	//   ....[80]....
        /*06ac*/ 	.word	0x0000c960


	//   ....[81]....
        /*06b0*/ 	.word	0x0000c9a0


	//   ....[82]....
        /*06b4*/ 	.word	0x0000cc90


	//   ....[83]....
        /*06b8*/ 	.word	0x0000ccb0


	//   ....[84]....
        /*06bc*/ 	.word	0x0000cd50


	//   ....[85]....
        /*06c0*/ 	.word	0x0000cd60


	//   ....[86]....
        /*06c4*/ 	.word	0x0000cdf0


	//   ....[87]....
        /*06c8*/ 	.word	0x0000ce00


	//   ....[88]....
        /*06cc*/ 	.word	0x0000ce10


	//   ....[89]....
        /*06d0*/ 	.word	0x0000cea0


	//   ....[90]....
        /*06d4*/ 	.word	0x0000d4b0


	//   ....[91]....
        /*06d8*/ 	.word	0x0000d4c0


	//   ....[92]....
        /*06dc*/ 	.word	0x0000d550


	//   ....[93]....
        /*06e0*/ 	.word	0x0000d5f0


	//   ....[94]....
        /*06e4*/ 	.word	0x0000d610


	//   ....[95]....
        /*06e8*/ 	.word	0x0000d690


	//   ....[96]....
        /*06ec*/ 	.word	0x0000d6b0


	//   ....[97]....
        /*06f0*/ 	.word	0x0000d6c0


	//   ....[98]....
        /*06f4*/ 	.word	0x0000dae0


	//   ....[99]....
        /*06f8*/ 	.word	0x0000db10


	//   ....[100]....
        /*06fc*/ 	.word	0x0000db80


	//   ....[101]....
        /*0700*/ 	.word	0x0000dbb0


	//   ....[102]....
        /*0704*/ 	.word	0x0000dbe0


	//   ....[103]....
        /*0708*/ 	.word	0x0000dc10


	//   ....[104]....
        /*070c*/ 	.word	0x0000dc40


	//   ....[105]....
        /*0710*/ 	.word	0x0000dc70


	//   ....[106]....
        /*0714*/ 	.word	0x0000de10


	//   ....[107]....
        /*0718*/ 	.word	0x0000de40


	//   ....[108]....
        /*071c*/ 	.word	0x0000de70


	//   ....[109]....
        /*0720*/ 	.word	0x0000dea0


	//   ....[110]....
        /*0724*/ 	.word	0x0000ded0


	//   ....[111]....
        /*0728*/ 	.word	0x0000df00


	//   ....[112]....
        /*072c*/ 	.word	0x0000dfc0


	//   ....[113]....
        /*0730*/ 	.word	0x0000dfe0


	//   ....[114]....
        /*0734*/ 	.word	0x0000dff0


	//   ....[115]....
        /*0738*/ 	.word	0x0000e050


	//   ....[116]....
        /*073c*/ 	.word	0x0000e670


	//   ....[117]....
        /*0740*/ 	.word	0x0000eb50


	//   ....[118]....
        /*0744*/ 	.word	0x0000ec40


	//   ....[119]....
        /*0748*/ 	.word	0x0000ece0


	//   ....[120]....
        /*074c*/ 	.word	0x0000ed40


	//   ....[121]....
        /*0750*/ 	.word	0x0000ee50


	//   ....[122]....
        /*0754*/ 	.word	0x0000eec0


	//   ....[123]....
        /*0758*/ 	.word	0x0000efd0


	//   ....[124]....
        /*075c*/ 	.word	0x0000f040


	//   ....[125]....
        /*0760*/ 	.word	0x0000f0e0


	//   ....[126]....
        /*0764*/ 	.word	0x0000f210


	//   ....[127]....
        /*0768*/ 	.word	0x0000f260


	//   ....[128]....
        /*076c*/ 	.word	0x0000f2d0


	//   ....[129]....
        /*0770*/ 	.word	0x0000f3c0


	//   ....[130]....
        /*0774*/ 	.word	0x0000f440


	//   ....[131]....
        /*0778*/ 	.word	0x0000f520


	//   ....[132]....
        /*077c*/ 	.word	0x0000f5a0


	//   ....[133]....
        /*0780*/ 	.word	0x0000f600


	//   ....[134]....
        /*0784*/ 	.word	0x0000f700


	//   ....[135]....
        /*0788*/ 	.word	0x0000f800


	//   ....[136]....
        /*078c*/ 	.word	0x0000f860


	//   ....[137]....
        /*0790*/ 	.word	0x0000f940


	//   ....[138]....
        /*0794*/ 	.word	0x0000fa80


	//   ....[139]....
        /*0798*/ 	.word	0x0000fb60


	//   ....[140]....
        /*079c*/ 	.word	0x0000fbe0


	//   ....[141]....
        /*07a0*/ 	.word	0x0000fcc0


	//   ....[142]....
        /*07a4*/ 	.word	0x0000fd20


	//   ....[143]....
        /*07a8*/ 	.word	0x0000fdf0


	//   ....[144]....
        /*07ac*/ 	.word	0x0000fe50


	//   ....[145]....
        /*07b0*/ 	.word	0x0000ff30


	//   ....[146]....
        /*07b4*/ 	.word	0x00010020


	//   ....[147]....
        /*07b8*/ 	.word	0x000100c0


	//   ....[148]....
        /*07bc*/ 	.word	0x00010120


	//   ....[149]....
        /*07c0*/ 	.word	0x00010220


	//   ....[150]....
        /*07c4*/ 	.word	0x00010280


	//   ....[151]....
        /*07c8*/ 	.word	0x00010380


	//   ....[152]....
        /*07cc*/ 	.word	0x000103e0


	//   ....[153]....
        /*07d0*/ 	.word	0x000104b0


	//   ....[154]....
        /*07d4*/ 	.word	0x00010600


	//   ....[155]....
        /*07d8*/ 	.word	0x000106b0


	//   ....[156]....
        /*07dc*/ 	.word	0x000107c0


	//   ....[157]....
        /*07e0*/ 	.word	0x000108a0


	//   ....[158]....
        /*07e4*/ 	.word	0x00010900


	//   ....[159]....
        /*07e8*/ 	.word	0x000109f0


	//   ....[160]....
        /*07ec*/ 	.word	0x00010a50


	//   ....[161]....
        /*07f0*/ 	.word	0x00010b30


	//   ....[162]....
        /*07f4*/ 	.word	0x00010bc0


	//   ....[163]....
        /*07f8*/ 	.word	0x00010c60


	//   ....[164]....
        /*07fc*/ 	.word	0x00010de0


	//   ....[165]....
        /*0800*/ 	.word	0x00010e50


	//   ....[166]....
        /*0804*/ 	.word	0x00010ec0


	//   ....[167]....
        /*0808*/ 	.word	0x00010f30


	//   ....[168]....
        /*080c*/ 	.word	0x00010fa0


	//   ....[169]....
        /*0810*/ 	.word	0x00011020


	//   ....[170]....
        /*0814*/ 	.word	0x000110a0


	//   ....[171]....
        /*0818*/ 	.word	0x00011130


	//   ....[172]....
        /*081c*/ 	.word	0x000111a0


	//   ....[173]....
        /*0820*/ 	.word	0x00011210


	//   ....[174]....
        /*0824*/ 	.word	0x00011280


	//   ....[175]....
        /*0828*/ 	.word	0x00011300


	//   ....[176]....
        /*082c*/ 	.word	0x00011370


	//   ....[177]....
        /*0830*/ 	.word	0x00011410


	//   ....[178]....
        /*0834*/ 	.word	0x00011460


	//   ....[179]....
        /*0838*/ 	.word	0x000114f0


	//   ....[180]....
        /*083c*/ 	.word	0x00011620


	//----- nvinfo : EIATTR_REG_RECONFIG
	.align		4
.L_115:
        /*0840*/ 	.byte	0x01, 0x54
	.zero		2


	//----- nvinfo : EIATTR_SYSCALL_OFFSETS
	.align		4
        /*0844*/ 	.byte	0x04, 0x46
        /*0846*/ 	.short	(.L_117 - .L_116)


	//   ....[0]....
.L_116:
        /*0848*/ 	.word	0x00001900


	//   ....[1]....
        /*084c*/ 	.word	0x0000a6e0


	//   ....[2]....
        /*0850*/ 	.word	0x0000a830


	//   ....[3]....
        /*0854*/ 	.word	0x0000a920


	//   ....[4]....
        /*0858*/ 	.word	0x0000b760


	//----- nvinfo : EIATTR_MBARRIER_INSTR_OFFSETS
	.align		4
.L_117:
        /*085c*/ 	.byte	0x04, 0x39
        /*085e*/ 	.short	(.L_119 - .L_118)


	//   ....[0]....
.L_118:
        /*0860*/ 	.word	0x00000180
        /*0864*/ 	.word	0x000000ff
        /*0868*/ 	.word	0x0002d800
        /*086c*/ 	.short	0x0100
        /*086e*/ 	.byte	0x08
	.zero		1


	//   ....[1]....
        /*0870*/ 	.word	0x00000190
        /*0874*/ 	.word	0x000000ff
        /*0878*/ 	.word	0x0002d820
        /*087c*/ 	.short	0x0100
        /*087e*/ 	.byte	0x08
	.zero		1


	//   ....[2]....
        /*0880*/ 	.word	0x00000280
        /*0884*/ 	.word	0x000000ff
        /*0888*/ 	.word	0x0002d830
        /*088c*/ 	.short	0x0100
        /*088e*/ 	.byte	0x08
	.zero		1


	//   ....[3]....
        /*0890*/ 	.word	0x00000290
        /*0894*/ 	.word	0x000000ff
        /*0898*/ 	.word	0x0002d840
        /*089c*/ 	.short	0x0100
        /*089e*/ 	.byte	0x08
	.zero		1


	//   ....[4]....
        /*08a0*/ 	.word	0x000002a0
        /*08a4*/ 	.word	0x000000ff
        /*08a8*/ 	.word	0x0002d838
        /*08ac*/ 	.short	0x0100
        /*08ae*/ 	.byte	0x08
	.zero		1


	//   ....[5]....
        /*08b0*/ 	.word	0x000002b0
        /*08b4*/ 	.word	0x000000ff
        /*08b8*/ 	.word	0x0002d848
        /*08bc*/ 	.short	0x0100
        /*08be*/ 	.byte	0x08
	.zero		1


	//   ....[6]....
        /*08c0*/ 	.word	0x000003e0
        /*08c4*/ 	.word	0x000000ff
        /*08c8*/ 	.word	0x0002d850
        /*08cc*/ 	.short	0x0100
        /*08ce*/ 	.byte	0x08
	.zero		1


	//   ....[7]....
        /*08d0*/ 	.word	0x000003f0
        /*08d4*/ 	.word	0x000000ff
        /*08d8*/ 	.word	0x0002d860
        /*08dc*/ 	.short	0x0100
        /*08de*/ 	.byte	0x08
	.zero		1


	//   ....[8]....
        /*08e0*/ 	.word	0x00000400
        /*08e4*/ 	.word	0x000000ff
        /*08e8*/ 	.word	0x0002d858
        /*08ec*/ 	.short	0x0100
        /*08ee*/ 	.byte	0x08
	.zero		1


	//   ....[9]....
        /*08f0*/ 	.word	0x00000410
        /*08f4*/ 	.word	0x000000ff
        /*08f8*/ 	.word	0x0002d868
        /*08fc*/ 	.short	0x0100
        /*08fe*/ 	.byte	0x08
	.zero		1


	//   ....[10]....
        /*0900*/ 	.word	0x00000500
        /*0904*/ 	.word	0x000000ff
        /*0908*/ 	.word	0x0002d870
        /*090c*/ 	.short	0x0100
        /*090e*/ 	.byte	0x06
	.zero		1


	//   ....[11]....
        /*0910*/ 	.word	0x00000510
        /*0914*/ 	.word	0x000000ff
        /*0918*/ 	.word	0x0002d880
        /*091c*/ 	.short	0x0100
        /*091e*/ 	.byte	0x06
	.zero		1


	//   ....[12]....
        /*0920*/ 	.word	0x00000520
        /*0924*/ 	.word	0x000000ff
        /*0928*/ 	.word	0x0002d878
        /*092c*/ 	.short	0x0100
        /*092e*/ 	.byte	0x06
	.zero		1


	//   ....[13]....
        /*0930*/ 	.word	0x00000530
        /*0934*/ 	.word	0x000000ff
        /*0938*/ 	.word	0x0002d888
        /*093c*/ 	.short	0x0100
        /*093e*/ 	.byte	0x06
	.zero		1


	//   ....[14]....
        /*0940*/ 	.word	0x00000660
        /*0944*/ 	.word	0x000000ff
        /*0948*/ 	.word	0x0002d890
        /*094c*/ 	.short	0x0100
        /*094e*/ 	.byte	0x08
	.zero		1


	//   ....[15]....
        /*0950*/ 	.word	0x00000670
        /*0954*/ 	.word	0x000000ff
        /*0958*/ 	.word	0x0002d8a0
        /*095c*/ 	.short	0x0100
        /*095e*/ 	.byte	0x08
	.zero		1


	//   ....[16]....
        /*0960*/ 	.word	0x00000680
        /*0964*/ 	.word	0x000000ff
        /*0968*/ 	.word	0x0002d898
        /*096c*/ 	.short	0x0100
        /*096e*/ 	.byte	0x08
	.zero		1


	//   ....[17]....
        /*0970*/ 	.word	0x00000690
        /*0974*/ 	.word	0x000000ff
        /*0978*/ 	.word	0x0002d8a8
        /*097c*/ 	.short	0x0100
        /*097e*/ 	.byte	0x08
	.zero		1


	//   ....[18]....
        /*0980*/ 	.word	0x000007c0
        /*0984*/ 	.word	0x000000ff
        /*0988*/ 	.word	0x0002d8b0
        /*098c*/ 	.short	0x0100
        /*098e*/ 	.byte	0x08
	.zero		1


	//   ....[19]....
        /*0990*/ 	.word	0x000007d0
        /*0994*/ 	.word	0x000000ff
        /*0998*/ 	.word	0x0002d8c0
        /*099c*/ 	.short	0x0100
        /*099e*/ 	.byte	0x08
	.zero		1


	//   ....[20]....
        /*09a0*/ 	.word	0x000007e0
        /*09a4*/ 	.word	0x000000ff
        /*09a8*/ 	.word	0x0002d8b8
        /*09ac*/ 	.short	0x0100
        /*09ae*/ 	.byte	0x08
	.zero		1


	//   ....[21]....
        /*09b0*/ 	.word	0x000007f0
        /*09b4*/ 	.word	0x000000ff
        /*09b8*/ 	.word	0x0002d8c8
        /*09bc*/ 	.short	0x0100
        /*09be*/ 	.byte	0x08
	.zero		1


	//   ....[22]....
        /*09c0*/ 	.word	0x00001970
        /*09c4*/ 	.word	0x000000ff
        /*09c8*/ 	.word	0x0002d800
        /*09cc*/ 	.short	0x010a
        /*09ce*/ 	.byte	0x28
	.zero		1


	//   ....[23]....
        /*09d0*/ 	.word	0x000019e0
        /*09d4*/ 	.word	0x00000005
        /*09d8*/ 	.word	0x0002d830
        /*09dc*/ 	.short	0x010a
        /*09de*/ 	.byte	0x3f
	.zero		1


	//   ....[24]....
        /*09e0*/ 	.word	0x00001a30
        /*09e4*/ 	.word	0x00000005
        /*09e8*/ 	.word	0x0002d830
        /*09ec*/ 	.short	0x010a
        /*09ee*/ 	.byte	0x3f
	.zero		1


	//   ....[25]....
        /*09f0*/ 	.word	0x00002820
        /*09f4*/ 	.word	0x000000ff
        /*09f8*/ 	.word	0x00000000
        /*09fc*/ 	.short	0x0101
        /*09fe*/ 	.byte	0x06
	.zero		1


	//   ....[26]....
        /*0a00*/ 	.word	0x00003de0
        /*0a04*/ 	.word	0x000000ff
        /*0a08*/ 	.word	0x0002d830
        /*0a0c*/ 	.short	0x010a
        /*0a0e*/ 	.byte	0x07
	.zero		1


	//   ....[27]....
        /*0a10*/ 	.word	0x00003e20
        /*0a14*/ 	.word	0x000000ff
        /*0a18*/ 	.word	0x0002d830
        /*0a1c*/ 	.short	0x010a
        /*0a1e*/ 	.byte	0x07
	.zero		1


	//   ....[28]....
        /*0a20*/ 	.word	0x00004100
        /*0a24*/ 	.word	0x000000ff
        /*0a28*/ 	.word	0x0002d850
        /*0a2c*/ 	.short	0x010a
        /*0a2e*/ 	.byte	0x07
	.zero		1


	//   ....[29]....
        /*0a30*/ 	.word	0x00004140
        /*0a34*/ 	.word	0x000000ff
        /*0a38*/ 	.word	0x0002d850
        /*0a3c*/ 	.short	0x010a
        /*0a3e*/ 	.byte	0x07
	.zero		1


	//   ....[30]....
        /*0a40*/ 	.word	0x00004640
        /*0a44*/ 	.word	0x000000ff
        /*0a48*/ 	.word	0x00000000
        /*0a4c*/ 	.short	0x0101
        /*0a4e*/ 	.byte	0x07
	.zero		1


	//   ....[31]....
        /*0a50*/ 	.word	0x00005850
        /*0a54*/ 	.word	0x000000ff
        /*0a58*/ 	.word	0x00000000
        /*0a5c*/ 	.short	0x0101
        /*0a5e*/ 	.byte	0x06
	.zero		1


	//   ....[32]....
        /*0a60*/ 	.word	0x00005e20
        /*0a64*/ 	.word	0x000000ff
        /*0a68*/ 	.word	0x0002d850
        /*0a6c*/ 	.short	0x010a
        /*0a6e*/ 	.byte	0x04
	.zero		1


	//   ....[33]....
        /*0a70*/ 	.word	0x00005e60
        /*0a74*/ 	.word	0x000000ff
        /*0a78*/ 	.word	0x0002d850
        /*0a7c*/ 	.short	0x010a
        /*0a7e*/ 	.byte	0x04
	.zero		1


	//   ....[34]....
        /*0a80*/ 	.word	0x000064e0
        /*0a84*/ 	.word	0x000000ff
        /*0a88*/ 	.word	0x00000000
        /*0a8c*/ 	.short	0x0101
        /*0a8e*/ 	.byte	0x04
	.zero		1


	//   ....[35]....
        /*0a90*/ 	.word	0x000078c0
        /*0a94*/ 	.word	0x000000ff
        /*0a98*/ 	.word	0x00000000
        /*0a9c*/ 	.short	0x0101
        /*0a9e*/ 	.byte	0x04
	.zero		1


	//   ....[36]....
        /*0aa0*/ 	.word	0x00007de0
        /*0aa4*/ 	.word	0x000000ff
        /*0aa8*/ 	.word	0x00000000
        /*0aac*/ 	.short	0x0101
        /*0aae*/ 	.byte	0x04
	.zero		1


	//   ....[37]....
        /*0ab0*/ 	.word	0x0000aee0
        /*0ab4*/ 	.word	0x00000002
        /*0ab8*/ 	.word	0x0002d840
        /*0abc*/ 	.short	0x010a
        /*0abe*/ 	.byte	0x3f
	.zero		1


	//   ....[38]....
        /*0ac0*/ 	.word	0x0000b460
        /*0ac4*/ 	.word	0x00000002
        /*0ac8*/ 	.word	0x0002d830
        /*0acc*/ 	.short	0x0107
        /*0ace*/ 	.byte	0x3f
	.zero		1


	//   ....[39]....
        /*0ad0*/ 	.word	0x0000b530
        /*0ad4*/ 	.word	0x00000002
        /*0ad8*/ 	.word	0x0002d830
        /*0adc*/ 	.short	0x0101
        /*0ade*/ 	.byte	0x3f
	.zero		1


	//   ....[40]....
        /*0ae0*/ 	.word	0x0000c0c0
        /*0ae4*/ 	.word	0x00000011
        /*0ae8*/ 	.word	0x0002d800
        /*0aec*/ 	.short	0x0107
        /*0aee*/ 	.byte	0x3f
	.zero		1


	//   ....[41]....
        /*0af0*/ 	.word	0x0000c1b0
        /*0af4*/ 	.word	0x00000011
        /*0af8*/ 	.word	0x0002d800
        /*0afc*/ 	.short	0x0101
        /*0afe*/ 	.byte	0x3f
	.zero		1


	//   ....[42]....
        /*0b00*/ 	.word	0x0000c1d0
        /*0b04*/ 	.word	0x00000011
        /*0b08*/ 	.word	0x0002d820
        /*0b0c*/ 	.short	0x010a
        /*0b0e*/ 	.byte	0x3f
	.zero		1


	//   ....[43]....
        /*0b10*/ 	.word	0x0000c5f0
        /*0b14*/ 	.word	0x00000005
        /*0b18*/ 	.word	0x0002d840
        /*0b1c*/ 	.short	0x010a
        /*0b1e*/ 	.byte	0x3f
	.zero		1


	//   ....[44]....
        /*0b20*/ 	.word	0x0000ca50
        /*0b24*/ 	.word	0x00000005
        /*0b28*/ 	.word	0x0002d830
        /*0b2c*/ 	.short	0x0107
        /*0b2e*/ 	.byte	0x3f
	.zero		1


	//   ....[45]....
        /*0b30*/ 	.word	0x0000cb10
        /*0b34*/ 	.word	0x00000005
        /*0b38*/ 	.word	0x0002d830
        /*0b3c*/ 	.short	0x0101
        /*0b3e*/ 	.byte	0x3f
	.zero		1


	//   ....[46]....
        /*0b40*/ 	.word	0x0000cb70
        /*0b44*/ 	.word	0x00000005
        /*0b48*/ 	.word	0x0002d860
        /*0b4c*/ 	.short	0x010a
        /*0b4e*/ 	.byte	0x3f
	.zero		1


	//   ....[47]....
        /*0b50*/ 	.word	0x0000d060
        /*0b54*/ 	.word	0x00000005
        /*0b58*/ 	.word	0x0002d850
        /*0b5c*/ 	.short	0x0107
        /*0b5e*/ 	.byte	0x3f
	.zero		1


	//   ....[48]....
        /*0b60*/ 	.word	0x0000d150
        /*0b64*/ 	.word	0x00000005
        /*0b68*/ 	.word	0x0002d850
        /*0b6c*/ 	.short	0x0101
        /*0b6e*/ 	.byte	0x3f
	.zero		1


	//   ....[49]....
        /*0b70*/ 	.word	0x0000d370
        /*0b74*/ 	.word	0x00000000
        /*0b78*/ 	.word	0x0002d860
        /*0b7c*/ 	.short	0x010a
        /*0b7e*/ 	.byte	0x3f
	.zero		1


	//   ....[50]....
        /*0b80*/ 	.word	0x0000d7f0
        /*0b84*/ 	.word	0x00000000
        /*0b88*/ 	.word	0x0002d850
        /*0b8c*/ 	.short	0x0107
        /*0b8e*/ 	.byte	0x3f
	.zero		1


	//   ....[51]....
        /*0b90*/ 	.word	0x0000d8c0
        /*0b94*/ 	.word	0x00000000
        /*0b98*/ 	.word	0x0002d850
        /*0b9c*/ 	.short	0x0101
        /*0b9e*/ 	.byte	0x3f
	.zero		1


	//   ....[52]....
        /*0ba0*/ 	.word	0x0000e5f0
        /*0ba4*/ 	.word	0x00000005
        /*0ba8*/ 	.word	0x0002d820
        /*0bac*/ 	.short	0x010a
        /*0bae*/ 	.byte	0x3f
	.zero		1


	//   ....[53]....
        /*0bb0*/ 	.word	0x0000e770
        /*0bb4*/ 	.word	0x00000003
        /*0bb8*/ 	.word	0x0002d840
        /*0bbc*/ 	.short	0x010a
        /*0bbe*/ 	.byte	0x3f
	.zero		1


	//   ....[54]....
        /*0bc0*/ 	.word	0x0000e810
        /*0bc4*/ 	.word	0x00000005
        /*0bc8*/ 	.word	0x0002d840
        /*0bcc*/ 	.short	0x010a
        /*0bce*/ 	.byte	0x3f
	.zero		1


	//   ....[55]....
        /*0bd0*/ 	.word	0x0000e850
        /*0bd4*/ 	.word	0x00000003
        /*0bd8*/ 	.word	0x0002d860
        /*0bdc*/ 	.short	0x010a
        /*0bde*/ 	.byte	0x3f
	.zero		1


	//   ....[56]....
        /*0be0*/ 	.word	0x0000e890
        /*0be4*/ 	.word	0x00000005
        /*0be8*/ 	.word	0x0002d860
        /*0bec*/ 	.short	0x010a
        /*0bee*/ 	.byte	0x3f
	.zero		1


	//   ....[57]....
        /*0bf0*/ 	.word	0x0000e900
        /*0bf4*/ 	.word	0x00000003
        /*0bf8*/ 	.word	0x0002d800
        /*0bfc*/ 	.short	0x010a
        /*0bfe*/ 	.byte	0x3f
	.zero		1


	//   ....[58]....
        /*0c00*/ 	.word	0x0000e950
        /*0c04*/ 	.word	0x00000005
        /*0c08*/ 	.word	0x0002d830
        /*0c0c*/ 	.short	0x010a
        /*0c0e*/ 	.byte	0x3f
	.zero		1


	//   ....[59]....
        /*0c10*/ 	.word	0x0000e9b0
        /*0c14*/ 	.word	0x00000003
        /*0c18*/ 	.word	0x0002d830
        /*0c1c*/ 	.short	0x010a
        /*0c1e*/ 	.byte	0x3f
	.zero		1


	//   ....[60]....
        /*0c20*/ 	.word	0x0000ea10
        /*0c24*/ 	.word	0x00000003
        /*0c28*/ 	.word	0x0002d850
        /*0c2c*/ 	.short	0x010a
        /*0c2e*/ 	.byte	0x3f
	.zero		1


	//   ....[61]....
        /*0c30*/ 	.word	0x0000ea70
        /*0c34*/ 	.word	0x00000006
        /*0c38*/ 	.word	0x0002d850
        /*0c3c*/ 	.short	0x010a
        /*0c3e*/ 	.byte	0x3f
	.zero		1


	//   ....[62]....
        /*0c40*/ 	.word	0x0000eb90
        /*0c44*/ 	.word	0x00000002
        /*0c48*/ 	.word	0x0002d840
        /*0c4c*/ 	.short	0x010a
        /*0c4e*/ 	.byte	0x3f
	.zero		1


	//   ....[63]....
        /*0c50*/ 	.word	0x0000f980
        /*0c54*/ 	.word	0x00000011
        /*0c58*/ 	.word	0x0002d820
        /*0c5c*/ 	.short	0x010a
        /*0c5e*/ 	.byte	0x3f
	.zero		1


	//   ....[64]....
        /*0c60*/ 	.word	0x0000f9d0
        /*0c64*/ 	.word	0x00000005
        /*0c68*/ 	.word	0x0002d840
        /*0c6c*/ 	.short	0x010a
        /*0c6e*/ 	.byte	0x3f
	.zero		1


	//   ....[65]....
        /*0c70*/ 	.word	0x0000ff70
        /*0c74*/ 	.word	0x00000005
        /*0c78*/ 	.word	0x0002d860
        /*0c7c*/ 	.short	0x010a
        /*0c7e*/ 	.byte	0x3f
	.zero		1


	//   ....[66]....
        /*0c80*/ 	.word	0x00010550
        /*0c84*/ 	.word	0x00000000
        /*0c88*/ 	.word	0x0002d860
        /*0c8c*/ 	.short	0x010a
        /*0c8e*/ 	.byte	0x3f
	.zero		1


	//   ....[67]....
        /*0c90*/ 	.word	0x00011540
        /*0c94*/ 	.word	0x00000005
        /*0c98*/ 	.word	0x0002d820
        /*0c9c*/ 	.short	0x010a
        /*0c9e*/ 	.byte	0x3f
	.zero		1


	//   ....[68]....
        /*0ca0*/ 	.word	0x000116e0
        /*0ca4*/ 	.word	0x00000003
        /*0ca8*/ 	.word	0x0002d840
        /*0cac*/ 	.short	0x010a
        /*0cae*/ 	.byte	0x3f
	.zero		1


	//   ....[69]....
        /*0cb0*/ 	.word	0x00011730
        /*0cb4*/ 	.word	0x00000005
        /*0cb8*/ 	.word	0x0002d840
        /*0cbc*/ 	.short	0x010a
        /*0cbe*/ 	.byte	0x3f
	.zero		1


	//   ....[70]....
        /*0cc0*/ 	.word	0x00011780
        /*0cc4*/ 	.word	0x00000003
        /*0cc8*/ 	.word	0x0002d860
        /*0ccc*/ 	.short	0x010a
        /*0cce*/ 	.byte	0x3f
	.zero		1


	//----- nvinfo : EIATTR_NUM_MBARRIERS
	.align		4
.L_119:
        /*0cd0*/ 	.byte	0x03, 0x38
        /*0cd2*/ 	.short	0x0016


	//----- nvinfo : EIATTR_EXIT_INSTR_OFFSETS
	.align		4
        /*0cd4*/ 	.byte	0x04, 0x1c
        /*0cd6*/ 	.short	(.L_121 - .L_120)


	//   ....[0]....
.L_120:
        /*0cd8*/ 	.word	0x000009a0


	//   ....[1]....
        /*0cdc*/ 	.word	0x00008fb0


	//   ....[2]....
        /*0ce0*/ 	.word	0x0000e8e0


	//----- nvinfo : EIATTR_MAX_THREADS
	.align		4
.L_121:
        /*0ce4*/ 	.byte	0x04, 0x05
        /*0ce6*/ 	.short	(.L_123 - .L_122)
.L_122:
        /*0ce8*/ 	.word	0x00000200
        /*0cec*/ 	.word	0x00000001
        /*0cf0*/ 	.word	0x00000001


	//----- nvinfo : EIATTR_CRS_STACK_SIZE
	.align		4
.L_123:
        /*0cf4*/ 	.byte	0x04, 0x1e
        /*0cf6*/ 	.short	(.L_125 - .L_124)
.L_124:
        /*0cf8*/ 	.word	0x00000000


	//----- nvinfo : EIATTR_CBANK_PARAM_SIZE
	.align		4
.L_125:
        /*0cfc*/ 	.byte	0x03, 0x19
        /*0cfe*/ 	.short	0x0af0


	//----- nvinfo : EIATTR_PARAM_CBANK
	.align		4
        /*0d00*/ 	.byte	0x04, 0x0a
        /*0d02*/ 	.short	(.L_127 - .L_126)
	.align		4
.L_126:
        /*0d04*/ 	.word	index@(.nv.constant0._ZN7cutlass13device_kernelIN5flash11enable_sm90INS1_16FlashAttnFwdSm90INS1_25CollectiveMainloopFwdSm90ILi2EN4cute5tupleIJNS5_1CILi1EEES8_S8_EEENS6_IJNS7_ILi192EEENS7_ILi128EEENS7_ILi96EEEEEELi96ENS_6half_tEfNS_4arch4Sm90ELb0ELb0ELb0ELb1ELb1ELb0ELb0ELb0ELb1ELb1ELb1ELb0EEENS1_21CollectiveEpilogueFwdINS6_IJSA_SC_SB_EEES9_SE_SG_Li384ELb1ELb1ELb1ELb0EEENS1_36VarlenDynamicPersistentTileSchedulerILi192ELi128ELi384ELi128ELb1ELb1ELb1ELb0ELb1ELb1EEEEEEEEEvNT_6ParamsE)
        /*0d08*/ 	.short	0x0210
        /*0d0a*/ 	.short	0x0af0


	//----- nvinfo : EIATTR_SW_WAR
	.align		4
.L_127:
        /*0d0c*/ 	.byte	0x04, 0x36
        /*0d0e*/ 	.short	(.L_129 - .L_128)
.L_128:
        /*0d10*/ 	.word	0x00000008
.L_129:


//--------------------- .nv.info._ZN7cutlass13device_kernelIN5flash11enable_sm90INS1_16FlashAttnFwdSm90INS1_25CollectiveMainloopFwdSm90ILi2EN4cute5tupleIJNS5_1CILi1EEES8_S8_EEENS6_IJNS7_ILi192EEENS7_ILi128EEENS7_ILi96EEEEEELi96ENS_6half_tEfNS_4arch4Sm90ELb0ELb0ELb0ELb1ELb1ELb1ELb0ELb0ELb1ELb1ELb1ELb0EEENS1_21CollectiveEpilogueFwdINS6_IJSA_SC_SB_EEES9_SE_SG_Li384ELb1ELb1ELb1ELb0EEENS1_36VarlenDynamicPersistentTileSchedulerILi192ELi128ELi384ELi128ELb1ELb1ELb1ELb0ELb1ELb1EEEEEEEEEvNT_6ParamsE --------------------------
	.section	.nv.info._ZN7cutlass13device_kernelIN5flash11enable_sm90INS1_16FlashAttnFwdSm90INS1_25CollectiveMainloopFwdSm90ILi2EN4cute5tupleIJNS5_1CILi1EEES8_S8_EEENS6_IJNS7_ILi192EEENS7_ILi128EEENS7_ILi96EEEEEELi96ENS_6half_tEfNS_4arch4Sm90ELb0ELb0ELb0ELb1ELb1ELb1ELb0ELb0ELb1ELb1ELb1ELb0EEENS1_21CollectiveEpilogueFwdINS6_IJSA_SC_SB_EEES9_SE_SG_Li384ELb1ELb1ELb1ELb0EEENS1_36VarlenDynamicPersistentTileSchedulerILi192ELi128ELi384ELi128ELb1ELb1ELb1ELb0ELb1ELb1EEEEEEEEEvNT_6ParamsE,"",@"SHT_CUDA_INFO"
	.sectionflags	@""
	.align	4


	//----- nvinfo : EIATTR_CUDA_API_VERSION
	.align		4
        /*0000*/ 	.byte	0x04, 0x37
        /*0002*/ 	.short	(.L_131 - .L_130)
.L_130:
        /*0004*/ 	.word	0x00000082


	//----- nvinfo : EIATTR_KPARAM_INFO
	.align		4
.L_131:
        /*0008*/ 	.byte	0x04, 0x17
        /*000a*/ 	.short	(.L_133 - .L_132)
.L_132:
        /*000c*/ 	.word	0x00000000
        /*0010*/ 	.short	0x0000
        /*0012*/ 	.short	0x0070
        /*0014*/ 	.byte	0x00, 0xf0, 0x01, 0x2a


	//----- nvinfo : EIATTR_SPARSE_MMA_MASK
	.align		4
.L_133:
        /*0018*/ 	.byte	0x03, 0x50
        /*001a*/ 	.short	0x0000


	//----- nvinfo : EIATTR_MAXREG_COUNT
	.align		4
        /*001c*/ 	.byte	0x03, 0x1b
        /*001e*/ 	.short	0x0080


	//----- nvinfo : EIATTR_NUM_BARRIERS
	.align		4
        /*0020*/ 	.byte	0x02, 0x4c
        /*0022*/ 	.byte	0x10
	.zero		1


	//----- nvinfo : EIATTR_EXTERNS
	.align		4
        /*0024*/ 	.byte	0x04, 0x0f
        /*0026*/ 	.short	(.L_135 - .L_134)


	//   ....[0]....
	.align		4
.L_134:
        /*0028*/ 	.word	index@(__assertfail)


	//----- nvinfo : EIATTR_ANNOTATIONS
	.align		4
.L_135:
        /*002c*/ 	.byte	0x04, 0x55
        /*002e*/ 	.short	(.L_137 - .L_136)


	//   ....[0]....
.L_136:
        /* <DEDUP_REMOVED lines=115> */


	//----- nvinfo : EIATTR_MERCURY_ISA_VERSION
	.align		4
.L_137:
        /*0748*/ 	.byte	0x03, 0x5f
        /*074a*/ 	.short	0x0101


	//----- nvinfo : EIATTR_UNUSED_LOAD_BYTE_OFFSET
	.align		4
        /*074c*/ 	.byte	0x04, 0x44
        /*074e*/ 	.short	(.L_139 - .L_138)


	//   ....[0]....
.L_138:
        /*0750*/ 	.word	0x00000a90
        /*0754*/ 	.word	0x0000fff0


	//   ....[1]....
        /*0758*/ 	.word	0x00010b00
        /*075c*/ 	.word	0x0000fff0


	//----- nvinfo : EIATTR_INT_WARP_WIDE_INSTR_OFFSETS
	.align		4
.L_139:
        /*0760*/ 	.byte	0x04, 0x31
        /*0762*/ 	.short	(.L_141 - .L_140)


	//   ....[0]....
.L_140:
        /*0764*/ 	.word	0x00000130


	//   ....[1]....
        /*0768*/ 	.word	0x00000170


	//   ....[2]....
        /*076c*/ 	.word	0x000001e0


	//   ....[3]....
        /*0770*/ 	.word	0x000164c0


	//   ....[4]....
        /*0774*/ 	.word	0x00016550


	//   ....[5]....
        /*0778*/ 	.word	0x000191c0


	//   ....[6]....
        /*077c*/ 	.word	0x00019250


	//----- nvinfo : EIATTR_COOP_GROUP_MASK_REGIDS
	.align		4
.L_141:
        /*0780*/ 	.byte	0x04, 0x29
        /*0782*/ 	.short	(.L_143 - .L_142)


	//   ....[0]....
.L_142:
        /*0784*/ 	.word	0xffffffff


	//   ....[1]....
        /*0788*/ 	.word	0xffffffff


	//   ....[2]....
        /*078c*/ 	.word	0xffffffff


	//   ....[3]....
        /*0790*/ 	.word	0xffffffff


	//   ....[4]....
        /*0794*/ 	.word	0xffffffff


	//   ....[5]....
        /*0798*/ 	.word	0xffffffff


	//   ....[6]....
        /*079c*/ 	.word	0xffffffff


	//   ....[7]....
        /*07a0*/ 	.word	0xffffffff


	//   ....[8]....
        /*07a4*/ 	.word	0xffffffff


	//   ....[9]....
        /*07a8*/ 	.word	0xffffffff


	//   ....[10]....
        /*07ac*/ 	.word	0xffffffff


	//   ....[11]....
        /*07b0*/ 	.word	0xffffffff


	//   ....[12]....
        /*07b4*/ 	.word	0xffffffff


	//   ....[13]....
        /*07b8*/ 	.word	0xffffffff


	//   ....[14]....
        /*07bc*/ 	.word	0xffffffff


	//   ....[15]....
        /*07c0*/ 	.word	0xffffffff


	//   ....[16]....
        /*07c4*/ 	.word	0xffffffff


	//   ....[17]....
        /*07c8*/ 	.word	0xffffffff


	//   ....[18]....
        /*07cc*/ 	.word	0xffffffff


	//   ....[19]....
        /*07d0*/ 	.word	0xffffffff


	//   ....[20]....
        /*07d4*/ 	.word	0xffffffff


	//   ....[21]....
        /*07d8*/ 	.word	0xffffffff


	//   ....[22]....
        /*07dc*/ 	.word	0xffffffff


	//   ....[23]....
        /*07e0*/ 	.word	0xffffffff


	//   ....[24]....
        /*07e4*/ 	.word	0xffffffff


	//   ....[25]....
        /*07e8*/ 	.word	0xffffffff


	//   ....[26]....
        /*07ec*/ 	.word	0xffffffff


	//   ....[27]....
        /*07f0*/ 	.word	0xffffffff


	//   ....[28]....
        /*07f4*/ 	.word	0xffffffff


	//   ....[29]....
        /*07f8*/ 	.word	0xffffffff


	//   ....[30]....
        /*07fc*/ 	.word	0xffffffff


	//   ....[31]....
        /*0800*/ 	.word	0xffffffff


	//   ....[32]....
        /*0804*/ 	.word	0xffffffff


	//   ....[33]....
        /*0808*/ 	.word	0xffffffff


	//   ....[34]....
        /*080c*/ 	.word	0xffffffff


	//   ....[35]....
        /*0810*/ 	.word	0xffffffff


	//   ....[36]....
        /*0814*/ 	.word	0xffffffff


	//   ....[37]....
        /*0818*/ 	.word	0xffffffff


	//   ....[38]....
        /*081c*/ 	.word	0xffffffff


	//   ....[39]....
        /*0820*/ 	.word	0xffffffff


	//   ....[40]....
        /*0824*/ 	.word	0xffffffff


	//   ....[41]....
        /*0828*/ 	.word	0xffffffff


	//   ....[42]....
        /*082c*/ 	.word	0xffffffff


	//   ....[43]....
        /*0830*/ 	.word	0xffffffff


	//   ....[44]....
        /*0834*/ 	.word	0xffffffff


	//   ....[45]....
        /*0838*/ 	.word	0xffffffff


	//   ....[46]....
        /*083c*/ 	.word	0xffffffff


	//   ....[47]....
        /*0840*/ 	.word	0xffffffff


	//   ....[48]....
        /*0844*/ 	.word	0xffffffff


	//   ....[49]....
        /*0848*/ 	.word	0xffffffff


	//   ....[50]....
        /*084c*/ 	.word	0xffffffff


	//   ....[51]....
        /*0850*/ 	.word	0xffffffff


	//   ....[52]....
        /*0854*/ 	.word	0xffffffff


	//   ....[53]....
        /*0858*/ 	.word	0xffffffff


	//   ....[54]....
        /*085c*/ 	.word	0xffffffff


	//   ....[55]....
        /*0860*/ 	.word	0xffffffff


	//   ....[56]....
        /*0864*/ 	.word	0xffffffff


	//   ....[57]....
        /*0868*/ 	.word	0xffffffff


	//   ....[58]....
        /*086c*/ 	.word	0xffffffff


	//   ....[59]....
        /*0870*/ 	.word	0xffffffff


	//   ....[60]....
        /*0874*/ 	.word	0xffffffff


	//   ....[61]....
        /*0878*/ 	.word	0xffffffff


	//   ....[62]....
        /*087c*/ 	.word	0xffffffff


	//   ....[63]....
        /*0880*/ 	.word	0xffffffff


	//   ....[64]....
        /*0884*/ 	.word	0xffffffff


	//   ....[65]....
        /*0888*/ 	.word	0xffffffff


	//   ....[66]....
        /*088c*/ 	.word	0xffffffff


	//   ....[67]....
        /*0890*/ 	.word	0xffffffff


	//   ....[68]....
        /*0894*/ 	.word	0xffffffff


	//   ....[69]....
        /*0898*/ 	.word	0xffffffff


	//   ....[70]....
        /*089c*/ 	.word	0xffffffff


	//   ....[71]....
        /*08a0*/ 	.word	0xffffffff


	//   ....[72]....
        /*08a4*/ 	.word	0xffffffff


	//   ....[73]....
        /*08a8*/ 	.word	0xffffffff


	//   ....[74]....
        /*08ac*/ 	.word	0xffffffff


	//   ....[75]....
        /*08b0*/ 	.word	0xffffffff


	//   ....[76]....
        /*08b4*/ 	.word	0xffffffff


	//   ....[77]....
        /*08b8*/ 	.word	0xffffffff


	//   ....[78]....
        /*08bc*/ 	.word	0xffffffff


	//   ....[79]....
        /*08c0*/ 	.word	0xffffffff


	//   ....[80]....
        /*08c4*/ 	.word	0xffffffff


	//   ....[81]....
        /*08c8*/ 	.word	0xffffffff


	//   ....[82]....
        /*08cc*/ 	.word	0xffffffff


	//   ....[83]....
        /*08d0*/ 	.word	0xffffffff


	//   ....[84]....
        /*08d4*/ 	.word	0xffffffff


	//   ....[85]....
        /*08d8*/ 	.word	0xffffffff


	//   ....[86]....
        /*08dc*/ 	.word	0xffffffff


	//   ....[87]....
        /*08e0*/ 	.word	0xffffffff


	//   ....[88]....
        /*08e4*/ 	.word	0xffffffff


	//   ....[89]....
        /*08e8*/ 	.word	0xffffffff


	//   ....[90]....
        /*08ec*/ 	.word	0xffffffff


	//   ....[91]....
        /*08f0*/ 	.word	0xffffffff


	//   ....[92]....
        /*08f4*/ 	.word	0xffffffff


	//   ....[93]....
        /*08f8*/ 	.word	0xffffffff


	//   ....[94]....
        /*08fc*/ 	.word	0xffffffff


	//   ....[95]....
        /*0900*/ 	.word	0xffffffff


	//   ....[96]....
        /*0904*/ 	.word	0xffffffff


	//   ....[97]....
        /*0908*/ 	.word	0xffffffff


	//   ....[98]....
        /*090c*/ 	.word	0xffffffff


	//   ....[99]....
        /*0910*/ 	.word	0xffffffff


	//   ....[100]....
        /*0914*/ 	.word	0xffffffff


	//   ....[101]....
        /*0918*/ 	.word	0xffffffff


	//   ....[102]....
        /*091c*/ 	.word	0xffffffff


	//   ....[103]....
        /*0920*/ 	.word	0xffffffff


	//   ....[104]....
        /*0924*/ 	.word	0xffffffff


	//   ....[105]....
        /*0928*/ 	.word	0xffffffff


	//   ....[106]....
        /*092c*/ 	.word	0xffffffff


	//   ....[107]....
        /*0930*/ 	.word	0xffffffff


	//   ....[108]....
        /*0934*/ 	.word	0xffffffff


	//   ....[109]....
        /*0938*/ 	.word	0xffffffff


	//   ....[110]....
        /*093c*/ 	.word	0xffffffff


	//   ....[111]....
        /*0940*/ 	.word	0xffffffff


	//   ....[112]....
        /*0944*/ 	.word	0xffffffff


	//   ....[113]....
        /*0948*/ 	.word	0xffffffff


	//   ....[114]....
        /*094c*/ 	.word	0xffffffff


	//   ....[115]....
        /*0950*/ 	.word	0xffffffff


	//   ....[116]....
        /*0954*/ 	.word	0xffffffff


	//   ....[117]....
        /*0958*/ 	.word	0xffffffff


	//   ....[118]....
        /*095c*/ 	.word	0xffffffff


	//   ....[119]....
        /*0960*/ 	.word	0xffffffff


	//   ....[120]....
        /*0964*/ 	.word	0xffffffff


	//   ....[121]....
        /*0968*/ 	.word	0xffffffff


	//   ....[122]....
        /*096c*/ 	.word	0xffffffff


	//   ....[123]....
        /*0970*/ 	.word	0xffffffff


	//   ....[124]....
        /*0974*/ 	.word	0xffffffff


	//   ....[125]....
        /*0978*/ 	.word	0xffffffff


	//   ....[126]....
        /*097c*/ 	.word	0xffffffff


	//   ....[127]....
        /*0980*/ 	.word	0xffffffff


	//   ....[128]....
        /*0984*/ 	.word	0xffffffff


	//   ....[129]....
        /*0988*/ 	.word	0xffffffff


	//   ....[130]....
        /*098c*/ 	.word	0xffffffff


	//   ....[131]....
        /*0990*/ 	.word	0xffffffff


	//   ....[132]....
        /*0994*/ 	.word	0xffffffff


	//   ....[133]....
        /*0998*/ 	.word	0xffffffff


	//   ....[134]....
        /*099c*/ 	.word	0xffffffff


	//   ....[135]....
        /*09a0*/ 	.word	0x0500000f


	//   ....[136]....
        /*09a4*/ 	.word	0x0500000f


	//   ....[137]....
        /*09a8*/ 	.word	0x0500000f


	//   ....[138]....
        /*09ac*/ 	.word	0x0500000f


	//   ....[139]....
        /*09b0*/ 	.word	0x0500000f


	//   ....[140]....
        /*09b4*/ 	.word	0x0500000f


	//   ....[141]....
        /*09b8*/ 	.word	0x0500000f


	//   ....[142]....
        /*09bc*/ 	.word	0x0500000f


	//   ....[143]....
        /*09c0*/ 	.word	0x0500000f


	//   ....[144]....
        /*09c4*/ 	.word	0x0500000f


	//   ....[145]....
        /*09c8*/ 	.word	0x0500000f


	//   ....[146]....
        /*09cc*/ 	.word	0x0500000f


	//   ....[147]....
        /*09d0*/ 	.word	0x0500000f


	//   ....[148]....
        /*09d4*/ 	.word	0x0500000f


	//   ....[149]....
        /*09d8*/ 	.word	0x0500000f


	//   ....[150]....
        /*09dc*/ 	.word	0x0500000f


	//   ....[151]....
        /*09e0*/ 	.word	0x0500000f


	//   ....[152]....
        /*09e4*/ 	.word	0x0500000f


	//   ....[153]....
        /*09e8*/ 	.word	0x0500000f


	//   ....[154]....
        /*09ec*/ 	.word	0x0500000f


	//   ....[155]....
        /*09f0*/ 	.word	0x0500000f


	//   ....[156]....
        /*09f4*/ 	.word	0x0500000f


	//   ....[157]....
        /*09f8*/ 	.word	0x0500000f


	//   ....[158]....
        /*09fc*/ 	.word	0x0500000f


	//   ....[159]....
        /*0a00*/ 	.word	0x0500000f


	//   ....[160]....
        /*0a04*/ 	.word	0x0500000f


	//   ....[161]....
        /*0a08*/ 	.word	0x0500000f


	//   ....[162]....
        /*0a0c*/ 	.word	0x0500000f


	//   ....[163]....
        /*0a10*/ 	.word	0x0500000f


	//   ....[164]....
        /*0a14*/ 	.word	0x0500000f


	//   ....[165]....
        /*0a18*/ 	.word	0x0500000f


	//   ....[166]....
        /*0a1c*/ 	.word	0x0500000f


	//   ....[167]....
        /*0a20*/ 	.word	0x0500000f


	//   ....[168]....
        /*0a24*/ 	.word	0x0500000f


	//   ....[169]....
        /*0a28*/ 	.word	0x0500000f


	//   ....[170]....
        /*0a2c*/ 	.word	0x0500000f


	//   ....[171]....
        /*0a30*/ 	.word	0x0500000f


	//   ....[172]....
        /*0a34*/ 	.word	0x0500000f


	//   ....[173]....
        /*0a38*/ 	.word	0x0500000f


	//   ....[174]....
        /*0a3c*/ 	.word	0x0500000f


	//   ....[175]....
        /*0a40*/ 	.word	0x0500000f


	//   ....[176]....
        /*0a44*/ 	.word	0x0500000f


	//   ....[177]....
        /*0a48*/ 	.word	0x0500000f


	//   ....[178]....
        /*0a4c*/ 	.word	0x0500000f


	//   ....[179]....
        /*0a50*/ 	.word	0x0500000f


	//   ....[180]....
        /*0a54*/ 	.word	0x0500000f


	//   ....[181]....
        /*0a58*/ 	.word	0x0500000f


	//   ....[182]....
        /*0a5c*/ 	.word	0x0500000f


	//   ....[183]....
        /*0a60*/ 	.word	0x0500000f


	//   ....[184]....
        /*0a64*/ 	.word	0x0500000f


	//   ....[185]....
        /*0a68*/ 	.word	0x0500000f


	//   ....[186]....
        /*0a6c*/ 	.word	0x0500000f


	//   ....[187]....
        /*0a70*/ 	.word	0x0500000f


	//   ....[188]....
        /*0a74*/ 	.word	0x0500000f


	//   ....[189]....
        /*0a78*/ 	.word	0x0500000f


	//   ....[190]....
        /*0a7c*/ 	.word	0x0500000f


	//   ....[191]....
        /*0a80*/ 	.word	0x0500000f


	//   ....[192]....
        /*0a84*/ 	.word	0x0500000f


	//   ....[193]....
        /*0a88*/ 	.word	0x0500000f


	//   ....[194]....
        /*0a8c*/ 	.word	0x0500000f


	//   ....[195]....
        /*0a90*/ 	.word	0x0500000f


	//   ....[196]....
        /*0a94*/ 	.word	0x0500000f


	//   ....[197]....
        /*0a98*/ 	.word	0x0500000f


	//   ....[198]....
        /*0a9c*/ 	.word	0x0500000f


	//   ....[199]....
        /*0aa0*/ 	.word	0x0500000f


	//   ....[200]....
        /*0aa4*/ 	.word	0x0500000f


	//   ....[201]....
        /*0aa8*/ 	.word	0x0500000f


	//   ....[202]....
        /*0aac*/ 	.word	0x0500000f


	//   ....[203]....
        /*0ab0*/ 	.word	0x0500000f


	//   ....[204]....
        /*0ab4*/ 	.word	0x0500000f


	//   ....[205]....
        /*0ab8*/ 	.word	0x0500000f


	//   ....[206]....
        /*0abc*/ 	.word	0x0500000f


	//   ....[207]....
        /*0ac0*/ 	.word	0x0500000f


	//   ....[208]....
        /*0ac4*/ 	.word	0x0500000f


	//   ....[209]....
        /*0ac8*/ 	.word	0x0500000f


	//   ....[210]....
        /*0acc*/ 	.word	0x0500000f


	//   ....[211]....
        /*0ad0*/ 	.word	0x0500000f


	//   ....[212]....
        /*0ad4*/ 	.word	0x0500000f


	//   ....[213]....
        /*0ad8*/ 	.word	0x0500000f


	//   ....[214]....
        /*0adc*/ 	.word	0x0500000f


	//   ....[215]....
        /*0ae0*/ 	.word	0x0500000f


	//   ....[216]....
        /*0ae4*/ 	.word	0x0500000f


	//   ....[217]....
        /*0ae8*/ 	.word	0x0500000f


	//   ....[218]....
        /*0aec*/ 	.word	0x0500000f


	//   ....[219]....
        /*0af0*/ 	.word	0x0500000f


	//   ....[220]....
        /*0af4*/ 	.word	0x0500000f


	//   ....[221]....
        /*0af8*/ 	.word	0x0500000f


	//   ....[222]....
        /*0afc*/ 	.word	0x0500000f


	//   ....[223]....
        /*0b00*/ 	.word	0x0500000f


	//   ....[224]....
        /*0b04*/ 	.word	0x0500000f


	//   ....[225]....
        /*0b08*/ 	.word	0x0500000f


	//   ....[226]....
        /*0b0c*/ 	.word	0x0500000f


	//----- nvinfo : EIATTR_COOP_GROUP_INSTR_OFFSETS
	.align		4
.L_143:
        /*0b10*/ 	.byte	0x04, 0x28
        /*0b12*/ 	.short	(.L_145 - .L_144)


	//   ....[0]....
.L_144:
        /*0b14*/ 	.word	0x00000070


	//   ....[1]....
        /*0b18*/ 	.word	0x00000140


	//   ....[2]....
        /*0b1c*/ 	.word	0x00000190


	//   ....[3]....
        /*0b20*/ 	.word	0x000003c0


	//   ....[4]....
        /*0b24*/ 	.word	0x00000520


	//   ....[5]....
        /*0b28*/ 	.word	0x00000640


	//   ....[6]....
        /*0b2c*/ 	.word	0x000007a0


	//   ....[7]....
        /*0b30*/ 	.word	0x00003510


	//   ....[8]....
        /*0b34*/ 	.word	0x00003520


	//   ....[9]....
        /*0b38*/ 	.word	0x000050b0


	//   ....[10]....
        /*0b3c*/ 	.word	0x000050c0


	//   ....[11]....
        /*0b40*/ 	.word	0x00006a00


	//   ....[12]....
        /*0b44*/ 	.word	0x00006a10


	//   ....[13]....
        /*0b48*/ 	.word	0x00006ed0


	//   ....[14]....
        /*0b4c*/ 	.word	0x00006ef0


	//   ....[15]....
        /*0b50*/ 	.word	0x00007760


	//   ....[16]....
        /*0b54*/ 	.word	0x00007d30


	//   ....[17]....
        /*0b58*/ 	.word	0x00007d40


	//   ....[18]....
        /*0b5c*/ 	.word	0x00007d50


	//   ....[19]....
        /*0b60*/ 	.word	0x00007d60


	//   ....[20]....
        /*0b64*/ 	.word	0x00009900


	//   ....[21]....
        /*0b68*/ 	.word	0x00009910


	//   ....[22]....
        /*0b6c*/ 	.word	0x00009920


	//   ....[23]....
        /*0b70*/ 	.word	0x00009930


	//   ....[24]....
        /*0b74*/ 	.word	0x0000c520


	//   ....[25]....
        /*0b78*/ 	.word	0x0000c540


	//   ....[26]....
        /*0b7c*/ 	.word	0x0000c560


	//   ....[27]....
        /*0b80*/ 	.word	0x0000c580


	//   ....[28]....
        /*0b84*/ 	.word	0x0000d7f0


	//   ....[29]....
        /*0b88*/ 	.word	0x0000e850


	//   ....[30]....
        /*0b8c*/ 	.word	0x0000e870


	//   ....[31]....
        /*0b90*/ 	.word	0x0000eaa0


	//   ....[32]....
        /*0b94*/ 	.word	0x0000eac0


	//   ....[33]....
        /*0b98*/ 	.word	0x0000fe60


	//   ....[34]....
        /*0b9c*/ 	.word	0x00010080


	//   ....[35]....
        /*0ba0*/ 	.word	0x00010530


	//   ....[36]....
        /*0ba4*/ 	.word	0x00010540


	//   ....[37]....
        /*0ba8*/ 	.word	0x00010570


	//   ....[38]....
        /*0bac*/ 	.word	0x000114c0


	//   ....[39]....
        /*0bb0*/ 	.word	0x000114e0


	//   ....[40]....
        /*0bb4*/ 	.word	0x000114f0


	//   ....[41]....
        /*0bb8*/ 	.word	0x00011500


	//   ....[42]....
        /*0bbc*/ 	.word	0x00011ba0


	//   ....[43]....
        /*0bc0*/ 	.word	0x00011bb0


	//   ....[44]....
        /*0bc4*/ 	.word	0x00011d00


	//   ....[45]....
        /*0bc8*/ 	.word	0x00011d10


	//   ....[46]....
        /*0bcc*/ 	.word	0x00012100


	//   ....[47]....
        /*0bd0*/ 	.word	0x00012110


	//   ....[48]....
        /*0bd4*/ 	.word	0x00012610


	//   ....[49]....
        /*0bd8*/ 	.word	0x00012620


	//   ....[50]....
        /*0bdc*/ 	.word	0x000133d0


	//   ....[51]....
        /*0be0*/ 	.word	0x000133e0


	//   ....[52]....
        /*0be4*/ 	.word	0x00013540


	//   ....[53]....
        /*0be8*/ 	.word	0x00013550


	//   ....[54]....
        /*0bec*/ 	.word	0x000136f0


	//   ....[55]....
        /*0bf0*/ 	.word	0x00013900


	//   ....[56]....
        /*0bf4*/ 	.word	0x00013930


	//   ....[57]....
        /*0bf8*/ 	.word	0x00013960


	//   ....[58]....
        /*0bfc*/ 	.word	0x00013990


	//   ....[59]....
        /*0c00*/ 	.word	0x000139c0


	//   ....[60]....
        /*0c04*/ 	.word	0x000139f0


	//   ....[61]....
        /*0c08*/ 	.word	0x00013b80


	//   ....[62]....
        /*0c0c*/ 	.word	0x00013bb0


	//   ....[63]....
        /*0c10*/ 	.word	0x00013be0


	//   ....[64]....
        /*0c14*/ 	.word	0x00013c10


	//   ....[65]....
        /*0c18*/ 	.word	0x00013c40


	//   ....[66]....
        /*0c1c*/ 	.word	0x00013c70


	//   ....[67]....
        /*0c20*/ 	.word	0x00013d00


	//   ....[68]....
        /*0c24*/ 	.word	0x00013d30


	//   ....[69]....
        /*0c28*/ 	.word	0x00013d40


	//   ....[70]....
        /*0c2c*/ 	.word	0x00013de0


	//   ....[71]....
        /*0c30*/ 	.word	0x00014dd0


	//   ....[72]....
        /*0c34*/ 	.word	0x000170e0


	//   ....[73]....
        /*0c38*/ 	.word	0x000170f0


	//   ....[74]....
        /*0c3c*/ 	.word	0x000171b0


	//   ....[75]....
        /*0c40*/ 	.word	0x000171c0


	//   ....[76]....
        /*0c44*/ 	.word	0x00017270


	//   ....[77]....
        /*0c48*/ 	.word	0x00017280


	//   ....[78]....
        /*0c4c*/ 	.word	0x00017290


	//   ....[79]....
        /*0c50*/ 	.word	0x000172a0


	//   ....[80]....
        /*0c54*/ 	.word	0x00017c60


	//   ....[81]....
        /*0c58*/ 	.word	0x00017c90


	//   ....[82]....
        /*0c5c*/ 	.word	0x00017d50


	//   ....[83]....
        /*0c60*/ 	.word	0x00017d70


	//   ....[84]....
        /*0c64*/ 	.word	0x00017e10


	//   ....[85]....
        /*0c68*/ 	.word	0x00017e30


	//   ....[86]....
        /*0c6c*/ 	.word	0x00017e40


	//   ....[87]....
        /*0c70*/ 	.word	0x00017e50


	//   ....[88]....
        /*0c74*/ 	.word	0x00017f70


	//   ....[89]....
        /*0c78*/ 	.word	0x00017f80


	//   ....[90]....
        /*0c7c*/ 	.word	0x00017f90


	//   ....[91]....
        /*0c80*/ 	.word	0x00018020


	//   ....[92]....
        /*0c84*/ 	.word	0x000187e0


	//   ....[93]....
        /*0c88*/ 	.word	0x000187f0


	//   ....[94]....
        /*0c8c*/ 	.word	0x00018810


	//   ....[95]....
        /*0c90*/ 	.word	0x00018890


	//   ....[96]....
        /*0c94*/ 	.word	0x000188a0


	//   ....[97]....
        /*0c98*/ 	.word	0x00018900


	//   ....[98]....
        /*0c9c*/ 	.word	0x00018930


	//   ....[99]....
        /*0ca0*/ 	.word	0x00018970


	//   ....[100]....
        /*0ca4*/ 	.word	0x00018c20


	//   ....[101]....
        /*0ca8*/ 	.word	0x00018c40


	//   ....[102]....
        /*0cac*/ 	.word	0x00018ce0


	//   ....[103]....
        /*0cb0*/ 	.word	0x00018cf0


	//   ....[104]....
        /*0cb4*/ 	.word	0x00018d80


	//   ....[105]....
        /*0cb8*/ 	.word	0x00018d90


	//   ....[106]....
        /*0cbc*/ 	.word	0x00018da0


	//   ....[107]....
        /*0cc0*/ 	.word	0x00018e30


	//   ....[108]....
        /*0cc4*/ 	.word	0x00019400


	//   ....[109]....
        /*0cc8*/ 	.word	0x00019410


	//   ....[110]....
        /*0ccc*/ 	.word	0x000194a0


	//   ....[111]....
        /*0cd0*/ 	.word	0x00019540


	//   ....[112]....
        /*0cd4*/ 	.word	0x00019560


	//   ....[113]....
        /*0cd8*/ 	.word	0x000195e0


	//   ....[114]....
        /*0cdc*/ 	.word	0x00019600


	//   ....[115]....
        /*0ce0*/ 	.word	0x00019610


	//   ....[116]....
        /*0ce4*/ 	.word	0x00019a50


	//   ....[117]....
        /*0ce8*/ 	.word	0x00019a80


	//   ....[118]....
        /*0cec*/ 	.word	0x00019af0


	//   ....[119]....
        /*0cf0*/ 	.word	0x00019b20


	//   ....[120]....
        /*0cf4*/ 	.word	0x00019b50


	//   ....[121]....
        /*0cf8*/ 	.word	0x00019b80


	//   ....[122]....
        /*0cfc*/ 	.word	0x00019bb0


	//   ....[123]....
        /*0d00*/ 	.word	0x00019be0


	//   ....[124]....
        /*0d04*/ 	.word	0x00019d80


	//   ....[125]....
        /*0d08*/ 	.word	0x00019db0


	//   ....[126]....
        /*0d0c*/ 	.word	0x00019de0


	//   ....[127]....
        /*0d10*/ 	.word	0x00019e10


	//   ....[128]....
        /*0d14*/ 	.word	0x00019e40


	//   ....[129]....
        /*0d18*/ 	.word	0x00019e70


	//   ....[130]....
        /*0d1c*/ 	.word	0x00019f30


	//   ....[131]....
        /*0d20*/ 	.word	0x00019f50


	//   ....[132]....
        /*0d24*/ 	.word	0x00019f60


	//   ....[133]....
        /*0d28*/ 	.word	0x00019fc0


	//   ....[134]....
        /*0d2c*/ 	.word	0x0001a5e0


	//   ....[135]....
        /*0d30*/ 	.word	0x0001a920


	//   ....[136]....
        /*0d34*/ 	.word	0x0001a9b0


	//   ....[137]....
        /*0d38*/ 	.word	0x0001aaa0


	//   ....[138]....
        /*0d3c*/ 	.word	0x0001ab30


	//   ....[139]....
        /*0d40*/ 	.word	0x0001ac10


	//   ....[140]....
        /*0d44*/ 	.word	0x0001aca0


	//   ....[141]....
        /*0d48*/ 	.word	0x0001ad80


	//   ....[142]....
        /*0d4c*/ 	.word	0x0001ae30


	//   ....[143]....
        /*0d50*/ 	.word	0x0001aec0


	//   ....[144]....
        /*0d54*/ 	.word	0x0001af10


	//   ....[145]....
        /*0d58*/ 	.word	0x0001af60


	//   ....[146]....
        /*0d5c*/ 	.word	0x0001b050


	//   ....[147]....
        /*0d60*/ 	.word	0x0001b0e0


	//   ....[148]....
        /*0d64*/ 	.word	0x0001b130


	//   ....[149]....
        /*0d68*/ 	.word	0x0001b180


	//   ....[150]....
        /*0d6c*/ 	.word	0x0001b3a0


	//   ....[151]....
        /*0d70*/ 	.word	0x0001b3f0


	//   ....[152]....
        /*0d74*/ 	.word	0x0001b480


	//   ....[153]....
        /*0d78*/ 	.word	0x0001b510


	//   ....[154]....
        /*0d7c*/ 	.word	0x0001b590


	//   ....[155]....
        /*0d80*/ 	.word	0x0001b5e0


	//   ....[156]....
        /*0d84*/ 	.word	0x0001b670


	//   ....[157]....
        /*0d88*/ 	.word	0x0001b700


	//   ....[158]....
        /*0d8c*/ 	.word	0x0001b780


	//   ....[159]....
        /*0d90*/ 	.word	0x0001b7d0


	//   ....[160]....
        /*0d94*/ 	.word	0x0001b860


	//   ....[161]....
        /*0d98*/ 	.word	0x0001b8f0


	//   ....[162]....
        /*0d9c*/ 	.word	0x0001b9b0


	//   ....[163]....
        /*0da0*/ 	.word	0x0001bc90


	//   ....[164]....
        /*0da4*/ 	.word	0x0001bd80


	//   ....[165]....
        /*0da8*/ 	.word	0x0001be10


	//   ....[166]....
        /*0dac*/ 	.word	0x0001be70


	//   ....[167]....
        /*0db0*/ 	.word	0x0001bf90


	//   ....[168]....
        /*0db4*/ 	.word	0x0001bff0


	//   ....[169]....
        /*0db8*/ 	.word	0x0001c110


	//   ....[170]....
        /*0dbc*/ 	.word	0x0001c170


	//   ....[171]....
        /*0dc0*/ 	.word	0x0001c220


	//   ....[172]....
        /*0dc4*/ 	.word	0x0001c330


	//   ....[173]....
        /*0dc8*/ 	.word	0x0001c3a0


	//   ....[174]....
        /*0dcc*/ 	.word	0x0001c400


	//   ....[175]....
        /*0dd0*/ 	.word	0x0001c510


	//   ....[176]....
        /*0dd4*/ 	.word	0x0001c570


	//   ....[177]....
        /*0dd8*/ 	.word	0x0001c690


	//   ....[178]....
        /*0ddc*/ 	.word	0x0001c6f0


	//   ....[179]....
        /*0de0*/ 	.word	0x0001c7d0


	//   ....[180]....
        /*0de4*/ 	.word	0x0001c8a0


	//   ....[181]....
        /*0de8*/ 	.word	0x0001c990


	//   ....[182]....
        /*0dec*/ 	.word	0x0001c9f0


	//   ....[183]....
        /*0df0*/ 	.word	0x0001cad0


	//   ....[184]....
        /*0df4*/ 	.word	0x0001cc60


	//   ....[185]....
        /*0df8*/ 	.word	0x0001cd20


	//   ....[186]....
        /*0dfc*/ 	.word	0x0001cdb0


	//   ....[187]....
        /*0e00*/ 	.word	0x0001cea0


	//   ....[188]....
        /*0e04*/ 	.word	0x0001cf00


	//   ....[189]....
        /*0e08*/ 	.word	0x0001cfd0


	//   ....[190]....
        /*0e0c*/ 	.word	0x0001d030


	//   ....[191]....
        /*0e10*/ 	.word	0x0001d110


	//   ....[192]....
        /*0e14*/ 	.word	0x0001d200


	//   ....[193]....
        /*0e18*/ 	.word	0x0001d2a0


	//   ....[194]....
        /*0e1c*/ 	.word	0x0001d300


	//   ....[195]....
        /*0e20*/ 	.word	0x0001d400


	//   ....[196]....
        /*0e24*/ 	.word	0x0001d460


	//   ....[197]....
        /*0e28*/ 	.word	0x0001d560


	//   ....[198]....
        /*0e2c*/ 	.word	0x0001d5c0


	//   ....[199]....
        /*0e30*/ 	.word	0x0001d690


	//   ....[200]....
        /*0e34*/ 	.word	0x0001d7e0


	//   ....[201]....
        /*0e38*/ 	.word	0x0001d890


	//   ....[202]....
        /*0e3c*/ 	.word	0x0001d9a0


	//   ....[203]....
        /*0e40*/ 	.word	0x0001da80


	//   ....[204]....
        /*0e44*/ 	.word	0x0001dae0


	//   ....[205]....
        /*0e48*/ 	.word	0x0001dbd0


	//   ....[206]....
        /*0e4c*/ 	.word	0x0001dc30


	//   ....[207]....
        /*0e50*/ 	.word	0x0001dd10


	//   ....[208]....
        /*0e54*/ 	.word	0x0001dda0


	//   ....[209]....
        /*0e58*/ 	.word	0x0001de40


	//   ....[210]....
        /*0e5c*/ 	.word	0x0001dfc0


	//   ....[211]....
        /*0e60*/ 	.word	0x0001e030


	//   ....[212]....
        /*0e64*/ 	.word	0x0001e0a0


	//   ....[213]....
        /*0e68*/ 	.word	0x0001e110


	//   ....[214]....
        /*0e6c*/ 	.word	0x0001e180


	//   ....[215]....
        /*0e70*/ 	.word	0x0001e200


	//   ....[216]....
        /*0e74*/ 	.word	0x0001e280


	//   ....[217]....
        /*0e78*/ 	.word	0x0001e310


	//   ....[218]....
        /*0e7c*/ 	.word	0x0001e380


	//   ....[219]....
        /*0e80*/ 	.word	0x0001e3f0


	//   ....[220]....
        /*0e84*/ 	.word	0x0001e460


	//   ....[221]....
        /*0e88*/ 	.word	0x0001e4e0


	//   ....[222]....
        /*0e8c*/ 	.word	0x0001e550


	//   ....[223]....
        /*0e90*/ 	.word	0x0001e5f0


	//   ....[224]....
        /*0e94*/ 	.word	0x0001e640


	//   ....[225]....
        /*0e98*/ 	.word	0x0001e6d0


	//   ....[226]....
        /*0e9c*/ 	.word	0x0001e800


	//----- nvinfo : EIATTR_REG_RECONFIG
	.align		4
.L_145:
        /*0ea0*/ 	.byte	0x01, 0x54
	.zero		2


	//----- nvinfo : EIATTR_SYSCALL_OFFSETS
	.align		4
        /*0ea4*/ 	.byte	0x04, 0x46
        /*0ea6*/ 	.short	(.L_147 - .L_146)


	//   ....[0]....
.L_146:
        /*0ea8*/ 	.word	0x00002030


	//   ....[1]....
        /*0eac*/ 	.word	0x00002180


	//   ....[2]....
        /*0eb0*/ 	.word	0x00007930


	//   ....[3]....
        /*0eb4*/ 	.word	0x00007cb0


	//   ....[4]....
        /*0eb8*/ 	.word	0x000166b0


	//   ....[5]....
        /*0ebc*/ 	.word	0x00016800


	//   ....[6]....
        /*0ec0*/ 	.word	0x000168f0


	//   ....[7]....
        /*0ec4*/ 	.word	0x00017720


	//----- nvinfo : EIATTR_MBARRIER_INSTR_OFFSETS
	.align		4
.L_147:
        /*0ec8*/ 	.byte	0x04, 0x39
        /*0eca*/ 	.short	(.L_149 - .L_148)


	//   ....[0]....
.L_148:
        /*0ecc*/ 	.word	0x00000270
        /*0ed0*/ 	.word	0x000000ff
        /*0ed4*/ 	.word	0x0002d800
        /*0ed8*/ 	.short	0x0100
        /*0eda*/ 	.byte	0x08
	.zero		1


	//   ....[1]....
        /*0edc*/ 	.word	0x00000280
        /*0ee0*/ 	.word	0x000000ff
        /*0ee4*/ 	.word	0x0002d820
        /*0ee8*/ 	.short	0x0100
        /*0eea*/ 	.byte	0x08
	.zero		1


	//   ....[2]....
        /*0eec*/ 	.word	0x00000370
        /*0ef0*/ 	.word	0x000000ff
        /*0ef4*/ 	.word	0x0002d830
        /*0ef8*/ 	.short	0x0100
        /*0efa*/ 	.byte	0x08
	.zero		1


	//   ....[3]....
        /*0efc*/ 	.word	0x00000380
        /*0f00*/ 	.word	0x000000ff
        /*0f04*/ 	.word	0x0002d840
        /*0f08*/ 	.short	0x0100
        /*0f0a*/ 	.byte	0x08
	.zero		1


	//   ....[4]....
        /*0f0c*/ 	.word	0x00000390
        /*0f10*/ 	.word	0x000000ff
        /*0f14*/ 	.word	0x0002d838
        /*0f18*/ 	.short	0x0100
        /*0f1a*/ 	.byte	0x08
	.zero		1


	//   ....[5]....
        /*0f1c*/ 	.word	0x000003a0
        /*0f20*/ 	.word	0x000000ff
        /*0f24*/ 	.word	0x0002d848
        /*0f28*/ 	.short	0x0100
        /*0f2a*/ 	.byte	0x08
	.zero		1


	//   ....[6]....
        /*0f2c*/ 	.word	0x000004d0
        /*0f30*/ 	.word	0x000000ff
        /*0f34*/ 	.word	0x0002d850
        /*0f38*/ 	.short	0x0100
        /*0f3a*/ 	.byte	0x08
	.zero		1


	//   ....[7]....
        /*0f3c*/ 	.word	0x000004e0
        /*0f40*/ 	.word	0x000000ff
        /*0f44*/ 	.word	0x0002d860
        /*0f48*/ 	.short	0x0100
        /*0f4a*/ 	.byte	0x08
	.zero		1


	//   ....[8]....
        /*0f4c*/ 	.word	0x000004f0
        /*0f50*/ 	.word	0x000000ff
        /*0f54*/ 	.word	0x0002d858
        /*0f58*/ 	.short	0x0100
        /*0f5a*/ 	.byte	0x08
	.zero		1


	//   ....[9]....
        /*0f5c*/ 	.word	0x00000500
        /*0f60*/ 	.word	0x000000ff
        /*0f64*/ 	.word	0x0002d868
        /*0f68*/ 	.short	0x0100
        /*0f6a*/ 	.byte	0x08
	.zero		1


	//   ....[10]....
        /*0f6c*/ 	.word	0x000005f0
        /*0f70*/ 	.word	0x000000ff
        /*0f74*/ 	.word	0x0002d870
        /*0f78*/ 	.short	0x0100
        /*0f7a*/ 	.byte	0x06
	.zero		1


	//   ....[11]....
        /*0f7c*/ 	.word	0x00000600
        /*0f80*/ 	.word	0x000000ff
        /*0f84*/ 	.word	0x0002d880
        /*0f88*/ 	.short	0x0100
        /*0f8a*/ 	.byte	0x06
	.zero		1


	//   ....[12]....
        /*0f8c*/ 	.word	0x00000610
        /*0f90*/ 	.word	0x000000ff
        /*0f94*/ 	.word	0x0002d878
        /*0f98*/ 	.short	0x0100
        /*0f9a*/ 	.byte	0x06
	.zero		1


	//   ....[13]....
        /*0f9c*/ 	.word	0x00000620
        /*0fa0*/ 	.word	0x000000ff
        /*0fa4*/ 	.word	0x0002d888
        /*0fa8*/ 	.short	0x0100
        /*0faa*/ 	.byte	0x06
	.zero		1


	//   ....[14]....
        /*0fac*/ 	.word	0x00000750
        /*0fb0*/ 	.word	0x000000ff
        /*0fb4*/ 	.word	0x0002d890
        /*0fb8*/ 	.short	0x0100
        /*0fba*/ 	.byte	0x08
	.zero		1


	//   ....[15]....
        /*0fbc*/ 	.word	0x00000760
        /*0fc0*/ 	.word	0x000000ff
        /*0fc4*/ 	.word	0x0002d8a0
        /*0fc8*/ 	.short	0x0100
        /*0fca*/ 	.byte	0x08
	.zero		1


	//   ....[16]....
        /*0fcc*/ 	.word	0x00000770
        /*0fd0*/ 	.word	0x000000ff
        /*0fd4*/ 	.word	0x0002d898
        /*0fd8*/ 	.short	0x0100
        /*0fda*/ 	.byte	0x08
	.zero		1


	//   ....[17]....
        /*0fdc*/ 	.word	0x00000780
        /*0fe0*/ 	.word	0x000000ff
        /*0fe4*/ 	.word	0x0002d8a8
        /*0fe8*/ 	.short	0x0100
        /*0fea*/ 	.byte	0x08
	.zero		1


	//   ....[18]....
        /*0fec*/ 	.word	0x000008b0
        /*0ff0*/ 	.word	0x000000ff
        /*0ff4*/ 	.word	0x0002d8b0
        /*0ff8*/ 	.short	0x0100
        /*0ffa*/ 	.byte	0x08
	.zero		1


	//   ....[19]....
        /*0ffc*/ 	.word	0x000008c0
        /*1000*/ 	.word	0x000000ff
        /*1004*/ 	.word	0x0002d8c0
        /*1008*/ 	.short	0x0100
        /*100a*/ 	.byte	0x08
	.zero		1


	//   ....[20]....
        /*100c*/ 	.word	0x000008d0
        /*1010*/ 	.word	0x000000ff
        /*1014*/ 	.word	0x0002d8b8
        /*1018*/ 	.short	0x0100
        /*101a*/ 	.byte	0x08
	.zero		1


	//   ....[21]....
        /*101c*/ 	.word	0x000008e0
        /*1020*/ 	.word	0x000000ff
        /*1024*/ 	.word	0x0002d8c8
        /*1028*/ 	.short	0x0100
        /*102a*/ 	.byte	0x08
	.zero		1


	//   ....[22]....
        /*102c*/ 	.word	0x000034c0
        /*1030*/ 	.word	0x0000001f
        /*1034*/ 	.word	0x0002d890
        /*1038*/ 	.short	0x010a
        /*103a*/ 	.byte	0x3f
	.zero		1


	//   ....[23]....
        /*103c*/ 	.word	0x00005060
        /*1040*/ 	.word	0x0000001f
        /*1044*/ 	.word	0x0002d890
        /*1048*/ 	.short	0x010a
        /*104a*/ 	.byte	0x3f
	.zero		1


	//   ....[24]....
        /*104c*/ 	.word	0x00006870
        /*1050*/ 	.word	0x0000001f
        /*1054*/ 	.word	0x0002d890
        /*1058*/ 	.short	0x010a
        /*105a*/ 	.byte	0x3f
	.zero		1


	//   ....[25]....
        /*105c*/ 	.word	0x00006d40
        /*1060*/ 	.word	0x0000000b
        /*1064*/ 	.word	0x00000000
        /*1068*/ 	.short	0x0101
        /*106a*/ 	.byte	0x3f
	.zero		1


	//   ....[26]....
        /*106c*/ 	.word	0x00006d80
        /*1070*/ 	.word	0x0000001f
        /*1074*/ 	.word	0x0002d8b0
        /*1078*/ 	.short	0x010a
        /*107a*/ 	.byte	0x3f
	.zero		1


	//   ....[27]....
        /*107c*/ 	.word	0x00007210
        /*1080*/ 	.word	0x0000001f
        /*1084*/ 	.word	0x00000000
        /*1088*/ 	.short	0x0101
        /*108a*/ 	.byte	0x3f
	.zero		1


	//   ....[28]....
        /*108c*/ 	.word	0x000079d0
        /*1090*/ 	.word	0x00000002
        /*1094*/ 	.word	0x0002d800
        /*1098*/ 	.short	0x010a
        /*109a*/ 	.byte	0x3f
	.zero		1


	//   ....[29]....
        /*109c*/ 	.word	0x00007a20
        /*10a0*/ 	.word	0x00000002
        /*10a4*/ 	.word	0x0002d800
        /*10a8*/ 	.short	0x010a
        /*10aa*/ 	.byte	0x3f
	.zero		1


	//   ....[30]....
        /*10ac*/ 	.word	0x000084c0
        /*10b0*/ 	.word	0x00000002
        /*10b4*/ 	.word	0x0002d800
        /*10b8*/ 	.short	0x010a
        /*10ba*/ 	.byte	0x3f
	.zero		1


	//   ....[31]....
        /*10bc*/ 	.word	0x00009e60
        /*10c0*/ 	.word	0x00000002
        /*10c4*/ 	.word	0x0002d800
        /*10c8*/ 	.short	0x010a
        /*10ca*/ 	.byte	0x3f
	.zero		1


	//   ....[32]....
        /*10cc*/ 	.word	0x0000b510
        /*10d0*/ 	.word	0x00000008
        /*10d4*/ 	.word	0x0002d830
        /*10d8*/ 	.short	0x010a
        /*10da*/ 	.byte	0x3f
	.zero		1


	//   ....[33]....
        /*10dc*/ 	.word	0x0000b5e0
        /*10e0*/ 	.word	0x00000008
        /*10e4*/ 	.word	0x0002d830
        /*10e8*/ 	.short	0x010a
        /*10ea*/ 	.byte	0x3f
	.zero		1


	//   ....[34]....
        /*10ec*/ 	.word	0x0000c7a0
        /*10f0*/ 	.word	0x00000008
        /*10f4*/ 	.word	0x00000000
        /*10f8*/ 	.short	0x0101
        /*10fa*/ 	.byte	0x3f
	.zero		1


	//   ....[35]....
        /*10fc*/ 	.word	0x0000dab0
        /*1100*/ 	.word	0x00000003
        /*1104*/ 	.word	0x0002d830
        /*1108*/ 	.short	0x010a
        /*110a*/ 	.byte	0x3f
	.zero		1


	//   ....[36]....
        /*110c*/ 	.word	0x0000db00
        /*1110*/ 	.word	0x00000003
        /*1114*/ 	.word	0x0002d830
        /*1118*/ 	.short	0x010a
        /*111a*/ 	.byte	0x3f
	.zero		1


	//   ....[37]....
        /*111c*/ 	.word	0x0000df90
        /*1120*/ 	.word	0x00000003
        /*1124*/ 	.word	0x0002d850
        /*1128*/ 	.short	0x010a
        /*112a*/ 	.byte	0x3f
	.zero		1


	//   ....[38]....
        /*112c*/ 	.word	0x0000dfd0
        /*1130*/ 	.word	0x00000003
        /*1134*/ 	.word	0x0002d850
        /*1138*/ 	.short	0x010a
        /*113a*/ 	.byte	0x3f
	.zero		1


	//   ....[39]....
        /*113c*/ 	.word	0x0000e640
        /*1140*/ 	.word	0x00000000
        /*1144*/ 	.word	0x00000000
        /*1148*/ 	.short	0x0101
        /*114a*/ 	.byte	0x3f
	.zero		1


	//   ....[40]....
        /*114c*/ 	.word	0x0000f800
        /*1150*/ 	.word	0x00000004
        /*1154*/ 	.word	0x00000000
        /*1158*/ 	.short	0x0101
        /*115a*/ 	.byte	0x3f
	.zero		1


	//   ....[41]....
        /*115c*/ 	.word	0x0000fee0
        /*1160*/ 	.word	0x0000000c
        /*1164*/ 	.word	0x0002d850
        /*1168*/ 	.short	0x010a
        /*116a*/ 	.byte	0x3f
	.zero		1


	//   ....[42]....
        /*116c*/ 	.word	0x0000ff90
        /*1170*/ 	.word	0x0000000c
        /*1174*/ 	.word	0x0002d850
        /*1178*/ 	.short	0x010a
        /*117a*/ 	.byte	0x3f
	.zero		1


	//   ....[43]....
        /*117c*/ 	.word	0x00010790
        /*1180*/ 	.word	0x0000000c
        /*1184*/ 	.word	0x00000000
        /*1188*/ 	.short	0x0101
        /*118a*/ 	.byte	0x3f
	.zero		1


	//   ....[44]....
        /*118c*/ 	.word	0x00011b00
        /*1190*/ 	.word	0x00000000
        /*1194*/ 	.word	0x00000000
        /*1198*/ 	.short	0x0101
        /*119a*/ 	.byte	0x3f
	.zero		1


	//   ....[45]....
        /*119c*/ 	.word	0x00012050
        /*11a0*/ 	.word	0x00000008
        /*11a4*/ 	.word	0x00000000
        /*11a8*/ 	.short	0x0101
        /*11aa*/ 	.byte	0x3f
	.zero		1


	//   ....[46]....
        /*11ac*/ 	.word	0x00014eb0
        /*11b0*/ 	.word	0x00000010
        /*11b4*/ 	.word	0x0002d820
        /*11b8*/ 	.short	0x010a
        /*11ba*/ 	.byte	0x3f
	.zero		1


	//   ....[47]....
        /*11bc*/ 	.word	0x00014f70
        /*11c0*/ 	.word	0x00000009
        /*11c4*/ 	.word	0x0002d8a0
        /*11c8*/ 	.short	0x010a
        /*11ca*/ 	.byte	0x3f
	.zero		1


	//   ....[48]....
        /*11cc*/ 	.word	0x000153a0
        /*11d0*/ 	.word	0x00000009
        /*11d4*/ 	.word	0x0002d8c0
        /*11d8*/ 	.short	0x010a
        /*11da*/ 	.byte	0x3f
	.zero		1


	//   ....[49]....
        /*11dc*/ 	.word	0x00015900
        /*11e0*/ 	.word	0x00000009
        /*11e4*/ 	.word	0x0002d8a0
        /*11e8*/ 	.short	0x010a
        /*11ea*/ 	.byte	0x3f
	.zero		1


	//   ....[50]....
        /*11ec*/ 	.word	0x00015d20
        /*11f0*/ 	.word	0x00000009
        /*11f4*/ 	.word	0x0002d8c0
        /*11f8*/ 	.short	0x010a
        /*11fa*/ 	.byte	0x3f
	.zero		1


	//   ....[51]....
        /*11fc*/ 	.word	0x00016ea0
        /*1200*/ 	.word	0x00000000
        /*1204*/ 	.word	0x0002d840
        /*1208*/ 	.short	0x010a
        /*120a*/ 	.byte	0x3f
	.zero		1


	//   ....[52]....
        /*120c*/ 	.word	0x000173f0
        /*1210*/ 	.word	0x00000000
        /*1214*/ 	.word	0x0002d830
        /*1218*/ 	.short	0x0107
        /*121a*/ 	.byte	0x3f
	.zero		1


	//   ....[53]....
        /*121c*/ 	.word	0x000174c0
        /*1220*/ 	.word	0x00000000
        /*1224*/ 	.word	0x0002d830
        /*1228*/ 	.short	0x0101
        /*122a*/ 	.byte	0x3f
	.zero		1


	//   ....[54]....
        /*122c*/ 	.word	0x000180e0
        /*1230*/ 	.word	0x00000010
        /*1234*/ 	.word	0x0002d800
        /*1238*/ 	.short	0x0107
        /*123a*/ 	.byte	0x3f
	.zero		1


	//   ....[55]....
        /*123c*/ 	.word	0x000181d0
        /*1240*/ 	.word	0x00000010
        /*1244*/ 	.word	0x0002d800
        /*1248*/ 	.short	0x0101
        /*124a*/ 	.byte	0x3f
	.zero		1


	//   ....[56]....
        /*124c*/ 	.word	0x000181f0
        /*1250*/ 	.word	0x00000010
        /*1254*/ 	.word	0x0002d820
        /*1258*/ 	.short	0x010a
        /*125a*/ 	.byte	0x3f
	.zero		1


	//   ....[57]....
        /*125c*/ 	.word	0x00018610
        /*1260*/ 	.word	0x00000005
        /*1264*/ 	.word	0x0002d840
        /*1268*/ 	.short	0x010a
        /*126a*/ 	.byte	0x3f
	.zero		1


	//   ....[58]....
        /*126c*/ 	.word	0x00018a20
        /*1270*/ 	.word	0x00000005
        /*1274*/ 	.word	0x0002d830
        /*1278*/ 	.short	0x0107
        /*127a*/ 	.byte	0x3f
	.zero		1


	//   ....[59]....
        /*127c*/ 	.word	0x00018ae0
        /*1280*/ 	.word	0x00000005
        /*1284*/ 	.word	0x0002d830
        /*1288*/ 	.short	0x0101
        /*128a*/ 	.byte	0x3f
	.zero		1


	//   ....[60]....
        /*128c*/ 	.word	0x00018b40
        /*1290*/ 	.word	0x00000005
        /*1294*/ 	.word	0x0002d860
        /*1298*/ 	.short	0x010a
        /*129a*/ 	.byte	0x3f
	.zero		1


	//   ....[61]....
        /*129c*/ 	.word	0x00018ff0
        /*12a0*/ 	.word	0x00000005
        /*12a4*/ 	.word	0x0002d850
        /*12a8*/ 	.short	0x0107
        /*12aa*/ 	.byte	0x3f
	.zero		1


	//   ....[62]....
        /*12ac*/ 	.word	0x000190e0
        /*12b0*/ 	.word	0x00000005
        /*12b4*/ 	.word	0x0002d850
        /*12b8*/ 	.short	0x0101
        /*12ba*/ 	.byte	0x3f
	.zero		1


	//   ....[63]....
        /*12bc*/ 	.word	0x00019310
        /*12c0*/ 	.word	0x00000000
        /*12c4*/ 	.word	0x0002d860
        /*12c8*/ 	.short	0x010a
        /*12ca*/ 	.byte	0x3f
	.zero		1


	//   ....[64]....
        /*12cc*/ 	.word	0x00019740
        /*12d0*/ 	.word	0x00000000
        /*12d4*/ 	.word	0x0002d850
        /*12d8*/ 	.short	0x0107
        /*12da*/ 	.byte	0x3f
	.zero		1


	//   ....[65]....
        /*12dc*/ 	.word	0x00019820
        /*12e0*/ 	.word	0x00000000
        /*12e4*/ 	.word	0x0002d850
        /*12e8*/ 	.short	0x0101
        /*12ea*/ 	.byte	0x3f
	.zero		1


	//   ....[66]....
        /*12ec*/ 	.word	0x0001a560
        /*12f0*/ 	.word	0x00000005
        /*12f4*/ 	.word	0x0002d820
        /*12f8*/ 	.short	0x010a
        /*12fa*/ 	.byte	0x3f
	.zero		1


	//   ....[67]....
        /*12fc*/ 	.word	0x0001a700
        /*1300*/ 	.word	0x00000003
        /*1304*/ 	.word	0x0002d840
        /*1308*/ 	.short	0x010a
        /*130a*/ 	.byte	0x3f
	.zero		1


	//   ....[68]....
        /*130c*/ 	.word	0x0001a790
        /*1310*/ 	.word	0x00000005
        /*1314*/ 	.word	0x0002d840
        /*1318*/ 	.short	0x010a
        /*131a*/ 	.byte	0x3f
	.zero		1


	//   ....[69]....
        /*131c*/ 	.word	0x0001a7d0
        /*1320*/ 	.word	0x00000003
        /*1324*/ 	.word	0x0002d860
        /*1328*/ 	.short	0x010a
        /*132a*/ 	.byte	0x3f
	.zero		1


	//   ....[70]....
        /*132c*/ 	.word	0x0001a810
        /*1330*/ 	.word	0x00000005
        /*1334*/ 	.word	0x0002d860
        /*1338*/ 	.short	0x010a
        /*133a*/ 	.byte	0x3f
	.zero		1


	//   ....[71]....
        /*133c*/ 	.word	0x0001a870
        /*1340*/ 	.word	0x0000001f
        /*1344*/ 	.word	0x0002d890
        /*1348*/ 	.short	0x010a
        /*134a*/ 	.byte	0x3f
	.zero		1


	//   ....[72]....
        /*134c*/ 	.word	0x0001a9f0
        /*1350*/ 	.word	0x0000001f
        /*1354*/ 	.word	0x0002d890
        /*1358*/ 	.short	0x010a
        /*135a*/ 	.byte	0x3f
	.zero		1


	//   ....[73]....
        /*135c*/ 	.word	0x0001ab70
        /*1360*/ 	.word	0x0000001f
        /*1364*/ 	.word	0x0002d890
        /*1368*/ 	.short	0x010a
        /*136a*/ 	.byte	0x3f
	.zero		1


	//   ....[74]....
        /*136c*/ 	.word	0x0001ace0
        /*1370*/ 	.word	0x0000001f
        /*1374*/ 	.word	0x0002d8b0
        /*1378*/ 	.short	0x010a
        /*137a*/ 	.byte	0x3f
	.zero		1


	//   ....[75]....
        /*137c*/ 	.word	0x0001afa0
        /*1380*/ 	.word	0x00000002
        /*1384*/ 	.word	0x0002d800
        /*1388*/ 	.short	0x010a
        /*138a*/ 	.byte	0x3f
	.zero		1


	//   ....[76]....
        /*138c*/ 	.word	0x0001b1c0
        /*1390*/ 	.word	0x00000002
        /*1394*/ 	.word	0x0002d800
        /*1398*/ 	.short	0x010a
        /*139a*/ 	.byte	0x3f
	.zero		1


	//   ....[77]....
        /*139c*/ 	.word	0x0001b210
        /*13a0*/ 	.word	0x00000008
        /*13a4*/ 	.word	0x0002d830
        /*13a8*/ 	.short	0x010a
        /*13aa*/ 	.byte	0x3f
	.zero		1


	//   ....[78]....
        /*13ac*/ 	.word	0x0001b260
        /*13b0*/ 	.word	0x00000003
        /*13b4*/ 	.word	0x0002d830
        /*13b8*/ 	.short	0x010a
        /*13ba*/ 	.byte	0x3f
	.zero		1


	//   ....[79]....
        /*13bc*/ 	.word	0x0001b2b0
        /*13c0*/ 	.word	0x00000003
        /*13c4*/ 	.word	0x0002d850
        /*13c8*/ 	.short	0x010a
        /*13ca*/ 	.byte	0x3f
	.zero		1


	//   ....[80]....
        /*13cc*/ 	.word	0x0001b300
        /*13d0*/ 	.word	0x0000000c
        /*13d4*/ 	.word	0x0002d850
        /*13d8*/ 	.short	0x010a
        /*13da*/ 	.byte	0x3f
	.zero		1


	//   ....[81]....
        /*13dc*/ 	.word	0x0001ba70
        /*13e0*/ 	.word	0x00000010
        /*13e4*/ 	.word	0x0002d820
        /*13e8*/ 	.short	0x010a
        /*13ea*/ 	.byte	0x3f
	.zero		1


	//   ....[82]....
        /*13ec*/ 	.word	0x0001bac0
        /*13f0*/ 	.word	0x00000009
        /*13f4*/ 	.word	0x0002d8a0
        /*13f8*/ 	.short	0x010a
        /*13fa*/ 	.byte	0x3f
	.zero		1


	//   ....[83]....
        /*13fc*/ 	.word	0x0001bb10
        /*1400*/ 	.word	0x00000009
        /*1404*/ 	.word	0x0002d8c0
        /*1408*/ 	.short	0x010a
        /*140a*/ 	.byte	0x3f
	.zero		1


	//   ....[84]....
        /*140c*/ 	.word	0x0001bb60
        /*1410*/ 	.word	0x00000009
        /*1414*/ 	.word	0x0002d8a0
        /*1418*/ 	.short	0x010a
        /*141a*/ 	.byte	0x3f
	.zero		1


	//   ....[85]....
        /*141c*/ 	.word	0x0001bbb0
        /*1420*/ 	.word	0x00000009
        /*1424*/ 	.word	0x0002d8c0
        /*1428*/ 	.short	0x010a
        /*142a*/ 	.byte	0x3f
	.zero		1


	//   ....[86]....
        /*142c*/ 	.word	0x0001bcd0
        /*1430*/ 	.word	0x00000000
        /*1434*/ 	.word	0x0002d840
        /*1438*/ 	.short	0x010a
        /*143a*/ 	.byte	0x3f
	.zero		1


	//   ....[87]....
        /*143c*/ 	.word	0x0001cb60
        /*1440*/ 	.word	0x00000010
        /*1444*/ 	.word	0x0002d820
        /*1448*/ 	.short	0x010a
        /*144a*/ 	.byte	0x3f
	.zero		1


	//   ....[88]....
        /*144c*/ 	.word	0x0001cbb0
        /*1450*/ 	.word	0x00000005
        /*1454*/ 	.word	0x0002d840
        /*1458*/ 	.short	0x010a
        /*145a*/ 	.byte	0x3f
	.zero		1


	//   ....[89]....
        /*145c*/ 	.word	0x0001d150
        /*1460*/ 	.word	0x00000005
        /*1464*/ 	.word	0x0002d860
        /*1468*/ 	.short	0x010a
        /*146a*/ 	.byte	0x3f
	.zero		1


	//   ....[90]....
        /*146c*/ 	.word	0x0001d730
        /*1470*/ 	.word	0x00000000
        /*1474*/ 	.word	0x0002d860
        /*1478*/ 	.short	0x010a
        /*147a*/ 	.byte	0x3f
	.zero		1


	//   ....[91]....
        /*147c*/ 	.word	0x0001e720
        /*1480*/ 	.word	0x00000005
        /*1484*/ 	.word	0x0002d820
        /*1488*/ 	.short	0x010a
        /*148a*/ 	.byte	0x3f
	.zero		1


	//   ....[92]....
        /*148c*/ 	.word	0x0001e8c0
        /*1490*/ 	.word	0x00000003
        /*1494*/ 	.word	0x0002d840
        /*1498*/ 	.short	0x010a
        /*149a*/ 	.byte	0x3f
	.zero		1


	//   ....[93]....
        /*149c*/ 	.word	0x0001e910
        /*14a0*/ 	.word	0x00000005
        /*14a4*/ 	.word	0x0002d840
        /*14a8*/ 	.short	0x010a
        /*14aa*/ 	.byte	0x3f
	.zero		1


	//   ....[94]....
        /*14ac*/ 	.word	0x0001e960
        /*14b0*/ 	.word	0x00000003
        /*14b4*/ 	.word	0x0002d860
        /*14b8*/ 	.short	0x010a
        /*14ba*/ 	.byte	0x3f
	.zero		1


	//----- nvinfo : EIATTR_NUM_MBARRIERS
	.align		4
.L_149:
        /*14bc*/ 	.byte	0x03, 0x38
        /*14be*/ 	.short	0x0016


	//----- nvinfo : EIATTR_EXIT_INSTR_OFFSETS
	.align		4
        /*14c0*/ 	.byte	0x04, 0x1c
        /*14c2*/ 	.short	(.L_151 - .L_150)


	//   ....[0]....
.L_150:
        /*14c4*/ 	.word	0x0001a860


	//----- nvinfo : EIATTR_MAX_THREADS
	.align		4
.L_151:
        /*14c8*/ 	.byte	0x04, 0x05
        /*14ca*/ 	.short	(.L_153 - .L_152)
.L_152:
        /*14cc*/ 	.word	0x00000200
        /*14d0*/ 	.word	0x00000001
        /*14d4*/ 	.word	0x00000001


	//----- nvinfo : EIATTR_CRS_STACK_SIZE
	.align		4
.L_153:
        /*14d8*/ 	.byte	0x04, 0x1e
        /*14da*/ 	.short	(.L_155 - .L_154)
.L_154:
        /*14dc*/ 	.word	0x00000000


	//----- nvinfo : EIATTR_CBANK_PARAM_SIZE
	.align		4
.L_155:
        /*14e0*/ 	.byte	0x03, 0x19
        /*14e2*/ 	.short	0x0af0


	//----- nvinfo : EIATTR_PARAM_CBANK
	.align		4
        /*14e4*/ 	.byte	0x04, 0x0a
        /*14e6*/ 	.short	(.L_157 - .L_156)
	.align		4
.L_156:
        /*14e8*/ 	.word	index@(.nv.constant0._ZN7cutlass13device_kernelIN5flash11enable_sm90INS1_16FlashAttnFwdSm90INS1_25CollectiveMainloopFwdSm90ILi2EN4cute5tupleIJNS5_1CILi1EEES8_S8_EEENS6_IJNS7_ILi192EEENS7_ILi128EEENS7_ILi96EEEEEELi96ENS_6half_tEfNS_4arch4Sm90ELb0ELb0ELb0ELb1ELb1ELb1ELb0ELb0ELb1ELb1ELb1ELb0EEENS1_21CollectiveEpilogueFwdINS6_IJSA_SC_SB_EEES9_SE_SG_Li384ELb1ELb1ELb1ELb0EEENS1_36VarlenDynamicPersistentTileSchedulerILi192ELi128ELi384ELi128ELb1ELb1ELb1ELb0ELb1ELb1EEEEEEEEEvNT_6ParamsE)
        /*14ec*/ 	.short	0x0210
        /*14ee*/ 	.short	0x0af0


	//----- nvinfo : EIATTR_SW_WAR
	.align		4
.L_157:
        /*14f0*/ 	.byte	0x04, 0x36
        /*14f2*/ 	.short	(.L_159 - .L_158)
.L_158:
        /*14f4*/ 	.word	0x00000008
.L_159:


//--------------------- .nv.info._ZN7cutlass13device_kernelIN5flash11enable_sm90INS1_16FlashAttnFwdSm90INS1_25CollectiveMainloopFwdSm90ILi2EN4cute5tupleIJNS5_1CILi1EEES8_S8_EEENS6_IJNS7_ILi192EEENS7_ILi128EEENS7_ILi96EEEEEELi96ENS_6half_tEfNS_4arch4Sm90ELb0ELb1ELb0ELb0ELb1ELb0ELb0ELb0ELb1ELb1ELb1ELb0EEENS1_21CollectiveEpilogueFwdINS6_IJSA_SC_SB_EEES9_SE_SG_Li384ELb0ELb1ELb1ELb0EEENS1_19SingleTileSchedulerILb0ELb1ELb1ELi192EEEEEEEEEvNT_6ParamsE --------------------------
	.section	.nv.info._ZN7cutlass13device_kernelIN5flash11enable_sm90INS1_16FlashAttnFwdSm90INS1_25CollectiveMainloopFwdSm90ILi2EN4cute5tupleIJNS5_1CILi1EEES8_S8_EEENS6_IJNS7_ILi192EEENS7_ILi128EEENS7_ILi96EEEEEELi96ENS_6half_tEfNS_4arch4Sm90ELb0ELb1ELb0ELb0ELb1ELb0ELb0ELb0ELb1ELb1ELb1ELb0EEENS1_21CollectiveEpilogueFwdINS6_IJSA_SC_SB_EEES9_SE_SG_Li384ELb0ELb1ELb1ELb0EEENS1_19SingleTileSchedulerILb0ELb1ELb1ELi192EEEEEEEEEvNT_6ParamsE,"",@"SHT_CUDA_INFO"
	.sectionflags	@""
	.align	4


	//----- nvinfo : EIATTR_CUDA_API_VERSION
	.align		4
        /*0000*/ 	.byte	0x04, 0x37
        /*0002*/ 	.short	(.L_161 - .L_160)
.L_160:
        /*0004*/ 	.word	0x00000082


	//----- nvinfo : EIATTR_KPARAM_INFO
	.align		4
.L_161:
        /*0008*/ 	.byte	0x04, 0x17
        /*000a*/ 	.short	(.L_163 - .L_162)
.L_162:
        /*000c*/ 	.word	0x00000000
        /*0010*/ 	.short	0x0000
        /*0012*/ 	.short	0x0070
        /*0014*/ 	.byte	0x00, 0xf0, 0x01, 0x28


	//----- nvinfo : EIATTR_SPARSE_MMA_MASK
	.align		4
.L_163:
        /*0018*/ 	.byte	0x03, 0x50
        /*001a*/ 	.short	0x0000


	//----- nvinfo : EIATTR_MAXREG_COUNT
	.align		4
        /*001c*/ 	.byte	0x03, 0x1b
        /*001e*/ 	.short	0x0080


	//----- nvinfo : EIATTR_NUM_BARRIERS
	.align		4
        /*0020*/ 	.byte	0x02, 0x4c
        /*0022*/ 	.byte	0x10
	.zero		1


	//----- nvinfo : EIATTR_EXTERNS
	.align		4
        /*0024*/ 	.byte	0x04, 0x0f
        /*0026*/ 	.short	(.L_165 - .L_164)


	//   ....[0]....
	.align		4
.L_164:
        /*0028*/ 	.word	index@(__assertfail)


	//----- nvinfo : EIATTR_ANNOTATIONS
	.align		4
.L_165:
        /*002c*/ 	.byte	0x04, 0x55
        /*002e*/ 	.short	(.L_167 - .L_166)


	//   ....[0]....
.L_166:
        /*0030*/ 	.word	0x00000001
        /*0034*/ 	.byte	0xb0, 0x08, 0x00, 0x00, 0x01, 0x00, 0x00, 0x00, 0x10, 0x0a, 0x00, 0x00, 0x01, 0x00, 0x00, 0x00
        /*0044*/ 	.byte	0xb0, 0x17, 0x00, 0x00, 0x01, 0x00, 0x00, 0x00, 0xc0, 0xe3, 0x00, 0x00, 0x01, 0x00, 0x00, 0x00
        /*0054*/ 	.byte	0xd0, 0xf6, 0x00, 0x00, 0x01, 0x00, 0x00, 0x00, 0x50, 0x0a, 0x01, 0x00, 0x01, 0x00, 0x00, 0x00
        /*0064*/ 	.byte	0x70, 0x0a, 0x01, 0x00, 0x01, 0x00, 0x00, 0x00, 0xd0, 0x0b, 0x01, 0x00, 0x01, 0x00, 0x00, 0x00
        /*0074*/ 	.byte	0x20, 0x22, 0x01, 0x00, 0x01, 0x00, 0x00, 0x00, 0x40, 0x22, 0x01, 0x00, 0x01, 0x00, 0x00, 0x00
        /*0084*/ 	.byte	0x60, 0x36, 0x01, 0x00


	//----- nvinfo : EIATTR_MERCURY_ISA_VERSION
	.align		4
.L_167:
        /*0088*/ 	.byte	0x03, 0x5f
        /*008a*/ 	.short	0x0101


	//----- nvinfo : EIATTR_INT_WARP_WIDE_INSTR_OFFSETS
	.align		4
        /*008c*/ 	.byte	0x04, 0x31
        /*008e*/ 	.short	(.L_169 - .L_168)


	//   ....[0]....
.L_168:
        /*0090*/ 	.word	0x000000c0


	//   ....[1]....
        /*0094*/ 	.word	0x000000d0


	//   ....[2]....
        /*0098*/ 	.word	0x00000170


	//----- nvinfo : EIATTR_COOP_GROUP_MASK_REGIDS
	.align		4
.L_169:
        /*009c*/ 	.byte	0x04, 0x29
        /*009e*/ 	.short	(.L_171 - .L_170)


	//   ....[0]....
.L_170:
        /*00a0*/ 	.word	0xffffffff


	//   ....[1]....
        /*00a4*/ 	.word	0xffffffff


	//   ....[2]....
        /*00a8*/ 	.word	0xffffffff


	//   ....[3]....
        /*00ac*/ 	.word	0xffffffff


	//   ....[4]....
        /*00b0*/ 	.word	0xffffffff


	//   ....[5]....
        /*00b4*/ 	.word	0xffffffff


	//   ....[6]....
        /*00b8*/ 	.word	0xffffffff


	//   ....[7]....
        /*00bc*/ 	.word	0xffffffff


	//   ....[8]....
        /*00c0*/ 	.word	0xffffffff


	//   ....[9]....
        /*00c4*/ 	.word	0xffffffff


	//   ....[10]....
        /*00c8*/ 	.word	0xffffffff


	//   ....[11]....
        /*00cc*/ 	.word	0xffffffff


	//   ....[12]....
        /*00d0*/ 	.word	0xffffffff


	//   ....[13]....
        /*00d4*/ 	.word	0xffffffff


	//   ....[14]....
        /*00d8*/ 	.word	0xffffffff


	//   ....[15]....
        /*00dc*/ 	.word	0xffffffff


	//   ....[16]....
        /*00e0*/ 	.word	0xffffffff


	//   ....[17]....
        /*00e4*/ 	.word	0xffffffff


	//   ....[18]....
        /*00e8*/ 	.word	0xffffffff


	//   ....[19]....
        /*00ec*/ 	.word	0xffffffff


	//   ....[20]....
        /*00f0*/ 	.word	0xffffffff


	//   ....[21]....
        /*00f4*/ 	.word	0xffffffff


	//   ....[22]....
        /*00f8*/ 	.word	0xffffffff


	//   ....[23]....
        /*00fc*/ 	.word	0xffffffff


	//   ....[24]....
        /*0100*/ 	.word	0xffffffff


	//   ....[25]....
        /*0104*/ 	.word	0xffffffff


	//   ....[26]....
        /*0108*/ 	.word	0xffffffff


	//   ....[27]....
        /*010c*/ 	.word	0xffffffff


	//   ....[28]....
        /*0110*/ 	.word	0xffffffff


	//   ....[29]....
        /*0114*/ 	.word	0xffffffff


	//   ....[30]....
        /*0118*/ 	.word	0xffffffff


	//   ....[31]....
        /*011c*/ 	.word	0xffffffff


	//   ....[32]....
        /*0120*/ 	.word	0xffffffff


	//   ....[33]....
        /*0124*/ 	.word	0xffffffff


	//   ....[34]....
        /*0128*/ 	.word	0xffffffff


	//   ....[35]....
        /*012c*/ 	.word	0xffffffff


	//   ....[36]....
        /*0130*/ 	.word	0xffffffff


	//   ....[37]....
        /*0134*/ 	.word	0xffffffff


	//   ....[38]....
        /*0138*/ 	.word	0xffffffff


	//   ....[39]....
        /*013c*/ 	.word	0xffffffff


	//   ....[40]....
        /*0140*/ 	.word	0xffffffff


	//   ....[41]....
        /*0144*/ 	.word	0xffffffff


	//   ....[42]....
        /*0148*/ 	.word	0xffffffff


	//   ....[43]....
        /*014c*/ 	.word	0xffffffff


	//   ....[44]....
        /*0150*/ 	.word	0xffffffff


	//   ....[45]....
        /*0154*/ 	.word	0xffffffff


	//   ....[46]....
        /*0158*/ 	.word	0xffffffff


	//   ....[47]....
        /*015c*/ 	.word	0xffffffff


	//   ....[48]....
        /*0160*/ 	.word	0xffffffff


	//   ....[49]....
        /*0164*/ 	.word	0xffffffff


	//   ....[50]....
        /*0168*/ 	.word	0xffffffff


	//   ....[51]....
        /*016c*/ 	.word	0xffffffff


	//   ....[52]....
        /*0170*/ 	.word	0xffffffff


	//   ....[53]....
        /*0174*/ 	.word	0xffffffff


	//   ....[54]....
        /*0178*/ 	.word	0xffffffff


	//   ....[55]....
        /*017c*/ 	.word	0xffffffff


	//   ....[56]....
        /*0180*/ 	.word	0xffffffff


	//   ....[57]....
        /*0184*/ 	.word	0xffffffff


	//   ....[58]....
        /*0188*/ 	.word	0xffffffff


	//   ....[59]....
        /*018c*/ 	.word	0xffffffff


	//   ....[60]....
        /*0190*/ 	.word	0xffffffff


	//   ....[61]....
        /*0194*/ 	.word	0xffffffff


	//   ....[62]....
        /*0198*/ 	.word	0xffffffff


	//   ....[63]....
        /*019c*/ 	.word	0xffffffff


	//   ....[64]....
        /*01a0*/ 	.word	0xffffffff


	//   ....[65]....
        /*01a4*/ 	.word	0xffffffff


	//   ....[66]....
        /*01a8*/ 	.word	0xffffffff


	//   ....[67]....
        /*01ac*/ 	.word	0xffffffff


	//   ....[68]....
        /*01b0*/ 	.word	0xffffffff


	//   ....[69]....
        /*01b4*/ 	.word	0xffffffff


	//   ....[70]....
        /*01b8*/ 	.word	0xffffffff


	//   ....[71]....
        /*01bc*/ 	.word	0xffffffff


	//   ....[72]....
        /*01c0*/ 	.word	0xffffffff


	//   ....[73]....
        /*01c4*/ 	.word	0xffffffff


	//   ....[74]....
        /*01c8*/ 	.word	0xffffffff


	//   ....[75]....
        /*01cc*/ 	.word	0xffffffff


	//   ....[76]....
        /*01d0*/ 	.word	0xffffffff


	//   ....[77]....
        /*01d4*/ 	.word	0xffffffff


	//   ....[78]....
        /*01d8*/ 	.word	0xffffffff


	//   ....[79]....
        /*01dc*/ 	.word	0xffffffff


	//   ....[80]....
        /*01e0*/ 	.word	0xffffffff


	//   ....[81]....
        /*01e4*/ 	.word	0xffffffff


	//   ....[82]....
        /*01e8*/ 	.word	0xffffffff


	//   ....[83]....
        /*01ec*/ 	.word	0xffffffff


	//   ....[84]....
        /*01f0*/ 	.word	0xffffffff


	//   ....[85]....
        /*01f4*/ 	.word	0xffffffff


	//   ....[86]....
        /*01f8*/ 	.word	0xffffffff


	//   ....[87]....
        /*01fc*/ 	.word	0xffffffff


	//   ....[88]....
        /*0200*/ 	.word	0xffffffff


	//   ....[89]....
        /*0204*/ 	.word	0xffffffff


	//   ....[90]....
        /*0208*/ 	.word	0xffffffff


	//   ....[91]....
        /*020c*/ 	.word	0x0500000f


	//   ....[92]....
        /*0210*/ 	.word	0x0500000f


	//   ....[93]....
        /*0214*/ 	.word	0x0500000f


	//   ....[94]....
        /*0218*/ 	.word	0x0500000f


	//   ....[95]....
        /*021c*/ 	.word	0x0500000f


	//   ....[96]....
        /*0220*/ 	.word	0x0500000f


	//   ....[97]....
        /*0224*/ 	.word	0x0500000f


	//   ....[98]....
        /*0228*/ 	.word	0x0500000f


	//   ....[99]....
        /*022c*/ 	.word	0x0500000f


	//   ....[100]....
        /*0230*/ 	.word	0x0500000f


	//   ....[101]....
        /*0234*/ 	.word	0x0500000f


	//   ....[102]....
        /*0238*/ 	.word	0x0500000f


	//   ....[103]....
        /*023c*/ 	.word	0x0500000f


	//   ....[104]....
        /*0240*/ 	.word	0x0500000f


	//   ....[105]....
        /*0244*/ 	.word	0x0500000f


	//   ....[106]....
        /*0248*/ 	.word	0x0500000f


	//   ....[107]....
        /*024c*/ 	.word	0x0500000f


	//   ....[108]....
        /*0250*/ 	.word	0x0500000f


	//   ....[109]....
        /*0254*/ 	.word	0x0500000f


	//   ....[110]....
        /*0258*/ 	.word	0x0500000f


	//   ....[111]....
        /*025c*/ 	.word	0x0500000f


	//   ....[112]....
        /*0260*/ 	.word	0x0500000f


	//   ....[113]....
        /*0264*/ 	.word	0x0500000f


	//   ....[114]....
        /*0268*/ 	.word	0x0500000f


	//   ....[115]....
        /*026c*/ 	.word	0x0500000f


	//   ....[116]....
        /*0270*/ 	.word	0x0500000f


	//   ....[117]....
        /*0274*/ 	.word	0x0500000f


	//   ....[118]....
        /*0278*/ 	.word	0x0500000f


	//   ....[119]....
        /*027c*/ 	.word	0x0500000f


	//   ....[120]....
        /*0280*/ 	.word	0x0500000f


	//   ....[121]....
        /*0284*/ 	.word	0x0500000f


	//   ....[122]....
        /*0288*/ 	.word	0x0500000f


	//   ....[123]....
        /*028c*/ 	.word	0x0500000f


	//   ....[124]....
        /*0290*/ 	.word	0x0500000f


	//   ....[125]....
        /*0294*/ 	.word	0x0500000f


	//   ....[126]....
        /*0298*/ 	.word	0x0500000f


	//   ....[127]....
        /*029c*/ 	.word	0x0500000f


	//   ....[128]....
        /*02a0*/ 	.word	0x0500000f


	//   ....[129]....
        /*02a4*/ 	.word	0x0500000f


	//   ....[130]....
        /*02a8*/ 	.word	0x0500000f


	//   ....[131]....
        /*02ac*/ 	.word	0x0500000f


	//   ....[132]....
        /*02b0*/ 	.word	0x0500000f


	//   ....[133]....
        /*02b4*/ 	.word	0x0500000f


	//   ....[134]....
        /*02b8*/ 	.word	0x0500000f


	//   ....[135]....
        /*02bc*/ 	.word	0x0500000f


	//   ....[136]....
        /*02c0*/ 	.word	0x0500000f


	//----- nvinfo : EIATTR_COOP_GROUP_INSTR_OFFSETS
	.align		4
.L_171:
        /*02c4*/ 	.byte	0x04, 0x28
        /*02c6*/ 	.short	(.L_173 - .L_172)


	//   ....[0]....
.L_172:
        /*02c8*/ 	.word	0x00000080


	//   ....[1]....
        /*02cc*/ 	.word	0x00000090


	//   ....[2]....
        /*02d0*/ 	.word	0x000002d0


	//   ....[3]....
        /*02d4*/ 	.word	0x00000430


	//   ....[4]....
        /*02d8*/ 	.word	0x00000550


	//   ....[5]....
        /*02dc*/ 	.word	0x000006b0


	//   ....[6]....
        /*02e0*/ 	.word	0x00001510


	//   ....[7]....
        /*02e4*/ 	.word	0x00001f80


	//   ....[8]....
        /*02e8*/ 	.word	0x00002df0


	//   ....[9]....
        /*02ec*/ 	.word	0x00003590


	//   ....[10]....
        /*02f0*/ 	.word	0x000036a0


	//   ....[11]....
        /*02f4*/ 	.word	0x00003f50


	//   ....[12]....
        /*02f8*/ 	.word	0x00003fc0


	//   ....[13]....
        /*02fc*/ 	.word	0x00004c10


	//   ....[14]....
        /*0300*/ 	.word	0x00005a10


	//   ....[15]....
        /*0304*/ 	.word	0x00005c30


	//   ....[16]....
        /*0308*/ 	.word	0x00006820


	//   ....[17]....
        /*030c*/ 	.word	0x00006920


	//   ....[18]....
        /*0310*/ 	.word	0x00007170


	//   ....[19]....
        /*0314*/ 	.word	0x000071f0


	//   ....[20]....
        /*0318*/ 	.word	0x00008220


	//   ....[21]....
        /*031c*/ 	.word	0x000092c0


	//   ....[22]....
        /*0320*/ 	.word	0x000092d0


	//   ....[23]....
        /*0324*/ 	.word	0x00009300


	//   ....[24]....
        /*0328*/ 	.word	0x00009310


	//   ....[25]....
        /*032c*/ 	.word	0x0000a670


	//   ....[26]....
        /*0330*/ 	.word	0x0000b120


	//   ....[27]....
        /*0334*/ 	.word	0x0000b380


	//   ....[28]....
        /*0338*/ 	.word	0x0000bfc0


	//   ....[29]....
        /*033c*/ 	.word	0x0000c0c0


	//   ....[30]....
        /*0340*/ 	.word	0x0000c920


	//   ....[31]....
        /*0344*/ 	.word	0x0000c9a0


	//   ....[32]....
        /*0348*/ 	.word	0x0000d9d0


	//   ....[33]....
        /*034c*/ 	.word	0x0000db00


	//   ....[34]....
        /*0350*/ 	.word	0x0000db40


	//   ....[35]....
        /*0354*/ 	.word	0x0000dc40


	//   ....[36]....
        /*0358*/ 	.word	0x0000dc50


	//   ....[37]....
        /*035c*/ 	.word	0x0000eb80


	//   ....[38]....
        /*0360*/ 	.word	0x0000ebc0


	//   ....[39]....
        /*0364*/ 	.word	0x0000ec00


	//   ....[40]....
        /*0368*/ 	.word	0x0000ec40


	//   ....[41]....
        /*036c*/ 	.word	0x0000ec60


	//   ....[42]....
        /*0370*/ 	.word	0x0000ec90


	//   ....[43]....
        /*0374*/ 	.word	0x0000f160


	//   ....[44]....
        /*0378*/ 	.word	0x0000f170


	//   ....[45]....
        /*037c*/ 	.word	0x0000fa40


	//   ....[46]....
        /*0380*/ 	.word	0x00011100


	//   ....[47]....
        /*0384*/ 	.word	0x00011110


	//   ....[48]....
        /*0388*/ 	.word	0x00011120


	//   ....[49]....
        /*038c*/ 	.word	0x00011130


	//   ....[50]....
        /*0390*/ 	.word	0x00011150


	//   ....[51]....
        /*0394*/ 	.word	0x00011180


	//   ....[52]....
        /*0398*/ 	.word	0x000111b0


	//   ....[53]....
        /*039c*/ 	.word	0x000111e0


	//   ....[54]....
        /*03a0*/ 	.word	0x00011af0


	//   ....[55]....
        /*03a4*/ 	.word	0x00011b10


	//   ....[56]....
        /*03a8*/ 	.word	0x00011b20


	//   ....[57]....
        /*03ac*/ 	.word	0x00011ba0


	//   ....[58]....
        /*03b0*/ 	.word	0x00011c40


	//   ....[59]....
        /*03b4*/ 	.word	0x00011c50


	//   ....[60]....
        /*03b8*/ 	.word	0x00011cf0


	//   ....[61]....
        /*03bc*/ 	.word	0x00011d20


	//   ....[62]....
        /*03c0*/ 	.word	0x00011d80


	//   ....[63]....
        /*03c4*/ 	.word	0x00011d90


	//   ....[64]....
        /*03c8*/ 	.word	0x00011dc0


	//   ....[65]....
        /*03cc*/ 	.word	0x00011e10


	//   ....[66]....
        /*03d0*/ 	.word	0x00012650


	//   ....[67]....
        /*03d4*/ 	.word	0x00012660


	//   ....[68]....
        /*03d8*/ 	.word	0x00012680


	//   ....[69]....
        /*03dc*/ 	.word	0x00012700


	//   ....[70]....
        /*03e0*/ 	.word	0x00012710


	//   ....[71]....
        /*03e4*/ 	.word	0x00012770


	//   ....[72]....
        /*03e8*/ 	.word	0x000127a0


	//   ....[73]....
        /*03ec*/ 	.word	0x000127e0


	//   ....[74]....
        /*03f0*/ 	.word	0x00012a00


	//   ....[75]....
        /*03f4*/ 	.word	0x00012a20


	//   ....[76]....
        /*03f8*/ 	.word	0x00012a40


	//   ....[77]....
        /*03fc*/ 	.word	0x00012ac0


	//   ....[78]....
        /*0400*/ 	.word	0x00012ae0


	//   ....[79]....
        /*0404*/ 	.word	0x00012b60


	//   ....[80]....
        /*0408*/ 	.word	0x00012b80


	//   ....[81]....
        /*040c*/ 	.word	0x00012b90


	//   ....[82]....
        /*0410*/ 	.word	0x000130c0


	//   ....[83]....
        /*0414*/ 	.word	0x000130f0


	//   ....[84]....
        /*0418*/ 	.word	0x00013120


	//   ....[85]....
        /*041c*/ 	.word	0x00013150


	//   ....[86]....
        /*0420*/ 	.word	0x00013180


	//   ....[87]....
        /*0424*/ 	.word	0x000131b0


	//   ....[88]....
        /*0428*/ 	.word	0x000131d0


	//   ....[89]....
        /*042c*/ 	.word	0x00013270


	//   ....[90]....
        /*0430*/ 	.word	0x000135f0


	//   ....[91]....
        /*0434*/ 	.word	0x00013c30


	//   ....[92]....
        /*0438*/ 	.word	0x00013d20


	//   ....[93]....
        /*043c*/ 	.word	0x00013dc0


	//   ....[94]....
        /*0440*/ 	.word	0x00013e50


	//   ....[95]....
        /*0444*/ 	.word	0x00013f30


	//   ....[96]....
        /*0448*/ 	.word	0x00013fa0


	//   ....[97]....
        /*044c*/ 	.word	0x00014080


	//   ....[98]....
        /*0450*/ 	.word	0x00014130


	//   ....[99]....
        /*0454*/ 	.word	0x00014230


	//   ....[100]....
        /*0458*/ 	.word	0x000142d0


	//   ....[101]....
        /*045c*/ 	.word	0x00014330


	//   ....[102]....
        /*0460*/ 	.word	0x000143e0


	//   ....[103]....
        /*0464*/ 	.word	0x000144b0


	//   ....[104]....
        /*0468*/ 	.word	0x00014540


	//   ....[105]....
        /*046c*/ 	.word	0x00014610


	//   ....[106]....
        /*0470*/ 	.word	0x00014690


	//   ....[107]....
        /*0474*/ 	.word	0x00014750


	//   ....[108]....
        /*0478*/ 	.word	0x000147f0


	//   ....[109]....
        /*047c*/ 	.word	0x000148c0


	//   ....[110]....
        /*0480*/ 	.word	0x00014930


	//   ....[111]....
        /*0484*/ 	.word	0x000149f0


	//   ....[112]....
        /*0488*/ 	.word	0x00014b30


	//   ....[113]....
        /*048c*/ 	.word	0x00014c10


	//   ....[114]....
        /*0490*/ 	.word	0x00014c90


	//   ....[115]....
        /*0494*/ 	.word	0x00014d70


	//   ....[116]....
        /*0498*/ 	.word	0x00014dd0


	//   ....[117]....
        /*049c*/ 	.word	0x00014ea0


	//   ....[118]....
        /*04a0*/ 	.word	0x00014f00


	//   ....[119]....
        /*04a4*/ 	.word	0x00014fe0


	//   ....[120]....
        /*04a8*/ 	.word	0x000150d0


	//   ....[121]....
        /*04ac*/ 	.word	0x00015170


	//   ....[122]....
        /*04b0*/ 	.word	0x000151d0


	//   ....[123]....
        /*04b4*/ 	.word	0x000152c0


	//   ....[124]....
        /*04b8*/ 	.word	0x00015320


	//   ....[125]....
        /*04bc*/ 	.word	0x00015410


	//   ....[126]....
        /*04c0*/ 	.word	0x00015470


	//   ....[127]....
        /*04c4*/ 	.word	0x00015530


	//   ....[128]....
        /*04c8*/ 	.word	0x00015670


	//   ....[129]....
        /*04cc*/ 	.word	0x00015720


	//   ....[130]....
        /*04d0*/ 	.word	0x00015810


	//   ....[131]....
        /*04d4*/ 	.word	0x00015920


	//   ....[132]....
        /*04d8*/ 	.word	0x000159a0


	//   ....[133]....
        /*04dc*/ 	.word	0x00015a90


	//   ....[134]....
        /*04e0*/ 	.word	0x00015b00


	//   ....[135]....
        /*04e4*/ 	.word	0x00015bd0


	//   ....[136]....
        /*04e8*/ 	.word	0x00015ce0


	//----- nvinfo : EIATTR_REG_RECONFIG
	.align		4
.L_173:
        /*04ec*/ 	.byte	0x01, 0x54
	.zero		2


	//----- nvinfo : EIATTR_SYSCALL_OFFSETS
	.align		4
        /*04f0*/ 	.byte	0x04, 0x46
        /*04f2*/ 	.short	(.L_175 - .L_174)


	//   ....[0]....
.L_174:
        /*04f4*/ 	.word	0x00001720


	//   ....[1]....
        /*04f8*/ 	.word	0x00010600


	//   ....[2]....
        /*04fc*/ 	.word	0x00010740


	//   ....[3]....
        /*0500*/ 	.word	0x00010830


	//   ....[4]....
        /*0504*/ 	.word	0x00011620


	//----- nvinfo : EIATTR_MBARRIER_INSTR_OFFSETS
	.align		4
.L_175:
        /*0508*/ 	.byte	0x04, 0x39
        /*050a*/ 	.short	(.L_177 - .L_176)


	//   ....[0]....
.L_176:
        /*050c*/ 	.word	0x00000180
        /*0510*/ 	.word	0x000000ff
        /*0514*/ 	.word	0x0002d800
        /*0518*/ 	.short	0x0100
        /*051a*/ 	.byte	0x08
	.zero		1


	//   ....[1]....
        /*051c*/ 	.word	0x00000190
        /*0520*/ 	.word	0x000000ff
        /*0524*/ 	.word	0x0002d820
        /*0528*/ 	.short	0x0100
        /*052a*/ 	.byte	0x08
	.zero		1


	//   ....[2]....
        /*052c*/ 	.word	0x00000280
        /*0530*/ 	.word	0x000000ff
        /*0534*/ 	.word	0x0002d830
        /*0538*/ 	.short	0x0100
        /*053a*/ 	.byte	0x08
	.zero		1


	//   ....[3]....
        /*053c*/ 	.word	0x00000290
        /*0540*/ 	.word	0x000000ff
        /*0544*/ 	.word	0x0002d840
        /*0548*/ 	.short	0x0100
        /*054a*/ 	.byte	0x08
	.zero		1


	//   ....[4]....
        /*054c*/ 	.word	0x000002a0
        /*0550*/ 	.word	0x000000ff
        /*0554*/ 	.word	0x0002d838
        /*0558*/ 	.short	0x0100
        /*055a*/ 	.byte	0x08
	.zero		1


	//   ....[5]....
        /*055c*/ 	.word	0x000002b0
        /*0560*/ 	.word	0x000000ff
        /*0564*/ 	.word	0x0002d848
        /*0568*/ 	.short	0x0100
        /*056a*/ 	.byte	0x08
	.zero		1


	//   ....[6]....
        /*056c*/ 	.word	0x000003e0
        /*0570*/ 	.word	0x000000ff
        /*0574*/ 	.word	0x0002d850
        /*0578*/ 	.short	0x0100
        /*057a*/ 	.byte	0x08
	.zero		1


	//   ....[7]....
        /*057c*/ 	.word	0x000003f0
        /*0580*/ 	.word	0x000000ff
        /*0584*/ 	.word	0x0002d860
        /*0588*/ 	.short	0x0100
        /*058a*/ 	.byte	0x08
	.zero		1


	//   ....[8]....
        /*058c*/ 	.word	0x00000400
        /*0590*/ 	.word	0x000000ff
        /*0594*/ 	.word	0x0002d858
        /*0598*/ 	.short	0x0100
        /*059a*/ 	.byte	0x08
	.zero		1


	//   ....[9]....
        /*059c*/ 	.word	0x00000410
        /*05a0*/ 	.word	0x000000ff
        /*05a4*/ 	.word	0x0002d868
        /*05a8*/ 	.short	0x0100
        /*05aa*/ 	.byte	0x08
	.zero		1


	//   ....[10]....
        /*05ac*/ 	.word	0x00000500
        /*05b0*/ 	.word	0x000000ff
        /*05b4*/ 	.word	0x0002d870
        /*05b8*/ 	.short	0x0100
        /*05ba*/ 	.byte	0x06
	.zero		1


	//   ....[11]....
        /*05bc*/ 	.word	0x00000510
        /*05c0*/ 	.word	0x000000ff
        /*05c4*/ 	.word	0x0002d880
        /*05c8*/ 	.short	0x0100
        /*05ca*/ 	.byte	0x06
	.zero		1


	//   ....[12]....
        /*05cc*/ 	.word	0x00000520
        /*05d0*/ 	.word	0x000000ff
        /*05d4*/ 	.word	0x0002d878
        /*05d8*/ 	.short	0x0100
        /*05da*/ 	.byte	0x06
	.zero		1


	//   ....[13]....
        /*05dc*/ 	.word	0x00000530
        /*05e0*/ 	.word	0x000000ff
        /*05e4*/ 	.word	0x0002d888
        /*05e8*/ 	.short	0x0100
        /*05ea*/ 	.byte	0x06
	.zero		1


	//   ....[14]....
        /*05ec*/ 	.word	0x00000660
        /*05f0*/ 	.word	0x000000ff
        /*05f4*/ 	.word	0x0002d890
        /*05f8*/ 	.short	0x0100
        /*05fa*/ 	.byte	0x08
	.zero		1


	//   ....[15]....
        /*05fc*/ 	.word	0x00000670
        /*0600*/ 	.word	0x000000ff
        /*0604*/ 	.word	0x0002d8a0
        /*0608*/ 	.short	0x0100
        /*060a*/ 	.byte	0x08
	.zero		1


	//   ....[16]....
        /*060c*/ 	.word	0x00000680
        /*0610*/ 	.word	0x000000ff
        /*0614*/ 	.word	0x0002d898
        /*0618*/ 	.short	0x0100
        /*061a*/ 	.byte	0x08
	.zero		1


	//   ....[17]....
        /*061c*/ 	.word	0x00000690
        /*0620*/ 	.word	0x000000ff
        /*0624*/ 	.word	0x0002d8a8
        /*0628*/ 	.short	0x0100
        /*062a*/ 	.byte	0x08
	.zero		1


	//   ....[18]....
        /*062c*/ 	.word	0x000007d0
        /*0630*/ 	.word	0x000000ff
        /*0634*/ 	.word	0x0002d8b0
        /*0638*/ 	.short	0x0100
        /*063a*/ 	.byte	0x08
	.zero		1


	//   ....[19]....
        /*063c*/ 	.word	0x000007e0
        /*0640*/ 	.word	0x000000ff
        /*0644*/ 	.word	0x0002d8c0
        /*0648*/ 	.short	0x0100
        /*064a*/ 	.byte	0x08
	.zero		1


	//   ....[20]....
        /*064c*/ 	.word	0x000007f0
        /*0650*/ 	.word	0x000000ff
        /*0654*/ 	.word	0x0002d8b8
        /*0658*/ 	.short	0x0100
        /*065a*/ 	.byte	0x08
	.zero		1


	//   ....[21]....
        /*065c*/ 	.word	0x00000800
        /*0660*/ 	.word	0x000000ff
        /*0664*/ 	.word	0x0002d8c8
        /*0668*/ 	.short	0x0100
        /*066a*/ 	.byte	0x08
	.zero		1


	//   ....[22]....
        /*066c*/ 	.word	0x00001750
        /*0670*/ 	.word	0x000000ff
        /*0674*/ 	.word	0x0002d800
        /*0678*/ 	.short	0x010a
        /*067a*/ 	.byte	0x26
	.zero		1


	//   ....[23]....
        /*067c*/ 	.word	0x00001870
        /*0680*/ 	.word	0x000000ff
        /*0684*/ 	.word	0x0002d830
        /*0688*/ 	.short	0x010a
        /*068a*/ 	.byte	0x26
	.zero		1


	//   ....[24]....
        /*068c*/ 	.word	0x000018d0
        /*0690*/ 	.word	0x000000ff
        /*0694*/ 	.word	0x0002d830
        /*0698*/ 	.short	0x010a
        /*069a*/ 	.byte	0x26
	.zero		1


	//   ....[25]....
        /*069c*/ 	.word	0x00002010
        /*06a0*/ 	.word	0x000000ff
        /*06a4*/ 	.word	0x00000000
        /*06a8*/ 	.short	0x0101
        /*06aa*/ 	.byte	0x04
	.zero		1


	//   ....[26]....
        /*06ac*/ 	.word	0x000050e0
        /*06b0*/ 	.word	0x000000ff
        /*06b4*/ 	.word	0x0002d830
        /*06b8*/ 	.short	0x010a
        /*06ba*/ 	.byte	0x04
	.zero		1


	//   ....[27]....
        /*06bc*/ 	.word	0x00005120
        /*06c0*/ 	.word	0x000000ff
        /*06c4*/ 	.word	0x0002d830
        /*06c8*/ 	.short	0x010a
        /*06ca*/ 	.byte	0x04
	.zero		1


	//   ....[28]....
        /*06cc*/ 	.word	0x00005410
        /*06d0*/ 	.word	0x000000ff
        /*06d4*/ 	.word	0x0002d850
        /*06d8*/ 	.short	0x010a
        /*06da*/ 	.byte	0x0a
	.zero		1


	//   ....[29]....
        /*06dc*/ 	.word	0x00005450
        /*06e0*/ 	.word	0x000000ff
        /*06e4*/ 	.word	0x0002d850
        /*06e8*/ 	.short	0x010a
        /*06ea*/ 	.byte	0x0a
	.zero		1


	//   ....[30]....
        /*06ec*/ 	.word	0x000059e0
        /*06f0*/ 	.word	0x000000ff
        /*06f4*/ 	.word	0x00000000
        /*06f8*/ 	.short	0x0101
        /*06fa*/ 	.byte	0x0a
	.zero		1


	//   ....[31]....
        /*06fc*/ 	.word	0x00007db0
        /*0700*/ 	.word	0x000000ff
        /*0704*/ 	.word	0x00000000
        /*0708*/ 	.short	0x0101
        /*070a*/ 	.byte	0x06
	.zero		1


	//   ....[32]....
        /*070c*/ 	.word	0x00008640
        /*0710*/ 	.word	0x000000ff
        /*0714*/ 	.word	0x0002d830
        /*0718*/ 	.short	0x010a
        /*071a*/ 	.byte	0x04
	.zero		1


	//   ....[33]....
        /*071c*/ 	.word	0x00008680
        /*0720*/ 	.word	0x000000ff
        /*0724*/ 	.word	0x0002d830
        /*0728*/ 	.short	0x010a
        /*072a*/ 	.byte	0x04
	.zero		1


	//   ....[34]....
        /*072c*/ 	.word	0x000089a0
        /*0730*/ 	.word	0x000000ff
        /*0734*/ 	.word	0x0002d850
        /*0738*/ 	.short	0x010a
        /*073a*/ 	.byte	0x0e
	.zero		1


	//   ....[35]....
        /*073c*/ 	.word	0x000089e0
        /*0740*/ 	.word	0x000000ff
        /*0744*/ 	.word	0x0002d850
        /*0748*/ 	.short	0x010a
        /*074a*/ 	.byte	0x0e
	.zero		1


	//   ....[36]....
        /*074c*/ 	.word	0x00008fd0
        /*0750*/ 	.word	0x000000ff
        /*0754*/ 	.word	0x00000000
        /*0758*/ 	.short	0x0101
        /*075a*/ 	.byte	0x0e
	.zero		1


	//   ....[37]....
        /*075c*/ 	.word	0x0000a1f0
        /*0760*/ 	.word	0x000000ff
        /*0764*/ 	.word	0x00000000
        /*0768*/ 	.short	0x0101
        /*076a*/ 	.byte	0x0a
	.zero		1


	//   ....[38]....
        /*076c*/ 	.word	0x0000a940
        /*0770*/ 	.word	0x000000ff
        /*0774*/ 	.word	0x0002d830
        /*0778*/ 	.short	0x010a
        /*077a*/ 	.byte	0x0a
	.zero		1


	//   ....[39]....
        /*077c*/ 	.word	0x0000a980
        /*0780*/ 	.word	0x000000ff
        /*0784*/ 	.word	0x0002d830
        /*0788*/ 	.short	0x010a
        /*078a*/ 	.byte	0x0a
	.zero		1


	//   ....[40]....
        /*078c*/ 	.word	0x0000ac20
        /*0790*/ 	.word	0x000000ff
        /*0794*/ 	.word	0x0002d850
        /*0798*/ 	.short	0x010a
        /*079a*/ 	.byte	0x0a
	.zero		1


	//   ....[41]....
        /*079c*/ 	.word	0x0000ac60
        /*07a0*/ 	.word	0x000000ff
        /*07a4*/ 	.word	0x0002d850
        /*07a8*/ 	.short	0x010a
        /*07aa*/ 	.byte	0x0a
	.zero		1


	//   ....[42]....
        /*07ac*/ 	.word	0x0000b0f0
        /*07b0*/ 	.word	0x000000ff
        /*07b4*/ 	.word	0x00000000
        /*07b8*/ 	.short	0x0101
        /*07ba*/ 	.byte	0x0a
	.zero		1


	//   ....[43]....
        /*07bc*/ 	.word	0x0000d540
        /*07c0*/ 	.word	0x000000ff
        /*07c4*/ 	.word	0x00000000
        /*07c8*/ 	.short	0x0101
        /*07ca*/ 	.byte	0x06
	.zero		1


	//   ....[44]....
        /*07cc*/ 	.word	0x0000da50
        /*07d0*/ 	.word	0x000000ff
        /*07d4*/ 	.word	0x0002d850
        /*07d8*/ 	.short	0x010a
        /*07da*/ 	.byte	0x06
	.zero		1


	//   ....[45]....
        /*07dc*/ 	.word	0x0000da90
        /*07e0*/ 	.word	0x000000ff
        /*07e4*/ 	.word	0x0002d850
        /*07e8*/ 	.short	0x010a
        /*07ea*/ 	.byte	0x06
	.zero		1


	//   ....[46]....
        /*07ec*/ 	.word	0x0000e270
        /*07f0*/ 	.word	0x000000ff
        /*07f4*/ 	.word	0x00000000
        /*07f8*/ 	.short	0x0101
        /*07fa*/ 	.byte	0x06
	.zero		1


	//   ....[47]....
        /*07fc*/ 	.word	0x0000ec80
        /*0800*/ 	.word	0x000000ff
        /*0804*/ 	.word	0x00000000
        /*0808*/ 	.short	0x0101
        /*080a*/ 	.byte	0x04
	.zero		1


	//   ....[48]....
        /*080c*/ 	.word	0x00010d20
        /*0810*/ 	.word	0x000000ff
        /*0814*/ 	.word	0x0002d840
        /*0818*/ 	.short	0x010a
        /*081a*/ 	.byte	0x2f
	.zero		1


	//   ....[49]....
        /*081c*/ 	.word	0x000113e0
        /*0820*/ 	.word	0x000000ff
        /*0824*/ 	.word	0x0002d830
        /*0828*/ 	.short	0x0107
        /*082a*/ 	.byte	0x2f
	.zero		1


	//   ....[50]....
        /*082c*/ 	.word	0x00011450
        /*0830*/ 	.word	0x000000ff
        /*0834*/ 	.word	0x0002d830
        /*0838*/ 	.short	0x0101
        /*083a*/ 	.byte	0x2f
	.zero		1


	//   ....[51]....
        /*083c*/ 	.word	0x00011f60
        /*0840*/ 	.word	0x000000ff
        /*0844*/ 	.word	0x0002d800
        /*0848*/ 	.short	0x0107
        /*084a*/ 	.byte	0x2f
	.zero		1


	//   ....[52]....
        /*084c*/ 	.word	0x00011fc0
        /*0850*/ 	.word	0x000000ff
        /*0854*/ 	.word	0x0002d800
        /*0858*/ 	.short	0x0101
        /*085a*/ 	.byte	0x2f
	.zero		1


	//   ....[53]....
        /*085c*/ 	.word	0x00011ff0
        /*0860*/ 	.word	0x000000ff
        /*0864*/ 	.word	0x0002d820
        /*0868*/ 	.short	0x010a
        /*086a*/ 	.byte	0x2f
	.zero		1


	//   ....[54]....
        /*086c*/ 	.word	0x00012420
        /*0870*/ 	.word	0x00000007
        /*0874*/ 	.word	0x0002d840
        /*0878*/ 	.short	0x010a
        /*087a*/ 	.byte	0x3f
	.zero		1


	//   ....[55]....
        /*087c*/ 	.word	0x00012890
        /*0880*/ 	.word	0x00000007
        /*0884*/ 	.word	0x0002d830
        /*0888*/ 	.short	0x0107
        /*088a*/ 	.byte	0x3f
	.zero		1


	//   ....[56]....
        /*088c*/ 	.word	0x00012940
        /*0890*/ 	.word	0x00000007
        /*0894*/ 	.word	0x0002d830
        /*0898*/ 	.short	0x0101
        /*089a*/ 	.byte	0x3f
	.zero		1


	//   ....[57]....
        /*089c*/ 	.word	0x000129a0
        /*08a0*/ 	.word	0x00000007
        /*08a4*/ 	.word	0x0002d860
        /*08a8*/ 	.short	0x010a
        /*08aa*/ 	.byte	0x3f
	.zero		1


	//   ....[58]....
        /*08ac*/ 	.word	0x00012d00
        /*08b0*/ 	.word	0x00000007
        /*08b4*/ 	.word	0x0002d850
        /*08b8*/ 	.short	0x0107
        /*08ba*/ 	.byte	0x3f
	.zero		1


	//   ....[59]....
        /*08bc*/ 	.word	0x00012e50
        /*08c0*/ 	.word	0x00000007
        /*08c4*/ 	.word	0x0002d850
        /*08c8*/ 	.short	0x0101
        /*08ca*/ 	.byte	0x3f
	.zero		1


	//   ....[60]....
        /*08cc*/ 	.word	0x00012ff0
        /*08d0*/ 	.word	0x00000000
        /*08d4*/ 	.word	0x0002d860
        /*08d8*/ 	.short	0x010a
        /*08da*/ 	.byte	0x3f
	.zero		1


	//   ....[61]....
        /*08dc*/ 	.word	0x00013430
        /*08e0*/ 	.word	0x00000000
        /*08e4*/ 	.word	0x0002d850
        /*08e8*/ 	.short	0x0107
        /*08ea*/ 	.byte	0x3f
	.zero		1


	//   ....[62]....
        /*08ec*/ 	.word	0x000134f0
        /*08f0*/ 	.word	0x00000000
        /*08f4*/ 	.word	0x0002d850
        /*08f8*/ 	.short	0x0101
        /*08fa*/ 	.byte	0x3f
	.zero		1


	//   ....[63]....
        /*08fc*/ 	.word	0x00013580
        /*0900*/ 	.word	0x00000007
        /*0904*/ 	.word	0x0002d820
        /*0908*/ 	.short	0x010a
        /*090a*/ 	.byte	0x3f
	.zero		1


	//   ....[64]....
        /*090c*/ 	.word	0x00013700
        /*0910*/ 	.word	0x00000005
        /*0914*/ 	.word	0x0002d840
        /*0918*/ 	.short	0x010a
        /*091a*/ 	.byte	0x3f
	.zero		1


	//   ....[65]....
        /*091c*/ 	.word	0x000137a0
        /*0920*/ 	.word	0x00000003
        /*0924*/ 	.word	0x0002d840
        /*0928*/ 	.short	0x010a
        /*092a*/ 	.byte	0x3f
	.zero		1


	//   ....[66]....
        /*092c*/ 	.word	0x000137e0
        /*0930*/ 	.word	0x00000005
        /*0934*/ 	.word	0x0002d860
        /*0938*/ 	.short	0x010a
        /*093a*/ 	.byte	0x3f
	.zero		1


	//   ....[67]....
        /*093c*/ 	.word	0x00013820
        /*0940*/ 	.word	0x00000003
        /*0944*/ 	.word	0x0002d860
        /*0948*/ 	.short	0x010a
        /*094a*/ 	.byte	0x3f
	.zero		1


	//   ....[68]....
        /*094c*/ 	.word	0x00013890
        /*0950*/ 	.word	0x00000004
        /*0954*/ 	.word	0x0002d800
        /*0958*/ 	.short	0x010a
        /*095a*/ 	.byte	0x3f
	.zero		1


	//   ....[69]....
        /*095c*/ 	.word	0x000138f0
        /*0960*/ 	.word	0x00000006
        /*0964*/ 	.word	0x0002d830
        /*0968*/ 	.short	0x010a
        /*096a*/ 	.byte	0x3f
	.zero		1


	//   ....[70]....
        /*096c*/ 	.word	0x00013950
        /*0970*/ 	.word	0x0000000f
        /*0974*/ 	.word	0x0002d830
        /*0978*/ 	.short	0x010a
        /*097a*/ 	.byte	0x3f
	.zero		1


	//   ....[71]....
        /*097c*/ 	.word	0x000139b0
        /*0980*/ 	.word	0x0000000f
        /*0984*/ 	.word	0x0002d850
        /*0988*/ 	.short	0x010a
        /*098a*/ 	.byte	0x3f
	.zero		1


	//   ....[72]....
        /*098c*/ 	.word	0x00013a10
        /*0990*/ 	.word	0x0000000f
        /*0994*/ 	.word	0x0002d830
        /*0998*/ 	.short	0x010a
        /*099a*/ 	.byte	0x3f
	.zero		1


	//   ....[73]....
        /*099c*/ 	.word	0x00013a70
        /*09a0*/ 	.word	0x0000000f
        /*09a4*/ 	.word	0x0002d850
        /*09a8*/ 	.short	0x010a
        /*09aa*/ 	.byte	0x3f
	.zero		1


	//   ....[74]....
        /*09ac*/ 	.word	0x00013ad0
        /*09b0*/ 	.word	0x0000000d
        /*09b4*/ 	.word	0x0002d830
        /*09b8*/ 	.short	0x010a
        /*09ba*/ 	.byte	0x3f
	.zero		1


	//   ....[75]....
        /*09bc*/ 	.word	0x00013b30
        /*09c0*/ 	.word	0x0000000d
        /*09c4*/ 	.word	0x0002d850
        /*09c8*/ 	.short	0x010a
        /*09ca*/ 	.byte	0x3f
	.zero		1


	//   ....[76]....
        /*09cc*/ 	.word	0x00013b90
        /*09d0*/ 	.word	0x00000005
        /*09d4*/ 	.word	0x0002d850
        /*09d8*/ 	.short	0x010a
        /*09da*/ 	.byte	0x3f
	.zero		1


	//   ....[77]....
        /*09dc*/ 	.word	0x00013c70
        /*09e0*/ 	.word	0x00000003
        /*09e4*/ 	.word	0x0002d840
        /*09e8*/ 	.short	0x010a
        /*09ea*/ 	.byte	0x3f
	.zero		1


	//   ....[78]....
        /*09ec*/ 	.word	0x00014a30
        /*09f0*/ 	.word	0x00000003
        /*09f4*/ 	.word	0x0002d820
        /*09f8*/ 	.short	0x010a
        /*09fa*/ 	.byte	0x3f
	.zero		1


	//   ....[79]....
        /*09fc*/ 	.word	0x00014a80
        /*0a00*/ 	.word	0x00000007
        /*0a04*/ 	.word	0x0002d840
        /*0a08*/ 	.short	0x010a
        /*0a0a*/ 	.byte	0x3f
	.zero		1


	//   ....[80]....
        /*0a0c*/ 	.word	0x00015020
        /*0a10*/ 	.word	0x00000007
        /*0a14*/ 	.word	0x0002d860
        /*0a18*/ 	.short	0x010a
        /*0a1a*/ 	.byte	0x3f
	.zero		1


	//   ....[81]....
        /*0a1c*/ 	.word	0x000155c0
        /*0a20*/ 	.word	0x00000000
        /*0a24*/ 	.word	0x0002d860
        /*0a28*/ 	.short	0x010a
        /*0a2a*/ 	.byte	0x3f
	.zero		1


	//   ....[82]....
        /*0a2c*/ 	.word	0x00015c00
        /*0a30*/ 	.word	0x00000007
        /*0a34*/ 	.word	0x0002d820
        /*0a38*/ 	.short	0x010a
        /*0a3a*/ 	.byte	0x3f
	.zero		1


	//   ....[83]....
        /*0a3c*/ 	.word	0x00015da0
        /*0a40*/ 	.word	0x00000005
        /*0a44*/ 	.word	0x0002d840
        /*0a48*/ 	.short	0x010a
        /*0a4a*/ 	.byte	0x3f
	.zero		1


	//   ....[84]....
        /*0a4c*/ 	.word	0x00015df0
        /*0a50*/ 	.word	0x00000003
        /*0a54*/ 	.word	0x0002d840
        /*0a58*/ 	.short	0x010a
        /*0a5a*/ 	.byte	0x3f
	.zero		1


	//   ....[85]....
        /*0a5c*/ 	.word	0x00015e40
        /*0a60*/ 	.word	0x00000005
        /*0a64*/ 	.word	0x0002d860
        /*0a68*/ 	.short	0x010a
        /*0a6a*/ 	.byte	0x3f
	.zero		1


	//----- nvinfo : EIATTR_NUM_MBARRIERS
	.align		4
.L_177:
        /*0a6c*/ 	.byte	0x03, 0x38
        /*0a6e*/ 	.short	0x0016


	//----- nvinfo : EIATTR_EXIT_INSTR_OFFSETS
	.align		4
        /*0a70*/ 	.byte	0x04, 0x1c
        /*0a72*/ 	.short	(.L_179 - .L_178)


	//   ....[0]....
.L_178:
        /*0a74*/ 	.word	0x00013870


	//----- nvinfo : EIATTR_MAX_THREADS
	.align		4
.L_179:
        /*0a78*/ 	.byte	0x04, 0x05
        /*0a7a*/ 	.short	(.L_181 - .L_180)
.L_180:
        /*0a7c*/ 	.word	0x00000200
        /*0a80*/ 	.word	0x00000001
        /*0a84*/ 	.word	0x00000001


	//----- nvinfo : EIATTR_CRS_STACK_SIZE
	.align		4
.L_181:
        /*0a88*/ 	.byte	0x04, 0x1e
        /*0a8a*/ 	.short	(.L_183 - .L_182)
.L_182:
        /*0a8c*/ 	.word	0x00000000


	//----- nvinfo : EIATTR_CBANK_PARAM_SIZE
	.align		4
.L_183:
        /*0a90*/ 	.byte	0x03, 0x19
        /*0a92*/ 	.short	0x0a70


	//----- nvinfo : EIATTR_PARAM_CBANK
	.align		4
        /*0a94*/ 	.byte	0x04, 0x0a
        /*0a96*/ 	.short	(.L_185 - .L_184)
	.align		4
.L_184:
        /*0a98*/ 	.word	index@(.nv.constant0._ZN7cutlass13device_kernelIN5flash11enable_sm90INS1_16FlashAttnFwdSm90INS1_25CollectiveMainloopFwdSm90ILi2EN4cute5tupleIJNS5_1CILi1EEES8_S8_EEENS6_IJNS7_ILi192EEENS7_ILi128EEENS7_ILi96EEEEEELi96ENS_6half_tEfNS_4arch4Sm90ELb0ELb1ELb0ELb0ELb1ELb0ELb0ELb0ELb1ELb1ELb1ELb0EEENS1_21CollectiveEpilogueFwdINS6_IJSA_SC_SB_EEES9_SE_SG_Li384ELb0ELb1ELb1ELb0EEENS1_19SingleTileSchedulerILb0ELb1ELb1ELi192EEEEEEEEEvNT_6ParamsE)
        /*0a9c*/ 	.short	0x0210
        /*0a9e*/ 	.short	0x0a70


	//----- nvinfo : EIATTR_SW_WAR
	.align		4
.L_185:
        /*0aa0*/ 	.byte	0x04, 0x36
        /*0aa2*/ 	.short	(.L_187 - .L_186)
.L_186:
        /*0aa4*/ 	.word	0x00000008
.L_187:


//--------------------- .nv.info._ZN7cutlass13device_kernelIN5flash11enable_sm90INS1_16FlashAttnFwdSm90INS1_25CollectiveMainloopFwdSm90ILi2EN4cute5tupleIJNS5_1CILi1EEES8_S8_EEENS6_IJNS7_ILi192EEENS7_ILi128EEENS7_ILi96EEEEEELi96ENS_6half_tEfNS_4arch4Sm90ELb0ELb1ELb0ELb1ELb1ELb0ELb0ELb0ELb1ELb1ELb1ELb0EEENS1_21CollectiveEpilogueFwdINS6_IJSA_SC_SB_EEES9_SE_SG_Li384ELb1ELb1ELb1ELb0EEENS1_36VarlenDynamicPersistentTileSchedulerILi192ELi128ELi384ELi128ELb1ELb1ELb1ELb1ELb0ELb1EEEEEEEEEvNT_6ParamsE --------------------------
	.section	.nv.info._ZN7cutlass13device_kernelIN5flash11enable_sm90INS1_16FlashAttnFwdSm90INS1_25CollectiveMainloopFwdSm90ILi2EN4cute5tupleIJNS5_1CILi1EEES8_S8_EEENS6_IJNS7_ILi192EEENS7_ILi128EEENS7_ILi96EEEEEELi96ENS_6half_tEfNS_4arch4Sm90ELb0ELb1ELb0ELb1ELb1ELb0ELb0ELb0ELb1ELb1ELb1ELb0EEENS1_21CollectiveEpilogueFwdINS6_IJSA_SC_SB_EEES9_SE_SG_Li384ELb1ELb1ELb1ELb0EEENS1_36VarlenDynamicPersistentTileSchedulerILi192ELi128ELi384ELi128ELb1ELb1ELb1ELb1ELb0ELb1EEEEEEEEEvNT_6ParamsE,"",@"SHT_CUDA_INFO"
	.sectionflags	@""
	.align	4


	//----- nvinfo : EIATTR_CUDA_API_VERSION
	.align		4
        /*0000*/ 	.byte	0x04, 0x37
        /*0002*/ 	.short	(.L_189 - .L_188)
.L_188:
        /*0004*/ 	.word	0x00000082


	//----- nvinfo : EIATTR_KPARAM_INFO
	.align		4
.L_189:
        /*0008*/ 	.byte	0x04, 0x17
        /*000a*/ 	.short	(.L_191 - .L_190)
.L_190:
        /*000c*/ 	.word	0x00000000
        /*0010*/ 	.short	0x0000
        /*0012*/ 	.short	0x0070
        /*0014*/ 	.byte	0x00, 0xf0, 0x01, 0x2a


	//----- nvinfo : EIATTR_SPARSE_MMA_MASK
	.align		4
.L_191:
        /*0018*/ 	.byte	0x03, 0x50
        /*001a*/ 	.short	0x0000


	//----- nvinfo : EIATTR_MAXREG_COUNT
	.align		4
        /*001c*/ 	.byte	0x03, 0x1b
        /*001e*/ 	.short	0x0080


	//----- nvinfo : EIATTR_NUM_BARRIERS
	.align		4
        /*0020*/ 	.byte	0x02, 0x4c
        /*0022*/ 	.byte	0x10
	.zero		1


	//----- nvinfo : EIATTR_EXTERNS
	.align		4
        /*0024*/ 	.byte	0x04, 0x0f
        /*0026*/ 	.short	(.L_193 - .L_192)


	//   ....[0]....
	.align		4
.L_192:
        /*0028*/ 	.word	index@(__assertfail)


	//----- nvinfo : EIATTR_ANNOTATIONS
	.align		4
.L_193:
        /*002c*/ 	.byte	0x04, 0x55
        /*002e*/ 	.short	(.L_195 - .L_194)


	//   ....[0]....
.L_194:
        /* <DEDUP_REMOVED lines=19> */
        /*0154*/ 	.byte	0x50, 0x75, 0x01, 0x00, 0x01, 0x00, 0x00, 0x00, 0x00, 0x83, 0x01, 0x00


	//----- nvinfo : EIATTR_MERCURY_ISA_VERSION
	.align		4
.L_195:
        /*0160*/ 	.byte	0x03, 0x5f
        /*0162*/ 	.short	0x0101


	//----- nvinfo : EIATTR_UNUSED_LOAD_BYTE_OFFSET
	.align		4
        /*0164*/ 	.byte	0x04, 0x44
        /*0166*/ 	.short	(.L_197 - .L_196)


	//   ....[0]....
.L_196:
        /*0168*/ 	.word	0x00000980
        /*016c*/ 	.word	0x0000fff0


	//   ....[1]....
        /*0170*/ 	.word	0x0000ebb0
        /*0174*/ 	.word	0x0000fff0


	//----- nvinfo : EIATTR_INT_WARP_WIDE_INSTR_OFFSETS
	.align		4
.L_197:
        /*0178*/ 	.byte	0x04, 0x31
        /*017a*/ 	.short	(.L_199 - .L_198)


	//   ....[0]....
.L_198:
        /*017c*/ 	.word	0x000000c0


	//   ....[1]....
        /*0180*/ 	.word	0x000000d0


	//   ....[2]....
        /*0184*/ 	.word	0x00000170


	//   ....[3]....
        /*0188*/ 	.word	0x000130e0


	//   ....[4]....
        /*018c*/ 	.word	0x00013170


	//   ....[5]....
        /*0190*/ 	.word	0x00015e10


	//   ....[6]....
        /*0194*/ 	.word	0x00015ea0


	//----- nvinfo : EIATTR_COOP_GROUP_MASK_REGIDS
	.align		4
.L_199:
        /*0198*/ 	.byte	0x04, 0x29
        /*019a*/ 	.short	(.L_201 - .L_200)


	//   ....[0]....
.L_200:
        /*019c*/ 	.word	0xffffffff


	//   ....[1]....
        /*01a0*/ 	.word	0xffffffff


	//   ....[2]....
        /*01a4*/ 	.word	0xffffffff


	//   ....[3]....
        /*01a8*/ 	.word	0xffffffff


	//   ....[4]....
        /*01ac*/ 	.word	0xffffffff


	//   ....[5]....
        /*01b0*/ 	.word	0xffffffff


	//   ....[6]....
        /*01b4*/ 	.word	0xffffffff


	//   ....[7]....
        /*01b8*/ 	.word	0xffffffff


	//   ....[8]....
        /*01bc*/ 	.word	0xffffffff


	//   ....[9]....
        /*01c0*/ 	.word	0xffffffff


	//   ....[10]....
        /*01c4*/ 	.word	0xffffffff


	//   ....[11]....
        /*01c8*/ 	.word	0xffffffff


	//   ....[12]....
        /*01cc*/ 	.word	0xffffffff


	//   ....[13]....
        /*01d0*/ 	.word	0xffffffff


	//   ....[14]....
        /*01d4*/ 	.word	0xffffffff


	//   ....[15]....
        /*01d8*/ 	.word	0xffffffff


	//   ....[16]....
        /*01dc*/ 	.word	0xffffffff


	//   ....[17]....
        /*01e0*/ 	.word	0xffffffff


	//   ....[18]....
        /*01e4*/ 	.word	0xffffffff


	//   ....[19]....
        /*01e8*/ 	.word	0xffffffff


	//   ....[20]....
        /*01ec*/ 	.word	0xffffffff


	//   ....[21]....
        /*01f0*/ 	.word	0xffffffff


	//   ....[22]....
        /*01f4*/ 	.word	0xffffffff


	//   ....[23]....
        /*01f8*/ 	.word	0xffffffff


	//   ....[24]....
        /*01fc*/ 	.word	0xffffffff


	//   ....[25]....
        /*0200*/ 	.word	0xffffffff


	//   ....[26]....
        /*0204*/ 	.word	0xffffffff


	//   ....[27]....
        /*0208*/ 	.word	0xffffffff


	//   ....[28]....
        /*020c*/ 	.word	0xffffffff


	//   ....[29]....
        /*0210*/ 	.word	0xffffffff


	//   ....[30]....
        /*0214*/ 	.word	0xffffffff


	//   ....[31]....
        /*0218*/ 	.word	0xffffffff


	//   ....[32]....
        /*021c*/ 	.word	0xffffffff


	//   ....[33]....
        /*0220*/ 	.word	0xffffffff


	//   ....[34]....
        /*0224*/ 	.word	0xffffffff


	//   ....[35]....
        /*0228*/ 	.word	0xffffffff


	//   ....[36]....
        /*022c*/ 	.word	0xffffffff


	//   ....[37]....
        /*0230*/ 	.word	0xffffffff


	//   ....[38]....
        /*0234*/ 	.word	0xffffffff


	//   ....[39]....
        /*0238*/ 	.word	0xffffffff


	//   ....[40]....
        /*023c*/ 	.word	0xffffffff


	//   ....[41]....
        /*0240*/ 	.word	0xffffffff


	//   ....[42]....
        /*0244*/ 	.word	0xffffffff


	//   ....[43]....
        /*0248*/ 	.word	0xffffffff


	//   ....[44]....
        /*024c*/ 	.word	0xffffffff


	//   ....[45]....
        /*0250*/ 	.word	0xffffffff


	//   ....[46]....
        /*0254*/ 	.word	0xffffffff


	//   ....[47]....
        /*0258*/ 	.word	0xffffffff


	//   ....[48]....
        /*025c*/ 	.word	0xffffffff


	//   ....[49]....
        /*0260*/ 	.word	0xffffffff


	//   ....[50]....
        /*0264*/ 	.word	0xffffffff


	//   ....[51]....
        /*0268*/ 	.word	0xffffffff


	//   ....[52]....
        /*026c*/ 	.word	0xffffffff


	//   ....[53]....
        /*0270*/ 	.word	0xffffffff


	//   ....[54]....
        /*0274*/ 	.word	0xffffffff


	//   ....[55]....
        /*0278*/ 	.word	0xffffffff


	//   ....[56]....
        /*027c*/ 	.word	0xffffffff


	//   ....[57]....
        /*0280*/ 	.word	0xffffffff


	//   ....[58]....
        /*0284*/ 	.word	0xffffffff


	//   ....[59]....
        /*0288*/ 	.word	0xffffffff


	//   ....[60]....
        /*028c*/ 	.word	0xffffffff


	//   ....[61]....
        /*0290*/ 	.word	0xffffffff


	//   ....[62]....
        /*0294*/ 	.word	0xffffffff


	//   ....[63]....
        /*0298*/ 	.word	0xffffffff


	//   ....[64]....
        /*029c*/ 	.word	0xffffffff


	//   ....[65]....
        /*02a0*/ 	.word	0xffffffff


	//   ....[66]....
        /*02a4*/ 	.word	0xffffffff


	//   ....[67]....
        /*02a8*/ 	.word	0xffffffff


	//   ....[68]....
        /*02ac*/ 	.word	0xffffffff


	//   ....[69]....
        /*02b0*/ 	.word	0xffffffff


	//   ....[70]....
        /*02b4*/ 	.word	0xffffffff


	//   ....[71]....
        /*02b8*/ 	.word	0xffffffff


	//   ....[72]....
        /*02bc*/ 	.word	0xffffffff


	//   ....[73]....
        /*02c0*/ 	.word	0xffffffff


	//   ....[74]....
        /*02c4*/ 	.word	0xffffffff


	//   ....[75]....
        /*02c8*/ 	.word	0xffffffff


	//   ....[76]....
        /*02cc*/ 	.word	0xffffffff


	//   ....[77]....
        /*02d0*/ 	.word	0xffffffff


	//   ....[78]....
        /*02d4*/ 	.word	0xffffffff


	//   ....[79]....
        /*02d8*/ 	.word	0xffffffff


	//   ....[80]....
        /*02dc*/ 	.word	0xffffffff


	//   ....[81]....
        /*02e0*/ 	.word	0xffffffff


	//   ....[82]....
        /*02e4*/ 	.word	0xffffffff


	//   ....[83]....
        /*02e8*/ 	.word	0xffffffff


	//   ....[84]....
        /*02ec*/ 	.word	0xffffffff


	//   ....[85]....
        /*02f0*/ 	.word	0xffffffff


	//   ....[86]....
        /*02f4*/ 	.word	0xffffffff


	//   ....[87]....
        /*02f8*/ 	.word	0xffffffff


	//   ....[88]....
        /*02fc*/ 	.word	0xffffffff


	//   ....[89]....
        /*0300*/ 	.word	0xffffffff


	//   ....[90]....
        /*0304*/ 	.word	0xffffffff


	//   ....[91]....
        /*0308*/ 	.word	0xffffffff


	//   ....[92]....
        /*030c*/ 	.word	0xffffffff


	//   ....[93]....
        /*0310*/ 	.word	0xffffffff


	//   ....[94]....
        /*0314*/ 	.word	0xffffffff


	//   ....[95]....
        /*0318*/ 	.word	0xffffffff


	//   ....[96]....
        /*031c*/ 	.word	0xffffffff


	//   ....[97]....
        /*0320*/ 	.word	0xffffffff


	//   ....[98]....
        /*0324*/ 	.word	0xffffffff


	//   ....[99]....
        /*0328*/ 	.word	0xffffffff


	//   ....[100]....
        /*032c*/ 	.word	0xffffffff


	//   ....[101]....
        /*0330*/ 	.word	0xffffffff


	//   ....[102]....
        /*0334*/ 	.word	0xffffffff


	//   ....[103]....
        /*0338*/ 	.word	0xffffffff


	//   ....[104]....
        /*033c*/ 	.word	0xffffffff


	//   ....[105]....
        /*0340*/ 	.word	0xffffffff


	//   ....[106]....
        /*0344*/ 	.word	0xffffffff


	//   ....[107]....
        /*0348*/ 	.word	0xffffffff


	//   ....[108]....
        /*034c*/ 	.word	0xffffffff


	//   ....[109]....
        /*0350*/ 	.word	0xffffffff


	//   ....[110]....
        /*0354*/ 	.word	0xffffffff


	//   ....[111]....
        /*0358*/ 	.word	0xffffffff


	//   ....[112]....
        /*035c*/ 	.word	0xffffffff


	//   ....[113]....
        /*0360*/ 	.word	0xffffffff


	//   ....[114]....
        /*0364*/ 	.word	0xffffffff


	//   ....[115]....
        /*0368*/ 	.word	0xffffffff


	//   ....[116]....
        /*036c*/ 	.word	0xffffffff


	//   ....[117]....
        /*0370*/ 	.word	0xffffffff


	//   ....[118]....
        /*0374*/ 	.word	0xffffffff


	//   ....[119]....
        /*0378*/ 	.word	0xffffffff


	//   ....[120]....
        /*037c*/ 	.word	0xffffffff


	//   ....[121]....
        /*0380*/ 	.word	0xffffffff


	//   ....[122]....
        /*0384*/ 	.word	0xffffffff


	//   ....[123]....
        /*0388*/ 	.word	0xffffffff


	//   ....[124]....
        /*038c*/ 	.word	0xffffffff


	//   ....[125]....
        /*0390*/ 	.word	0xffffffff


	//   ....[126]....
        /*0394*/ 	.word	0xffffffff


	//   ....[127]....
        /*0398*/ 	.word	0xffffffff


	//   ....[128]....
        /*039c*/ 	.word	0xffffffff


	//   ....[129]....
        /*03a0*/ 	.word	0xffffffff


	//   ....[130]....
        /*03a4*/ 	.word	0xffffffff


	//   ....[131]....
        /*03a8*/ 	.word	0xffffffff


	//   ....[132]....
        /*03ac*/ 	.word	0xffffffff


	//   ....[133]....
        /*03b0*/ 	.word	0x0500000f


	//   ....[134]....
        /*03b4*/ 	.word	0x0500000f


	//   ....[135]....
        /*03b8*/ 	.word	0x0500000f


	//   ....[136]....
        /*03bc*/ 	.word	0x0500000f


	//   ....[137]....
        /*03c0*/ 	.word	0x0500000f


	//   ....[138]....
        /*03c4*/ 	.word	0x0500000f


	//   ....[139]....
        /*03c8*/ 	.word	0x0500000f


	//   ....[140]....
        /*03cc*/ 	.word	0x0500000f


	//   ....[141]....
        /*03d0*/ 	.word	0x0500000f


	//   ....[142]....
        /*03d4*/ 	.word	0x0500000f


	//   ....[143]....
        /*03d8*/ 	.word	0x0500000f


	//   ....[144]....
        /*03dc*/ 	.word	0x0500000f


	//   ....[145]....
        /*03e0*/ 	.word	0x0500000f


	//   ....[146]....
        /*03e4*/ 	.word	0x0500000f


	//   ....[147]....
        /*03e8*/ 	.word	0x0500000f


	//   ....[148]....
        /*03ec*/ 	.word	0x0500000f


	//   ....[149]....
        /*03f0*/ 	.word	0x0500000f


	//   ....[150]....
        /*03f4*/ 	.word	0x0500000f


	//   ....[151]....
        /*03f8*/ 	.word	0x0500000f


	//   ....[152]....
        /*03fc*/ 	.word	0x0500000f


	//   ....[153]....
        /*0400*/ 	.word	0x0500000f


	//   ....[154]....
        /*0404*/ 	.word	0x0500000f


	//   ....[155]....
        /*0408*/ 	.word	0x0500000f


	//   ....[156]....
        /*040c*/ 	.word	0x0500000f


	//   ....[157]....
        /*0410*/ 	.word	0x0500000f


	//   ....[158]....
        /*0414*/ 	.word	0x0500000f


	//   ....[159]....
        /*0418*/ 	.word	0x0500000f


	//   ....[160]....
        /*041c*/ 	.word	0x0500000f


	//   ....[161]....
        /*0420*/ 	.word	0x0500000f


	//   ....[162]....
        /*0424*/ 	.word	0x0500000f


	//   ....[163]....
        /*0428*/ 	.word	0x0500000f


	//   ....[164]....
        /*042c*/ 	.word	0x0500000f


	//   ....[165]....
        /*0430*/ 	.word	0x0500000f


	//   ....[166]....
        /*0434*/ 	.word	0x0500000f


	//   ....[167]....
        /*0438*/ 	.word	0x0500000f


	//   ....[168]....
        /*043c*/ 	.word	0x0500000f


	//   ....[169]....
        /*0440*/ 	.word	0x0500000f


	//   ....[170]....
        /*0444*/ 	.word	0x0500000f


	//   ....[171]....
        /*0448*/ 	.word	0x0500000f


	//   ....[172]....
        /*044c*/ 	.word	0x0500000f


	//   ....[173]....
        /*0450*/ 	.word	0x0500000f


	//   ....[174]....
        /*0454*/ 	.word	0x0500000f


	//   ....[175]....
        /*0458*/ 	.word	0x0500000f


	//   ....[176]....
        /*045c*/ 	.word	0x0500000f


	//   ....[177]....
        /*0460*/ 	.word	0x0500000f


	//   ....[178]....
        /*0464*/ 	.word	0x0500000f


	//   ....[179]....
        /*0468*/ 	.word	0x0500000f


	//   ....[180]....
        /*046c*/ 	.word	0x0500000f


	//   ....[181]....
        /*0470*/ 	.word	0x0500000f


	//   ....[182]....
        /*0474*/ 	.word	0x0500000f


	//   ....[183]....
        /*0478*/ 	.word	0x0500000f


	//   ....[184]....
        /*047c*/ 	.word	0x0500000f


	//   ....[185]....
        /*0480*/ 	.word	0x0500000f


	//   ....[186]....
        /*0484*/ 	.word	0x0500000f


	//   ....[187]....
        /*0488*/ 	.word	0x0500000f


	//   ....[188]....
        /*048c*/ 	.word	0x0500000f


	//   ....[189]....
        /*0490*/ 	.word	0x0500000f


	//   ....[190]....
        /*0494*/ 	.word	0x0500000f


	//   ....[191]....
        /*0498*/ 	.word	0x0500000f


	//   ....[192]....
        /*049c*/ 	.word	0x0500000f


	//   ....[193]....
        /*04a0*/ 	.word	0x0500000f


	//   ....[194]....
        /*04a4*/ 	.word	0x0500000f


	//   ....[195]....
        /*04a8*/ 	.word	0x0500000f


	//   ....[196]....
        /*04ac*/ 	.word	0x0500000f


	//----- nvinfo : EIATTR_COOP_GROUP_INSTR_OFFSETS
	.align		4
.L_201:
        /*04b0*/ 	.byte	0x04, 0x28
        /*04b2*/ 	.short	(.L_203 - .L_202)


	//   ....[0]....
.L_202:
        /*04b4*/ 	.word	0x00000080


	//   ....[1]....
        /*04b8*/ 	.word	0x00000090


	//   ....[2]....
        /*04bc*/ 	.word	0x000002d0


	//   ....[3]....
        /*04c0*/ 	.word	0x00000430


	//   ....[4]....
        /*04c4*/ 	.word	0x00000550


	//   ....[5]....
        /*04c8*/ 	.word	0x000006b0


	//   ....[6]....
        /*04cc*/ 	.word	0x00001e90


	//   ....[7]....
        /*04d0*/ 	.word	0x00002630


	//   ....[8]....
        /*04d4*/ 	.word	0x00002870


	//   ....[9]....
        /*04d8*/ 	.word	0x00003be0


	//   ....[10]....
        /*04dc*/ 	.word	0x00003cf0


	//   ....[11]....
        /*04e0*/ 	.word	0x00004530


	//   ....[12]....
        /*04e4*/ 	.word	0x000045a0


	//   ....[13]....
        /*04e8*/ 	.word	0x00005160


	//   ....[14]....
        /*04ec*/ 	.word	0x00005ef0


	//   ....[15]....
        /*04f0*/ 	.word	0x00006120


	//   ....[16]....
        /*04f4*/ 	.word	0x00007070


	//   ....[17]....
        /*04f8*/ 	.word	0x00007160


	//   ....[18]....
        /*04fc*/ 	.word	0x000078d0


	//   ....[19]....
        /*0500*/ 	.word	0x00007930


	//   ....[20]....
        /*0504*/ 	.word	0x00008930


	//   ....[21]....
        /*0508*/ 	.word	0x00009710


	//   ....[22]....
        /*050c*/ 	.word	0x00009730


	//   ....[23]....
        /*0510*/ 	.word	0x00009950


	//   ....[24]....
        /*0514*/ 	.word	0x00009980


	//   ....[25]....
        /*0518*/ 	.word	0x0000acb0


	//   ....[26]....
        /*051c*/ 	.word	0x0000b700


	//   ....[27]....
        /*0520*/ 	.word	0x0000b930


	//   ....[28]....
        /*0524*/ 	.word	0x0000c880


	//   ....[29]....
        /*0528*/ 	.word	0x0000c970


	//   ....[30]....
        /*052c*/ 	.word	0x0000d0e0


	//   ....[31]....
        /*0530*/ 	.word	0x0000d140


	//   ....[32]....
        /*0534*/ 	.word	0x0000e140


	//   ....[33]....
        /*0538*/ 	.word	0x0000e250


	//   ....[34]....
        /*053c*/ 	.word	0x0000e2b0


	//   ....[35]....
        /*0540*/ 	.word	0x0000e370


	//   ....[36]....
        /*0544*/ 	.word	0x0000e3a0


	//   ....[37]....
        /*0548*/ 	.word	0x0000f5e0


	//   ....[38]....
        /*054c*/ 	.word	0x0000f600


	//   ....[39]....
        /*0550*/ 	.word	0x0000f610


	//   ....[40]....
        /*0554*/ 	.word	0x0000f620


	//   ....[41]....
        /*0558*/ 	.word	0x0000fc40


	//   ....[42]....
        /*055c*/ 	.word	0x0000fc60


	//   ....[43]....
        /*0560*/ 	.word	0x0000fd90


	//   ....[44]....
        /*0564*/ 	.word	0x0000fdb0


	//   ....[45]....
        /*0568*/ 	.word	0x00010220


	//   ....[46]....
        /*056c*/ 	.word	0x00010230


	//   ....[47]....
        /*0570*/ 	.word	0x00010570


	//   ....[48]....
        /*0574*/ 	.word	0x00010580


	//   ....[49]....
        /*0578*/ 	.word	0x000111c0


	//   ....[50]....
        /*057c*/ 	.word	0x000111d0


	//   ....[51]....
        /*0580*/ 	.word	0x000112d0


	//   ....[52]....
        /*0584*/ 	.word	0x000112f0


	//   ....[53]....
        /*0588*/ 	.word	0x00011480


	//   ....[54]....
        /*058c*/ 	.word	0x00011680


	//   ....[55]....
        /*0590*/ 	.word	0x000116b0


	//   ....[56]....
        /*0594*/ 	.word	0x000116e0


	//   ....[57]....
        /*0598*/ 	.word	0x00011710


	//   ....[58]....
        /*059c*/ 	.word	0x00011740


	//   ....[59]....
        /*05a0*/ 	.word	0x00011770


	//   ....[60]....
        /*05a4*/ 	.word	0x000118d0


	//   ....[61]....
        /*05a8*/ 	.word	0x00011900


	//   ....[62]....
        /*05ac*/ 	.word	0x00011930


	//   ....[63]....
        /*05b0*/ 	.word	0x00011960


	//   ....[64]....
        /*05b4*/ 	.word	0x00011990


	//   ....[65]....
        /*05b8*/ 	.word	0x000119c0


	//   ....[66]....
        /*05bc*/ 	.word	0x00011a50


	//   ....[67]....
        /*05c0*/ 	.word	0x00011a80


	//   ....[68]....
        /*05c4*/ 	.word	0x00011a90


	//   ....[69]....
        /*05c8*/ 	.word	0x00011ad0


	//   ....[70]....
        /*05cc*/ 	.word	0x00013d40


	//   ....[71]....
        /*05d0*/ 	.word	0x00013d60


	//   ....[72]....
        /*05d4*/ 	.word	0x00013e10


	//   ....[73]....
        /*05d8*/ 	.word	0x00013e30


	//   ....[74]....
        /*05dc*/ 	.word	0x00013ed0


	//   ....[75]....
        /*05e0*/ 	.word	0x00013ef0


	//   ....[76]....
        /*05e4*/ 	.word	0x00013f00


	//   ....[77]....
        /*05e8*/ 	.word	0x00013f10


	//   ....[78]....
        /*05ec*/ 	.word	0x00014890


	//   ....[79]....
        /*05f0*/ 	.word	0x000148a0


	//   ....[80]....
        /*05f4*/ 	.word	0x00014900


	//   ....[81]....
        /*05f8*/ 	.word	0x00014940


	//   ....[82]....
        /*05fc*/ 	.word	0x000149a0


	//   ....[83]....
        /*0600*/ 	.word	0x000149e0


	//   ....[84]....
        /*0604*/ 	.word	0x000149f0


	//   ....[85]....
        /*0608*/ 	.word	0x00014a10


	//   ....[86]....
        /*060c*/ 	.word	0x00014af0


	//   ....[87]....
        /*0610*/ 	.word	0x00014b30


	//   ....[88]....
        /*0614*/ 	.word	0x00014b40


	//   ....[89]....
        /*0618*/ 	.word	0x00014b60


	//   ....[90]....
        /*061c*/ 	.word	0x000153f0


	//   ....[91]....
        /*0620*/ 	.word	0x00015400


	//   ....[92]....
        /*0624*/ 	.word	0x00015420


	//   ....[93]....
        /*0628*/ 	.word	0x000154a0


	//   ....[94]....
        /*062c*/ 	.word	0x000154b0


	//   ....[95]....
        /*0630*/ 	.word	0x00015510


	//   ....[96]....
        /*0634*/ 	.word	0x00015540


	//   ....[97]....
        /*0638*/ 	.word	0x00015580


	//   ....[98]....
        /*063c*/ 	.word	0x00015870


	//   ....[99]....
        /*0640*/ 	.word	0x00015890


	//   ....[100]....
        /*0644*/ 	.word	0x00015930


	//   ....[101]....
        /*0648*/ 	.word	0x00015940


	//   ....[102]....
        /*064c*/ 	.word	0x000159d0


	//   ....[103]....
        /*0650*/ 	.word	0x000159e0


	//   ....[104]....
        /*0654*/ 	.word	0x000159f0


	//   ....[105]....
        /*0658*/ 	.word	0x00015a80


	//   ....[106]....
        /*065c*/ 	.word	0x00016090


	//   ....[107]....
        /*0660*/ 	.word	0x000160a0


	//   ....[108]....
        /*0664*/ 	.word	0x00016130


	//   ....[109]....
        /*0668*/ 	.word	0x000161d0


	//   ....[110]....
        /*066c*/ 	.word	0x000161f0


	//   ....[111]....
        /*0670*/ 	.word	0x00016270


	//   ....[112]....
        /*0674*/ 	.word	0x00016290


	//   ....[113]....
        /*0678*/ 	.word	0x000162a0


	//   ....[114]....
        /*067c*/ 	.word	0x000166d0


	//   ....[115]....
        /*0680*/ 	.word	0x00016700


	//   ....[116]....
        /*0684*/ 	.word	0x00016760


	//   ....[117]....
        /*0688*/ 	.word	0x00016790


	//   ....[118]....
        /*068c*/ 	.word	0x000167c0


	//   ....[119]....
        /*0690*/ 	.word	0x000167f0


	//   ....[120]....
        /*0694*/ 	.word	0x00016820


	//   ....[121]....
        /*0698*/ 	.word	0x00016850


	//   ....[122]....
        /*069c*/ 	.word	0x000169f0


	//   ....[123]....
        /*06a0*/ 	.word	0x00016a20


	//   ....[124]....
        /*06a4*/ 	.word	0x00016a50


	//   ....[125]....
        /*06a8*/ 	.word	0x00016a80


	//   ....[126]....
        /*06ac*/ 	.word	0x00016ab0


	//   ....[127]....
        /*06b0*/ 	.word	0x00016ae0


	//   ....[128]....
        /*06b4*/ 	.word	0x00016ba0


	//   ....[129]....
        /*06b8*/ 	.word	0x00016bc0


	//   ....[130]....
        /*06bc*/ 	.word	0x00016be0


	//   ....[131]....
        /*06c0*/ 	.word	0x00016c40


	//   ....[132]....
        /*06c4*/ 	.word	0x00017670


	//   ....[133]....
        /*06c8*/ 	.word	0x00017cd0


	//   ....[134]....
        /*06cc*/ 	.word	0x00017dc0


	//   ....[135]....
        /*06d0*/ 	.word	0x00017e60


	//   ....[136]....
        /*06d4*/ 	.word	0x00017ec0


	//   ....[137]....
        /*06d8*/ 	.word	0x00017fd0


	//   ....[138]....
        /*06dc*/ 	.word	0x00018040


	//   ....[139]....
        /*06e0*/ 	.word	0x00018150


	//   ....[140]....
        /*06e4*/ 	.word	0x000181c0


	//   ....[141]....
        /*06e8*/ 	.word	0x00018260


	//   ....[142]....
        /*06ec*/ 	.word	0x00018380


	//   ....[143]....
        /*06f0*/ 	.word	0x000183e0


	//   ....[144]....
        /*06f4*/ 	.word	0x00018440


	//   ....[145]....
        /*06f8*/ 	.word	0x00018550


	//   ....[146]....
        /*06fc*/ 	.word	0x000185b0


	//   ....[147]....
        /*0700*/ 	.word	0x000186b0


	//   ....[148]....
        /*0704*/ 	.word	0x00018710


	//   ....[149]....
        /*0708*/ 	.word	0x00018810


	//   ....[150]....
        /*070c*/ 	.word	0x00018870


	//   ....[151]....
        /*0710*/ 	.word	0x00018980


	//   ....[152]....
        /*0714*/ 	.word	0x000189e0


	//   ....[153]....
        /*0718*/ 	.word	0x00018ac0


	//   ....[154]....
        /*071c*/ 	.word	0x00018c00


	//   ....[155]....
        /*0720*/ 	.word	0x00018ce0


	//   ....[156]....
        /*0724*/ 	.word	0x00018d60


	//   ....[157]....
        /*0728*/ 	.word	0x00018e40


	//   ....[158]....
        /*072c*/ 	.word	0x00018ea0


	//   ....[159]....
        /*0730*/ 	.word	0x00018f70


	//   ....[160]....
        /*0734*/ 	.word	0x00018fd0


	//   ....[161]....
        /*0738*/ 	.word	0x000190b0


	//   ....[162]....
        /*073c*/ 	.word	0x000191a0


	//   ....[163]....
        /*0740*/ 	.word	0x00019240


	//   ....[164]....
        /*0744*/ 	.word	0x000192a0


	//   ....[165]....
        /*0748*/ 	.word	0x000193a0


	//   ....[166]....
        /*074c*/ 	.word	0x00019400


	//   ....[167]....
        /*0750*/ 	.word	0x00019500


	//   ....[168]....
        /*0754*/ 	.word	0x00019560


	//   ....[169]....
        /*0758*/ 	.word	0x00019630


	//   ....[170]....
        /*075c*/ 	.word	0x00019780


	//   ....[171]....
        /*0760*/ 	.word	0x00019830


	//   ....[172]....
        /*0764*/ 	.word	0x00019940


	//   ....[173]....
        /*0768*/ 	.word	0x00019a20


	//   ....[174]....
        /*076c*/ 	.word	0x00019a80


	//   ....[175]....
        /*0770*/ 	.word	0x00019b70


	//   ....[176]....
        /*0774*/ 	.word	0x00019bd0


	//   ....[177]....
        /*0778*/ 	.word	0x00019cb0


	//   ....[178]....
        /*077c*/ 	.word	0x00019d40


	//   ....[179]....
        /*0780*/ 	.word	0x00019de0


	//   ....[180]....
        /*0784*/ 	.word	0x00019f50


	//   ....[181]....
        /*0788*/ 	.word	0x00019fc0


	//   ....[182]....
        /*078c*/ 	.word	0x0001a030


	//   ....[183]....
        /*0790*/ 	.word	0x0001a0a0


	//   ....[184]....
        /*0794*/ 	.word	0x0001a110


	//   ....[185]....
        /*0798*/ 	.word	0x0001a190


	//   ....[186]....
        /*079c*/ 	.word	0x0001a210


	//   ....[187]....
        /*07a0*/ 	.word	0x0001a2a0


	//   ....[188]....
        /*07a4*/ 	.word	0x0001a310


	//   ....[189]....
        /*07a8*/ 	.word	0x0001a380


	//   ....[190]....
        /*07ac*/ 	.word	0x0001a3f0


	//   ....[191]....
        /*07b0*/ 	.word	0x0001a470


	//   ....[192]....
        /*07b4*/ 	.word	0x0001a4e0


	//   ....[193]....
        /*07b8*/ 	.word	0x0001a590


	//   ....[194]....
        /*07bc*/ 	.word	0x0001a5e0


	//   ....[195]....
        /*07c0*/ 	.word	0x0001a670


	//   ....[196]....
        /*07c4*/ 	.word	0x0001a7a0


	//----- nvinfo : EIATTR_REG_RECONFIG
	.align		4
.L_203:
        /*07c8*/ 	.byte	0x01, 0x54
	.zero		2


	//----- nvinfo : EIATTR_SYSCALL_OFFSETS
	.align		4
        /*07cc*/ 	.byte	0x04, 0x46
        /*07ce*/ 	.short	(.L_205 - .L_204)


	//   ....[0]....
.L_204:
        /*07d0*/ 	.word	0x00002080


	//   ....[1]....
        /*07d4*/ 	.word	0x000132d0


	//   ....[2]....
        /*07d8*/ 	.word	0x00013420


	//   ....[3]....
        /*07dc*/ 	.word	0x00013510


	//   ....[4]....
        /*07e0*/ 	.word	0x00014300


	//----- nvinfo : EIATTR_MBARRIER_INSTR_OFFSETS
	.align		4
.L_205:
        /*07e4*/ 	.byte	0x04, 0x39
        /*07e6*/ 	.short	(.L_207 - .L_206)


	//   ....[0]....
.L_206:
        /*07e8*/ 	.word	0x00000180
        /*07ec*/ 	.word	0x000000ff
        /*07f0*/ 	.word	0x0002d800
        /*07f4*/ 	.short	0x0100
        /*07f6*/ 	.byte	0x08
	.zero		1


	//   ....[1]....
        /*07f8*/ 	.word	0x00000190
        /*07fc*/ 	.word	0x000000ff
        /*0800*/ 	.word	0x0002d820
        /*0804*/ 	.short	0x0100
        /*0806*/ 	.byte	0x08
	.zero		1


	//   ....[2]....
        /*0808*/ 	.word	0x00000280
        /*080c*/ 	.word	0x000000ff
        /*0810*/ 	.word	0x0002d830
        /*0814*/ 	.short	0x0100
        /*0816*/ 	.byte	0x08
	.zero		1


	//   ....[3]....
        /*0818*/ 	.word	0x00000290
        /*081c*/ 	.word	0x000000ff
        /*0820*/ 	.word	0x0002d840
        /*0824*/ 	.short	0x0100
        /*0826*/ 	.byte	0x08
	.zero		1


	//   ....[4]....
        /*0828*/ 	.word	0x000002a0
        /*082c*/ 	.word	0x000000ff
        /*0830*/ 	.word	0x0002d838
        /*0834*/ 	.short	0x0100
        /*0836*/ 	.byte	0x08
	.zero		1


	//   ....[5]....
        /*0838*/ 	.word	0x000002b0
        /*083c*/ 	.word	0x000000ff
        /*0840*/ 	.word	0x0002d848
        /*0844*/ 	.short	0x0100
        /*0846*/ 	.byte	0x08
	.zero		1


	//   ....[6]....
        /*0848*/ 	.word	0x000003e0
        /*084c*/ 	.word	0x000000ff
        /*0850*/ 	.word	0x0002d850
        /*0854*/ 	.short	0x0100
        /*0856*/ 	.byte	0x08
	.zero		1


	//   ....[7]....
        /*0858*/ 	.word	0x000003f0
        /*085c*/ 	.word	0x000000ff
        /*0860*/ 	.word	0x0002d860
        /*0864*/ 	.short	0x0100
        /*0866*/ 	.byte	0x08
	.zero		1


	//   ....[8]....
        /*0868*/ 	.word	0x00000400
        /*086c*/ 	.word	0x000000ff
        /*0870*/ 	.word	0x0002d858
        /*0874*/ 	.short	0x0100
        /*0876*/ 	.byte	0x08
	.zero		1


	//   ....[9]....
        /*0878*/ 	.word	0x00000410
        /*087c*/ 	.word	0x000000ff
        /*0880*/ 	.word	0x0002d868
        /*0884*/ 	.short	0x0100
        /*0886*/ 	.byte	0x08
	.zero		1


	//   ....[10]....
        /*0888*/ 	.word	0x00000500
        /*088c*/ 	.word	0x000000ff
        /*0890*/ 	.word	0x0002d870
        /*0894*/ 	.short	0x0100
        /*0896*/ 	.byte	0x06
	.zero		1


	//   ....[11]....
        /*0898*/ 	.word	0x00000510
        /*089c*/ 	.word	0x000000ff
        /*08a0*/ 	.word	0x0002d880
        /*08a4*/ 	.short	0x0100
        /*08a6*/ 	.byte	0x06
	.zero		1


	//   ....[12]....
        /*08a8*/ 	.word	0x00000520
        /*08ac*/ 	.word	0x000000ff
        /*08b0*/ 	.word	0x0002d878
        /*08b4*/ 	.short	0x0100
        /*08b6*/ 	.byte	0x06
	.zero		1


	//   ....[13]....
        /*08b8*/ 	.word	0x00000530
        /*08bc*/ 	.word	0x000000ff
        /*08c0*/ 	.word	0x0002d888
        /*08c4*/ 	.short	0x0100
        /*08c6*/ 	.byte	0x06
	.zero		1


	//   ....[14]....
        /*08c8*/ 	.word	0x00000660
        /*08cc*/ 	.word	0x000000ff
        /*08d0*/ 	.word	0x0002d890
        /*08d4*/ 	.short	0x0100
        /*08d6*/ 	.byte	0x08
	.zero		1


	//   ....[15]....
        /*08d8*/ 	.word	0x00000670
        /*08dc*/ 	.word	0x000000ff
        /*08e0*/ 	.word	0x0002d8a0
        /*08e4*/ 	.short	0x0100
        /*08e6*/ 	.byte	0x08
	.zero		1


	//   ....[16]....
        /*08e8*/ 	.word	0x00000680
        /*08ec*/ 	.word	0x000000ff
        /*08f0*/ 	.word	0x0002d898
        /*08f4*/ 	.short	0x0100
        /*08f6*/ 	.byte	0x08
	.zero		1


	//   ....[17]....
        /*08f8*/ 	.word	0x00000690
        /*08fc*/ 	.word	0x000000ff
        /*0900*/ 	.word	0x0002d8a8
        /*0904*/ 	.short	0x0100
        /*0906*/ 	.byte	0x08
	.zero		1


	//   ....[18]....
        /*0908*/ 	.word	0x000007d0
        /*090c*/ 	.word	0x000000ff
        /*0910*/ 	.word	0x0002d8b0
        /*0914*/ 	.short	0x0100
        /*0916*/ 	.byte	0x08
	.zero		1


	//   ....[19]....
        /*0918*/ 	.word	0x000007e0
        /*091c*/ 	.word	0x000000ff
        /*0920*/ 	.word	0x0002d8c0
        /*0924*/ 	.short	0x0100
        /*0926*/ 	.byte	0x08
	.zero		1


	//   ....[20]....
        /*0928*/ 	.word	0x000007f0
        /*092c*/ 	.word	0x000000ff
        /*0930*/ 	.word	0x0002d8b8
        /*0934*/ 	.short	0x0100
        /*0936*/ 	.byte	0x08
	.zero		1


	//   ....[21]....
        /*0938*/ 	.word	0x00000800
        /*093c*/ 	.word	0x000000ff
        /*0940*/ 	.word	0x0002d8c8
        /*0944*/ 	.short	0x0100
        /*0946*/ 	.byte	0x08
	.zero		1


	//   ....[22]....
        /*0948*/ 	.word	0x00002100
        /*094c*/ 	.word	0x000000ff
        /*0950*/ 	.word	0x0002d800
        /*0954*/ 	.short	0x010a
        /*0956*/ 	.byte	0x29
	.zero		1


	//   ....[23]....
        /*0958*/ 	.word	0x00002180
        /*095c*/ 	.word	0x00000003
        /*0960*/ 	.word	0x0002d830
        /*0964*/ 	.short	0x010a
        /*0966*/ 	.byte	0x3f
	.zero		1


	//   ....[24]....
        /*0968*/ 	.word	0x000021c0
        /*096c*/ 	.word	0x00000003
        /*0970*/ 	.word	0x0002d830
        /*0974*/ 	.short	0x010a
        /*0976*/ 	.byte	0x3f
	.zero		1


	//   ....[25]....
        /*0978*/ 	.word	0x00002620
        /*097c*/ 	.word	0x000000ff
        /*0980*/ 	.word	0x00000000
        /*0984*/ 	.short	0x0101
        /*0986*/ 	.byte	0x06
	.zero		1


	//   ....[26]....
        /*0988*/ 	.word	0x00005600
        /*098c*/ 	.word	0x000000ff
        /*0990*/ 	.word	0x0002d830
        /*0994*/ 	.short	0x010a
        /*0996*/ 	.byte	0x06
	.zero		1


	//   ....[27]....
        /*0998*/ 	.word	0x00005640
        /*099c*/ 	.word	0x000000ff
        /*09a0*/ 	.word	0x0002d830
        /*09a4*/ 	.short	0x010a
        /*09a6*/ 	.byte	0x06
	.zero		1


	//   ....[28]....
        /*09a8*/ 	.word	0x00005910
        /*09ac*/ 	.word	0x000000ff
        /*09b0*/ 	.word	0x0002d850
        /*09b4*/ 	.short	0x010a
        /*09b6*/ 	.byte	0x06
	.zero		1


	//   ....[29]....
        /*09b8*/ 	.word	0x00005950
        /*09bc*/ 	.word	0x000000ff
        /*09c0*/ 	.word	0x0002d850
        /*09c4*/ 	.short	0x010a
        /*09c6*/ 	.byte	0x06
	.zero		1


	//   ....[30]....
        /*09c8*/ 	.word	0x00005f40
        /*09cc*/ 	.word	0x000000ff
        /*09d0*/ 	.word	0x00000000
        /*09d4*/ 	.short	0x0101
        /*09d6*/ 	.byte	0x06
	.zero		1


	//   ....[31]....
        /*09d8*/ 	.word	0x000083d0
        /*09dc*/ 	.word	0x000000ff
        /*09e0*/ 	.word	0x00000000
        /*09e4*/ 	.short	0x0101
        /*09e6*/ 	.byte	0x06
	.zero		1


	//   ....[32]....
        /*09e8*/ 	.word	0x00008d00
        /*09ec*/ 	.word	0x000000ff
        /*09f0*/ 	.word	0x0002d830
        /*09f4*/ 	.short	0x010a
        /*09f6*/ 	.byte	0x06
	.zero		1


	//   ....[33]....
        /*09f8*/ 	.word	0x00008d40
        /*09fc*/ 	.word	0x000000ff
        /*0a00*/ 	.word	0x0002d830
        /*0a04*/ 	.short	0x010a
        /*0a06*/ 	.byte	0x06
	.zero		1


	//   ....[34]....
        /*0a08*/ 	.word	0x00009010
        /*0a0c*/ 	.word	0x000000ff
        /*0a10*/ 	.word	0x0002d850
        /*0a14*/ 	.short	0x010a
        /*0a16*/ 	.byte	0x06
	.zero		1


	//   ....[35]....
        /*0a18*/ 	.word	0x00009050
        /*0a1c*/ 	.word	0x000000ff
        /*0a20*/ 	.word	0x0002d850
        /*0a24*/ 	.short	0x010a
        /*0a26*/ 	.byte	0x06
	.zero		1


	//   ....[36]....
        /*0a28*/ 	.word	0x00009550
        /*0a2c*/ 	.word	0x000000ff
        /*0a30*/ 	.word	0x00000000
        /*0a34*/ 	.short	0x0101
        /*0a36*/ 	.byte	0x06
	.zero		1


	//   ....[37]....
        /*0a38*/ 	.word	0x0000a750
        /*0a3c*/ 	.word	0x000000ff
        /*0a40*/ 	.word	0x00000000
        /*0a44*/ 	.short	0x0101
        /*0a46*/ 	.byte	0x06
	.zero		1


	//   ....[38]....
        /*0a48*/ 	.word	0x0000ae50
        /*0a4c*/ 	.word	0x000000ff
        /*0a50*/ 	.word	0x0002d830
        /*0a54*/ 	.short	0x010a
        /*0a56*/ 	.byte	0x06
	.zero		1


	//   ....[39]....
        /*0a58*/ 	.word	0x0000ae90
        /*0a5c*/ 	.word	0x000000ff
        /*0a60*/ 	.word	0x0002d830
        /*0a64*/ 	.short	0x010a
        /*0a66*/ 	.byte	0x06
	.zero		1


	//   ....[40]....
        /*0a68*/ 	.word	0x0000b160
        /*0a6c*/ 	.word	0x000000ff
        /*0a70*/ 	.word	0x0002d850
        /*0a74*/ 	.short	0x010a
        /*0a76*/ 	.byte	0x06
	.zero		1


	//   ....[41]....
        /*0a78*/ 	.word	0x0000b1a0
        /*0a7c*/ 	.word	0x000000ff
        /*0a80*/ 	.word	0x0002d850
        /*0a84*/ 	.short	0x010a
        /*0a86*/ 	.byte	0x06
	.zero		1


	//   ....[42]....
        /*0a88*/ 	.word	0x0000b750
        /*0a8c*/ 	.word	0x000000ff
        /*0a90*/ 	.word	0x00000000
        /*0a94*/ 	.short	0x0101
        /*0a96*/ 	.byte	0x06
	.zero		1


	//   ....[43]....
        /*0a98*/ 	.word	0x0000dbe0
        /*0a9c*/ 	.word	0x000000ff
        /*0aa0*/ 	.word	0x00000000
        /*0aa4*/ 	.short	0x0101
        /*0aa6*/ 	.byte	0x06
	.zero		1


	//   ....[44]....
        /*0aa8*/ 	.word	0x0000e1c0
        /*0aac*/ 	.word	0x000000ff
        /*0ab0*/ 	.word	0x0002d850
        /*0ab4*/ 	.short	0x010a
        /*0ab6*/ 	.byte	0x08
	.zero		1


	//   ....[45]....
        /*0ab8*/ 	.word	0x0000e200
        /*0abc*/ 	.word	0x000000ff
        /*0ac0*/ 	.word	0x0002d850
        /*0ac4*/ 	.short	0x010a
        /*0ac6*/ 	.byte	0x08
	.zero		1


	//   ....[46]....
        /*0ac8*/ 	.word	0x0000e890
        /*0acc*/ 	.word	0x000000ff
        /*0ad0*/ 	.word	0x00000000
        /*0ad4*/ 	.short	0x0101
        /*0ad6*/ 	.byte	0x08
	.zero		1


	//   ....[47]....
        /*0ad8*/ 	.word	0x0000fc70
        /*0adc*/ 	.word	0x000000ff
        /*0ae0*/ 	.word	0x00000000
        /*0ae4*/ 	.short	0x0101
        /*0ae6*/ 	.byte	0x04
	.zero		1


	//   ....[48]....
        /*0ae8*/ 	.word	0x00010130
        /*0aec*/ 	.word	0x000000ff
        /*0af0*/ 	.word	0x00000000
        /*0af4*/ 	.short	0x0101
        /*0af6*/ 	.byte	0x04
	.zero		1


	//   ....[49]....
        /*0af8*/ 	.word	0x00013ac0
        /*0afc*/ 	.word	0x00000004
        /*0b00*/ 	.word	0x0002d840
        /*0b04*/ 	.short	0x010a
        /*0b06*/ 	.byte	0x3f
	.zero		1


	//   ....[50]....
        /*0b08*/ 	.word	0x00014050
        /*0b0c*/ 	.word	0x00000004
        /*0b10*/ 	.word	0x0002d830
        /*0b14*/ 	.short	0x0107
        /*0b16*/ 	.byte	0x3f
	.zero		1


	//   ....[51]....
        /*0b18*/ 	.word	0x00014120
        /*0b1c*/ 	.word	0x00000004
        /*0b20*/ 	.word	0x0002d830
        /*0b24*/ 	.short	0x0101
        /*0b26*/ 	.byte	0x3f
	.zero		1


	//   ....[52]....
        /*0b28*/ 	.word	0x00014ca0
        /*0b2c*/ 	.word	0x00000011
        /*0b30*/ 	.word	0x0002d800
        /*0b34*/ 	.short	0x0107
        /*0b36*/ 	.byte	0x3f
	.zero		1


	//   ....[53]....
        /*0b38*/ 	.word	0x00014d90
        /*0b3c*/ 	.word	0x00000011
        /*0b40*/ 	.word	0x0002d800
        /*0b44*/ 	.short	0x0101
        /*0b46*/ 	.byte	0x3f
	.zero		1


	//   ....[54]....
        /*0b48*/ 	.word	0x00014db0
        /*0b4c*/ 	.word	0x00000011
        /*0b50*/ 	.word	0x0002d820
        /*0b54*/ 	.short	0x010a
        /*0b56*/ 	.byte	0x3f
	.zero		1


	//   ....[55]....
        /*0b58*/ 	.word	0x000151d0
        /*0b5c*/ 	.word	0x00000005
        /*0b60*/ 	.word	0x0002d840
        /*0b64*/ 	.short	0x010a
        /*0b66*/ 	.byte	0x3f
	.zero		1


	//   ....[56]....
        /*0b68*/ 	.word	0x00015630
        /*0b6c*/ 	.word	0x00000005
        /*0b70*/ 	.word	0x0002d830
        /*0b74*/ 	.short	0x0107
        /*0b76*/ 	.byte	0x3f
	.zero		1


	//   ....[57]....
        /*0b78*/ 	.word	0x000156f0
        /*0b7c*/ 	.word	0x00000005
        /*0b80*/ 	.word	0x0002d830
        /*0b84*/ 	.short	0x0101
        /*0b86*/ 	.byte	0x3f
	.zero		1


	//   ....[58]....
        /*0b88*/ 	.word	0x00015750
        /*0b8c*/ 	.word	0x00000005
        /*0b90*/ 	.word	0x0002d860
        /*0b94*/ 	.short	0x010a
        /*0b96*/ 	.byte	0x3f
	.zero		1


	//   ....[59]....
        /*0b98*/ 	.word	0x00015c40
        /*0b9c*/ 	.word	0x00000005
        /*0ba0*/ 	.word	0x0002d850
        /*0ba4*/ 	.short	0x0107
        /*0ba6*/ 	.byte	0x3f
	.zero		1


	//   ....[60]....
        /*0ba8*/ 	.word	0x00015d30
        /*0bac*/ 	.word	0x00000005
        /*0bb0*/ 	.word	0x0002d850
        /*0bb4*/ 	.short	0x0101
        /*0bb6*/ 	.byte	0x3f
	.zero		1


	//   ....[61]....
        /*0bb8*/ 	.word	0x00015f50
        /*0bbc*/ 	.word	0x00000000
        /*0bc0*/ 	.word	0x0002d860
        /*0bc4*/ 	.short	0x010a
        /*0bc6*/ 	.byte	0x3f
	.zero		1


	//   ....[62]....
        /*0bc8*/ 	.word	0x000163d0
        /*0bcc*/ 	.word	0x00000000
        /*0bd0*/ 	.word	0x0002d850
        /*0bd4*/ 	.short	0x0107
        /*0bd6*/ 	.byte	0x3f
	.zero		1


	//   ....[63]....
        /*0bd8*/ 	.word	0x000164a0
        /*0bdc*/ 	.word	0x00000000
        /*0be0*/ 	.word	0x0002d850
        /*0be4*/ 	.short	0x0101
        /*0be6*/ 	.byte	0x3f
	.zero		1


	//   ....[64]....
        /*0be8*/ 	.word	0x000175f0
        /*0bec*/ 	.word	0x00000005
        /*0bf0*/ 	.word	0x0002d820
        /*0bf4*/ 	.short	0x010a
        /*0bf6*/ 	.byte	0x3f
	.zero		1


	//   ....[65]....
        /*0bf8*/ 	.word	0x00017770
        /*0bfc*/ 	.word	0x00000003
        /*0c00*/ 	.word	0x0002d840
        /*0c04*/ 	.short	0x010a
        /*0c06*/ 	.byte	0x3f
	.zero		1


	//   ....[66]....
        /*0c08*/ 	.word	0x00017810
        /*0c0c*/ 	.word	0x00000017
        /*0c10*/ 	.word	0x0002d840
        /*0c14*/ 	.short	0x010a
        /*0c16*/ 	.byte	0x3f
	.zero		1


	//   ....[67]....
        /*0c18*/ 	.word	0x00017850
        /*0c1c*/ 	.word	0x00000003
        /*0c20*/ 	.word	0x0002d860
        /*0c24*/ 	.short	0x010a
        /*0c26*/ 	.byte	0x3f
	.zero		1


	//   ....[68]....
        /*0c28*/ 	.word	0x00017890
        /*0c2c*/ 	.word	0x00000017
        /*0c30*/ 	.word	0x0002d860
        /*0c34*/ 	.short	0x010a
        /*0c36*/ 	.byte	0x3f
	.zero		1


	//   ....[69]....
        /*0c38*/ 	.word	0x00017900
        /*0c3c*/ 	.word	0x00000003
        /*0c40*/ 	.word	0x0002d800
        /*0c44*/ 	.short	0x010a
        /*0c46*/ 	.byte	0x3f
	.zero		1


	//   ....[70]....
        /*0c48*/ 	.word	0x00017950
        /*0c4c*/ 	.word	0x00000003
        /*0c50*/ 	.word	0x0002d830
        /*0c54*/ 	.short	0x010a
        /*0c56*/ 	.byte	0x3f
	.zero		1


	//   ....[71]....
        /*0c58*/ 	.word	0x000179b0
        /*0c5c*/ 	.word	0x00000008
        /*0c60*/ 	.word	0x0002d830
        /*0c64*/ 	.short	0x010a
        /*0c66*/ 	.byte	0x3f
	.zero		1


	//   ....[72]....
        /*0c68*/ 	.word	0x00017a10
        /*0c6c*/ 	.word	0x00000007
        /*0c70*/ 	.word	0x0002d850
        /*0c74*/ 	.short	0x010a
        /*0c76*/ 	.byte	0x3f
	.zero		1


	//   ....[73]....
        /*0c78*/ 	.word	0x00017a70
        /*0c7c*/ 	.word	0x00000006
        /*0c80*/ 	.word	0x0002d830
        /*0c84*/ 	.short	0x010a
        /*0c86*/ 	.byte	0x3f
	.zero		1


	//   ....[74]....
        /*0c88*/ 	.word	0x00017ad0
        /*0c8c*/ 	.word	0x00000005
        /*0c90*/ 	.word	0x0002d850
        /*0c94*/ 	.short	0x010a
        /*0c96*/ 	.byte	0x3f
	.zero		1


	//   ....[75]....
        /*0c98*/ 	.word	0x00017b30
        /*0c9c*/ 	.word	0x00000008
        /*0ca0*/ 	.word	0x0002d830
        /*0ca4*/ 	.short	0x010a
        /*0ca6*/ 	.byte	0x3f
	.zero		1


	//   ....[76]....
        /*0ca8*/ 	.word	0x00017b90
        /*0cac*/ 	.word	0x00000007
        /*0cb0*/ 	.word	0x0002d850
        /*0cb4*/ 	.short	0x010a
        /*0cb6*/ 	.byte	0x3f
	.zero		1


	//   ....[77]....
        /*0cb8*/ 	.word	0x00017bf0
        /*0cbc*/ 	.word	0x00000005
        /*0cc0*/ 	.word	0x0002d850
        /*0cc4*/ 	.short	0x010a
        /*0cc6*/ 	.byte	0x3f
	.zero		1


	//   ....[78]....
        /*0cc8*/ 	.word	0x00017d10
        /*0ccc*/ 	.word	0x00000004
        /*0cd0*/ 	.word	0x0002d840
        /*0cd4*/ 	.short	0x010a
        /*0cd6*/ 	.byte	0x3f
	.zero		1


	//   ....[79]....
        /*0cd8*/ 	.word	0x00018b00
        /*0cdc*/ 	.word	0x00000011
        /*0ce0*/ 	.word	0x0002d820
        /*0ce4*/ 	.short	0x010a
        /*0ce6*/ 	.byte	0x3f
	.zero		1


	//   ....[80]....
        /*0ce8*/ 	.word	0x00018b50
        /*0cec*/ 	.word	0x00000005
        /*0cf0*/ 	.word	0x0002d840
        /*0cf4*/ 	.short	0x010a
        /*0cf6*/ 	.byte	0x3f
	.zero		1


	//   ....[81]....
        /*0cf8*/ 	.word	0x000190f0
        /*0cfc*/ 	.word	0x00000005
        /*0d00*/ 	.word	0x0002d860
        /*0d04*/ 	.short	0x010a
        /*0d06*/ 	.byte	0x3f
	.zero		1


	//   ....[82]....
        /*0d08*/ 	.word	0x000196d0
        /*0d0c*/ 	.word	0x00000000
        /*0d10*/ 	.word	0x0002d860
        /*0d14*/ 	.short	0x010a
        /*0d16*/ 	.byte	0x3f
	.zero		1


	//   ....[83]....
        /*0d18*/ 	.word	0x0001a6c0
        /*0d1c*/ 	.word	0x00000005
        /*0d20*/ 	.word	0x0002d820
        /*0d24*/ 	.short	0x010a
        /*0d26*/ 	.byte	0x3f
	.zero		1


	//   ....[84]....
        /*0d28*/ 	.word	0x0001a860
        /*0d2c*/ 	.word	0x00000003
        /*0d30*/ 	.word	0x0002d840
        /*0d34*/ 	.short	0x010a
        /*0d36*/ 	.byte	0x3f
	.zero		1


	//   ....[85]....
        /*0d38*/ 	.word	0x0001a8b0
        /*0d3c*/ 	.word	0x00000017
        /*0d40*/ 	.word	0x0002d840
        /*0d44*/ 	.short	0x010a
        /*0d46*/ 	.byte	0x3f
	.zero		1


	//   ....[86]....
        /*0d48*/ 	.word	0x0001a900
        /*0d4c*/ 	.word	0x00000003
        /*0d50*/ 	.word	0x0002d860
        /*0d54*/ 	.short	0x010a
        /*0d56*/ 	.byte	0x3f
	.zero		1


	//----- nvinfo : EIATTR_NUM_MBARRIERS
	.align		4
.L_207:
        /*0d58*/ 	.byte	0x03, 0x38
        /*0d5a*/ 	.short	0x0016


	//----- nvinfo : EIATTR_EXIT_INSTR_OFFSETS
	.align		4
        /*0d5c*/ 	.byte	0x04, 0x1c
        /*0d5e*/ 	.short	(.L_209 - .L_208)


	//   ....[0]....
.L_208:
        /*0d60*/ 	.word	0x000009b0


	//   ....[1]....
        /*0d64*/ 	.word	0x00011420


	//   ....[2]....
        /*0d68*/ 	.word	0x000178e0


	//----- nvinfo : EIATTR_MAX_THREADS
	.align		4
.L_209:
        /*0d6c*/ 	.byte	0x04, 0x05
        /*0d6e*/ 	.short	(.L_211 - .L_210)
.L_210:
        /*0d70*/ 	.word	0x00000200
        /*0d74*/ 	.word	0x00000001
        /*0d78*/ 	.word	0x00000001


	//----- nvinfo : EIATTR_CRS_STACK_SIZE
	.align		4
.L_211:
        /*0d7c*/ 	.byte	0x04, 0x1e
        /*0d7e*/ 	.short	(.L_213 - .L_212)
.L_212:
        /*0d80*/ 	.word	0x00000000


	//----- nvinfo : EIATTR_CBANK_PARAM_SIZE
	.align		4
.L_213:
        /*0d84*/ 	.byte	0x03, 0x19
        /*0d86*/ 	.short	0x0af0


	//----- nvinfo : EIATTR_PARAM_CBANK
	.align		4
        /*0d88*/ 	.byte	0x04, 0x0a
        /*0d8a*/ 	.short	(.L_215 - .L_214)
	.align		4
.L_214:
        /*0d8c*/ 	.word	index@(.nv.constant0._ZN7cutlass13device_kernelIN5flash11enable_sm90INS1_16FlashAttnFwdSm90INS1_25CollectiveMainloopFwdSm90ILi2EN4cute5tupleIJNS5_1CILi1EEES8_S8_EEENS6_IJNS7_ILi192EEENS7_ILi128EEENS7_ILi96EEEEEELi96ENS_6half_tEfNS_4arch4Sm90ELb0ELb1ELb0ELb1ELb1ELb0ELb0ELb0ELb1ELb1ELb1ELb0EEENS1_21CollectiveEpilogueFwdINS6_IJSA_SC_SB_EEES9_SE_SG_Li384ELb1ELb1ELb1ELb0EEENS1_36VarlenDynamicPersistentTileSchedulerILi192ELi128ELi384ELi128ELb1ELb1ELb1ELb1ELb0ELb1EEEEEEEEEvNT_6ParamsE)
        /*0d90*/ 	.short	0x0210
        /*0d92*/ 	.short	0x0af0


	//----- nvinfo : EIATTR_SW_WAR
	.align		4
.L_215:
        /*0d94*/ 	.byte	0x04, 0x36
        /*0d96*/ 	.short	(.L_217 - .L_216)
.L_216:
        /*0d98*/ 	.word	0x00000008
.L_217:


//--------------------- .nv.info._ZN7cutlass13device_kernelIN5flash11enable_sm90INS1_16FlashAttnFwdSm90INS1_25CollectiveMainloopFwdSm90ILi2EN4cute5tupleIJNS5_1CILi1EEES8_S8_EEENS6_IJNS7_ILi192EEENS7_ILi128EEENS7_ILi96EEEEEELi96ENS_6half_tEfNS_4arch4Sm90ELb0ELb1ELb0ELb1ELb1ELb1ELb0ELb0ELb1ELb1ELb1ELb0EEENS1_21CollectiveEpilogueFwdINS6_IJSA_SC_SB_EEES9_SE_SG_Li384ELb1ELb1ELb1ELb0EEENS1_36VarlenDynamicPersistentTileSchedulerILi192ELi128ELi384ELi128ELb1ELb1ELb1ELb1ELb0ELb1EEEEEEEEEvNT_6ParamsE --------------------------
	.section	.nv.info._ZN7cutlass13device_kernelIN5flash11enable_sm90INS1_16FlashAttnFwdSm90INS1_25CollectiveMainloopFwdSm90ILi2EN4cute5tupleIJNS5_1CILi1EEES8_S8_EEENS6_IJNS7_ILi192EEENS7_ILi128EEENS7_ILi96EEEEEELi96ENS_6half_tEfNS_4arch4Sm90ELb0ELb1ELb0ELb1ELb1ELb1ELb0ELb0ELb1ELb1ELb1ELb0EEENS1_21CollectiveEpilogueFwdINS6_IJSA_SC_SB_EEES9_SE_SG_Li384ELb1ELb1ELb1ELb0EEENS1_36VarlenDynamicPersistentTileSchedulerILi192ELi128ELi384ELi128ELb1ELb1ELb1ELb1ELb0ELb1EEEEEEEEEvNT_6ParamsE,"",@"SHT_CUDA_INFO"
	.sectionflags	@""
	.align	4


	//----- nvinfo : EIATTR_CUDA_API_VERSION
	.align		4
        /*0000*/ 	.byte	0x04, 0x37
        /*0002*/ 	.short	(.L_219 - .L_218)
.L_218:
        /*0004*/ 	.word	0x00000082


	//----- nvinfo : EIATTR_KPARAM_INFO
	.align		4
.L_219:
        /*0008*/ 	.byte	0x04, 0x17
        /*000a*/ 	.short	(.L_221 - .L_220)
.L_220:
        /*000c*/ 	.word	0x00000000
        /*0010*/ 	.short	0x0000
        /*0012*/ 	.short	0x0070
        /*0014*/ 	.byte	0x00, 0xf0, 0x01, 0x2a


	//----- nvinfo : EIATTR_SPARSE_MMA_MASK
	.align		4
.L_221:
        /*0018*/ 	.byte	0x03, 0x50
        /*001a*/ 	.short	0x0000


	//----- nvinfo : EIATTR_MAXREG_COUNT
	.align		4
        /*001c*/ 	.byte	0x03, 0x1b
        /*001e*/ 	.short	0x0080


	//----- nvinfo : EIATTR_NUM_BARRIERS
	.align		4
        /*0020*/ 	.byte	0x02, 0x4c
        /*0022*/ 	.byte	0x10
	.zero		1


	//----- nvinfo : EIATTR_EXTERNS
	.align		4
        /*0024*/ 	.byte	0x04, 0x0f
        /*0026*/ 	.short	(.L_223 - .L_222)


	//   ....[0]....
	.align		4
.L_222:
        /*0028*/ 	.word	index@(__assertfail)


	//----- nvinfo : EIATTR_ANNOTATIONS
	.align		4
.L_223:
        /*002c*/ 	.byte	0x04, 0x55
        /*002e*/ 	.short	(.L_225 - .L_224)


	//   ....[0]....
.L_224:
        /* <DEDUP_REMOVED lines=114> */


	//----- nvinfo : EIATTR_MERCURY_ISA_VERSION
	.align		4
.L_225:
        /*0738*/ 	.byte	0x03, 0x5f
        /*073a*/ 	.short	0x0101


	//----- nvinfo : EIATTR_UNUSED_LOAD_BYTE_OFFSET
	.align		4
        /*073c*/ 	.byte	0x04, 0x44
        /*073e*/ 	.short	(.L_227 - .L_226)


	//   ....[0]....
.L_226:
        /*0740*/ 	.word	0x00000a90
        /*0744*/ 	.word	0x0000fff0


	//   ....[1]....
        /*0748*/ 	.word	0x00019a00
        /*074c*/ 	.word	0x0000fff0


	//----- nvinfo : EIATTR_INT_WARP_WIDE_INSTR_OFFSETS
	.align		4
.L_227:
        /*0750*/ 	.byte	0x04, 0x31
        /*0752*/ 	.short	(.L_229 - .L_228)


	//   ....[0]....
.L_228:
        /*0754*/ 	.word	0x00000130


	//   ....[1]....
        /*0758*/ 	.word	0x00000170


	//   ....[2]....
        /*075c*/ 	.word	0x000001e0


	//   ....[3]....
        /*0760*/ 	.word	0x000200c0


	//   ....[4]....
        /*0764*/ 	.word	0x00020150


	//   ....[5]....
        /*0768*/ 	.word	0x00022d90


	//   ....[6]....
        /*076c*/ 	.word	0x00022e20


	//----- nvinfo : EIATTR_COOP_GROUP_MASK_REGIDS
	.align		4
.L_229:
        /*0770*/ 	.byte	0x04, 0x29
        /*0772*/ 	.short	(.L_231 - .L_230)


	//   ....[0]....
.L_230:
        /*0774*/ 	.word	0xffffffff


	//   ....[1]....
        /*0778*/ 	.word	0xffffffff


	//   ....[2]....
        /*077c*/ 	.word	0xffffffff


	//   ....[3]....
        /*0780*/ 	.word	0xffffffff


	//   ....[4]....
        /*0784*/ 	.word	0xffffffff


	//   ....[5]....
        /*0788*/ 	.word	0xffffffff


	//   ....[6]....
        /*078c*/ 	.word	0xffffffff


	//   ....[7]....
        /*0790*/ 	.word	0xffffffff


	//   ....[8]....
        /*0794*/ 	.word	0xffffffff


	//   ....[9]....
        /*0798*/ 	.word	0xffffffff


	//   ....[10]....
        /*079c*/ 	.word	0xffffffff


	//   ....[11]....
        /*07a0*/ 	.word	0xffffffff


	//   ....[12]....
        /*07a4*/ 	.word	0xffffffff


	//   ....[13]....
        /*07a8*/ 	.word	0xffffffff


	//   ....[14]....
        /*07ac*/ 	.word	0xffffffff


	//   ....[15]....
        /*07b0*/ 	.word	0xffffffff


	//   ....[16]....
        /*07b4*/ 	.word	0xffffffff


	//   ....[17]....
        /*07b8*/ 	.word	0xffffffff


	//   ....[18]....
        /*07bc*/ 	.word	0xffffffff


	//   ....[19]....
        /*07c0*/ 	.word	0xffffffff


	//   ....[20]....
        /*07c4*/ 	.word	0xffffffff


	//   ....[21]....
        /*07c8*/ 	.word	0xffffffff


	//   ....[22]....
        /*07cc*/ 	.word	0xffffffff


	//   ....[23]....
        /*07d0*/ 	.word	0xffffffff


	//   ....[24]....
        /*07d4*/ 	.word	0xffffffff


	//   ....[25]....
        /*07d8*/ 	.word	0xffffffff


	//   ....[26]....
        /*07dc*/ 	.word	0xffffffff


	//   ....[27]....
        /*07e0*/ 	.word	0xffffffff


	//   ....[28]....
        /*07e4*/ 	.word	0xffffffff


	//   ....[29]....
        /*07e8*/ 	.word	0xffffffff


	//   ....[30]....
        /*07ec*/ 	.word	0xffffffff


	//   ....[31]....
        /*07f0*/ 	.word	0xffffffff


	//   ....[32]....
        /*07f4*/ 	.word	0xffffffff


	//   ....[33]....
        /*07f8*/ 	.word	0xffffffff


	//   ....[34]....
        /*07fc*/ 	.word	0xffffffff


	//   ....[35]....
        /*0800*/ 	.word	0xffffffff


	//   ....[36]....
        /*0804*/ 	.word	0xffffffff


	//   ....[37]....
        /*0808*/ 	.word	0xffffffff


	//   ....[38]....
        /*080c*/ 	.word	0xffffffff


	//   ....[39]....
        /*0810*/ 	.word	0xffffffff


	//   ....[40]....
        /*0814*/ 	.word	0xffffffff


	//   ....[41]....
        /*0818*/ 	.word	0xffffffff


	//   ....[42]....
        /*081c*/ 	.word	0xffffffff


	//   ....[43]....
        /*0820*/ 	.word	0xffffffff


	//   ....[44]....
        /*0824*/ 	.word	0xffffffff


	//   ....[45]....
        /*0828*/ 	.word	0xffffffff


	//   ....[46]....
        /*082c*/ 	.word	0xffffffff


	//   ....[47]....
        /*0830*/ 	.word	0xffffffff


	//   ....[48]....
        /*0834*/ 	.word	0xffffffff


	//   ....[49]....
        /*0838*/ 	.word	0xffffffff


	//   ....[50]....
        /*083c*/ 	.word	0xffffffff


	//   ....[51]....
        /*0840*/ 	.word	0xffffffff


	//   ....[52]....
        /*0844*/ 	.word	0xffffffff


	//   ....[53]....
        /*0848*/ 	.word	0xffffffff


	//   ....[54]....
        /*084c*/ 	.word	0xffffffff


	//   ....[55]....
        /*0850*/ 	.word	0xffffffff


	//   ....[56]....
        /*0854*/ 	.word	0xffffffff


	//   ....[57]....
        /*0858*/ 	.word	0xffffffff


	//   ....[58]....
        /*085c*/ 	.word	0xffffffff


	//   ....[59]....
        /*0860*/ 	.word	0xffffffff


	//   ....[60]....
        /*0864*/ 	.word	0xffffffff


	//   ....[61]....
        /*0868*/ 	.word	0xffffffff


	//   ....[62]....
        /*086c*/ 	.word	0xffffffff


	//   ....[63]....
        /*0870*/ 	.word	0xffffffff


	//   ....[64]....
        /*0874*/ 	.word	0xffffffff


	//   ....[65]....
        /*0878*/ 	.word	0xffffffff


	//   ....[66]....
        /*087c*/ 	.word	0xffffffff


	//   ....[67]....
        /*0880*/ 	.word	0xffffffff


	//   ....[68]....
        /*0884*/ 	.word	0xffffffff


	//   ....[69]....
        /*0888*/ 	.word	0xffffffff


	//   ....[70]....
        /*088c*/ 	.word	0xffffffff


	//   ....[71]....
        /*0890*/ 	.word	0xffffffff


	//   ....[72]....
        /*0894*/ 	.word	0xffffffff


	//   ....[73]....
        /*0898*/ 	.word	0xffffffff


	//   ....[74]....
        /*089c*/ 	.word	0xffffffff


	//   ....[75]....
        /*08a0*/ 	.word	0xffffffff


	//   ....[76]....
        /*08a4*/ 	.word	0xffffffff


	//   ....[77]....
        /*08a8*/ 	.word	0xffffffff


	//   ....[78]....
        /*08ac*/ 	.word	0xffffffff


	//   ....[79]....
        /*08b0*/ 	.word	0xffffffff


	//   ....[80]....
        /*08b4*/ 	.word	0xffffffff


	//   ....[81]....
        /*08b8*/ 	.word	0xffffffff


	//   ....[82]....
        /*08bc*/ 	.word	0xffffffff


	//   ....[83]....
        /*08c0*/ 	.word	0xffffffff


	//   ....[84]....
        /*08c4*/ 	.word	0xffffffff


	//   ....[85]....
        /*08c8*/ 	.word	0xffffffff


	//   ....[86]....
        /*08cc*/ 	.word	0xffffffff


	//   ....[87]....
        /*08d0*/ 	.word	0xffffffff


	//   ....[88]....
        /*08d4*/ 	.word	0xffffffff


	//   ....[89]....
        /*08d8*/ 	.word	0xffffffff


	//   ....[90]....
        /*08dc*/ 	.word	0xffffffff


	//   ....[91]....
        /*08e0*/ 	.word	0xffffffff


	//   ....[92]....
        /*08e4*/ 	.word	0xffffffff


	//   ....[93]....
        /*08e8*/ 	.word	0xffffffff


	//   ....[94]....
        /*08ec*/ 	.word	0xffffffff


	//   ....[95]....
        /*08f0*/ 	.word	0xffffffff


	//   ....[96]....
        /*08f4*/ 	.word	0xffffffff


	//   ....[97]....
        /*08f8*/ 	.word	0xffffffff


	//   ....[98]....
        /*08fc*/ 	.word	0xffffffff


	//   ....[99]....
        /*0900*/ 	.word	0xffffffff


	//   ....[100]....
        /*0904*/ 	.word	0xffffffff


	//   ....[101]....
        /*0908*/ 	.word	0xffffffff


	//   ....[102]....
        /*090c*/ 	.word	0xffffffff


	//   ....[103]....
        /*0910*/ 	.word	0xffffffff


	//   ....[104]....
        /*0914*/ 	.word	0xffffffff


	//   ....[105]....
        /*0918*/ 	.word	0xffffffff


	//   ....[106]....
        /*091c*/ 	.word	0xffffffff


	//   ....[107]....
        /*0920*/ 	.word	0xffffffff


	//   ....[108]....
        /*0924*/ 	.word	0xffffffff


	//   ....[109]....
        /*0928*/ 	.word	0xffffffff


	//   ....[110]....
        /*092c*/ 	.word	0xffffffff


	//   ....[111]....
        /*0930*/ 	.word	0xffffffff


	//   ....[112]....
        /*0934*/ 	.word	0xffffffff


	//   ....[113]....
        /*0938*/ 	.word	0xffffffff


	//   ....[114]....
        /*093c*/ 	.word	0xffffffff


	//   ....[115]....
        /*0940*/ 	.word	0xffffffff


	//   ....[116]....
        /*0944*/ 	.word	0xffffffff


	//   ....[117]....
        /*0948*/ 	.word	0xffffffff


	//   ....[118]....
        /*094c*/ 	.word	0xffffffff


	//   ....[119]....
        /*0950*/ 	.word	0xffffffff


	//   ....[120]....
        /*0954*/ 	.word	0xffffffff


	//   ....[121]....
        /*0958*/ 	.word	0xffffffff


	//   ....[122]....
        /*095c*/ 	.word	0xffffffff


	//   ....[123]....
        /*0960*/ 	.word	0xffffffff


	//   ....[124]....
        /*0964*/ 	.word	0xffffffff


	//   ....[125]....
        /*0968*/ 	.word	0xffffffff


	//   ....[126]....
        /*096c*/ 	.word	0xffffffff


	//   ....[127]....
        /*0970*/ 	.word	0xffffffff


	//   ....[128]....
        /*0974*/ 	.word	0xffffffff


	//   ....[129]....
        /*0978*/ 	.word	0xffffffff


	//   ....[130]....
        /*097c*/ 	.word	0xffffffff


	//   ....[131]....
        /*0980*/ 	.word	0xffffffff


	//   ....[132]....
        /*0984*/ 	.word	0xffffffff


	//   ....[133]....
        /*0988*/ 	.word	0xffffffff


	//   ....[134]....
        /*098c*/ 	.word	0xffffffff


	//   ....[135]....
        /*0990*/ 	.word	0xffffffff


	//   ....[136]....
        /*0994*/ 	.word	0xffffffff


	//   ....[137]....
        /*0998*/ 	.word	0xffffffff


	//   ....[138]....
        /*099c*/ 	.word	0xffffffff


	//   ....[139]....
        /*09a0*/ 	.word	0xffffffff


	//   ....[140]....
        /*09a4*/ 	.word	0xffffffff


	//   ....[141]....
        /*09a8*/ 	.word	0xffffffff


	//   ....[142]....
        /*09ac*/ 	.word	0xffffffff


	//   ....[143]....
        /*09b0*/ 	.word	0xffffffff


	//   ....[144]....
        /*09b4*/ 	.word	0xffffffff


	//   ....[145]....
        /*09b8*/ 	.word	0xffffffff


	//   ....[146]....
        /*09bc*/ 	.word	0xffffffff


	//   ....[147]....
        /*09c0*/ 	.word	0xffffffff


	//   ....[148]....
        /*09c4*/ 	.word	0xffffffff


	//   ....[149]....
        /*09c8*/ 	.word	0xffffffff


	//   ....[150]....
        /*09cc*/ 	.word	0xffffffff


	//   ....[151]....
        /*09d0*/ 	.word	0x0500000f


	//   ....[152]....
        /*09d4*/ 	.word	0x0500000f


	//   ....[153]....
        /*09d8*/ 	.word	0x0500000f


	//   ....[154]....
        /*09dc*/ 	.word	0x0500000f


	//   ....[155]....
        /*09e0*/ 	.word	0x0500000f


	//   ....[156]....
        /*09e4*/ 	.word	0x0500000f


	//   ....[157]....
        /*09e8*/ 	.word	0x0500000f


	//   ....[158]....
        /*09ec*/ 	.word	0x0500000f


	//   ....[159]....
        /*09f0*/ 	.word	0x0500000f


	//   ....[160]....
        /*09f4*/ 	.word	0x0500000f


	//   ....[161]....
        /*09f8*/ 	.word	0x0500000f


	//   ....[162]....
        /*09fc*/ 	.word	0x0500000f


	//   ....[163]....
        /*0a00*/ 	.word	0x0500000f


	//   ....[164]....
        /*0a04*/ 	.word	0x0500000f


	//   ....[165]....
        /*0a08*/ 	.word	0x0500000f


	//   ....[166]....
        /*0a0c*/ 	.word	0x0500000f


	//   ....[167]....
        /*0a10*/ 	.word	0x0500000f


	//   ....[168]....
        /*0a14*/ 	.word	0x0500000f


	//   ....[169]....
        /*0a18*/ 	.word	0x0500000f


	//   ....[170]....
        /*0a1c*/ 	.word	0x0500000f


	//   ....[171]....
        /*0a20*/ 	.word	0x0500000f


	//   ....[172]....
        /*0a24*/ 	.word	0x0500000f


	//   ....[173]....
        /*0a28*/ 	.word	0x0500000f


	//   ....[174]....
        /*0a2c*/ 	.word	0x0500000f


	//   ....[175]....
        /*0a30*/ 	.word	0x0500000f


	//   ....[176]....
        /*0a34*/ 	.word	0x0500000f


	//   ....[177]....
        /*0a38*/ 	.word	0x0500000f


	//   ....[178]....
        /*0a3c*/ 	.word	0x0500000f


	//   ....[179]....
        /*0a40*/ 	.word	0x0500000f


	//   ....[180]....
        /*0a44*/ 	.word	0x0500000f


	//   ....[181]....
        /*0a48*/ 	.word	0x0500000f


	//   ....[182]....
        /*0a4c*/ 	.word	0x0500000f


	//   ....[183]....
        /*0a50*/ 	.word	0x0500000f


	//   ....[184]....
        /*0a54*/ 	.word	0x0500000f


	//   ....[185]....
        /*0a58*/ 	.word	0x0500000f


	//   ....[186]....
        /*0a5c*/ 	.word	0x0500000f


	//   ....[187]....
        /*0a60*/ 	.word	0x0500000f


	//   ....[188]....
        /*0a64*/ 	.word	0x0500000f


	//   ....[189]....
        /*0a68*/ 	.word	0x0500000f


	//   ....[190]....
        /*0a6c*/ 	.word	0x0500000f


	//   ....[191]....
        /*0a70*/ 	.word	0x0500000f


	//   ....[192]....
        /*0a74*/ 	.word	0x0500000f


	//   ....[193]....
        /*0a78*/ 	.word	0x0500000f


	//   ....[194]....
        /*0a7c*/ 	.word	0x0500000f


	//   ....[195]....
        /*0a80*/ 	.word	0x0500000f


	//   ....[196]....
        /*0a84*/ 	.word	0x0500000f


	//   ....[197]....
        /*0a88*/ 	.word	0x0500000f


	//   ....[198]....
        /*0a8c*/ 	.word	0x0500000f


	//   ....[199]....
        /*0a90*/ 	.word	0x0500000f


	//   ....[200]....
        /*0a94*/ 	.word	0x0500000f


	//   ....[201]....
        /*0a98*/ 	.word	0x0500000f


	//   ....[202]....
        /*0a9c*/ 	.word	0x0500000f


	//   ....[203]....
        /*0aa0*/ 	.word	0x0500000f


	//   ....[204]....
        /*0aa4*/ 	.word	0x0500000f


	//   ....[205]....
        /*0aa8*/ 	.word	0x0500000f


	//   ....[206]....
        /*0aac*/ 	.word	0x0500000f


	//   ....[207]....
        /*0ab0*/ 	.word	0x0500000f


	//   ....[208]....
        /*0ab4*/ 	.word	0x0500000f


	//   ....[209]....
        /*0ab8*/ 	.word	0x0500000f


	//   ....[210]....
        /*0abc*/ 	.word	0x0500000f


	//   ....[211]....
        /*0ac0*/ 	.word	0x0500000f


	//   ....[212]....
        /*0ac4*/ 	.word	0x0500000f


	//   ....[213]....
        /*0ac8*/ 	.word	0x0500000f


	//   ....[214]....
        /*0acc*/ 	.word	0x0500000f


	//   ....[215]....
        /*0ad0*/ 	.word	0x0500000f


	//   ....[216]....
        /*0ad4*/ 	.word	0x0500000f


	//   ....[217]....
        /*0ad8*/ 	.word	0x0500000f


	//   ....[218]....
        /*0adc*/ 	.word	0x0500000f


	//   ....[219]....
        /*0ae0*/ 	.word	0x0500000f


	//   ....[220]....
        /*0ae4*/ 	.word	0x0500000f


	//   ....[221]....
        /*0ae8*/ 	.word	0x0500000f


	//   ....[222]....
        /*0aec*/ 	.word	0x0500000f


	//   ....[223]....
        /*0af0*/ 	.word	0x0500000f


	//   ....[224]....
        /*0af4*/ 	.word	0x0500000f


	//   ....[225]....
        /*0af8*/ 	.word	0x0500000f


	//   ....[226]....
        /*0afc*/ 	.word	0x0500000f


	//   ....[227]....
        /*0b00*/ 	.word	0x0500000f


	//   ....[228]....
        /*0b04*/ 	.word	0x0500000f


	//   ....[229]....
        /*0b08*/ 	.word	0x0500000f


	//   ....[230]....
        /*0b0c*/ 	.word	0x0500000f


	//   ....[231]....
        /*0b10*/ 	.word	0x0500000f


	//   ....[232]....
        /*0b14*/ 	.word	0x0500000f


	//   ....[233]....
        /*0b18*/ 	.word	0x0500000f


	//   ....[234]....
        /*0b1c*/ 	.word	0x0500000f


	//   ....[235]....
        /*0b20*/ 	.word	0x0500000f


	//   ....[236]....
        /*0b24*/ 	.word	0x0500000f


	//   ....[237]....
        /*0b28*/ 	.word	0x0500000f


	//   ....[238]....
        /*0b2c*/ 	.word	0x0500000f


	//   ....[239]....
        /*0b30*/ 	.word	0x0500000f


	//   ....[240]....
        /*0b34*/ 	.word	0x0500000f


	//   ....[241]....
        /*0b38*/ 	.word	0x0500000f


	//   ....[242]....
        /*0b3c*/ 	.word	0x0500000f


	//----- nvinfo : EIATTR_COOP_GROUP_INSTR_OFFSETS
	.align		4
.L_231:
        /*0b40*/ 	.byte	0x04, 0x28
        /*0b42*/ 	.short	(.L_233 - .L_232)


	//   ....[0]....
.L_232:
        /*0b44*/ 	.word	0x00000070


	//   ....[1]....
        /*0b48*/ 	.word	0x00000140


	//   ....[2]....
        /*0b4c*/ 	.word	0x00000190


	//   ....[3]....
        /*0b50*/ 	.word	0x000003c0


	//   ....[4]....
        /*0b54*/ 	.word	0x00000520


	//   ....[5]....
        /*0b58*/ 	.word	0x00000640


	//   ....[6]....
        /*0b5c*/ 	.word	0x000007a0


	//   ....[7]....
        /*0b60*/ 	.word	0x00003950


	//   ....[8]....
        /*0b64*/ 	.word	0x00003960


	//   ....[9]....
        /*0b68*/ 	.word	0x000055a0


	//   ....[10]....
        /*0b6c*/ 	.word	0x000055b0


	//   ....[11]....
        /*0b70*/ 	.word	0x00006fb0


	//   ....[12]....
        /*0b74*/ 	.word	0x00006fc0


	//   ....[13]....
        /*0b78*/ 	.word	0x00007500


	//   ....[14]....
        /*0b7c*/ 	.word	0x00007520


	//   ....[15]....
        /*0b80*/ 	.word	0x00008260


	//   ....[16]....
        /*0b84*/ 	.word	0x00008a20


	//   ....[17]....
        /*0b88*/ 	.word	0x00008a30


	//   ....[18]....
        /*0b8c*/ 	.word	0x00008a40


	//   ....[19]....
        /*0b90*/ 	.word	0x00008a50


	//   ....[20]....
        /*0b94*/ 	.word	0x0000a7c0


	//   ....[21]....
        /*0b98*/ 	.word	0x0000a7d0


	//   ....[22]....
        /*0b9c*/ 	.word	0x0000a7e0


	//   ....[23]....
        /*0ba0*/ 	.word	0x0000a7f0


	//   ....[24]....
        /*0ba4*/ 	.word	0x0000cbb0


	//   ....[25]....
        /*0ba8*/ 	.word	0x0000cd80


	//   ....[26]....
        /*0bac*/ 	.word	0x0000dfb0


	//   ....[27]....
        /*0bb0*/ 	.word	0x0000e0c0


	//   ....[28]....
        /*0bb4*/ 	.word	0x0000eae0


	//   ....[29]....
        /*0bb8*/ 	.word	0x0000eb80


	//   ....[30]....
        /*0bbc*/ 	.word	0x0000f670


	//   ....[31]....
        /*0bc0*/ 	.word	0x00010660


	//   ....[32]....
        /*0bc4*/ 	.word	0x00010890


	//   ....[33]....
        /*0bc8*/ 	.word	0x00011880


	//   ....[34]....
        /*0bcc*/ 	.word	0x00011980


	//   ....[35]....
        /*0bd0*/ 	.word	0x00011d60


	//   ....[36]....
        /*0bd4*/ 	.word	0x00011ee0


	//   ....[37]....
        /*0bd8*/ 	.word	0x00012fe0


	//   ....[38]....
        /*0bdc*/ 	.word	0x000141a0


	//   ....[39]....
        /*0be0*/ 	.word	0x000141c0


	//   ....[40]....
        /*0be4*/ 	.word	0x000143f0


	//   ....[41]....
        /*0be8*/ 	.word	0x00014410


	//   ....[42]....
        /*0bec*/ 	.word	0x00015780


	//   ....[43]....
        /*0bf0*/ 	.word	0x000164e0


	//   ....[44]....
        /*0bf4*/ 	.word	0x00016710


	//   ....[45]....
        /*0bf8*/ 	.word	0x00017690


	//   ....[46]....
        /*0bfc*/ 	.word	0x00017720


	//   ....[47]....
        /*0c00*/ 	.word	0x00017cc0


	//   ....[48]....
        /*0c04*/ 	.word	0x00017d20


	//   ....[49]....
        /*0c08*/ 	.word	0x00018d60


	//   ....[50]....
        /*0c0c*/ 	.word	0x00018f60


	//   ....[51]....
        /*0c10*/ 	.word	0x00019410


	//   ....[52]....
        /*0c14*/ 	.word	0x00019450


	//   ....[53]....
        /*0c18*/ 	.word	0x00019490


	//   ....[54]....
        /*0c1c*/ 	.word	0x0001a3b0


	//   ....[55]....
        /*0c20*/ 	.word	0x0001a3d0


	//   ....[56]....
        /*0c24*/ 	.word	0x0001a3e0


	//   ....[57]....
        /*0c28*/ 	.word	0x0001a3f0


	//   ....[58]....
        /*0c2c*/ 	.word	0x0001aa80


	//   ....[59]....
        /*0c30*/ 	.word	0x0001aa90


	//   ....[60]....
        /*0c34*/ 	.word	0x0001abf0


	//   ....[61]....
        /*0c38*/ 	.word	0x0001ac00


	//   ....[62]....
        /*0c3c*/ 	.word	0x0001aff0


	//   ....[63]....
        /*0c40*/ 	.word	0x0001b000


	//   ....[64]....
        /*0c44*/ 	.word	0x0001b590


	//   ....[65]....
        /*0c48*/ 	.word	0x0001b5a0


	//   ....[66]....
        /*0c4c*/ 	.word	0x0001c3c0


	//   ....[67]....
        /*0c50*/ 	.word	0x0001c3d0


	//   ....[68]....
        /*0c54*/ 	.word	0x0001c530


	//   ....[69]....
        /*0c58*/ 	.word	0x0001c540


	//   ....[70]....
        /*0c5c*/ 	.word	0x0001c6f0


	//   ....[71]....
        /*0c60*/ 	.word	0x0001c8f0


	//   ....[72]....
        /*0c64*/ 	.word	0x0001c920


	//   ....[73]....
        /*0c68*/ 	.word	0x0001c950


	//   ....[74]....
        /*0c6c*/ 	.word	0x0001c980


	//   ....[75]....
        /*0c70*/ 	.word	0x0001c9b0


	//   ....[76]....
        /*0c74*/ 	.word	0x0001c9e0


	//   ....[77]....
        /*0c78*/ 	.word	0x0001cb70


	//   ....[78]....
        /*0c7c*/ 	.word	0x0001cba0


	//   ....[79]....
        /*0c80*/ 	.word	0x0001cbd0


	//   ....[80]....
        /*0c84*/ 	.word	0x0001cc00


	//   ....[81]....
        /*0c88*/ 	.word	0x0001cc30


	//   ....[82]....
        /*0c8c*/ 	.word	0x0001cc60


	//   ....[83]....
        /*0c90*/ 	.word	0x0001ccf0


	//   ....[84]....
        /*0c94*/ 	.word	0x0001cd20


	//   ....[85]....
        /*0c98*/ 	.word	0x0001cd30


	//   ....[86]....
        /*0c9c*/ 	.word	0x0001cd70


	//   ....[87]....
        /*0ca0*/ 	.word	0x0001e5a0


	//   ....[88]....
        /*0ca4*/ 	.word	0x00020cc0


	//   ....[89]....
        /*0ca8*/ 	.word	0x00020ce0


	//   ....[90]....
        /*0cac*/ 	.word	0x00020d90


	//   ....[91]....
        /*0cb0*/ 	.word	0x00020db0


	//   ....[92]....
        /*0cb4*/ 	.word	0x00020e50


	//   ....[93]....
        /*0cb8*/ 	.word	0x00020e70


	//   ....[94]....
        /*0cbc*/ 	.word	0x00020e80


	//   ....[95]....
        /*0cc0*/ 	.word	0x00020e90


	//   ....[96]....
        /*0cc4*/ 	.word	0x00021830


	//   ....[97]....
        /*0cc8*/ 	.word	0x00021860


	//   ....[98]....
        /*0ccc*/ 	.word	0x00021920


	//   ....[99]....
        /*0cd0*/ 	.word	0x00021940


	//   ....[100]....
        /*0cd4*/ 	.word	0x000219e0


	//   ....[101]....
        /*0cd8*/ 	.word	0x00021a00


	//   ....[102]....
        /*0cdc*/ 	.word	0x00021a10


	//   ....[103]....
        /*0ce0*/ 	.word	0x00021a20


	//   ....[104]....
        /*0ce4*/ 	.word	0x00021b40


	//   ....[105]....
        /*0ce8*/ 	.word	0x00021b50


	//   ....[106]....
        /*0cec*/ 	.word	0x00021b60


	//   ....[107]....
        /*0cf0*/ 	.word	0x00021bf0


	//   ....[108]....
        /*0cf4*/ 	.word	0x000223b0


	//   ....[109]....
        /*0cf8*/ 	.word	0x000223c0


	//   ....[110]....
        /*0cfc*/ 	.word	0x000223e0


	//   ....[111]....
        /*0d00*/ 	.word	0x00022460


	//   ....[112]....
        /*0d04*/ 	.word	0x00022470


	//   ....[113]....
        /*0d08*/ 	.word	0x000224d0


	//   ....[114]....
        /*0d0c*/ 	.word	0x00022500


	//   ....[115]....
        /*0d10*/ 	.word	0x00022540


	//   ....[116]....
        /*0d14*/ 	.word	0x000227f0


	//   ....[117]....
        /*0d18*/ 	.word	0x00022810


	//   ....[118]....
        /*0d1c*/ 	.word	0x000228b0


	//   ....[119]....
        /*0d20*/ 	.word	0x000228c0


	//   ....[120]....
        /*0d24*/ 	.word	0x00022950


	//   ....[121]....
        /*0d28*/ 	.word	0x00022960


	//   ....[122]....
        /*0d2c*/ 	.word	0x00022970


	//   ....[123]....
        /*0d30*/ 	.word	0x00022a00


	//   ....[124]....
        /*0d34*/ 	.word	0x00022fd0


	//   ....[125]....
        /*0d38*/ 	.word	0x00022fe0


	//   ....[126]....
        /*0d3c*/ 	.word	0x00023070


	//   ....[127]....
        /*0d40*/ 	.word	0x00023110


	//   ....[128]....
        /*0d44*/ 	.word	0x00023130


	//   ....[129]....
        /*0d48*/ 	.word	0x000231b0


	//   ....[130]....
        /*0d4c*/ 	.word	0x000231d0


	//   ....[131]....
        /*0d50*/ 	.word	0x000231e0


	//   ....[132]....
        /*0d54*/ 	.word	0x00023630


	//   ....[133]....
        /*0d58*/ 	.word	0x00023660


	//   ....[134]....
        /*0d5c*/ 	.word	0x000236c0


	//   ....[135]....
        /*0d60*/ 	.word	0x000236f0


	//   ....[136]....
        /*0d64*/ 	.word	0x00023720


	//   ....[137]....
        /*0d68*/ 	.word	0x00023750


	//   ....[138]....
        /*0d6c*/ 	.word	0x00023780


	//   ....[139]....
        /*0d70*/ 	.word	0x000237b0


	//   ....[140]....
        /*0d74*/ 	.word	0x00023950


	//   ....[141]....
        /*0d78*/ 	.word	0x00023980


	//   ....[142]....
        /*0d7c*/ 	.word	0x000239b0


	//   ....[143]....
        /*0d80*/ 	.word	0x000239e0


	//   ....[144]....
        /*0d84*/ 	.word	0x00023a10


	//   ....[145]....
        /*0d88*/ 	.word	0x00023a40


	//   ....[146]....
        /*0d8c*/ 	.word	0x00023b00


	//   ....[147]....
        /*0d90*/ 	.word	0x00023b20


	//   ....[148]....
        /*0d94*/ 	.word	0x00023b40


	//   ....[149]....
        /*0d98*/ 	.word	0x00023ba0


	//   ....[150]....
        /*0d9c*/ 	.word	0x000245d0


	//   ....[151]....
        /*0da0*/ 	.word	0x00024910


	//   ....[152]....
        /*0da4*/ 	.word	0x000249a0


	//   ....[153]....
        /*0da8*/ 	.word	0x00024a90


	//   ....[154]....
        /*0dac*/ 	.word	0x00024b20


	//   ....[155]....
        /*0db0*/ 	.word	0x00024c00


	//   ....[156]....
        /*0db4*/ 	.word	0x00024c90


	//   ....[157]....
        /*0db8*/ 	.word	0x00024d70


	//   ....[158]....
        /*0dbc*/ 	.word	0x00024e10


	//   ....[159]....
        /*0dc0*/ 	.word	0x00024ea0


	//   ....[160]....
        /*0dc4*/ 	.word	0x00024ef0


	//   ....[161]....
        /*0dc8*/ 	.word	0x00024f40


	//   ....[162]....
        /*0dcc*/ 	.word	0x00025020


	//   ....[163]....
        /*0dd0*/ 	.word	0x000250b0


	//   ....[164]....
        /*0dd4*/ 	.word	0x00025100


	//   ....[165]....
        /*0dd8*/ 	.word	0x00025150


	//   ....[166]....
        /*0ddc*/ 	.word	0x000254b0


	//   ....[167]....
        /*0de0*/ 	.word	0x00025500


	//   ....[168]....
        /*0de4*/ 	.word	0x00025590


	//   ....[169]....
        /*0de8*/ 	.word	0x00025620


	//   ....[170]....
        /*0dec*/ 	.word	0x000256a0


	//   ....[171]....
        /*0df0*/ 	.word	0x000256f0


	//   ....[172]....
        /*0df4*/ 	.word	0x00025780


	//   ....[173]....
        /*0df8*/ 	.word	0x00025810


	//   ....[174]....
        /*0dfc*/ 	.word	0x00025890


	//   ....[175]....
        /*0e00*/ 	.word	0x000258e0


	//   ....[176]....
        /*0e04*/ 	.word	0x00025970


	//   ....[177]....
        /*0e08*/ 	.word	0x00025a00


	//   ....[178]....
        /*0e0c*/ 	.word	0x00025ac0


	//   ....[179]....
        /*0e10*/ 	.word	0x00025da0


	//   ....[180]....
        /*0e14*/ 	.word	0x00025e90


	//   ....[181]....
        /*0e18*/ 	.word	0x00025f30


	//   ....[182]....
        /*0e1c*/ 	.word	0x00025f90


	//   ....[183]....
        /*0e20*/ 	.word	0x000260a0


	//   ....[184]....
        /*0e24*/ 	.word	0x00026110


	//   ....[185]....
        /*0e28*/ 	.word	0x00026220


	//   ....[186]....
        /*0e2c*/ 	.word	0x00026290


	//   ....[187]....
        /*0e30*/ 	.word	0x00026330


	//   ....[188]....
        /*0e34*/ 	.word	0x00026440


	//   ....[189]....
        /*0e38*/ 	.word	0x000264b0


	//   ....[190]....
        /*0e3c*/ 	.word	0x00026510


	//   ....[191]....
        /*0e40*/ 	.word	0x00026620


	//   ....[192]....
        /*0e44*/ 	.word	0x00026680


	//   ....[193]....
        /*0e48*/ 	.word	0x000267a0


	//   ....[194]....
        /*0e4c*/ 	.word	0x00026800


	//   ....[195]....
        /*0e50*/ 	.word	0x000268a0


	//   ....[196]....
        /*0e54*/ 	.word	0x00026970


	//   ....[197]....
        /*0e58*/ 	.word	0x00026a70


	//   ....[198]....
        /*0e5c*/ 	.word	0x00026ad0


	//   ....[199]....
        /*0e60*/ 	.word	0x00026b70


	//   ....[200]....
        /*0e64*/ 	.word	0x00026d10


	//   ....[201]....
        /*0e68*/ 	.word	0x00026df0


	//   ....[202]....
        /*0e6c*/ 	.word	0x00026e70


	//   ....[203]....
        /*0e70*/ 	.word	0x00026f50


	//   ....[204]....
        /*0e74*/ 	.word	0x00026fb0


	//   ....[205]....
        /*0e78*/ 	.word	0x00027080


	//   ....[206]....
        /*0e7c*/ 	.word	0x000270e0


	//   ....[207]....
        /*0e80*/ 	.word	0x000271c0


	//   ....[208]....
        /*0e84*/ 	.word	0x000272b0


	//   ....[209]....
        /*0e88*/ 	.word	0x00027350


	//   ....[210]....
        /*0e8c*/ 	.word	0x000273b0


	//   ....[211]....
        /*0e90*/ 	.word	0x000274b0


	//   ....[212]....
        /*0e94*/ 	.word	0x00027510


	//   ....[213]....
        /*0e98*/ 	.word	0x00027610


	//   ....[214]....
        /*0e9c*/ 	.word	0x00027670


	//   ....[215]....
        /*0ea0*/ 	.word	0x00027740


	//   ....[216]....
        /*0ea4*/ 	.word	0x00027890


	//   ....[217]....
        /*0ea8*/ 	.word	0x00027940


	//   ....[218]....
        /*0eac*/ 	.word	0x00027a50


	//   ....[219]....
        /*0eb0*/ 	.word	0x00027b30


	//   ....[220]....
        /*0eb4*/ 	.word	0x00027b90


	//   ....[221]....
        /*0eb8*/ 	.word	0x00027c80


	//   ....[222]....
        /*0ebc*/ 	.word	0x00027ce0


	//   ....[223]....
        /*0ec0*/ 	.word	0x00027dc0


	//   ....[224]....
        /*0ec4*/ 	.word	0x00027e50


	//   ....[225]....
        /*0ec8*/ 	.word	0x00027ef0


	//   ....[226]....
        /*0ecc*/ 	.word	0x00028060


	//   ....[227]....
        /*0ed0*/ 	.word	0x000280d0


	//   ....[228]....
        /*0ed4*/ 	.word	0x00028140


	//   ....[229]....
        /*0ed8*/ 	.word	0x000281b0


	//   ....[230]....
        /*0edc*/ 	.word	0x00028220


	//   ....[231]....
        /*0ee0*/ 	.word	0x000282a0


	//   ....[232]....
        /*0ee4*/ 	.word	0x00028320


	//   ....[233]....
        /*0ee8*/ 	.word	0x000283b0


	//   ....[234]....
        /*0eec*/ 	.word	0x00028420


	//   ....[235]....
        /*0ef0*/ 	.word	0x00028490


	//   ....[236]....
        /*0ef4*/ 	.word	0x00028500


	//   ....[237]....
        /*0ef8*/ 	.word	0x00028580


	//   ....[238]....
        /*0efc*/ 	.word	0x000285f0


	//   ....[239]....
        /*0f00*/ 	.word	0x000286a0


	//   ....[240]....
        /*0f04*/ 	.word	0x000286f0


	//   ....[241]....
        /*0f08*/ 	.word	0x00028780


	//   ....[242]....
        /*0f0c*/ 	.word	0x000288b0


	//----- nvinfo : EIATTR_REG_RECONFIG
	.align		4
.L_233:
        /*0f10*/ 	.byte	0x01, 0x54
	.zero		2


	//----- nvinfo : EIATTR_SYSCALL_OFFSETS
	.align		4
        /*0f14*/ 	.byte	0x04, 0x46
        /*0f16*/ 	.short	(.L_235 - .L_234)


	//   ....[0]....
.L_234:
        /*0f18*/ 	.word	0x00002350


	//   ....[1]....
        /*0f1c*/ 	.word	0x000024a0


	//   ....[2]....
        /*0f20*/ 	.word	0x00008480


	//   ....[3]....
        /*0f24*/ 	.word	0x000087a0


	//   ....[4]....
        /*0f28*/ 	.word	0x000202b0


	//   ....[5]....
        /*0f2c*/ 	.word	0x00020400


	//   ....[6]....
        /*0f30*/ 	.word	0x000204f0


	//   ....[7]....
        /*0f34*/ 	.word	0x000212f0


	//----- nvinfo : EIATTR_MBARRIER_INSTR_OFFSETS
	.align		4
.L_235:
        /*0f38*/ 	.byte	0x04, 0x39
        /*0f3a*/ 	.short	(.L_237 - .L_236)


	//   ....[0]....
.L_236:
        /*0f3c*/ 	.word	0x00000270
        /*0f40*/ 	.word	0x000000ff
        /*0f44*/ 	.word	0x0002d800
        /*0f48*/ 	.short	0x0100
        /*0f4a*/ 	.byte	0x08
	.zero		1


	//   ....[1]....
        /*0f4c*/ 	.word	0x00000280
        /*0f50*/ 	.word	0x000000ff
        /*0f54*/ 	.word	0x0002d820
        /*0f58*/ 	.short	0x0100
        /*0f5a*/ 	.byte	0x08
	.zero		1


	//   ....[2]....
        /*0f5c*/ 	.word	0x00000370
        /*0f60*/ 	.word	0x000000ff
        /*0f64*/ 	.word	0x0002d830
        /*0f68*/ 	.short	0x0100
        /*0f6a*/ 	.byte	0x08
	.zero		1


	//   ....[3]....
        /*0f6c*/ 	.word	0x00000380
        /*0f70*/ 	.word	0x000000ff
        /*0f74*/ 	.word	0x0002d840
        /*0f78*/ 	.short	0x0100
        /*0f7a*/ 	.byte	0x08
	.zero		1


	//   ....[4]....
        /*0f7c*/ 	.word	0x00000390
        /*0f80*/ 	.word	0x000000ff
        /*0f84*/ 	.word	0x0002d838
        /*0f88*/ 	.short	0x0100
        /*0f8a*/ 	.byte	0x08
	.zero		1


	//   ....[5]....
        /*0f8c*/ 	.word	0x000003a0
        /*0f90*/ 	.word	0x000000ff
        /*0f94*/ 	.word	0x0002d848
        /*0f98*/ 	.short	0x0100
        /*0f9a*/ 	.byte	0x08
	.zero		1


	//   ....[6]....
        /*0f9c*/ 	.word	0x000004d0
        /*0fa0*/ 	.word	0x000000ff
        /*0fa4*/ 	.word	0x0002d850
        /*0fa8*/ 	.short	0x0100
        /*0faa*/ 	.byte	0x08
	.zero		1


	//   ....[7]....
        /*0fac*/ 	.word	0x000004e0
        /*0fb0*/ 	.word	0x000000ff
        /*0fb4*/ 	.word	0x0002d860
        /*0fb8*/ 	.short	0x0100
        /*0fba*/ 	.byte	0x08
	.zero		1


	//   ....[8]....
        /*0fbc*/ 	.word	0x000004f0
        /*0fc0*/ 	.word	0x000000ff
        /*0fc4*/ 	.word	0x0002d858
        /*0fc8*/ 	.short	0x0100
        /*0fca*/ 	.byte	0x08
	.zero		1


	//   ....[9]....
        /*0fcc*/ 	.word	0x00000500
        /*0fd0*/ 	.word	0x000000ff
        /*0fd4*/ 	.word	0x0002d868
        /*0fd8*/ 	.short	0x0100
        /*0fda*/ 	.byte	0x08
	.zero		1


	//   ....[10]....
        /*0fdc*/ 	.word	0x000005f0
        /*0fe0*/ 	.word	0x000000ff
        /*0fe4*/ 	.word	0x0002d870
        /*0fe8*/ 	.short	0x0100
        /*0fea*/ 	.byte	0x06
	.zero		1


	//   ....[11]....
        /*0fec*/ 	.word	0x00000600
        /*0ff0*/ 	.word	0x000000ff
        /*0ff4*/ 	.word	0x0002d880
        /*0ff8*/ 	.short	0x0100
        /*0ffa*/ 	.byte	0x06
	.zero		1


	//   ....[12]....
        /*0ffc*/ 	.word	0x00000610
        /*1000*/ 	.word	0x000000ff
        /*1004*/ 	.word	0x0002d878
        /*1008*/ 	.short	0x0100
        /*100a*/ 	.byte	0x06
	.zero		1


	//   ....[13]....
        /*100c*/ 	.word	0x00000620
        /*1010*/ 	.word	0x000000ff
        /*1014*/ 	.word	0x0002d888
        /*1018*/ 	.short	0x0100
        /*101a*/ 	.byte	0x06
	.zero		1


	//   ....[14]....
        /*101c*/ 	.word	0x00000750
        /*1020*/ 	.word	0x000000ff
        /*1024*/ 	.word	0x0002d890
        /*1028*/ 	.short	0x0100
        /*102a*/ 	.byte	0x08
	.zero		1


	//   ....[15]....
        /*102c*/ 	.word	0x00000760
        /*1030*/ 	.word	0x000000ff
        /*1034*/ 	.word	0x0002d8a0
        /*1038*/ 	.short	0x0100
        /*103a*/ 	.byte	0x08
	.zero		1


	//   ....[16]....
        /*103c*/ 	.word	0x00000770
        /*1040*/ 	.word	0x000000ff
        /*1044*/ 	.word	0x0002d898
        /*1048*/ 	.short	0x0100
        /*104a*/ 	.byte	0x08
	.zero		1


	//   ....[17]....
        /*104c*/ 	.word	0x00000780
        /*1050*/ 	.word	0x000000ff
        /*1054*/ 	.word	0x0002d8a8
        /*1058*/ 	.short	0x0100
        /*105a*/ 	.byte	0x08
	.zero		1


	//   ....[18]....
        /*105c*/ 	.word	0x000008b0
        /*1060*/ 	.word	0x000000ff
        /*1064*/ 	.word	0x0002d8b0
        /*1068*/ 	.short	0x0100
        /*106a*/ 	.byte	0x08
	.zero		1


	//   ....[19]....
        /*106c*/ 	.word	0x000008c0
        /*1070*/ 	.word	0x000000ff
        /*1074*/ 	.word	0x0002d8c0
        /*1078*/ 	.short	0x0100
        /*107a*/ 	.byte	0x08
	.zero		1


	//   ....[20]....
        /*107c*/ 	.word	0x000008d0
        /*1080*/ 	.word	0x000000ff
        /*1084*/ 	.word	0x0002d8b8
        /*1088*/ 	.short	0x0100
        /*108a*/ 	.byte	0x08
	.zero		1


	//   ....[21]....
        /*108c*/ 	.word	0x000008e0
        /*1090*/ 	.word	0x000000ff
        /*1094*/ 	.word	0x0002d8c8
        /*1098*/ 	.short	0x0100
        /*109a*/ 	.byte	0x08
	.zero		1


	//   ....[22]....
        /*109c*/ 	.word	0x00003900
        /*10a0*/ 	.word	0x00000022
        /*10a4*/ 	.word	0x0002d890
        /*10a8*/ 	.short	0x010a
        /*10aa*/ 	.byte	0x3f
	.zero		1


	//   ....[23]....
        /*10ac*/ 	.word	0x00005550
        /*10b0*/ 	.word	0x00000022
        /*10b4*/ 	.word	0x0002d890
        /*10b8*/ 	.short	0x010a
        /*10ba*/ 	.byte	0x3f
	.zero		1


	//   ....[24]....
        /*10bc*/ 	.word	0x00006dd0
        /*10c0*/ 	.word	0x00000022
        /*10c4*/ 	.word	0x0002d890
        /*10c8*/ 	.short	0x010a
        /*10ca*/ 	.byte	0x3f
	.zero		1


	//   ....[25]....
        /*10cc*/ 	.word	0x00007340
        /*10d0*/ 	.word	0x0000000b
        /*10d4*/ 	.word	0x00000000
        /*10d8*/ 	.short	0x0101
        /*10da*/ 	.byte	0x3f
	.zero		1


	//   ....[26]....
        /*10dc*/ 	.word	0x00007380
        /*10e0*/ 	.word	0x00000022
        /*10e4*/ 	.word	0x0002d8b0
        /*10e8*/ 	.short	0x010a
        /*10ea*/ 	.byte	0x3f
	.zero		1


	//   ....[27]....
        /*10ec*/ 	.word	0x000078b0
        /*10f0*/ 	.word	0x00000022
        /*10f4*/ 	.word	0x00000000
        /*10f8*/ 	.short	0x0101
        /*10fa*/ 	.byte	0x3f
	.zero		1


	//   ....[28]....
        /*10fc*/ 	.word	0x00008520
        /*1100*/ 	.word	0x00000002
        /*1104*/ 	.word	0x0002d800
        /*1108*/ 	.short	0x010a
        /*110a*/ 	.byte	0x3f
	.zero		1


	//   ....[29]....
        /*110c*/ 	.word	0x00008570
        /*1110*/ 	.word	0x00000002
        /*1114*/ 	.word	0x0002d800
        /*1118*/ 	.short	0x010a
        /*111a*/ 	.byte	0x3f
	.zero		1


	//   ....[30]....
        /*111c*/ 	.word	0x000091d0
        /*1120*/ 	.word	0x00000002
        /*1124*/ 	.word	0x0002d800
        /*1128*/ 	.short	0x010a
        /*112a*/ 	.byte	0x3f
	.zero		1


	//   ....[31]....
        /*112c*/ 	.word	0x0000ae60
        /*1130*/ 	.word	0x00000002
        /*1134*/ 	.word	0x0002d800
        /*1138*/ 	.short	0x010a
        /*113a*/ 	.byte	0x3f
	.zero		1


	//   ....[32]....
        /*113c*/ 	.word	0x0000c4f0
        /*1140*/ 	.word	0x00000000
        /*1144*/ 	.word	0x0002d830
        /*1148*/ 	.short	0x010a
        /*114a*/ 	.byte	0x3f
	.zero		1


	//   ....[33]....
        /*114c*/ 	.word	0x0000c5a0
        /*1150*/ 	.word	0x00000000
        /*1154*/ 	.word	0x0002d830
        /*1158*/ 	.short	0x010a
        /*115a*/ 	.byte	0x3f
	.zero		1


	//   ....[34]....
        /*115c*/ 	.word	0x0000cbd0
        /*1160*/ 	.word	0x00000000
        /*1164*/ 	.word	0x00000000
        /*1168*/ 	.short	0x0101
        /*116a*/ 	.byte	0x3f
	.zero		1


	//   ....[35]....
        /*116c*/ 	.word	0x0000fb50
        /*1170*/ 	.word	0x00000009
        /*1174*/ 	.word	0x0002d830
        /*1178*/ 	.short	0x010a
        /*117a*/ 	.byte	0x3f
	.zero		1


	//   ....[36]....
        /*117c*/ 	.word	0x0000fba0
        /*1180*/ 	.word	0x00000009
        /*1184*/ 	.word	0x0002d830
        /*1188*/ 	.short	0x010a
        /*118a*/ 	.byte	0x3f
	.zero		1


	//   ....[37]....
        /*118c*/ 	.word	0x0000ffd0
        /*1190*/ 	.word	0x00000009
        /*1194*/ 	.word	0x0002d850
        /*1198*/ 	.short	0x010a
        /*119a*/ 	.byte	0x3f
	.zero		1


	//   ....[38]....
        /*119c*/ 	.word	0x00010010
        /*11a0*/ 	.word	0x00000009
        /*11a4*/ 	.word	0x0002d850
        /*11a8*/ 	.short	0x010a
        /*11aa*/ 	.byte	0x3f
	.zero		1


	//   ....[39]....
        /*11ac*/ 	.word	0x00010680
        /*11b0*/ 	.word	0x00000008
        /*11b4*/ 	.word	0x00000000
        /*11b8*/ 	.short	0x0101
        /*11ba*/ 	.byte	0x3f
	.zero		1


	//   ....[40]....
        /*11bc*/ 	.word	0x00012a10
        /*11c0*/ 	.word	0x00000011
        /*11c4*/ 	.word	0x00000000
        /*11c8*/ 	.short	0x0101
        /*11ca*/ 	.byte	0x3f
	.zero		1


	//   ....[41]....
        /*11cc*/ 	.word	0x00013430
        /*11d0*/ 	.word	0x00000003
        /*11d4*/ 	.word	0x0002d830
        /*11d8*/ 	.short	0x010a
        /*11da*/ 	.byte	0x3f
	.zero		1


	//   ....[42]....
        /*11dc*/ 	.word	0x00013480
        /*11e0*/ 	.word	0x00000003
        /*11e4*/ 	.word	0x0002d830
        /*11e8*/ 	.short	0x010a
        /*11ea*/ 	.byte	0x3f
	.zero		1


	//   ....[43]....
        /*11ec*/ 	.word	0x000138e0
        /*11f0*/ 	.word	0x00000003
        /*11f4*/ 	.word	0x0002d850
        /*11f8*/ 	.short	0x010a
        /*11fa*/ 	.byte	0x3f
	.zero		1


	//   ....[44]....
        /*11fc*/ 	.word	0x00013920
        /*1200*/ 	.word	0x00000003
        /*1204*/ 	.word	0x0002d850
        /*1208*/ 	.short	0x010a
        /*120a*/ 	.byte	0x3f
	.zero		1


	//   ....[45]....
        /*120c*/ 	.word	0x00013f90
        /*1210*/ 	.word	0x00000000
        /*1214*/ 	.word	0x00000000
        /*1218*/ 	.short	0x0101
        /*121a*/ 	.byte	0x3f
	.zero		1


	//   ....[46]....
        /*121c*/ 	.word	0x00015160
        /*1220*/ 	.word	0x00000006
        /*1224*/ 	.word	0x00000000
        /*1228*/ 	.short	0x0101
        /*122a*/ 	.byte	0x3f
	.zero		1


	//   ....[47]....
        /*122c*/ 	.word	0x000158f0
        /*1230*/ 	.word	0x00000003
        /*1234*/ 	.word	0x0002d830
        /*1238*/ 	.short	0x010a
        /*123a*/ 	.byte	0x3f
	.zero		1


	//   ....[48]....
        /*123c*/ 	.word	0x00015940
        /*1240*/ 	.word	0x00000003
        /*1244*/ 	.word	0x0002d830
        /*1248*/ 	.short	0x010a
        /*124a*/ 	.byte	0x3f
	.zero		1


	//   ....[49]....
        /*124c*/ 	.word	0x00015da0
        /*1250*/ 	.word	0x00000003
        /*1254*/ 	.word	0x0002d850
        /*1258*/ 	.short	0x010a
        /*125a*/ 	.byte	0x3f
	.zero		1


	//   ....[50]....
        /*125c*/ 	.word	0x00015de0
        /*1260*/ 	.word	0x00000003
        /*1264*/ 	.word	0x0002d850
        /*1268*/ 	.short	0x010a
        /*126a*/ 	.byte	0x3f
	.zero		1


	//   ....[51]....
        /*126c*/ 	.word	0x00016500
        /*1270*/ 	.word	0x00000000
        /*1274*/ 	.word	0x00000000
        /*1278*/ 	.short	0x0101
        /*127a*/ 	.byte	0x3f
	.zero		1


	//   ....[52]....
        /*127c*/ 	.word	0x00018740
        /*1280*/ 	.word	0x00000008
        /*1284*/ 	.word	0x00000000
        /*1288*/ 	.short	0x0101
        /*128a*/ 	.byte	0x3f
	.zero		1


	//   ....[53]....
        /*128c*/ 	.word	0x00018de0
        /*1290*/ 	.word	0x0000000e
        /*1294*/ 	.word	0x0002d850
        /*1298*/ 	.short	0x010a
        /*129a*/ 	.byte	0x3f
	.zero		1


	//   ....[54]....
        /*129c*/ 	.word	0x00018e90
        /*12a0*/ 	.word	0x0000000e
        /*12a4*/ 	.word	0x0002d850
        /*12a8*/ 	.short	0x010a
        /*12aa*/ 	.byte	0x3f
	.zero		1


	//   ....[55]....
        /*12ac*/ 	.word	0x00019690
        /*12b0*/ 	.word	0x0000000e
        /*12b4*/ 	.word	0x00000000
        /*12b8*/ 	.short	0x0101
        /*12ba*/ 	.byte	0x3f
	.zero		1


	//   ....[56]....
        /*12bc*/ 	.word	0x0001aa30
        /*12c0*/ 	.word	0x00000000
        /*12c4*/ 	.word	0x00000000
        /*12c8*/ 	.short	0x0101
        /*12ca*/ 	.byte	0x3f
	.zero		1


	//   ....[57]....
        /*12cc*/ 	.word	0x0001adf0
        /*12d0*/ 	.word	0x0000000a
        /*12d4*/ 	.word	0x00000000
        /*12d8*/ 	.short	0x0101
        /*12da*/ 	.byte	0x3f
	.zero		1


	//   ....[58]....
        /*12dc*/ 	.word	0x0001e680
        /*12e0*/ 	.word	0x00000012
        /*12e4*/ 	.word	0x0002d820
        /*12e8*/ 	.short	0x010a
        /*12ea*/ 	.byte	0x3f
	.zero		1


	//   ....[59]....
        /*12ec*/ 	.word	0x0001e740
        /*12f0*/ 	.word	0x0000000a
        /*12f4*/ 	.word	0x0002d8a0
        /*12f8*/ 	.short	0x010a
        /*12fa*/ 	.byte	0x3f
	.zero		1


	//   ....[60]....
        /*12fc*/ 	.word	0x0001eb70
        /*1300*/ 	.word	0x0000000a
        /*1304*/ 	.word	0x0002d8c0
        /*1308*/ 	.short	0x010a
        /*130a*/ 	.byte	0x3f
	.zero		1


	//   ....[61]....
        /*130c*/ 	.word	0x0001f0d0
        /*1310*/ 	.word	0x00000009
        /*1314*/ 	.word	0x0002d8a0
        /*1318*/ 	.short	0x010a
        /*131a*/ 	.byte	0x3f
	.zero		1


	//   ....[62]....
        /*131c*/ 	.word	0x0001f4f0
        /*1320*/ 	.word	0x00000009
        /*1324*/ 	.word	0x0002d8c0
        /*1328*/ 	.short	0x010a
        /*132a*/ 	.byte	0x3f
	.zero		1


	//   ....[63]....
        /*132c*/ 	.word	0x00020a90
        /*1330*/ 	.word	0x00000002
        /*1334*/ 	.word	0x0002d840
        /*1338*/ 	.short	0x010a
        /*133a*/ 	.byte	0x3f
	.zero		1


	//   ....[64]....
        /*133c*/ 	.word	0x00020fd0
        /*1340*/ 	.word	0x00000002
        /*1344*/ 	.word	0x0002d830
        /*1348*/ 	.short	0x0107
        /*134a*/ 	.byte	0x3f
	.zero		1


	//   ....[65]....
        /*134c*/ 	.word	0x000210a0
        /*1350*/ 	.word	0x00000002
        /*1354*/ 	.word	0x0002d830
        /*1358*/ 	.short	0x0101
        /*135a*/ 	.byte	0x3f
	.zero		1


	//   ....[66]....
        /*135c*/ 	.word	0x00021cb0
        /*1360*/ 	.word	0x00000012
        /*1364*/ 	.word	0x0002d800
        /*1368*/ 	.short	0x0107
        /*136a*/ 	.byte	0x3f
	.zero		1


	//   ....[67]....
        /*136c*/ 	.word	0x00021da0
        /*1370*/ 	.word	0x00000012
        /*1374*/ 	.word	0x0002d800
        /*1378*/ 	.short	0x0101
        /*137a*/ 	.byte	0x3f
	.zero		1


	//   ....[68]....
        /*137c*/ 	.word	0x00021dc0
        /*1380*/ 	.word	0x00000012
        /*1384*/ 	.word	0x0002d820
        /*1388*/ 	.short	0x010a
        /*138a*/ 	.byte	0x3f
	.zero		1


	//   ....[69]....
        /*138c*/ 	.word	0x000221e0
        /*1390*/ 	.word	0x00000005
        /*1394*/ 	.word	0x0002d840
        /*1398*/ 	.short	0x010a
        /*139a*/ 	.byte	0x3f
	.zero		1


	//   ....[70]....
        /*139c*/ 	.word	0x000225f0
        /*13a0*/ 	.word	0x00000005
        /*13a4*/ 	.word	0x0002d830
        /*13a8*/ 	.short	0x0107
        /*13aa*/ 	.byte	0x3f
	.zero		1


	//   ....[71]....
        /*13ac*/ 	.word	0x000226b0
        /*13b0*/ 	.word	0x00000005
        /*13b4*/ 	.word	0x0002d830
        /*13b8*/ 	.short	0x0101
        /*13ba*/ 	.byte	0x3f
	.zero		1


	//   ....[72]....
        /*13bc*/ 	.word	0x00022710
        /*13c0*/ 	.word	0x00000005
        /*13c4*/ 	.word	0x0002d860
        /*13c8*/ 	.short	0x010a
        /*13ca*/ 	.byte	0x3f
	.zero		1


	//   ....[73]....
        /*13cc*/ 	.word	0x00022bc0
        /*13d0*/ 	.word	0x00000005
        /*13d4*/ 	.word	0x0002d850
        /*13d8*/ 	.short	0x0107
        /*13da*/ 	.byte	0x3f
	.zero		1


	//   ....[74]....
        /*13dc*/ 	.word	0x00022cb0
        /*13e0*/ 	.word	0x00000005
        /*13e4*/ 	.word	0x0002d850
        /*13e8*/ 	.short	0x0101
        /*13ea*/ 	.byte	0x3f
	.zero		1


	//   ....[75]....
        /*13ec*/ 	.word	0x00022ee0
        /*13f0*/ 	.word	0x00000000
        /*13f4*/ 	.word	0x0002d860
        /*13f8*/ 	.short	0x010a
        /*13fa*/ 	.byte	0x3f
	.zero		1


	//   ....[76]....
        /*13fc*/ 	.word	0x00023310
        /*1400*/ 	.word	0x00000000
        /*1404*/ 	.word	0x0002d850
        /*1408*/ 	.short	0x0107
        /*140a*/ 	.byte	0x3f
	.zero		1


	//   ....[77]....
        /*140c*/ 	.word	0x000233f0
        /*1410*/ 	.word	0x00000000
        /*1414*/ 	.word	0x0002d850
        /*1418*/ 	.short	0x0101
        /*141a*/ 	.byte	0x3f
	.zero		1


	//   ....[78]....
        /*141c*/ 	.word	0x00024550
        /*1420*/ 	.word	0x00000005
        /*1424*/ 	.word	0x0002d820
        /*1428*/ 	.short	0x010a
        /*142a*/ 	.byte	0x3f
	.zero		1


	//   ....[79]....
        /*142c*/ 	.word	0x000246f0
        /*1430*/ 	.word	0x00000003
        /*1434*/ 	.word	0x0002d840
        /*1438*/ 	.short	0x010a
        /*143a*/ 	.byte	0x3f
	.zero		1


	//   ....[80]....
        /*143c*/ 	.word	0x00024780
        /*1440*/ 	.word	0x00000005
        /*1444*/ 	.word	0x0002d840
        /*1448*/ 	.short	0x010a
        /*144a*/ 	.byte	0x3f
	.zero		1


	//   ....[81]....
        /*144c*/ 	.word	0x000247c0
        /*1450*/ 	.word	0x00000003
        /*1454*/ 	.word	0x0002d860
        /*1458*/ 	.short	0x010a
        /*145a*/ 	.byte	0x3f
	.zero		1


	//   ....[82]....
        /*145c*/ 	.word	0x00024800
        /*1460*/ 	.word	0x00000005
        /*1464*/ 	.word	0x0002d860
        /*1468*/ 	.short	0x010a
        /*146a*/ 	.byte	0x3f
	.zero		1


	//   ....[83]....
        /*146c*/ 	.word	0x00024860
        /*1470*/ 	.word	0x00000022
        /*1474*/ 	.word	0x0002d890
        /*1478*/ 	.short	0x010a
        /*147a*/ 	.byte	0x3f
	.zero		1


	//   ....[84]....
        /*147c*/ 	.word	0x000249e0
        /*1480*/ 	.word	0x00000022
        /*1484*/ 	.word	0x0002d890
        /*1488*/ 	.short	0x010a
        /*148a*/ 	.byte	0x3f
	.zero		1


	//   ....[85]....
        /*148c*/ 	.word	0x00024b60
        /*1490*/ 	.word	0x00000022
        /*1494*/ 	.word	0x0002d890
        /*1498*/ 	.short	0x010a
        /*149a*/ 	.byte	0x3f
	.zero		1


	//   ....[86]....
        /*149c*/ 	.word	0x00024cd0
        /*14a0*/ 	.word	0x00000022
        /*14a4*/ 	.word	0x0002d8b0
        /*14a8*/ 	.short	0x010a
        /*14aa*/ 	.byte	0x3f
	.zero		1


	//   ....[87]....
        /*14ac*/ 	.word	0x00024f80
        /*14b0*/ 	.word	0x00000002
        /*14b4*/ 	.word	0x0002d800
        /*14b8*/ 	.short	0x010a
        /*14ba*/ 	.byte	0x3f
	.zero		1


	//   ....[88]....
        /*14bc*/ 	.word	0x00025190
        /*14c0*/ 	.word	0x00000002
        /*14c4*/ 	.word	0x0002d800
        /*14c8*/ 	.short	0x010a
        /*14ca*/ 	.byte	0x3f
	.zero		1


	//   ....[89]....
        /*14cc*/ 	.word	0x000251e0
        /*14d0*/ 	.word	0x00000000
        /*14d4*/ 	.word	0x0002d830
        /*14d8*/ 	.short	0x010a
        /*14da*/ 	.byte	0x3f
	.zero		1


	//   ....[90]....
        /*14dc*/ 	.word	0x00025230
        /*14e0*/ 	.word	0x00000009
        /*14e4*/ 	.word	0x0002d830
        /*14e8*/ 	.short	0x010a
        /*14ea*/ 	.byte	0x3f
	.zero		1


	//   ....[91]....
        /*14ec*/ 	.word	0x00025280
        /*14f0*/ 	.word	0x00000009
        /*14f4*/ 	.word	0x0002d850
        /*14f8*/ 	.short	0x010a
        /*14fa*/ 	.byte	0x3f
	.zero		1


	//   ....[92]....
        /*14fc*/ 	.word	0x000252d0
        /*1500*/ 	.word	0x00000003
        /*1504*/ 	.word	0x0002d830
        /*1508*/ 	.short	0x010a
        /*150a*/ 	.byte	0x3f
	.zero		1


	//   ....[93]....
        /*150c*/ 	.word	0x00025320
        /*1510*/ 	.word	0x00000003
        /*1514*/ 	.word	0x0002d850
        /*1518*/ 	.short	0x010a
        /*151a*/ 	.byte	0x3f
	.zero		1


	//   ....[94]....
        /*151c*/ 	.word	0x00025370
        /*1520*/ 	.word	0x00000003
        /*1524*/ 	.word	0x0002d830
        /*1528*/ 	.short	0x010a
        /*152a*/ 	.byte	0x3f
	.zero		1


	//   ....[95]....
        /*152c*/ 	.word	0x000253c0
        /*1530*/ 	.word	0x00000003
        /*1534*/ 	.word	0x0002d850
        /*1538*/ 	.short	0x010a
        /*153a*/ 	.byte	0x3f
	.zero		1


	//   ....[96]....
        /*153c*/ 	.word	0x00025410
        /*1540*/ 	.word	0x0000000e
        /*1544*/ 	.word	0x0002d850
        /*1548*/ 	.short	0x010a
        /*154a*/ 	.byte	0x3f
	.zero		1


	//   ....[97]....
        /*154c*/ 	.word	0x00025b80
        /*1550*/ 	.word	0x00000012
        /*1554*/ 	.word	0x0002d820
        /*1558*/ 	.short	0x010a
        /*155a*/ 	.byte	0x3f
	.zero		1


	//   ....[98]....
        /*155c*/ 	.word	0x00025bd0
        /*1560*/ 	.word	0x0000000a
        /*1564*/ 	.word	0x0002d8a0
        /*1568*/ 	.short	0x010a
        /*156a*/ 	.byte	0x3f
	.zero		1


	//   ....[99]....
        /*156c*/ 	.word	0x00025c20
        /*1570*/ 	.word	0x0000000a
        /*1574*/ 	.word	0x0002d8c0
        /*1578*/ 	.short	0x010a
        /*157a*/ 	.byte	0x3f
	.zero		1


	//   ....[100]....
        /*157c*/ 	.word	0x00025c70
        /*1580*/ 	.word	0x00000009
        /*1584*/ 	.word	0x0002d8a0
        /*1588*/ 	.short	0x010a
        /*158a*/ 	.byte	0x3f
	.zero		1


	//   ....[101]....
        /*158c*/ 	.word	0x00025cc0
        /*1590*/ 	.word	0x00000009
        /*1594*/ 	.word	0x0002d8c0
        /*1598*/ 	.short	0x010a
        /*159a*/ 	.byte	0x3f
	.zero		1


	//   ....[102]....
        /*159c*/ 	.word	0x00025de0
        /*15a0*/ 	.word	0x00000002
        /*15a4*/ 	.word	0x0002d840
        /*15a8*/ 	.short	0x010a
        /*15aa*/ 	.byte	0x3f
	.zero		1


	//   ....[103]....
        /*15ac*/ 	.word	0x00026c10
        /*15b0*/ 	.word	0x00000012
        /*15b4*/ 	.word	0x0002d820
        /*15b8*/ 	.short	0x010a
        /*15ba*/ 	.byte	0x3f
	.zero		1


	//   ....[104]....
        /*15bc*/ 	.word	0x00026c60
        /*15c0*/ 	.word	0x00000005
        /*15c4*/ 	.word	0x0002d840
        /*15c8*/ 	.short	0x010a
        /*15ca*/ 	.byte	0x3f
	.zero		1


	//   ....[105]....
        /*15cc*/ 	.word	0x00027200
        /*15d0*/ 	.word	0x00000005
        /*15d4*/ 	.word	0x0002d860
        /*15d8*/ 	.short	0x010a
        /*15da*/ 	.byte	0x3f
	.zero		1


	//   ....[106]....
        /*15dc*/ 	.word	0x000277e0
        /*15e0*/ 	.word	0x00000000
        /*15e4*/ 	.word	0x0002d860
        /*15e8*/ 	.short	0x010a
        /*15ea*/ 	.byte	0x3f
	.zero		1


	//   ....[107]....
        /*15ec*/ 	.word	0x000287d0
        /*15f0*/ 	.word	0x00000005
        /*15f4*/ 	.word	0x0002d820
        /*15f8*/ 	.short	0x010a
        /*15fa*/ 	.byte	0x3f
	.zero		1


	//   ....[108]....
        /*15fc*/ 	.word	0x00028970
        /*1600*/ 	.word	0x00000003
        /*1604*/ 	.word	0x0002d840
        /*1608*/ 	.short	0x010a
        /*160a*/ 	.byte	0x3f
	.zero		1


	//   ....[109]....
        /*160c*/ 	.word	0x000289c0
        /*1610*/ 	.word	0x00000005
        /*1614*/ 	.word	0x0002d840
        /*1618*/ 	.short	0x010a
        /*161a*/ 	.byte	0x3f
	.zero		1


	//   ....[110]....
        /*161c*/ 	.word	0x00028a10
        /*1620*/ 	.word	0x00000003
        /*1624*/ 	.word	0x0002d860
        /*1628*/ 	.short	0x010a
        /*162a*/ 	.byte	0x3f
	.zero		1


	//----- nvinfo : EIATTR_NUM_MBARRIERS
	.align		4
.L_237:
        /*162c*/ 	.byte	0x03, 0x38
        /*162e*/ 	.short	0x0016


	//----- nvinfo : EIATTR_EXIT_INSTR_OFFSETS
	.align		4
        /*1630*/ 	.byte	0x04, 0x1c
        /*1632*/ 	.short	(.L_239 - .L_238)


	//   ....[0]....
.L_238:
        /*1634*/ 	.word	0x00024850


	//----- nvinfo : EIATTR_MAX_THREADS
	.align		4
.L_239:
        /*1638*/ 	.byte	0x04, 0x05
        /*163a*/ 	.short	(.L_241 - .L_240)
.L_240:
        /*163c*/ 	.word	0x00000200
        /*1640*/ 	.word	0x00000001
        /*1644*/ 	.word	0x00000001


	//----- nvinfo : EIATTR_CRS_STACK_SIZE
	.align		4
.L_241:
        /*1648*/ 	.byte	0x04, 0x1e
        /*164a*/ 	.short	(.L_243 - .L_242)
.L_242:
        /*164c*/ 	.word	0x00000000


	//----- nvinfo : EIATTR_CBANK_PARAM_SIZE
	.align		4
.L_243:
        /*1650*/ 	.byte	0x03, 0x19
        /*1652*/ 	.short	0x0af0


	//----- nvinfo : EIATTR_PARAM_CBANK
	.align		4
        /*1654*/ 	.byte	0x04, 0x0a
        /*1656*/ 	.short	(.L_245 - .L_244)
	.align		4
.L_244:
        /*1658*/ 	.word	index@(.nv.constant0._ZN7cutlass13device_kernelIN5flash11enable_sm90INS1_16FlashAttnFwdSm90INS1_25CollectiveMainloopFwdSm90ILi2EN4cute5tupleIJNS5_1CILi1EEES8_S8_EEENS6_IJNS7_ILi192EEENS7_ILi128EEENS7_ILi96EEEEEELi96ENS_6half_tEfNS_4arch4Sm90ELb0ELb1ELb0ELb1ELb1ELb1ELb0ELb0ELb1ELb1ELb1ELb0EEENS1_21CollectiveEpilogueFwdINS6_IJSA_SC_SB_EEES9_SE_SG_Li384ELb1ELb1ELb1ELb0EEENS1_36VarlenDynamicPersistentTileSchedulerILi192ELi128ELi384ELi128ELb1ELb1ELb1ELb1ELb0ELb1EEEEEEEEEvNT_6ParamsE)
        /*165c*/ 	.short	0x0210
        /*165e*/ 	.short	0x0af0


	//----- nvinfo : EIATTR_SW_WAR
	.align		4
.L_245:
        /*1660*/ 	.byte	0x04, 0x36
        /*1662*/ 	.short	(.L_247 - .L_246)
.L_246:
        /*1664*/ 	.word	0x00000008
.L_247:


//--------------------- .nv.info._ZN7cutlass13device_kernelIN5flash11enable_sm90INS1_16FlashAttnFwdSm90INS1_25CollectiveMainloopFwdSm90ILi2EN4cute5tupleIJNS5_1CILi1EEES8_S8_EEENS6_IJNS7_ILi192EEENS7_ILi128EEENS7_ILi96EEEEEELi96ENS_6half_tEfNS_4arch4Sm90ELb1ELb0ELb0ELb0ELb1ELb0ELb0ELb0ELb1ELb1ELb1ELb0EEENS1_21CollectiveEpilogueFwdINS6_IJSA_SC_SB_EEES9_SE_SG_Li384ELb0ELb1ELb1ELb0EEENS1_19SingleTileSchedulerILb0ELb1ELb1ELi192EEEEEEEEEvNT_6ParamsE --------------------------
	.section	.nv.info._ZN7cutlass13device_kernelIN5flash11enable_sm90INS1_16FlashAttnFwdSm90INS1_25CollectiveMainloopFwdSm90ILi2EN4cute5tupleIJNS5_1CILi1EEES8_S8_EEENS6_IJNS7_ILi192EEENS7_ILi128EEENS7_ILi96EEEEEELi96ENS_6half_tEfNS_4arch4Sm90ELb1ELb0ELb0ELb0ELb1ELb0ELb0ELb0ELb1ELb1ELb1ELb0EEENS1_21CollectiveEpilogueFwdINS6_IJSA_SC_SB_EEES9_SE_SG_Li384ELb0ELb1ELb1ELb0EEENS1_19SingleTileSchedulerILb0ELb1ELb1ELi192EEEEEEEEEvNT_6ParamsE,"",@"SHT_CUDA_INFO"
	.sectionflags	@""
	.align	4


	//----- nvinfo : EIATTR_CUDA_API_VERSION
	.align		4
        /*0000*/ 	.byte	0x04, 0x37
        /*0002*/ 	.short	(.L_249 - .L_248)
.L_248:
        /*0004*/ 	.word	0x00000082


	//----- nvinfo : EIATTR_KPARAM_INFO
	.align		4
.L_249:
        /*0008*/ 	.byte	0x04, 0x17
        /*000a*/ 	.short	(.L_251 - .L_250)
.L_250:
        /*000c*/ 	.word	0x00000000
        /*0010*/ 	.short	0x0000
        /*0012*/ 	.short	0x0070
        /*0014*/ 	.byte	0x00, 0xf0, 0x01, 0x28


	//----- nvinfo : EIATTR_SPARSE_MMA_MASK
	.align		4
.L_251:
        /*0018*/ 	.byte	0x03, 0x50
        /*001a*/ 	.short	0x0000


	//----- nvinfo : EIATTR_MAXREG_COUNT
	.align		4
        /*001c*/ 	.byte	0x03, 0x1b
        /*001e*/ 	.short	0x0080


	//----- nvinfo : EIATTR_NUM_BARRIERS
	.align		4
        /*0020*/ 	.byte	0x02, 0x4c
        /*0022*/ 	.byte	0x10
	.zero		1


	//----- nvinfo : EIATTR_EXTERNS
	.align		4
        /*0024*/ 	.byte	0x04, 0x0f
        /*0026*/ 	.short	(.L_253 - .L_252)


	//   ....[0]....
	.align		4
.L_252:
        /*0028*/ 	.word	index@(__assertfail)


	//----- nvinfo : EIATTR_ANNOTATIONS
	.align		4
.L_253:
        /*002c*/ 	.byte	0x04, 0x55
        /*002e*/ 	.short	(.L_255 - .L_254)


	//   ....[0]....
.L_254:
        /*0030*/ 	.word	0x00000001
        /*0034*/ 	.byte	0xb0, 0x08, 0x00, 0x00, 0x01, 0x00, 0x00, 0x00, 0x10, 0x0a, 0x00, 0x00, 0x01, 0x00, 0x00, 0x00
        /*0044*/ 	.byte	0x20, 0x14, 0x00, 0x00, 0x01, 0x00, 0x00, 0x00, 0x70, 0x93, 0x00, 0x00, 0x01, 0x00, 0x00, 0x00
        /*0054*/ 	.byte	0x80, 0xa6, 0x00, 0x00, 0x01, 0x00, 0x00, 0x00, 0x70, 0xb6, 0x00, 0x00, 0x01, 0x00, 0x00, 0x00
        /*0064*/ 	.byte	0x90, 0xb6, 0x00, 0x00, 0x01, 0x00, 0x00, 0x00, 0xf0, 0xb7, 0x00, 0x00, 0x01, 0x00, 0x00, 0x00
        /*0074*/ 	.byte	0x60, 0xce, 0x00, 0x00, 0x01, 0x00, 0x00, 0x00, 0x80, 0xce, 0x00, 0x00, 0x01, 0x00, 0x00, 0x00
        /*0084*/ 	.byte	0xa0, 0xe2, 0x00, 0x00


	//----- nvinfo : EIATTR_MERCURY_ISA_VERSION
	.align		4
.L_255:
        /*0088*/ 	.byte	0x03, 0x5f
        /*008a*/ 	.short	0x0101


	//----- nvinfo : EIATTR_INT_WARP_WIDE_INSTR_OFFSETS
	.align		4
        /*008c*/ 	.byte	0x04, 0x31
        /*008e*/ 	.short	(.L_257 - .L_256)


	//   ....[0]....
.L_256:
        /*0090*/ 	.word	0x000000c0


	//   ....[1]....
        /*0094*/ 	.word	0x000000d0


	//   ....[2]....
        /*0098*/ 	.word	0x00000170


	//----- nvinfo : EIATTR_COOP_GROUP_MASK_REGIDS
	.align		4
.L_257:
        /*009c*/ 	.byte	0x04, 0x29
        /*009e*/ 	.short	(.L_259 - .L_258)


	//   ....[0]....
.L_258:
        /*00a0*/ 	.word	0xffffffff


	//   ....[1]....
        /*00a4*/ 	.word	0xffffffff


	//   ....[2]....
        /*00a8*/ 	.word	0xffffffff


	//   ....[3]....
        /*00ac*/ 	.word	0xffffffff


	//   ....[4]....
        /*00b0*/ 	.word	0xffffffff


	//   ....[5]....
        /*00b4*/ 	.word	0xffffffff


	//   ....[6]....
        /*00b8*/ 	.word	0xffffffff


	//   ....[7]....
        /*00bc*/ 	.word	0xffffffff


	//   ....[8]....
        /*00c0*/ 	.word	0xffffffff


	//   ....[9]....
        /*00c4*/ 	.word	0xffffffff


	//   ....[10]....
        /*00c8*/ 	.word	0xffffffff


	//   ....[11]....
        /*00cc*/ 	.word	0xffffffff


	//   ....[12]....
        /*00d0*/ 	.word	0xffffffff


	//   ....[13]....
        /*00d4*/ 	.word	0xffffffff


	//   ....[14]....
        /*00d8*/ 	.word	0xffffffff


	//   ....[15]....
        /*00dc*/ 	.word	0xffffffff


	//   ....[16]....
        /*00e0*/ 	.word	0xffffffff


	//   ....[17]....
        /*00e4*/ 	.word	0xffffffff


	//   ....[18]....
        /*00e8*/ 	.word	0xffffffff


	//   ....[19]....
        /*00ec*/ 	.word	0xffffffff


	//   ....[20]....
        /*00f0*/ 	.word	0xffffffff


	//   ....[21]....
        /*00f4*/ 	.word	0xffffffff


	//   ....[22]....
        /*00f8*/ 	.word	0xffffffff


	//   ....[23]....
        /*00fc*/ 	.word	0xffffffff


	//   ....[24]....
        /*0100*/ 	.word	0xffffffff


	//   ....[25]....
        /*0104*/ 	.word	0xffffffff


	//   ....[26]....
        /*0108*/ 	.word	0xffffffff


	//   ....[27]....
        /*010c*/ 	.word	0xffffffff


	//   ....[28]....
        /*0110*/ 	.word	0xffffffff


	//   ....[29]....
        /*0114*/ 	.word	0xffffffff


	//   ....[30]....
        /*0118*/ 	.word	0xffffffff


	//   ....[31]....
        /*011c*/ 	.word	0xffffffff


	//   ....[32]....
        /*0120*/ 	.word	0xffffffff


	//   ....[33]....
        /*0124*/ 	.word	0xffffffff


	//   ....[34]....
        /*0128*/ 	.word	0xffffffff


	//   ....[35]....
        /*012c*/ 	.word	0xffffffff


	//   ....[36]....
        /*0130*/ 	.word	0xffffffff


	//   ....[37]....
        /*0134*/ 	.word	0xffffffff


	//   ....[38]....
        /*0138*/ 	.word	0xffffffff


	//   ....[39]....
        /*013c*/ 	.word	0xffffffff


	//   ....[40]....
        /*0140*/ 	.word	0xffffffff


	//   ....[41]....
        /*0144*/ 	.word	0xffffffff


	//   ....[42]....
        /*0148*/ 	.word	0xffffffff


	//   ....[43]....
        /*014c*/ 	.word	0xffffffff


	//   ....[44]....
        /*0150*/ 	.word	0xffffffff


	//   ....[45]....
        /*0154*/ 	.word	0xffffffff


	//   ....[46]....
        /*0158*/ 	.word	0xffffffff


	//   ....[47]....
        /*015c*/ 	.word	0xffffffff


	//   ....[48]....
        /*0160*/ 	.word	0xffffffff


	//   ....[49]....
        /*0164*/ 	.word	0xffffffff


	//   ....[50]....
        /*0168*/ 	.word	0xffffffff


	//   ....[51]....
        /*016c*/ 	.word	0xffffffff


	//   ....[52]....
        /*0170*/ 	.word	0xffffffff


	//   ....[53]....
        /*0174*/ 	.word	0xffffffff


	//   ....[54]....
        /*0178*/ 	.word	0xffffffff


	//   ....[55]....
        /*017c*/ 	.word	0xffffffff


	//   ....[56]....
        /*0180*/ 	.word	0xffffffff


	//   ....[57]....
        /*0184*/ 	.word	0xffffffff


	//   ....[58]....
        /*0188*/ 	.word	0xffffffff


	//   ....[59]....
        /*018c*/ 	.word	0xffffffff


	//   ....[60]....
        /*0190*/ 	.word	0xffffffff


	//   ....[61]....
        /*0194*/ 	.word	0xffffffff


	//   ....[62]....
        /*0198*/ 	.word	0xffffffff


	//   ....[63]....
        /*019c*/ 	.word	0xffffffff


	//   ....[64]....
        /*01a0*/ 	.word	0xffffffff


	//   ....[65]....
        /*01a4*/ 	.word	0xffffffff


	//   ....[66]....
        /*01a8*/ 	.word	0xffffffff


	//   ....[67]....
        /*01ac*/ 	.word	0xffffffff


	//   ....[68]....
        /*01b0*/ 	.word	0xffffffff


	//   ....[69]....
        /*01b4*/ 	.word	0xffffffff


	//   ....[70]....
        /*01b8*/ 	.word	0xffffffff


	//   ....[71]....
        /*01bc*/ 	.word	0xffffffff


	//   ....[72]....
        /*01c0*/ 	.word	0xffffffff


	//   ....[73]....
        /*01c4*/ 	.word	0xffffffff


	//   ....[74]....
        /*01c8*/ 	.word	0xffffffff


	//   ....[75]....
        /*01cc*/ 	.word	0xffffffff


	//   ....[76]....
        /*01d0*/ 	.word	0xffffffff


	//   ....[77]....
        /*01d4*/ 	.word	0xffffffff


	//   ....[78]....
        /*01d8*/ 	.word	0xffffffff


	//   ....[79]....
        /*01dc*/ 	.word	0xffffffff


	//   ....[80]....
        /*01e0*/ 	.word	0xffffffff


	//   ....[81]....
        /*01e4*/ 	.word	0xffffffff


	//   ....[82]....
        /*01e8*/ 	.word	0xffffffff


	//   ....[83]....
        /*01ec*/ 	.word	0xffffffff


	//   ....[84]....
        /*01f0*/ 	.word	0x0500000f


	//   ....[85]....
        /*01f4*/ 	.word	0x0500000f


	//   ....[86]....
        /*01f8*/ 	.word	0x0500000f


	//   ....[87]....
        /*01fc*/ 	.word	0x0500000f


	//   ....[88]....
        /*0200*/ 	.word	0x0500000f


	//   ....[89]....
        /*0204*/ 	.word	0x0500000f


	//   ....[90]....
        /*0208*/ 	.word	0x0500000f


	//   ....[91]....
        /*020c*/ 	.word	0x0500000f


	//   ....[92]....
        /*0210*/ 	.word	0x0500000f


	//   ....[93]....
        /*0214*/ 	.word	0x0500000f


	//   ....[94]....
        /*0218*/ 	.word	0x0500000f


	//   ....[95]....
        /*021c*/ 	.word	0x0500000f


	//   ....[96]....
        /*0220*/ 	.word	0x0500000f


	//   ....[97]....
        /*0224*/ 	.word	0x0500000f


	//   ....[98]....
        /*0228*/ 	.word	0x0500000f


	//   ....[99]....
        /*022c*/ 	.word	0x0500000f


	//   ....[100]....
        /*0230*/ 	.word	0x0500000f


	//   ....[101]....
        /*0234*/ 	.word	0x0500000f


	//   ....[102]....
        /*0238*/ 	.word	0x0500000f


	//   ....[103]....
        /*023c*/ 	.word	0x0500000f


	//   ....[104]....
        /*0240*/ 	.word	0x0500000f


	//   ....[105]....
        /*0244*/ 	.word	0x0500000f


	//   ....[106]....
        /*0248*/ 	.word	0x0500000f


	//   ....[107]....
        /*024c*/ 	.word	0x0500000f


	//   ....[108]....
        /*0250*/ 	.word	0x0500000f


	//   ....[109]....
        /*0254*/ 	.word	0x0500000f


	//   ....[110]....
        /*0258*/ 	.word	0x0500000f


	//   ....[111]....
        /*025c*/ 	.word	0x0500000f


	//   ....[112]....
        /*0260*/ 	.word	0x0500000f


	//   ....[113]....
        /*0264*/ 	.word	0x0500000f


	//   ....[114]....
        /*0268*/ 	.word	0x0500000f


	//   ....[115]....
        /*026c*/ 	.word	0x0500000f


	//   ....[116]....
        /*0270*/ 	.word	0x0500000f


	//   ....[117]....
        /*0274*/ 	.word	0x0500000f


	//   ....[118]....
        /*0278*/ 	.word	0x0500000f


	//   ....[119]....
        /*027c*/ 	.word	0x0500000f


	//   ....[120]....
        /*0280*/ 	.word	0x0500000f


	//   ....[121]....
        /*0284*/ 	.word	0x0500000f


	//   ....[122]....
        /*0288*/ 	.word	0x0500000f


	//   ....[123]....
        /*028c*/ 	.word	0x0500000f


	//   ....[124]....
        /*0290*/ 	.word	0x0500000f


	//   ....[125]....
        /*0294*/ 	.word	0x0500000f


	//   ....[126]....
        /*0298*/ 	.word	0x0500000f


	//   ....[127]....
        /*029c*/ 	.word	0x0500000f


	//   ....[128]....
        /*02a0*/ 	.word	0x0500000f


	//   ....[129]....
        /*02a4*/ 	.word	0x0500000f


	//----- nvinfo : EIATTR_COOP_GROUP_INSTR_OFFSETS
	.align		4
.L_259:
        /*02a8*/ 	.byte	0x04, 0x28
        /*02aa*/ 	.short	(.L_261 - .L_260)


	//   ....[0]....
.L_260:
        /*02ac*/ 	.word	0x00000080


	//   ....[1]....
        /*02b0*/ 	.word	0x00000090


	//   ....[2]....
        /*02b4*/ 	.word	0x000002d0


	//   ....[3]....
        /*02b8*/ 	.word	0x00000430


	//   ....[4]....
        /*02bc*/ 	.word	0x00000550


	//   ....[5]....
        /*02c0*/ 	.word	0x000006b0


	//   ....[6]....
        /*02c4*/ 	.word	0x00001150


	//   ....[7]....
        /*02c8*/ 	.word	0x00001cc0


	//   ....[8]....
        /*02cc*/ 	.word	0x00001d00


	//   ....[9]....
        /*02d0*/ 	.word	0x000024a0


	//   ....[10]....
        /*02d4*/ 	.word	0x000024c0


	//   ....[11]....
        /*02d8*/ 	.word	0x00002ed0


	//   ....[12]....
        /*02dc*/ 	.word	0x00002f30


	//   ....[13]....
        /*02e0*/ 	.word	0x00003be0


	//   ....[14]....
        /*02e4*/ 	.word	0x00004670


	//   ....[15]....
        /*02e8*/ 	.word	0x000046d0


	//   ....[16]....
        /*02ec*/ 	.word	0x00004d40


	//   ....[17]....
        /*02f0*/ 	.word	0x00004e40


	//   ....[18]....
        /*02f4*/ 	.word	0x00005650


	//   ....[19]....
        /*02f8*/ 	.word	0x000056b0


	//   ....[20]....
        /*02fc*/ 	.word	0x00006760


	//   ....[21]....
        /*0300*/ 	.word	0x00007530


	//   ....[22]....
        /*0304*/ 	.word	0x00007540


	//   ....[23]....
        /*0308*/ 	.word	0x000075a0


	//   ....[24]....
        /*030c*/ 	.word	0x000075c0


	//   ....[25]....
        /*0310*/ 	.word	0x00008960


	//   ....[26]....
        /*0314*/ 	.word	0x00008aa0


	//   ....[27]....
        /*0318*/ 	.word	0x00008ad0


	//   ....[28]....
        /*031c*/ 	.word	0x00008b80


	//   ....[29]....
        /*0320*/ 	.word	0x00008bc0


	//   ....[30]....
        /*0324*/ 	.word	0x00009b30


	//   ....[31]....
        /*0328*/ 	.word	0x00009b70


	//   ....[32]....
        /*032c*/ 	.word	0x00009bb0


	//   ....[33]....
        /*0330*/ 	.word	0x00009bf0


	//   ....[34]....
        /*0334*/ 	.word	0x00009c10


	//   ....[35]....
        /*0338*/ 	.word	0x00009c40


	//   ....[36]....
        /*033c*/ 	.word	0x0000a110


	//   ....[37]....
        /*0340*/ 	.word	0x0000a120


	//   ....[38]....
        /*0344*/ 	.word	0x0000a9f0


	//   ....[39]....
        /*0348*/ 	.word	0x0000bd20


	//   ....[40]....
        /*034c*/ 	.word	0x0000bd30


	//   ....[41]....
        /*0350*/ 	.word	0x0000bd40


	//   ....[42]....
        /*0354*/ 	.word	0x0000bd50


	//   ....[43]....
        /*0358*/ 	.word	0x0000bd70


	//   ....[44]....
        /*035c*/ 	.word	0x0000bda0


	//   ....[45]....
        /*0360*/ 	.word	0x0000bdd0


	//   ....[46]....
        /*0364*/ 	.word	0x0000be00


	//   ....[47]....
        /*0368*/ 	.word	0x0000c740


	//   ....[48]....
        /*036c*/ 	.word	0x0000c760


	//   ....[49]....
        /*0370*/ 	.word	0x0000c770


	//   ....[50]....
        /*0374*/ 	.word	0x0000c7f0


	//   ....[51]....
        /*0378*/ 	.word	0x0000c890


	//   ....[52]....
        /*037c*/ 	.word	0x0000c8a0


	//   ....[53]....
        /*0380*/ 	.word	0x0000c940


	//   ....[54]....
        /*0384*/ 	.word	0x0000c970


	//   ....[55]....
        /*0388*/ 	.word	0x0000c9d0


	//   ....[56]....
        /*038c*/ 	.word	0x0000c9e0


	//   ....[57]....
        /*0390*/ 	.word	0x0000ca10


	//   ....[58]....
        /*0394*/ 	.word	0x0000ca60


	//   ....[59]....
        /*0398*/ 	.word	0x0000d290


	//   ....[60]....
        /*039c*/ 	.word	0x0000d2a0


	//   ....[61]....
        /*03a0*/ 	.word	0x0000d2c0


	//   ....[62]....
        /*03a4*/ 	.word	0x0000d340


	//   ....[63]....
        /*03a8*/ 	.word	0x0000d350


	//   ....[64]....
        /*03ac*/ 	.word	0x0000d3b0


	//   ....[65]....
        /*03b0*/ 	.word	0x0000d3e0


	//   ....[66]....
        /*03b4*/ 	.word	0x0000d420


	//   ....[67]....
        /*03b8*/ 	.word	0x0000d640


	//   ....[68]....
        /*03bc*/ 	.word	0x0000d660


	//   ....[69]....
        /*03c0*/ 	.word	0x0000d680


	//   ....[70]....
        /*03c4*/ 	.word	0x0000d700


	//   ....[71]....
        /*03c8*/ 	.word	0x0000d720


	//   ....[72]....
        /*03cc*/ 	.word	0x0000d7a0


	//   ....[73]....
        /*03d0*/ 	.word	0x0000d7c0


	//   ....[74]....
        /*03d4*/ 	.word	0x0000d7d0


	//   ....[75]....
        /*03d8*/ 	.word	0x0000dd00


	//   ....[76]....
        /*03dc*/ 	.word	0x0000dd30


	//   ....[77]....
        /*03e0*/ 	.word	0x0000dd60


	//   ....[78]....
        /*03e4*/ 	.word	0x0000dd90


	//   ....[79]....
        /*03e8*/ 	.word	0x0000ddc0


	//   ....[80]....
        /*03ec*/ 	.word	0x0000ddf0


	//   ....[81]....
        /*03f0*/ 	.word	0x0000de10


	//   ....[82]....
        /*03f4*/ 	.word	0x0000deb0


	//   ....[83]....
        /*03f8*/ 	.word	0x0000e230


	//   ....[84]....
        /*03fc*/ 	.word	0x0000e7d0


	//   ....[85]....
        /*0400*/ 	.word	0x0000e8c0


	//   ....[86]....
        /*0404*/ 	.word	0x0000e960


	//   ....[87]....
        /*0408*/ 	.word	0x0000e9f0


	//   ....[88]....
        /*040c*/ 	.word	0x0000ead0


	//   ....[89]....
        /*0410*/ 	.word	0x0000eb40


	//   ....[90]....
        /*0414*/ 	.word	0x0000ec20


	//   ....[91]....
        /*0418*/ 	.word	0x0000ecd0


	//   ....[92]....
        /*041c*/ 	.word	0x0000edd0


	//   ....[93]....
        /*0420*/ 	.word	0x0000ee70


	//   ....[94]....
        /*0424*/ 	.word	0x0000eee0


	//   ....[95]....
        /*0428*/ 	.word	0x0000ef90


	//   ....[96]....
        /*042c*/ 	.word	0x0000f060


	//   ....[97]....
        /*0430*/ 	.word	0x0000f0f0


	//   ....[98]....
        /*0434*/ 	.word	0x0000f1c0


	//   ....[99]....
        /*0438*/ 	.word	0x0000f240


	//   ....[100]....
        /*043c*/ 	.word	0x0000f300


	//   ....[101]....
        /*0440*/ 	.word	0x0000f3a0


	//   ....[102]....
        /*0444*/ 	.word	0x0000f470


	//   ....[103]....
        /*0448*/ 	.word	0x0000f4e0


	//   ....[104]....
        /*044c*/ 	.word	0x0000f5a0


	//   ....[105]....
        /*0450*/ 	.word	0x0000f6e0


	//   ....[106]....
        /*0454*/ 	.word	0x0000f7c0


	//   ....[107]....
        /*0458*/ 	.word	0x0000f840


	//   ....[108]....
        /*045c*/ 	.word	0x0000f920


	//   ....[109]....
        /*0460*/ 	.word	0x0000f980


	//   ....[110]....
        /*0464*/ 	.word	0x0000fa50


	//   ....[111]....
        /*0468*/ 	.word	0x0000fab0


	//   ....[112]....
        /*046c*/ 	.word	0x0000fb90


	//   ....[113]....
        /*0470*/ 	.word	0x0000fc80


	//   ....[114]....
        /*0474*/ 	.word	0x0000fd20


	//   ....[115]....
        /*0478*/ 	.word	0x0000fd80


	//   ....[116]....
        /*047c*/ 	.word	0x0000fe70


	//   ....[117]....
        /*0480*/ 	.word	0x0000fed0


	//   ....[118]....
        /*0484*/ 	.word	0x0000ffc0


	//   ....[119]....
        /*0488*/ 	.word	0x00010020


	//   ....[120]....
        /*048c*/ 	.word	0x000100e0


	//   ....[121]....
        /*0490*/ 	.word	0x00010220


	//   ....[122]....
        /*0494*/ 	.word	0x000102d0


	//   ....[123]....
        /*0498*/ 	.word	0x000103c0


	//   ....[124]....
        /*049c*/ 	.word	0x000104d0


	//   ....[125]....
        /*04a0*/ 	.word	0x00010550


	//   ....[126]....
        /*04a4*/ 	.word	0x00010640


	//   ....[127]....
        /*04a8*/ 	.word	0x000106b0


	//   ....[128]....
        /*04ac*/ 	.word	0x00010780


	//   ....[129]....
        /*04b0*/ 	.word	0x00010890


	//----- nvinfo : EIATTR_REG_RECONFIG
	.align		4
.L_261:
        /*04b4*/ 	.byte	0x01, 0x54
	.zero		2


	//----- nvinfo : EIATTR_SYSCALL_OFFSETS
	.align		4
        /*04b8*/ 	.byte	0x04, 0x46
        /*04ba*/ 	.short	(.L_263 - .L_262)


	//   ....[0]....
.L_262:
        /*04bc*/ 	.word	0x00001380


	//   ....[1]....
        /*04c0*/ 	.word	0x0000b220


	//   ....[2]....
        /*04c4*/ 	.word	0x0000b360


	//   ....[3]....
        /*04c8*/ 	.word	0x0000b450


	//   ....[4]....
        /*04cc*/ 	.word	0x0000c240


	//----- nvinfo : EIATTR_MBARRIER_INSTR_OFFSETS
	.align		4
.L_263:
        /*04d0*/ 	.byte	0x04, 0x39
        /*04d2*/ 	.short	(.L_265 - .L_264)


	//   ....[0]....
.L_264:
        /*04d4*/ 	.word	0x00000180
        /*04d8*/ 	.word	0x000000ff
        /*04dc*/ 	.word	0x0002d800
        /*04e0*/ 	.short	0x0100
        /*04e2*/ 	.byte	0x08
	.zero		1


	//   ....[1]....
        /*04e4*/ 	.word	0x00000190
        /*04e8*/ 	.word	0x000000ff
        /*04ec*/ 	.word	0x0002d820
        /*04f0*/ 	.short	0x0100
        /*04f2*/ 	.byte	0x08
	.zero		1


	//   ....[2]....
        /*04f4*/ 	.word	0x00000280
        /*04f8*/ 	.word	0x000000ff
        /*04fc*/ 	.word	0x0002d830
        /*0500*/ 	.short	0x0100
        /*0502*/ 	.byte	0x08
	.zero		1


	//   ....[3]....
        /*0504*/ 	.word	0x00000290
        /*0508*/ 	.word	0x000000ff
        /*050c*/ 	.word	0x0002d840
        /*0510*/ 	.short	0x0100
        /*0512*/ 	.byte	0x08
	.zero		1


	//   ....[4]....
        /*0514*/ 	.word	0x000002a0
        /*0518*/ 	.word	0x000000ff
        /*051c*/ 	.word	0x0002d838
        /*0520*/ 	.short	0x0100
        /*0522*/ 	.byte	0x08
	.zero		1


	//   ....[5]....
        /*0524*/ 	.word	0x000002b0
        /*0528*/ 	.word	0x000000ff
        /*052c*/ 	.word	0x0002d848
        /*0530*/ 	.short	0x0100
        /*0532*/ 	.byte	0x08
	.zero		1


	//   ....[6]....
        /*0534*/ 	.word	0x000003e0
        /*0538*/ 	.word	0x000000ff
        /*053c*/ 	.word	0x0002d850
        /*0540*/ 	.short	0x0100
        /*0542*/ 	.byte	0x08
	.zero		1


	//   ....[7]....
        /*0544*/ 	.word	0x000003f0
        /*0548*/ 	.word	0x000000ff
        /*054c*/ 	.word	0x0002d860
        /*0550*/ 	.short	0x0100
        /*0552*/ 	.byte	0x08
	.zero		1


	//   ....[8]....
        /*0554*/ 	.word	0x00000400
        /*0558*/ 	.word	0x000000ff
        /*055c*/ 	.word	0x0002d858
        /*0560*/ 	.short	0x0100
        /*0562*/ 	.byte	0x08
	.zero		1


	//   ....[9]....
        /*0564*/ 	.word	0x00000410
        /*0568*/ 	.word	0x000000ff
        /*056c*/ 	.word	0x0002d868
        /*0570*/ 	.short	0x0100
        /*0572*/ 	.byte	0x08
	.zero		1


	//   ....[10]....
        /*0574*/ 	.word	0x00000500
        /*0578*/ 	.word	0x000000ff
        /*057c*/ 	.word	0x0002d870
        /*0580*/ 	.short	0x0100
        /*0582*/ 	.byte	0x06
	.zero		1


	//   ....[11]....
        /*0584*/ 	.word	0x00000510
        /*0588*/ 	.word	0x000000ff
        /*058c*/ 	.word	0x0002d880
        /*0590*/ 	.short	0x0100
        /*0592*/ 	.byte	0x06
	.zero		1


	//   ....[12]....
        /*0594*/ 	.word	0x00000520
        /*0598*/ 	.word	0x000000ff
        /*059c*/ 	.word	0x0002d878
        /*05a0*/ 	.short	0x0100
        /*05a2*/ 	.byte	0x06
	.zero		1


	//   ....[13]....
        /*05a4*/ 	.word	0x00000530
        /*05a8*/ 	.word	0x000000ff
        /*05ac*/ 	.word	0x0002d888
        /*05b0*/ 	.short	0x0100
        /*05b2*/ 	.byte	0x06
	.zero		1


	//   ....[14]....
        /*05b4*/ 	.word	0x00000660
        /*05b8*/ 	.word	0x000000ff
        /*05bc*/ 	.word	0x0002d890
        /*05c0*/ 	.short	0x0100
        /*05c2*/ 	.byte	0x08
	.zero		1


	//   ....[15]....
        /*05c4*/ 	.word	0x00000670
        /*05c8*/ 	.word	0x000000ff
        /*05cc*/ 	.word	0x0002d8a0
        /*05d0*/ 	.short	0x0100
        /*05d2*/ 	.byte	0x08
	.zero		1


	//   ....[16]....
        /*05d4*/ 	.word	0x00000680
        /*05d8*/ 	.word	0x000000ff
        /*05dc*/ 	.word	0x0002d898
        /*05e0*/ 	.short	0x0100
        /*05e2*/ 	.byte	0x08
	.zero		1


	//   ....[17]....
        /*05e4*/ 	.word	0x00000690
        /*05e8*/ 	.word	0x000000ff
        /*05ec*/ 	.word	0x0002d8a8
        /*05f0*/ 	.short	0x0100
        /*05f2*/ 	.byte	0x08
	.zero		1


	//   ....[18]....
        /*05f4*/ 	.word	0x000007d0
        /*05f8*/ 	.word	0x000000ff
        /*05fc*/ 	.word	0x0002d8b0
        /*0600*/ 	.short	0x0100
        /*0602*/ 	.byte	0x08
	.zero		1


	//   ....[19]....
        /*0604*/ 	.word	0x000007e0
        /*0608*/ 	.word	0x000000ff
        /*060c*/ 	.word	0x0002d8c0
        /*0610*/ 	.short	0x0100
        /*0612*/ 	.byte	0x08
	.zero		1


	//   ....[20]....
        /*0614*/ 	.word	0x000007f0
        /*0618*/ 	.word	0x000000ff
        /*061c*/ 	.word	0x0002d8b8
        /*0620*/ 	.short	0x0100
        /*0622*/ 	.byte	0x08
	.zero		1


	//   ....[21]....
        /*0624*/ 	.word	0x00000800
        /*0628*/ 	.word	0x000000ff
        /*062c*/ 	.word	0x0002d8c8
        /*0630*/ 	.short	0x0100
        /*0632*/ 	.byte	0x08
	.zero		1


	//   ....[22]....
        /*0634*/ 	.word	0x000013d0
        /*0638*/ 	.word	0x000000ff
        /*063c*/ 	.word	0x0002d800
        /*0640*/ 	.short	0x010a
        /*0642*/ 	.byte	0x04
	.zero		1


	//   ....[23]....
        /*0644*/ 	.word	0x000014f0
        /*0648*/ 	.word	0x000000ff
        /*064c*/ 	.word	0x0002d830
        /*0650*/ 	.short	0x010a
        /*0652*/ 	.byte	0x04
	.zero		1


	//   ....[24]....
        /*0654*/ 	.word	0x00001560
        /*0658*/ 	.word	0x000000ff
        /*065c*/ 	.word	0x0002d830
        /*0660*/ 	.short	0x010a
        /*0662*/ 	.byte	0x04
	.zero		1


	//   ....[25]....
        /*0664*/ 	.word	0x00001df0
        /*0668*/ 	.word	0x000000ff
        /*066c*/ 	.word	0x00000000
        /*0670*/ 	.short	0x0101
        /*0672*/ 	.byte	0x04
	.zero		1


	//   ....[26]....
        /*0674*/ 	.word	0x00003d70
        /*0678*/ 	.word	0x000000ff
        /*067c*/ 	.word	0x0002d830
        /*0680*/ 	.short	0x010a
        /*0682*/ 	.byte	0x04
	.zero		1


	//   ....[27]....
        /*0684*/ 	.word	0x00003db0
        /*0688*/ 	.word	0x000000ff
        /*068c*/ 	.word	0x0002d830
        /*0690*/ 	.short	0x010a
        /*0692*/ 	.byte	0x04
	.zero		1


	//   ....[28]....
        /*0694*/ 	.word	0x000040c0
        /*0698*/ 	.word	0x000000ff
        /*069c*/ 	.word	0x0002d850
        /*06a0*/ 	.short	0x010a
        /*06a2*/ 	.byte	0x0a
	.zero		1


	//   ....[29]....
        /*06a4*/ 	.word	0x00004100
        /*06a8*/ 	.word	0x000000ff
        /*06ac*/ 	.word	0x0002d850
        /*06b0*/ 	.short	0x010a
        /*06b2*/ 	.byte	0x0a
	.zero		1


	//   ....[30]....
        /*06b4*/ 	.word	0x00004770
        /*06b8*/ 	.word	0x000000ff
        /*06bc*/ 	.word	0x00000000
        /*06c0*/ 	.short	0x0101
        /*06c2*/ 	.byte	0x0a
	.zero		1


	//   ....[31]....
        /*06c4*/ 	.word	0x000062c0
        /*06c8*/ 	.word	0x000000ff
        /*06cc*/ 	.word	0x00000000
        /*06d0*/ 	.short	0x0101
        /*06d2*/ 	.byte	0x06
	.zero		1


	//   ....[32]....
        /*06d4*/ 	.word	0x00006a60
        /*06d8*/ 	.word	0x000000ff
        /*06dc*/ 	.word	0x0002d830
        /*06e0*/ 	.short	0x010a
        /*06e2*/ 	.byte	0x0a
	.zero		1


	//   ....[33]....
        /*06e4*/ 	.word	0x00006aa0
        /*06e8*/ 	.word	0x000000ff
        /*06ec*/ 	.word	0x0002d830
        /*06f0*/ 	.short	0x010a
        /*06f2*/ 	.byte	0x0a
	.zero		1


	//   ....[34]....
        /*06f4*/ 	.word	0x00006d60
        /*06f8*/ 	.word	0x000000ff
        /*06fc*/ 	.word	0x0002d850
        /*0700*/ 	.short	0x010a
        /*0702*/ 	.byte	0x0a
	.zero		1


	//   ....[35]....
        /*0704*/ 	.word	0x00006da0
        /*0708*/ 	.word	0x000000ff
        /*070c*/ 	.word	0x0002d850
        /*0710*/ 	.short	0x010a
        /*0712*/ 	.byte	0x0a
	.zero		1


	//   ....[36]....
        /*0714*/ 	.word	0x000075b0
        /*0718*/ 	.word	0x000000ff
        /*071c*/ 	.word	0x00000000
        /*0720*/ 	.short	0x0101
        /*0722*/ 	.byte	0x0a
	.zero		1


	//   ....[37]....
        /*0724*/ 	.word	0x000084b0
        /*0728*/ 	.word	0x000000ff
        /*072c*/ 	.word	0x00000000
        /*0730*/ 	.short	0x0101
        /*0732*/ 	.byte	0x06
	.zero		1


	//   ....[38]....
        /*0734*/ 	.word	0x000089f0
        /*0738*/ 	.word	0x000000ff
        /*073c*/ 	.word	0x0002d850
        /*0740*/ 	.short	0x010a
        /*0742*/ 	.byte	0x06
	.zero		1


	//   ....[39]....
        /*0744*/ 	.word	0x00008a30
        /*0748*/ 	.word	0x000000ff
        /*074c*/ 	.word	0x0002d850
        /*0750*/ 	.short	0x010a
        /*0752*/ 	.byte	0x06
	.zero		1


	//   ....[40]....
        /*0754*/ 	.word	0x00009220
        /*0758*/ 	.word	0x000000ff
        /*075c*/ 	.word	0x00000000
        /*0760*/ 	.short	0x0101
        /*0762*/ 	.byte	0x06
	.zero		1


	//   ....[41]....
        /*0764*/ 	.word	0x00009c30
        /*0768*/ 	.word	0x000000ff
        /*076c*/ 	.word	0x00000000
        /*0770*/ 	.short	0x0101
        /*0772*/ 	.byte	0x04
	.zero		1


	//   ....[42]....
        /*0774*/ 	.word	0x0000b940
        /*0778*/ 	.word	0x000000ff
        /*077c*/ 	.word	0x0002d840
        /*0780*/ 	.short	0x010a
        /*0782*/ 	.byte	0x2c
	.zero		1


	//   ....[43]....
        /*0784*/ 	.word	0x0000c000
        /*0788*/ 	.word	0x000000ff
        /*078c*/ 	.word	0x0002d830
        /*0790*/ 	.short	0x0107
        /*0792*/ 	.byte	0x2c
	.zero		1


	//   ....[44]....
        /*0794*/ 	.word	0x0000c070
        /*0798*/ 	.word	0x000000ff
        /*079c*/ 	.word	0x0002d830
        /*07a0*/ 	.short	0x0101
        /*07a2*/ 	.byte	0x2c
	.zero		1


	//   ....[45]....
        /*07a4*/ 	.word	0x0000cbb0
        /*07a8*/ 	.word	0x000000ff
        /*07ac*/ 	.word	0x0002d800
        /*07b0*/ 	.short	0x0107
        /*07b2*/ 	.byte	0x2c
	.zero		1


	//   ....[46]....
        /*07b4*/ 	.word	0x0000cc10
        /*07b8*/ 	.word	0x000000ff
        /*07bc*/ 	.word	0x0002d800
        /*07c0*/ 	.short	0x0101
        /*07c2*/ 	.byte	0x2c
	.zero		1


	//   ....[47]....
        /*07c4*/ 	.word	0x0000cc40
        /*07c8*/ 	.word	0x000000ff
        /*07cc*/ 	.word	0x0002d820
        /*07d0*/ 	.short	0x010a
        /*07d2*/ 	.byte	0x2c
	.zero		1


	//   ....[48]....
        /*07d4*/ 	.word	0x0000d060
        /*07d8*/ 	.word	0x00000007
        /*07dc*/ 	.word	0x0002d840
        /*07e0*/ 	.short	0x010a
        /*07e2*/ 	.byte	0x3f
	.zero		1


	//   ....[49]....
        /*07e4*/ 	.word	0x0000d4d0
        /*07e8*/ 	.word	0x00000007
        /*07ec*/ 	.word	0x0002d830
        /*07f0*/ 	.short	0x0107
        /*07f2*/ 	.byte	0x3f
	.zero		1


	//   ....[50]....
        /*07f4*/ 	.word	0x0000d580
        /*07f8*/ 	.word	0x00000007
        /*07fc*/ 	.word	0x0002d830
        /*0800*/ 	.short	0x0101
        /*0802*/ 	.byte	0x3f
	.zero		1


	//   ....[51]....
        /*0804*/ 	.word	0x0000d5e0
        /*0808*/ 	.word	0x00000007
        /*080c*/ 	.word	0x0002d860
        /*0810*/ 	.short	0x010a
        /*0812*/ 	.byte	0x3f
	.zero		1


	//   ....[52]....
        /*0814*/ 	.word	0x0000d940
        /*0818*/ 	.word	0x00000007
        /*081c*/ 	.word	0x0002d850
        /*0820*/ 	.short	0x0107
        /*0822*/ 	.byte	0x3f
	.zero		1


	//   ....[53]....
        /*0824*/ 	.word	0x0000da90
        /*0828*/ 	.word	0x00000007
        /*082c*/ 	.word	0x0002d850
        /*0830*/ 	.short	0x0101
        /*0832*/ 	.byte	0x3f
	.zero		1


	//   ....[54]....
        /*0834*/ 	.word	0x0000dc30
        /*0838*/ 	.word	0x00000000
        /*083c*/ 	.word	0x0002d860
        /*0840*/ 	.short	0x010a
        /*0842*/ 	.byte	0x3f
	.zero		1


	//   ....[55]....
        /*0844*/ 	.word	0x0000e070
        /*0848*/ 	.word	0x00000000
        /*084c*/ 	.word	0x0002d850
        /*0850*/ 	.short	0x0107
        /*0852*/ 	.byte	0x3f
	.zero		1


	//   ....[56]....
        /*0854*/ 	.word	0x0000e130
        /*0858*/ 	.word	0x00000000
        /*085c*/ 	.word	0x0002d850
        /*0860*/ 	.short	0x0101
        /*0862*/ 	.byte	0x3f
	.zero		1


	//   ....[57]....
        /*0864*/ 	.word	0x0000e1c0
        /*0868*/ 	.word	0x00000007
        /*086c*/ 	.word	0x0002d820
        /*0870*/ 	.short	0x010a
        /*0872*/ 	.byte	0x3f
	.zero		1


	//   ....[58]....
        /*0874*/ 	.word	0x0000e340
        /*0878*/ 	.word	0x00000005
        /*087c*/ 	.word	0x0002d840
        /*0880*/ 	.short	0x010a
        /*0882*/ 	.byte	0x3f
	.zero		1


	//   ....[59]....
        /*0884*/ 	.word	0x0000e3e0
        /*0888*/ 	.word	0x00000003
        /*088c*/ 	.word	0x0002d840
        /*0890*/ 	.short	0x010a
        /*0892*/ 	.byte	0x3f
	.zero		1


	//   ....[60]....
        /*0894*/ 	.word	0x0000e420
        /*0898*/ 	.word	0x00000005
        /*089c*/ 	.word	0x0002d860
        /*08a0*/ 	.short	0x010a
        /*08a2*/ 	.byte	0x3f
	.zero		1


	//   ....[61]....
        /*08a4*/ 	.word	0x0000e460
        /*08a8*/ 	.word	0x00000003
        /*08ac*/ 	.word	0x0002d860
        /*08b0*/ 	.short	0x010a
        /*08b2*/ 	.byte	0x3f
	.zero		1


	//   ....[62]....
        /*08b4*/ 	.word	0x0000e4e0
        /*08b8*/ 	.word	0x00000005
        /*08bc*/ 	.word	0x0002d800
        /*08c0*/ 	.short	0x010a
        /*08c2*/ 	.byte	0x3f
	.zero		1


	//   ....[63]....
        /*08c4*/ 	.word	0x0000e550
        /*08c8*/ 	.word	0x00000009
        /*08cc*/ 	.word	0x0002d830
        /*08d0*/ 	.short	0x010a
        /*08d2*/ 	.byte	0x3f
	.zero		1


	//   ....[64]....
        /*08d4*/ 	.word	0x0000e5b0
        /*08d8*/ 	.word	0x0000000d
        /*08dc*/ 	.word	0x0002d830
        /*08e0*/ 	.short	0x010a
        /*08e2*/ 	.byte	0x3f
	.zero		1


	//   ....[65]....
        /*08e4*/ 	.word	0x0000e610
        /*08e8*/ 	.word	0x0000000d
        /*08ec*/ 	.word	0x0002d850
        /*08f0*/ 	.short	0x010a
        /*08f2*/ 	.byte	0x3f
	.zero		1


	//   ....[66]....
        /*08f4*/ 	.word	0x0000e670
        /*08f8*/ 	.word	0x0000000d
        /*08fc*/ 	.word	0x0002d830
        /*0900*/ 	.short	0x010a
        /*0902*/ 	.byte	0x3f
	.zero		1


	//   ....[67]....
        /*0904*/ 	.word	0x0000e6d0
        /*0908*/ 	.word	0x0000000d
        /*090c*/ 	.word	0x0002d850
        /*0910*/ 	.short	0x010a
        /*0912*/ 	.byte	0x3f
	.zero		1


	//   ....[68]....
        /*0914*/ 	.word	0x0000e730
        /*0918*/ 	.word	0x00000004
        /*091c*/ 	.word	0x0002d850
        /*0920*/ 	.short	0x010a
        /*0922*/ 	.byte	0x3f
	.zero		1


	//   ....[69]....
        /*0924*/ 	.word	0x0000e810
        /*0928*/ 	.word	0x00000003
        /*092c*/ 	.word	0x0002d840
        /*0930*/ 	.short	0x010a
        /*0932*/ 	.byte	0x3f
	.zero		1


	//   ....[70]....
        /*0934*/ 	.word	0x0000f5e0
        /*0938*/ 	.word	0x00000003
        /*093c*/ 	.word	0x0002d820
        /*0940*/ 	.short	0x010a
        /*0942*/ 	.byte	0x3f
	.zero		1


	//   ....[71]....
        /*0944*/ 	.word	0x0000f630
        /*0948*/ 	.word	0x00000007
        /*094c*/ 	.word	0x0002d840
        /*0950*/ 	.short	0x010a
        /*0952*/ 	.byte	0x3f
	.zero		1


	//   ....[72]....
        /*0954*/ 	.word	0x0000fbd0
        /*0958*/ 	.word	0x00000007
        /*095c*/ 	.word	0x0002d860
        /*0960*/ 	.short	0x010a
        /*0962*/ 	.byte	0x3f
	.zero		1


	//   ....[73]....
        /*0964*/ 	.word	0x00010170
        /*0968*/ 	.word	0x00000000
        /*096c*/ 	.word	0x0002d860
        /*0970*/ 	.short	0x010a
        /*0972*/ 	.byte	0x3f
	.zero		1


	//   ....[74]....
        /*0974*/ 	.word	0x000107b0
        /*0978*/ 	.word	0x00000007
        /*097c*/ 	.word	0x0002d820
        /*0980*/ 	.short	0x010a
        /*0982*/ 	.byte	0x3f
	.zero		1


	//   ....[75]....
        /*0984*/ 	.word	0x00010950
        /*0988*/ 	.word	0x00000005
        /*098c*/ 	.word	0x0002d840
        /*0990*/ 	.short	0x010a
        /*0992*/ 	.byte	0x3f
	.zero		1


	//   ....[76]....
        /*0994*/ 	.word	0x000109a0
        /*0998*/ 	.word	0x00000003
        /*099c*/ 	.word	0x0002d840
        /*09a0*/ 	.short	0x010a
        /*09a2*/ 	.byte	0x3f
	.zero		1


	//   ....[77]....
        /*09a4*/ 	.word	0x000109f0
        /*09a8*/ 	.word	0x00000005
        /*09ac*/ 	.word	0x0002d860
        /*09b0*/ 	.short	0x010a
        /*09b2*/ 	.byte	0x3f
	.zero		1


	//----- nvinfo : EIATTR_NUM_MBARRIERS
	.align		4
.L_265:
        /*09b4*/ 	.byte	0x03, 0x38
        /*09b6*/ 	.short	0x0016


	//----- nvinfo : EIATTR_EXIT_INSTR_OFFSETS
	.align		4
        /*09b8*/ 	.byte	0x04, 0x1c
        /*09ba*/ 	.short	(.L_267 - .L_266)


	//   ....[0]....
.L_266:
        /*09bc*/ 	.word	0x0000e4b0


	//----- nvinfo : EIATTR_MAX_THREADS
	.align		4
.L_267:
        /*09c0*/ 	.byte	0x04, 0x05
        /*09c2*/ 	.short	(.L_269 - .L_268)
.L_268:
        /*09c4*/ 	.word	0x00000200
        /*09c8*/ 	.word	0x00000001
        /*09cc*/ 	.word	0x00000001


	//----- nvinfo : EIATTR_CRS_STACK_SIZE
	.align		4
.L_269:
        /*09d0*/ 	.byte	0x04, 0x1e
        /*09d2*/ 	.short	(.L_271 - .L_270)
.L_270:
        /*09d4*/ 	.word	0x00000000


	//----- nvinfo : EIATTR_CBANK_PARAM_SIZE
	.align		4
.L_271:
        /*09d8*/ 	.byte	0x03, 0x19
        /*09da*/ 	.short	0x0a70


	//----- nvinfo : EIATTR_PARAM_CBANK
	.align		4
        /*09dc*/ 	.byte	0x04, 0x0a
        /*09de*/ 	.short	(.L_273 - .L_272)
	.align		4
.L_272:
        /*09e0*/ 	.word	index@(.nv.constant0._ZN7cutlass13device_kernelIN5flash11enable_sm90INS1_16FlashAttnFwdSm90INS1_25CollectiveMainloopFwdSm90ILi2EN4cute5tupleIJNS5_1CILi1EEES8_S8_EEENS6_IJNS7_ILi192EEENS7_ILi128EEENS7_ILi96EEEEEELi96ENS_6half_tEfNS_4arch4Sm90ELb1ELb0ELb0ELb0ELb1ELb0ELb0ELb0ELb1ELb1ELb1ELb0EEENS1_21CollectiveEpilogueFwdINS6_IJSA_SC_SB_EEES9_SE_SG_Li384ELb0ELb1ELb1ELb0EEENS1_19SingleTileSchedulerILb0ELb1ELb1ELi192EEEEEEEEEvNT_6ParamsE)
        /*09e4*/ 	.short	0x0210
        /*09e6*/ 	.short	0x0a70


	//----- nvinfo : EIATTR_SW_WAR
	.align		4
.L_273:
        /*09e8*/ 	.byte	0x04, 0x36
        /*09ea*/ 	.short	(.L_275 - .L_274)
.L_274:
        /*09ec*/ 	.word	0x00000008
.L_275:


//--------------------- .nv.info._ZN7cutlass13device_kernelIN5flash11enable_sm90INS1_16FlashAttnFwdSm90INS1_25CollectiveMainloopFwdSm90ILi2EN4cute5tupleIJNS5_1CILi1EEES8_S8_EEENS6_IJNS7_ILi192EEENS7_ILi128EEENS7_ILi96EEEEEELi96ENS_6half_tEfNS_4arch4Sm90ELb1ELb0ELb0ELb1ELb1ELb0ELb0ELb0ELb1ELb1ELb1ELb0EEENS1_21CollectiveEpilogueFwdINS6_IJSA_SC_SB_EEES9_SE_SG_Li384ELb1ELb1ELb1ELb0EEENS1_36VarlenDynamicPersistentTileSchedulerILi192ELi128ELi384ELi128ELb1ELb1ELb1ELb1ELb1ELb1EEEEEEEEEvNT_6ParamsE --------------------------
	.section	.nv.info._ZN7cutlass13device_kernelIN5flash11enable_sm90INS1_16FlashAttnFwdSm90INS1_25CollectiveMainloopFwdSm90ILi2EN4cute5tupleIJNS5_1CILi1EEES8_S8_EEENS6_IJNS7_ILi192EEENS7_ILi128EEENS7_ILi96EEEEEELi96ENS_6half_tEfNS_4arch4Sm90ELb1ELb0ELb0ELb1ELb1ELb0ELb0ELb0ELb1ELb1ELb1ELb0EEENS1_21CollectiveEpilogueFwdINS6_IJSA_SC_SB_EEES9_SE_SG_Li384ELb1ELb1ELb1ELb0EEENS1_36VarlenDynamicPersistentTileSchedulerILi192ELi128ELi384ELi128ELb1ELb1ELb1ELb1ELb1ELb1EEEEEEEEEvNT_6ParamsE,"",@"SHT_CUDA_INFO"
	.sectionflags	@""
	.align	4


	//----- nvinfo : EIATTR_CUDA_API_VERSION
	.align		4
        /*0000*/ 	.byte	0x04, 0x37
        /*0002*/ 	.short	(.L_277 - .L_276)
.L_276:
        /*0004*/ 	.word	0x00000082


	//----- nvinfo : EIATTR_KPARAM_INFO
	.align		4
.L_277:
        /*0008*/ 	.byte	0x04, 0x17
        /*000a*/ 	.short	(.L_279 - .L_278)
.L_278:
        /*000c*/ 	.word	0x00000000
        /*0010*/ 	.short	0x0000
        /*0012*/ 	.short	0x0070
        /*0014*/ 	.byte	0x00, 0xf0, 0x01, 0x2a


	//----- nvinfo : EIATTR_SPARSE_MMA_MASK
	.align		4
.L_279:
        /*0018*/ 	.byte	0x03, 0x50
        /*001a*/ 	.short	0x0000


	//----- nvinfo : EIATTR_MAXREG_COUNT
	.align		4
        /*001c*/ 	.byte	0x03, 0x1b
        /*001e*/ 	.short	0x0080


	//----- nvinfo : EIATTR_NUM_BARRIERS
	.align		4
        /*0020*/ 	.byte	0x02, 0x4c
        /*0022*/ 	.byte	0x10
	.zero		1


	//----- nvinfo : EIATTR_EXTERNS
	.align		4
        /*0024*/ 	.byte	0x04, 0x0f
        /*0026*/ 	.short	(.L_281 - .L_280)


	//   ....[0]....
	.align		4
.L_280:
        /*0028*/ 	.word	index@(__assertfail)


	//----- nvinfo : EIATTR_ANNOTATIONS
	.align		4
.L_281:
        /*002c*/ 	.byte	0x04, 0x55
        /*002e*/ 	.short	(.L_283 - .L_282)


	//   ....[0]....
.L_282:
        /* <DEDUP_REMOVED lines=37> */


	//----- nvinfo : EIATTR_MERCURY_ISA_VERSION
	.align		4
.L_283:
        /*0268*/ 	.byte	0x03, 0x5f
        /*026a*/ 	.short	0x0101


	//----- nvinfo : EIATTR_UNUSED_LOAD_BYTE_OFFSET
	.align		4
        /*026c*/ 	.byte	0x04, 0x44
        /*026e*/ 	.short	(.L_285 - .L_284)


	//   ....[0]....
.L_284:
        /*0270*/ 	.word	0x00000970
        /*0274*/ 	.word	0x0000fff0


	//   ....[1]....
        /*0278*/ 	.word	0x000094d0
        /*027c*/ 	.word	0x0000fff0


	//----- nvinfo : EIATTR_INT_WARP_WIDE_INSTR_OFFSETS
	.align		4
.L_285:
        /*0280*/ 	.byte	0x04, 0x31
        /*0282*/ 	.short	(.L_287 - .L_286)


	//   ....[0]....
.L_286:
        /*0284*/ 	.word	0x000000c0


	//   ....[1]....
        /*0288*/ 	.word	0x000000d0


	//   ....[2]....
        /*028c*/ 	.word	0x00000170


	//   ....[3]....
        /*0290*/ 	.word	0x0000d760


	//   ....[4]....
        /*0294*/ 	.word	0x0000d7f0


	//   ....[5]....
        /*0298*/ 	.word	0x000104a0


	//   ....[6]....
        /*029c*/ 	.word	0x00010530


	//----- nvinfo : EIATTR_COOP_GROUP_MASK_REGIDS
	.align		4
.L_287:
        /*02a0*/ 	.byte	0x04, 0x29
        /*02a2*/ 	.short	(.L_289 - .L_288)


	//   ....[0]....
.L_288:
        /*02a4*/ 	.word	0xffffffff


	//   ....[1]....
        /*02a8*/ 	.word	0xffffffff


	//   ....[2]....
        /*02ac*/ 	.word	0xffffffff


	//   ....[3]....
        /*02b0*/ 	.word	0xffffffff


	//   ....[4]....
        /*02b4*/ 	.word	0xffffffff


	//   ....[5]....
        /*02b8*/ 	.word	0xffffffff


	//   ....[6]....
        /*02bc*/ 	.word	0xffffffff


	//   ....[7]....
        /*02c0*/ 	.word	0xffffffff


	//   ....[8]....
        /*02c4*/ 	.word	0xffffffff


	//   ....[9]....
        /*02c8*/ 	.word	0xffffffff


	//   ....[10]....
        /*02cc*/ 	.word	0xffffffff


	//   ....[11]....
        /*02d0*/ 	.word	0xffffffff


	//   ....[12]....
        /*02d4*/ 	.word	0xffffffff


	//   ....[13]....
        /*02d8*/ 	.word	0xffffffff


	//   ....[14]....
        /*02dc*/ 	.word	0xffffffff


	//   ....[15]....
        /*02e0*/ 	.word	0xffffffff


	//   ....[16]....
        /*02e4*/ 	.word	0xffffffff


	//   ....[17]....
        /*02e8*/ 	.word	0xffffffff


	//   ....[18]....
        /*02ec*/ 	.word	0xffffffff


	//   ....[19]....
        /*02f0*/ 	.word	0xffffffff


	//   ....[20]....
        /*02f4*/ 	.word	0xffffffff


	//   ....[21]....
        /*02f8*/ 	.word	0xffffffff


	//   ....[22]....
        /*02fc*/ 	.word	0xffffffff


	//   ....[23]....
        /*0300*/ 	.word	0xffffffff


	//   ....[24]....
        /*0304*/ 	.word	0xffffffff


	//   ....[25]....
        /*0308*/ 	.word	0xffffffff


	//   ....[26]....
        /*030c*/ 	.word	0xffffffff


	//   ....[27]....
        /*0310*/ 	.word	0xffffffff


	//   ....[28]....
        /*0314*/ 	.word	0xffffffff


	//   ....[29]....
        /*0318*/ 	.word	0xffffffff


	//   ....[30]....
        /*031c*/ 	.word	0xffffffff


	//   ....[31]....
        /*0320*/ 	.word	0xffffffff


	//   ....[32]....
        /*0324*/ 	.word	0xffffffff


	//   ....[33]....
        /*0328*/ 	.word	0xffffffff


	//   ....[34]....
        /*032c*/ 	.word	0xffffffff


	//   ....[35]....
        /*0330*/ 	.word	0xffffffff


	//   ....[36]....
        /*0334*/ 	.word	0xffffffff


	//   ....[37]....
        /*0338*/ 	.word	0xffffffff


	//   ....[38]....
        /*033c*/ 	.word	0xffffffff


	//   ....[39]....
        /*0340*/ 	.word	0xffffffff


	//   ....[40]....
        /*0344*/ 	.word	0xffffffff


	//   ....[41]....
        /*0348*/ 	.word	0xffffffff


	//   ....[42]....
        /*034c*/ 	.word	0xffffffff


	//   ....[43]....
        /*0350*/ 	.word	0xffffffff


	//   ....[44]....
        /*0354*/ 	.word	0xffffffff


	//   ....[45]....
        /*0358*/ 	.word	0xffffffff


	//   ....[46]....
        /*035c*/ 	.word	0xffffffff


	//   ....[47]....
        /*0360*/ 	.word	0xffffffff


	//   ....[48]....
        /*0364*/ 	.word	0xffffffff


	//   ....[49]....
        /*0368*/ 	.word	0xffffffff


	//   ....[50]....
        /*036c*/ 	.word	0xffffffff


	//   ....[51]....
        /*0370*/ 	.word	0xffffffff


	//   ....[52]....
        /*0374*/ 	.word	0xffffffff


	//   ....[53]....
        /*0378*/ 	.word	0xffffffff


	//   ....[54]....
        /*037c*/ 	.word	0xffffffff


	//   ....[55]....
        /*0380*/ 	.word	0xffffffff


	//   ....[56]....
        /*0384*/ 	.word	0xffffffff


	//   ....[57]....
        /*0388*/ 	.word	0xffffffff


	//   ....[58]....
        /*038c*/ 	.word	0xffffffff


	//   ....[59]....
        /*0390*/ 	.word	0xffffffff


	//   ....[60]....
        /*0394*/ 	.word	0xffffffff


	//   ....[61]....
        /*0398*/ 	.word	0xffffffff


	//   ....[62]....
        /*039c*/ 	.word	0xffffffff


	//   ....[63]....
        /*03a0*/ 	.word	0xffffffff


	//   ....[64]....
        /*03a4*/ 	.word	0xffffffff


	//   ....[65]....
        /*03a8*/ 	.word	0xffffffff


	//   ....[66]....
        /*03ac*/ 	.word	0xffffffff


	//   ....[67]....
        /*03b0*/ 	.word	0xffffffff


	//   ....[68]....
        /*03b4*/ 	.word	0xffffffff


	//   ....[69]....
        /*03b8*/ 	.word	0xffffffff


	//   ....[70]....
        /*03bc*/ 	.word	0xffffffff


	//   ....[71]....
        /*03c0*/ 	.word	0xffffffff


	//   ....[72]....
        /*03c4*/ 	.word	0xffffffff


	//   ....[73]....
        /*03c8*/ 	.word	0xffffffff


	//   ....[74]....
        /*03cc*/ 	.word	0xffffffff


	//   ....[75]....
        /*03d0*/ 	.word	0xffffffff


	//   ....[76]....
        /*03d4*/ 	.word	0xffffffff


	//   ....[77]....
        /*03d8*/ 	.word	0xffffffff


	//   ....[78]....
        /*03dc*/ 	.word	0xffffffff


	//   ....[79]....
        /*03e0*/ 	.word	0xffffffff


	//   ....[80]....
        /*03e4*/ 	.word	0xffffffff


	//   ....[81]....
        /*03e8*/ 	.word	0xffffffff


	//   ....[82]....
        /*03ec*/ 	.word	0xffffffff


	//   ....[83]....
        /*03f0*/ 	.word	0xffffffff


	//   ....[84]....
        /*03f4*/ 	.word	0xffffffff


	//   ....[85]....
        /*03f8*/ 	.word	0xffffffff


	//   ....[86]....
        /*03fc*/ 	.word	0xffffffff


	//   ....[87]....
        /*0400*/ 	.word	0xffffffff


	//   ....[88]....
        /*0404*/ 	.word	0xffffffff


	//   ....[89]....
        /*0408*/ 	.word	0xffffffff


	//   ....[90]....
        /*040c*/ 	.word	0xffffffff


	//   ....[91]....
        /*0410*/ 	.word	0xffffffff


	//   ....[92]....
        /*0414*/ 	.word	0xffffffff


	//   ....[93]....
        /*0418*/ 	.word	0xffffffff


	//   ....[94]....
        /*041c*/ 	.word	0xffffffff


	//   ....[95]....
        /*0420*/ 	.word	0xffffffff


	//   ....[96]....
        /*0424*/ 	.word	0xffffffff


	//   ....[97]....
        /*0428*/ 	.word	0xffffffff


	//   ....[98]....
        /*042c*/ 	.word	0xffffffff


	//   ....[99]....
        /*0430*/ 	.word	0xffffffff


	//   ....[100]....
        /*0434*/ 	.word	0xffffffff


	//   ....[101]....
        /*0438*/ 	.word	0xffffffff


	//   ....[102]....
        /*043c*/ 	.word	0xffffffff


	//   ....[103]....
        /*0440*/ 	.word	0xffffffff


	//   ....[104]....
        /*0444*/ 	.word	0xffffffff


	//   ....[105]....
        /*0448*/ 	.word	0xffffffff


	//   ....[106]....
        /*044c*/ 	.word	0xffffffff


	//   ....[107]....
        /*0450*/ 	.word	0xffffffff


	//   ....[108]....
        /*0454*/ 	.word	0xffffffff


	//   ....[109]....
        /*0458*/ 	.word	0xffffffff


	//   ....[110]....
        /*045c*/ 	.word	0xffffffff


	//   ....[111]....
        /*0460*/ 	.word	0xffffffff


	//   ....[112]....
        /*0464*/ 	.word	0xffffffff


	//   ....[113]....
        /*0468*/ 	.word	0xffffffff


	//   ....[114]....
        /*046c*/ 	.word	0xffffffff


	//   ....[115]....
        /*0470*/ 	.word	0xffffffff


	//   ....[116]....
        /*0474*/ 	.word	0xffffffff


	//   ....[117]....
        /*0478*/ 	.word	0xffffffff


	//   ....[118]....
        /*047c*/ 	.word	0xffffffff


	//   ....[119]....
        /*0480*/ 	.word	0xffffffff


	//   ....[120]....
        /*0484*/ 	.word	0xffffffff


	//   ....[121]....
        /*0488*/ 	.word	0xffffffff


	//   ....[122]....
        /*048c*/ 	.word	0xffffffff


	//   ....[123]....
        /*0490*/ 	.word	0xffffffff


	//   ....[124]....
        /*0494*/ 	.word	0xffffffff


	//   ....[125]....
        /*0498*/ 	.word	0xffffffff


	//   ....[126]....
        /*049c*/ 	.word	0x0500000f


	//   ....[127]....
        /*04a0*/ 	.word	0x0500000f


	//   ....[128]....
        /*04a4*/ 	.word	0x0500000f


	//   ....[129]....
        /*04a8*/ 	.word	0x0500000f


	//   ....[130]....
        /*04ac*/ 	.word	0x0500000f


	//   ....[131]....
        /*04b0*/ 	.word	0x0500000f


	//   ....[132]....
        /*04b4*/ 	.word	0x0500000f


	//   ....[133]....
        /*04b8*/ 	.word	0x0500000f


	//   ....[134]....
        /*04bc*/ 	.word	0x0500000f


	//   ....[135]....
        /*04c0*/ 	.word	0x0500000f


	//   ....[136]....
        /*04c4*/ 	.word	0x0500000f


	//   ....[137]....
        /*04c8*/ 	.word	0x0500000f


	//   ....[138]....
        /*04cc*/ 	.word	0x0500000f


	//   ....[139]....
        /*04d0*/ 	.word	0x0500000f


	//   ....[140]....
        /*04d4*/ 	.word	0x0500000f


	//   ....[141]....
        /*04d8*/ 	.word	0x0500000f


	//   ....[142]....
        /*04dc*/ 	.word	0x0500000f


	//   ....[143]....
        /*04e0*/ 	.word	0x0500000f


	//   ....[144]....
        /*04e4*/ 	.word	0x0500000f


	//   ....[145]....
        /*04e8*/ 	.word	0x0500000f


	//   ....[146]....
        /*04ec*/ 	.word	0x0500000f


	//   ....[147]....
        /*04f0*/ 	.word	0x0500000f


	//   ....[148]....
        /*04f4*/ 	.word	0x0500000f


	//   ....[149]....
        /*04f8*/ 	.word	0x0500000f


	//   ....[150]....
        /*04fc*/ 	.word	0x0500000f


	//   ....[151]....
        /*0500*/ 	.word	0x0500000f


	//   ....[152]....
        /*0504*/ 	.word	0x0500000f


	//   ....[153]....
        /*0508*/ 	.word	0x0500000f


	//   ....[154]....
        /*050c*/ 	.word	0x0500000f


	//   ....[155]....
        /*0510*/ 	.word	0x0500000f


	//   ....[156]....
        /*0514*/ 	.word	0x0500000f


	//   ....[157]....
        /*0518*/ 	.word	0x0500000f


	//   ....[158]....
        /*051c*/ 	.word	0x0500000f


	//   ....[159]....
        /*0520*/ 	.word	0x0500000f


	//   ....[160]....
        /*0524*/ 	.word	0x0500000f


	//   ....[161]....
        /*0528*/ 	.word	0x0500000f


	//   ....[162]....
        /*052c*/ 	.word	0x0500000f


	//   ....[163]....
        /*0530*/ 	.word	0x0500000f


	//   ....[164]....
        /*0534*/ 	.word	0x0500000f


	//   ....[165]....
        /*0538*/ 	.word	0x0500000f


	//   ....[166]....
        /*053c*/ 	.word	0x0500000f


	//   ....[167]....
        /*0540*/ 	.word	0x0500000f


	//   ....[168]....
        /*0544*/ 	.word	0x0500000f


	//   ....[169]....
        /*0548*/ 	.word	0x0500000f


	//   ....[170]....
        /*054c*/ 	.word	0x0500000f


	//   ....[171]....
        /*0550*/ 	.word	0x0500000f


	//   ....[172]....
        /*0554*/ 	.word	0x0500000f


	//   ....[173]....
        /*0558*/ 	.word	0x0500000f


	//   ....[174]....
        /*055c*/ 	.word	0x0500000f


	//   ....[175]....
        /*0560*/ 	.word	0x0500000f


	//   ....[176]....
        /*0564*/ 	.word	0x0500000f


	//   ....[177]....
        /*0568*/ 	.word	0x0500000f


	//   ....[178]....
        /*056c*/ 	.word	0x0500000f


	//   ....[179]....
        /*0570*/ 	.word	0x0500000f


	//   ....[180]....
        /*0574*/ 	.word	0x0500000f


	//   ....[181]....
        /*0578*/ 	.word	0x0500000f


	//   ....[182]....
        /*057c*/ 	.word	0x0500000f


	//   ....[183]....
        /*0580*/ 	.word	0x0500000f


	//   ....[184]....
        /*0584*/ 	.word	0x0500000f


	//   ....[185]....
        /*0588*/ 	.word	0x0500000f


	//   ....[186]....
        /*058c*/ 	.word	0x0500000f


	//   ....[187]....
        /*0590*/ 	.word	0x0500000f


	//   ....[188]....
        /*0594*/ 	.word	0x0500000f


	//   ....[189]....
        /*0598*/ 	.word	0x0500000f


	//----- nvinfo : EIATTR_COOP_GROUP_INSTR_OFFSETS
	.align		4
.L_289:
        /*059c*/ 	.byte	0x04, 0x28
        /*059e*/ 	.short	(.L_291 - .L_290)


	//   ....[0]....
.L_290:
        /*05a0*/ 	.word	0x00000080


	//   ....[1]....
        /*05a4*/ 	.word	0x000000b0


	//   ....[2]....
        /*05a8*/ 	.word	0x000002d0


	//   ....[3]....
        /*05ac*/ 	.word	0x00000430


	//   ....[4]....
        /*05b0*/ 	.word	0x00000550


	//   ....[5]....
        /*05b4*/ 	.word	0x000006b0


	//   ....[6]....
        /*05b8*/ 	.word	0x00001990


	//   ....[7]....
        /*05bc*/ 	.word	0x00002040


	//   ....[8]....
        /*05c0*/ 	.word	0x00002060


	//   ....[9]....
        /*05c4*/ 	.word	0x000026e0


	//   ....[10]....
        /*05c8*/ 	.word	0x000027e0


	//   ....[11]....
        /*05cc*/ 	.word	0x000030a0


	//   ....[12]....
        /*05d0*/ 	.word	0x00003120


	//   ....[13]....
        /*05d4*/ 	.word	0x00003e80


	//   ....[14]....
        /*05d8*/ 	.word	0x00004880


	//   ....[15]....
        /*05dc*/ 	.word	0x000048a0


	//   ....[16]....
        /*05e0*/ 	.word	0x000050b0


	//   ....[17]....
        /*05e4*/ 	.word	0x000051b0


	//   ....[18]....
        /*05e8*/ 	.word	0x00005930


	//   ....[19]....
        /*05ec*/ 	.word	0x00005980


	//   ....[20]....
        /*05f0*/ 	.word	0x00006960


	//   ....[21]....
        /*05f4*/ 	.word	0x000074c0


	//   ....[22]....
        /*05f8*/ 	.word	0x000074f0


	//   ....[23]....
        /*05fc*/ 	.word	0x00007710


	//   ....[24]....
        /*0600*/ 	.word	0x00007730


	//   ....[25]....
        /*0604*/ 	.word	0x00008a70


	//   ....[26]....
        /*0608*/ 	.word	0x00008b70


	//   ....[27]....
        /*060c*/ 	.word	0x00008bd0


	//   ....[28]....
        /*0610*/ 	.word	0x00008c90


	//   ....[29]....
        /*0614*/ 	.word	0x00008cc0


	//   ....[30]....
        /*0618*/ 	.word	0x00009e50


	//   ....[31]....
        /*061c*/ 	.word	0x00009e60


	//   ....[32]....
        /*0620*/ 	.word	0x00009e70


	//   ....[33]....
        /*0624*/ 	.word	0x00009eb0


	//   ....[34]....
        /*0628*/ 	.word	0x0000a570


	//   ....[35]....
        /*062c*/ 	.word	0x0000a5a0


	//   ....[36]....
        /*0630*/ 	.word	0x0000a6c0


	//   ....[37]....
        /*0634*/ 	.word	0x0000a6e0


	//   ....[38]....
        /*0638*/ 	.word	0x0000abb0


	//   ....[39]....
        /*063c*/ 	.word	0x0000abd0


	//   ....[40]....
        /*0640*/ 	.word	0x0000af00


	//   ....[41]....
        /*0644*/ 	.word	0x0000af10


	//   ....[42]....
        /*0648*/ 	.word	0x0000bab0


	//   ....[43]....
        /*064c*/ 	.word	0x0000bac0


	//   ....[44]....
        /*0650*/ 	.word	0x0000bbc0


	//   ....[45]....
        /*0654*/ 	.word	0x0000bbe0


	//   ....[46]....
        /*0658*/ 	.word	0x0000bd60


	//   ....[47]....
        /*065c*/ 	.word	0x0000bf60


	//   ....[48]....
        /*0660*/ 	.word	0x0000bf90


	//   ....[49]....
        /*0664*/ 	.word	0x0000bfc0


	//   ....[50]....
        /*0668*/ 	.word	0x0000bff0


	//   ....[51]....
        /*066c*/ 	.word	0x0000c020


	//   ....[52]....
        /*0670*/ 	.word	0x0000c050


	//   ....[53]....
        /*0674*/ 	.word	0x0000c1c0


	//   ....[54]....
        /*0678*/ 	.word	0x0000c1f0


	//   ....[55]....
        /*067c*/ 	.word	0x0000c220


	//   ....[56]....
        /*0680*/ 	.word	0x0000c250


	//   ....[57]....
        /*0684*/ 	.word	0x0000c280


	//   ....[58]....
        /*0688*/ 	.word	0x0000c2b0


	//   ....[59]....
        /*068c*/ 	.word	0x0000c340


	//   ....[60]....
        /*0690*/ 	.word	0x0000c370


	//   ....[61]....
        /*0694*/ 	.word	0x0000c380


	//   ....[62]....
        /*0698*/ 	.word	0x0000c3c0


	//   ....[63]....
        /*069c*/ 	.word	0x0000e3c0


	//   ....[64]....
        /*06a0*/ 	.word	0x0000e3e0


	//   ....[65]....
        /*06a4*/ 	.word	0x0000e490


	//   ....[66]....
        /*06a8*/ 	.word	0x0000e4b0


	//   ....[67]....
        /*06ac*/ 	.word	0x0000e550


	//   ....[68]....
        /*06b0*/ 	.word	0x0000e570


	//   ....[69]....
        /*06b4*/ 	.word	0x0000e580


	//   ....[70]....
        /*06b8*/ 	.word	0x0000e590


	//   ....[71]....
        /*06bc*/ 	.word	0x0000ef20


	//   ....[72]....
        /*06c0*/ 	.word	0x0000ef40


	//   ....[73]....
        /*06c4*/ 	.word	0x0000efa0


	//   ....[74]....
        /*06c8*/ 	.word	0x0000efe0


	//   ....[75]....
        /*06cc*/ 	.word	0x0000f040


	//   ....[76]....
        /*06d0*/ 	.word	0x0000f080


	//   ....[77]....
        /*06d4*/ 	.word	0x0000f090


	//   ....[78]....
        /*06d8*/ 	.word	0x0000f0b0


	//   ....[79]....
        /*06dc*/ 	.word	0x0000f180


	//   ....[80]....
        /*06e0*/ 	.word	0x0000f1c0


	//   ....[81]....
        /*06e4*/ 	.word	0x0000f1d0


	//   ....[82]....
        /*06e8*/ 	.word	0x0000f1f0


	//   ....[83]....
        /*06ec*/ 	.word	0x0000fa80


	//   ....[84]....
        /*06f0*/ 	.word	0x0000fa90


	//   ....[85]....
        /*06f4*/ 	.word	0x0000fab0


	//   ....[86]....
        /*06f8*/ 	.word	0x0000fb30


	//   ....[87]....
        /*06fc*/ 	.word	0x0000fb40


	//   ....[88]....
        /*0700*/ 	.word	0x0000fba0


	//   ....[89]....
        /*0704*/ 	.word	0x0000fbd0


	//   ....[90]....
        /*0708*/ 	.word	0x0000fc10


	//   ....[91]....
        /*070c*/ 	.word	0x0000ff00


	//   ....[92]....
        /*0710*/ 	.word	0x0000ff20


	//   ....[93]....
        /*0714*/ 	.word	0x0000ffc0


	//   ....[94]....
        /*0718*/ 	.word	0x0000ffd0


	//   ....[95]....
        /*071c*/ 	.word	0x00010060


	//   ....[96]....
        /*0720*/ 	.word	0x00010070


	//   ....[97]....
        /*0724*/ 	.word	0x00010080


	//   ....[98]....
        /*0728*/ 	.word	0x00010110


	//   ....[99]....
        /*072c*/ 	.word	0x00010720


	//   ....[100]....
        /*0730*/ 	.word	0x00010730


	//   ....[101]....
        /*0734*/ 	.word	0x000107c0


	//   ....[102]....
        /*0738*/ 	.word	0x00010860


	//   ....[103]....
        /*073c*/ 	.word	0x00010880


	//   ....[104]....
        /*0740*/ 	.word	0x00010900


	//   ....[105]....
        /*0744*/ 	.word	0x00010920


	//   ....[106]....
        /*0748*/ 	.word	0x00010930


	//   ....[107]....
        /*074c*/ 	.word	0x00010d60


	//   ....[108]....
        /*0750*/ 	.word	0x00010d90


	//   ....[109]....
        /*0754*/ 	.word	0x00010df0


	//   ....[110]....
        /*0758*/ 	.word	0x00010e20


	//   ....[111]....
        /*075c*/ 	.word	0x00010e50


	//   ....[112]....
        /*0760*/ 	.word	0x00010e80


	//   ....[113]....
        /*0764*/ 	.word	0x00010eb0


	//   ....[114]....
        /*0768*/ 	.word	0x00010ee0


	//   ....[115]....
        /*076c*/ 	.word	0x00011080


	//   ....[116]....
        /*0770*/ 	.word	0x000110b0


	//   ....[117]....
        /*0774*/ 	.word	0x000110e0


	//   ....[118]....
        /*0778*/ 	.word	0x00011110


	//   ....[119]....
        /*077c*/ 	.word	0x00011140


	//   ....[120]....
        /*0780*/ 	.word	0x00011170


	//   ....[121]....
        /*0784*/ 	.word	0x00011230


	//   ....[122]....
        /*0788*/ 	.word	0x00011250


	//   ....[123]....
        /*078c*/ 	.word	0x00011270


	//   ....[124]....
        /*0790*/ 	.word	0x000112d0


	//   ....[125]....
        /*0794*/ 	.word	0x00011d00


	//   ....[126]....
        /*0798*/ 	.word	0x000122a0


	//   ....[127]....
        /*079c*/ 	.word	0x00012390


	//   ....[128]....
        /*07a0*/ 	.word	0x00012430


	//   ....[129]....
        /*07a4*/ 	.word	0x00012490


	//   ....[130]....
        /*07a8*/ 	.word	0x000125a0


	//   ....[131]....
        /*07ac*/ 	.word	0x00012610


	//   ....[132]....
        /*07b0*/ 	.word	0x00012720


	//   ....[133]....
        /*07b4*/ 	.word	0x00012790


	//   ....[134]....
        /*07b8*/ 	.word	0x00012830


	//   ....[135]....
        /*07bc*/ 	.word	0x00012960


	//   ....[136]....
        /*07c0*/ 	.word	0x000129b0


	//   ....[137]....
        /*07c4*/ 	.word	0x00012a20


	//   ....[138]....
        /*07c8*/ 	.word	0x00012b10


	//   ....[139]....
        /*07cc*/ 	.word	0x00012b90


	//   ....[140]....
        /*07d0*/ 	.word	0x00012c70


	//   ....[141]....
        /*07d4*/ 	.word	0x00012cf0


	//   ....[142]....
        /*07d8*/ 	.word	0x00012d50


	//   ....[143]....
        /*07dc*/ 	.word	0x00012e50


	//   ....[144]....
        /*07e0*/ 	.word	0x00012f50


	//   ....[145]....
        /*07e4*/ 	.word	0x00012fb0


	//   ....[146]....
        /*07e8*/ 	.word	0x00013090


	//   ....[147]....
        /*07ec*/ 	.word	0x000131d0


	//   ....[148]....
        /*07f0*/ 	.word	0x000132b0


	//   ....[149]....
        /*07f4*/ 	.word	0x00013330


	//   ....[150]....
        /*07f8*/ 	.word	0x00013410


	//   ....[151]....
        /*07fc*/ 	.word	0x00013470


	//   ....[152]....
        /*0800*/ 	.word	0x00013540


	//   ....[153]....
        /*0804*/ 	.word	0x000135a0


	//   ....[154]....
        /*0808*/ 	.word	0x00013680


	//   ....[155]....
        /*080c*/ 	.word	0x00013770


	//   ....[156]....
        /*0810*/ 	.word	0x00013810


	//   ....[157]....
        /*0814*/ 	.word	0x00013870


	//   ....[158]....
        /*0818*/ 	.word	0x00013970


	//   ....[159]....
        /*081c*/ 	.word	0x000139d0


	//   ....[160]....
        /*0820*/ 	.word	0x00013ad0


	//   ....[161]....
        /*0824*/ 	.word	0x00013b30


	//   ....[162]....
        /*0828*/ 	.word	0x00013c00


	//   ....[163]....
        /*082c*/ 	.word	0x00013d50


	//   ....[164]....
        /*0830*/ 	.word	0x00013e00


	//   ....[165]....
        /*0834*/ 	.word	0x00013f10


	//   ....[166]....
        /*0838*/ 	.word	0x00013ff0


	//   ....[167]....
        /*083c*/ 	.word	0x00014050


	//   ....[168]....
        /*0840*/ 	.word	0x00014140


	//   ....[169]....
        /*0844*/ 	.word	0x000141a0


	//   ....[170]....
        /*0848*/ 	.word	0x00014280


	//   ....[171]....
        /*084c*/ 	.word	0x00014310


	//   ....[172]....
        /*0850*/ 	.word	0x000143b0


	//   ....[173]....
        /*0854*/ 	.word	0x00014520


	//   ....[174]....
        /*0858*/ 	.word	0x00014590


	//   ....[175]....
        /*085c*/ 	.word	0x00014600


	//   ....[176]....
        /*0860*/ 	.word	0x00014670


	//   ....[177]....
        /*0864*/ 	.word	0x000146e0


	//   ....[178]....
        /*0868*/ 	.word	0x00014760


	//   ....[179]....
        /*086c*/ 	.word	0x000147e0


	//   ....[180]....
        /*0870*/ 	.word	0x00014870


	//   ....[181]....
        /*0874*/ 	.word	0x000148e0


	//   ....[182]....
        /*0878*/ 	.word	0x00014950


	//   ....[183]....
        /*087c*/ 	.word	0x000149c0


	//   ....[184]....
        /*0880*/ 	.word	0x00014a40


	//   ....[185]....
        /*0884*/ 	.word	0x00014ab0


	//   ....[186]....
        /*0888*/ 	.word	0x00014b60


	//   ....[187]....
        /*088c*/ 	.word	0x00014bb0


	//   ....[188]....
        /*0890*/ 	.word	0x00014c40


	//   ....[189]....
        /*0894*/ 	.word	0x00014d70


	//----- nvinfo : EIATTR_REG_RECONFIG
	.align		4
.L_291:
        /*0898*/ 	.byte	0x01, 0x54
	.zero		2


	//----- nvinfo : EIATTR_SYSCALL_OFFSETS
	.align		4
        /*089c*/ 	.byte	0x04, 0x46
        /*089e*/ 	.short	(.L_293 - .L_292)


	//   ....[0]....
.L_292:
        /*08a0*/ 	.word	0x00001b50


	//   ....[1]....
        /*08a4*/ 	.word	0x0000d950


	//   ....[2]....
        /*08a8*/ 	.word	0x0000daa0


	//   ....[3]....
        /*08ac*/ 	.word	0x0000db90


	//   ....[4]....
        /*08b0*/ 	.word	0x0000e9d0


	//----- nvinfo : EIATTR_MBARRIER_INSTR_OFFSETS
	.align		4
.L_293:
        /*08b4*/ 	.byte	0x04, 0x39
        /*08b6*/ 	.short	(.L_295 - .L_294)


	//   ....[0]....
.L_294:
        /*08b8*/ 	.word	0x00000180
        /*08bc*/ 	.word	0x000000ff
        /*08c0*/ 	.word	0x0002d800
        /*08c4*/ 	.short	0x0100
        /*08c6*/ 	.byte	0x08
	.zero		1


	//   ....[1]....
        /*08c8*/ 	.word	0x00000190
        /*08cc*/ 	.word	0x000000ff
        /*08d0*/ 	.word	0x0002d820
        /*08d4*/ 	.short	0x0100
        /*08d6*/ 	.byte	0x08
	.zero		1


	//   ....[2]....
        /*08d8*/ 	.word	0x00000280
        /*08dc*/ 	.word	0x000000ff
        /*08e0*/ 	.word	0x0002d830
        /*08e4*/ 	.short	0x0100
        /*08e6*/ 	.byte	0x08
	.zero		1


	//   ....[3]....
        /*08e8*/ 	.word	0x00000290
        /*08ec*/ 	.word	0x000000ff
        /*08f0*/ 	.word	0x0002d840
        /*08f4*/ 	.short	0x0100
        /*08f6*/ 	.byte	0x08
	.zero		1


	//   ....[4]....
        /*08f8*/ 	.word	0x000002a0
        /*08fc*/ 	.word	0x000000ff
        /*0900*/ 	.word	0x0002d838
        /*0904*/ 	.short	0x0100
        /*0906*/ 	.byte	0x08
	.zero		1


	//   ....[5]....
        /*0908*/ 	.word	0x000002b0
        /*090c*/ 	.word	0x000000ff
        /*0910*/ 	.word	0x0002d848
        /*0914*/ 	.short	0x0100
        /*0916*/ 	.byte	0x08
	.zero		1


	//   ....[6]....
        /*0918*/ 	.word	0x000003e0
        /*091c*/ 	.word	0x000000ff
        /*0920*/ 	.word	0x0002d850
        /*0924*/ 	.short	0x0100
        /*0926*/ 	.byte	0x08
	.zero		1


	//   ....[7]....
        /*0928*/ 	.word	0x000003f0
        /*092c*/ 	.word	0x000000ff
        /*0930*/ 	.word	0x0002d860
        /*0934*/ 	.short	0x0100
        /*0936*/ 	.byte	0x08
	.zero		1


	//   ....[8]....
        /*0938*/ 	.word	0x00000400
        /*093c*/ 	.word	0x000000ff
        /*0940*/ 	.word	0x0002d858
        /*0944*/ 	.short	0x0100
        /*0946*/ 	.byte	0x08
	.zero		1


	//   ....[9]....
        /*0948*/ 	.word	0x00000410
        /*094c*/ 	.word	0x000000ff
        /*0950*/ 	.word	0x0002d868
        /*0954*/ 	.short	0x0100
        /*0956*/ 	.byte	0x08
	.zero		1


	//   ....[10]....
        /*0958*/ 	.word	0x00000500
        /*095c*/ 	.word	0x000000ff
        /*0960*/ 	.word	0x0002d870
        /*0964*/ 	.short	0x0100
        /*0966*/ 	.byte	0x06
	.zero		1


	//   ....[11]....
        /*0968*/ 	.word	0x00000510
        /*096c*/ 	.word	0x000000ff
        /*0970*/ 	.word	0x0002d880
        /*0974*/ 	.short	0x0100
        /*0976*/ 	.byte	0x06
	.zero		1


	//   ....[12]....
        /*0978*/ 	.word	0x00000520
        /*097c*/ 	.word	0x000000ff
        /*0980*/ 	.word	0x0002d878
        /*0984*/ 	.short	0x0100
        /*0986*/ 	.byte	0x06
	.zero		1


	//   ....[13]....
        /*0988*/ 	.word	0x00000530
        /*098c*/ 	.word	0x000000ff
        /*0990*/ 	.word	0x0002d888
        /*0994*/ 	.short	0x0100
        /*0996*/ 	.byte	0x06
	.zero		1


	//   ....[14]....
        /*0998*/ 	.word	0x00000660
        /*099c*/ 	.word	0x000000ff
        /*09a0*/ 	.word	0x0002d890
        /*09a4*/ 	.short	0x0100
        /*09a6*/ 	.byte	0x08
	.zero		1


	//   ....[15]....
        /*09a8*/ 	.word	0x00000670
        /*09ac*/ 	.word	0x000000ff
        /*09b0*/ 	.word	0x0002d8a0
        /*09b4*/ 	.short	0x0100
        /*09b6*/ 	.byte	0x08
	.zero		1


	//   ....[16]....
        /*09b8*/ 	.word	0x00000680
        /*09bc*/ 	.word	0x000000ff
        /*09c0*/ 	.word	0x0002d898
        /*09c4*/ 	.short	0x0100
        /*09c6*/ 	.byte	0x08
	.zero		1


	//   ....[17]....
        /*09c8*/ 	.word	0x00000690
        /*09cc*/ 	.word	0x000000ff
        /*09d0*/ 	.word	0x0002d8a8
        /*09d4*/ 	.short	0x0100
        /*09d6*/ 	.byte	0x08
	.zero		1


	//   ....[18]....
        /*09d8*/ 	.word	0x000007c0
        /*09dc*/ 	.word	0x000000ff
        /*09e0*/ 	.word	0x0002d8b0
        /*09e4*/ 	.short	0x0100
        /*09e6*/ 	.byte	0x08
	.zero		1


	//   ....[19]....
        /*09e8*/ 	.word	0x000007d0
        /*09ec*/ 	.word	0x000000ff
        /*09f0*/ 	.word	0x0002d8c0
        /*09f4*/ 	.short	0x0100
        /*09f6*/ 	.byte	0x08
	.zero		1


	//   ....[20]....
        /*09f8*/ 	.word	0x000007e0
        /*09fc*/ 	.word	0x000000ff
        /*0a00*/ 	.word	0x0002d8b8
        /*0a04*/ 	.short	0x0100
        /*0a06*/ 	.byte	0x08
	.zero		1


	//   ....[21]....
        /*0a08*/ 	.word	0x000007f0
        /*0a0c*/ 	.word	0x000000ff
        /*0a10*/ 	.word	0x0002d8c8
        /*0a14*/ 	.short	0x0100
        /*0a16*/ 	.byte	0x08
	.zero		1


	//   ....[22]....
        /*0a18*/ 	.word	0x00001bc0
        /*0a1c*/ 	.word	0x000000ff
        /*0a20*/ 	.word	0x0002d800
        /*0a24*/ 	.short	0x010a
        /*0a26*/ 	.byte	0x28
	.zero		1


	//   ....[23]....
        /*0a28*/ 	.word	0x00001c30
        /*0a2c*/ 	.word	0x00000000
        /*0a30*/ 	.word	0x0002d830
        /*0a34*/ 	.short	0x010a
        /*0a36*/ 	.byte	0x3f
	.zero		1


	//   ....[24]....
        /*0a38*/ 	.word	0x00001c70
        /*0a3c*/ 	.word	0x00000000
        /*0a40*/ 	.word	0x0002d830
        /*0a44*/ 	.short	0x010a
        /*0a46*/ 	.byte	0x3f
	.zero		1


	//   ....[25]....
        /*0a48*/ 	.word	0x00002800
        /*0a4c*/ 	.word	0x000000ff
        /*0a50*/ 	.word	0x00000000
        /*0a54*/ 	.short	0x0101
        /*0a56*/ 	.byte	0x06
	.zero		1


	//   ....[26]....
        /*0a58*/ 	.word	0x00003fb0
        /*0a5c*/ 	.word	0x000000ff
        /*0a60*/ 	.word	0x0002d830
        /*0a64*/ 	.short	0x010a
        /*0a66*/ 	.byte	0x07
	.zero		1


	//   ....[27]....
        /*0a68*/ 	.word	0x00003ff0
        /*0a6c*/ 	.word	0x000000ff
        /*0a70*/ 	.word	0x0002d830
        /*0a74*/ 	.short	0x010a
        /*0a76*/ 	.byte	0x07
	.zero		1


	//   ....[28]....
        /*0a78*/ 	.word	0x000042d0
        /*0a7c*/ 	.word	0x000000ff
        /*0a80*/ 	.word	0x0002d850
        /*0a84*/ 	.short	0x010a
        /*0a86*/ 	.byte	0x07
	.zero		1


	//   ....[29]....
        /*0a88*/ 	.word	0x00004310
        /*0a8c*/ 	.word	0x000000ff
        /*0a90*/ 	.word	0x0002d850
        /*0a94*/ 	.short	0x010a
        /*0a96*/ 	.byte	0x07
	.zero		1


	//   ....[30]....
        /*0a98*/ 	.word	0x00004810
        /*0a9c*/ 	.word	0x000000ff
        /*0aa0*/ 	.word	0x00000000
        /*0aa4*/ 	.short	0x0101
        /*0aa6*/ 	.byte	0x07
	.zero		1


	//   ....[31]....
        /*0aa8*/ 	.word	0x00006400
        /*0aac*/ 	.word	0x000000ff
        /*0ab0*/ 	.word	0x00000000
        /*0ab4*/ 	.short	0x0101
        /*0ab6*/ 	.byte	0x06
	.zero		1


	//   ....[32]....
        /*0ab8*/ 	.word	0x00006aa0
        /*0abc*/ 	.word	0x000000ff
        /*0ac0*/ 	.word	0x0002d830
        /*0ac4*/ 	.short	0x010a
        /*0ac6*/ 	.byte	0x07
	.zero		1


	//   ....[33]....
        /*0ac8*/ 	.word	0x00006ae0
        /*0acc*/ 	.word	0x000000ff
        /*0ad0*/ 	.word	0x0002d830
        /*0ad4*/ 	.short	0x010a
        /*0ad6*/ 	.byte	0x07
	.zero		1


	//   ....[34]....
        /*0ad8*/ 	.word	0x00006dc0
        /*0adc*/ 	.word	0x000000ff
        /*0ae0*/ 	.word	0x0002d850
        /*0ae4*/ 	.short	0x010a
        /*0ae6*/ 	.byte	0x07
	.zero		1


	//   ....[35]....
        /*0ae8*/ 	.word	0x00006e00
        /*0aec*/ 	.word	0x000000ff
        /*0af0*/ 	.word	0x0002d850
        /*0af4*/ 	.short	0x010a
        /*0af6*/ 	.byte	0x07
	.zero		1


	//   ....[36]....
        /*0af8*/ 	.word	0x00007300
        /*0afc*/ 	.word	0x000000ff
        /*0b00*/ 	.word	0x00000000
        /*0b04*/ 	.short	0x0101
        /*0b06*/ 	.byte	0x07
	.zero		1


	//   ....[37]....
        /*0b08*/ 	.word	0x00008510
        /*0b0c*/ 	.word	0x000000ff
        /*0b10*/ 	.word	0x00000000
        /*0b14*/ 	.short	0x0101
        /*0b16*/ 	.byte	0x06
	.zero		1


	//   ....[38]....
        /*0b18*/ 	.word	0x00008ae0
        /*0b1c*/ 	.word	0x000000ff
        /*0b20*/ 	.word	0x0002d850
        /*0b24*/ 	.short	0x010a
        /*0b26*/ 	.byte	0x04
	.zero		1


	//   ....[39]....
        /*0b28*/ 	.word	0x00008b20
        /*0b2c*/ 	.word	0x000000ff
        /*0b30*/ 	.word	0x0002d850
        /*0b34*/ 	.short	0x010a
        /*0b36*/ 	.byte	0x04
	.zero		1


	//   ....[40]....
        /*0b38*/ 	.word	0x000091a0
        /*0b3c*/ 	.word	0x000000ff
        /*0b40*/ 	.word	0x00000000
        /*0b44*/ 	.short	0x0101
        /*0b46*/ 	.byte	0x04
	.zero		1


	//   ....[41]....
        /*0b48*/ 	.word	0x0000a590
        /*0b4c*/ 	.word	0x000000ff
        /*0b50*/ 	.word	0x00000000
        /*0b54*/ 	.short	0x0101
        /*0b56*/ 	.byte	0x04
	.zero		1


	//   ....[42]....
        /*0b58*/ 	.word	0x0000aaf0
        /*0b5c*/ 	.word	0x000000ff
        /*0b60*/ 	.word	0x00000000
        /*0b64*/ 	.short	0x0101
        /*0b66*/ 	.byte	0x04
	.zero		1


	//   ....[43]....
        /*0b68*/ 	.word	0x0000e150
        /*0b6c*/ 	.word	0x00000002
        /*0b70*/ 	.word	0x0002d840
        /*0b74*/ 	.short	0x010a
        /*0b76*/ 	.byte	0x3f
	.zero		1


	//   ....[44]....
        /*0b78*/ 	.word	0x0000e6d0
        /*0b7c*/ 	.word	0x00000002
        /*0b80*/ 	.word	0x0002d830
        /*0b84*/ 	.short	0x0107
        /*0b86*/ 	.byte	0x3f
	.zero		1


	//   ....[45]....
        /*0b88*/ 	.word	0x0000e7b0
        /*0b8c*/ 	.word	0x00000002
        /*0b90*/ 	.word	0x0002d830
        /*0b94*/ 	.short	0x0101
        /*0b96*/ 	.byte	0x3f
	.zero		1


	//   ....[46]....
        /*0b98*/ 	.word	0x0000f330
        /*0b9c*/ 	.word	0x00000011
        /*0ba0*/ 	.word	0x0002d800
        /*0ba4*/ 	.short	0x0107
        /*0ba6*/ 	.byte	0x3f
	.zero		1


	//   ....[47]....
        /*0ba8*/ 	.word	0x0000f420
        /*0bac*/ 	.word	0x00000011
        /*0bb0*/ 	.word	0x0002d800
        /*0bb4*/ 	.short	0x0101
        /*0bb6*/ 	.byte	0x3f
	.zero		1


	//   ....[48]....
        /*0bb8*/ 	.word	0x0000f440
        /*0bbc*/ 	.word	0x00000011
        /*0bc0*/ 	.word	0x0002d820
        /*0bc4*/ 	.short	0x010a
        /*0bc6*/ 	.byte	0x3f
	.zero		1


	//   ....[49]....
        /*0bc8*/ 	.word	0x0000f860
        /*0bcc*/ 	.word	0x00000005
        /*0bd0*/ 	.word	0x0002d840
        /*0bd4*/ 	.short	0x010a
        /*0bd6*/ 	.byte	0x3f
	.zero		1


	//   ....[50]....
        /*0bd8*/ 	.word	0x0000fcc0
        /*0bdc*/ 	.word	0x00000005
        /*0be0*/ 	.word	0x0002d830
        /*0be4*/ 	.short	0x0107
        /*0be6*/ 	.byte	0x3f
	.zero		1


	//   ....[51]....
        /*0be8*/ 	.word	0x0000fd80
        /*0bec*/ 	.word	0x00000005
        /*0bf0*/ 	.word	0x0002d830
        /*0bf4*/ 	.short	0x0101
        /*0bf6*/ 	.byte	0x3f
	.zero		1


	//   ....[52]....
        /*0bf8*/ 	.word	0x0000fde0
        /*0bfc*/ 	.word	0x00000005
        /*0c00*/ 	.word	0x0002d860
        /*0c04*/ 	.short	0x010a
        /*0c06*/ 	.byte	0x3f
	.zero		1


	//   ....[53]....
        /*0c08*/ 	.word	0x000102d0
        /*0c0c*/ 	.word	0x00000005
        /*0c10*/ 	.word	0x0002d850
        /*0c14*/ 	.short	0x0107
        /*0c16*/ 	.byte	0x3f
	.zero		1


	//   ....[54]....
        /*0c18*/ 	.word	0x000103c0
        /*0c1c*/ 	.word	0x00000005
        /*0c20*/ 	.word	0x0002d850
        /*0c24*/ 	.short	0x0101
        /*0c26*/ 	.byte	0x3f
	.zero		1


	//   ....[55]....
        /*0c28*/ 	.word	0x000105e0
        /*0c2c*/ 	.word	0x00000000
        /*0c30*/ 	.word	0x0002d860
        /*0c34*/ 	.short	0x010a
        /*0c36*/ 	.byte	0x3f
	.zero		1


	//   ....[56]....
        /*0c38*/ 	.word	0x00010a60
        /*0c3c*/ 	.word	0x00000000
        /*0c40*/ 	.word	0x0002d850
        /*0c44*/ 	.short	0x0107
        /*0c46*/ 	.byte	0x3f
	.zero		1


	//   ....[57]....
        /*0c48*/ 	.word	0x00010b30
        /*0c4c*/ 	.word	0x00000000
        /*0c50*/ 	.word	0x0002d850
        /*0c54*/ 	.short	0x0101
        /*0c56*/ 	.byte	0x3f
	.zero		1


	//   ....[58]....
        /*0c58*/ 	.word	0x00011c80
        /*0c5c*/ 	.word	0x00000005
        /*0c60*/ 	.word	0x0002d820
        /*0c64*/ 	.short	0x010a
        /*0c66*/ 	.byte	0x3f
	.zero		1


	//   ....[59]....
        /*0c68*/ 	.word	0x00011e00
        /*0c6c*/ 	.word	0x00000003
        /*0c70*/ 	.word	0x0002d840
        /*0c74*/ 	.short	0x010a
        /*0c76*/ 	.byte	0x3f
	.zero		1


	//   ....[60]....
        /*0c78*/ 	.word	0x00011ea0
        /*0c7c*/ 	.word	0x00000005
        /*0c80*/ 	.word	0x0002d840
        /*0c84*/ 	.short	0x010a
        /*0c86*/ 	.byte	0x3f
	.zero		1


	//   ....[61]....
        /*0c88*/ 	.word	0x00011ee0
        /*0c8c*/ 	.word	0x00000003
        /*0c90*/ 	.word	0x0002d860
        /*0c94*/ 	.short	0x010a
        /*0c96*/ 	.byte	0x3f
	.zero		1


	//   ....[62]....
        /*0c98*/ 	.word	0x00011f20
        /*0c9c*/ 	.word	0x00000005
        /*0ca0*/ 	.word	0x0002d860
        /*0ca4*/ 	.short	0x010a
        /*0ca6*/ 	.byte	0x3f
	.zero		1


	//   ....[63]....
        /*0ca8*/ 	.word	0x00011f90
        /*0cac*/ 	.word	0x00000003
        /*0cb0*/ 	.word	0x0002d800
        /*0cb4*/ 	.short	0x010a
        /*0cb6*/ 	.byte	0x3f
	.zero		1


	//   ....[64]....
        /*0cb8*/ 	.word	0x00011fe0
        /*0cbc*/ 	.word	0x00000000
        /*0cc0*/ 	.word	0x0002d830
        /*0cc4*/ 	.short	0x010a
        /*0cc6*/ 	.byte	0x3f
	.zero		1


	//   ....[65]....
        /*0cc8*/ 	.word	0x00012040
        /*0ccc*/ 	.word	0x00000006
        /*0cd0*/ 	.word	0x0002d830
        /*0cd4*/ 	.short	0x010a
        /*0cd6*/ 	.byte	0x3f
	.zero		1


	//   ....[66]....
        /*0cd8*/ 	.word	0x000120a0
        /*0cdc*/ 	.word	0x00000005
        /*0ce0*/ 	.word	0x0002d850
        /*0ce4*/ 	.short	0x010a
        /*0ce6*/ 	.byte	0x3f
	.zero		1


	//   ....[67]....
        /*0ce8*/ 	.word	0x00012100
        /*0cec*/ 	.word	0x00000006
        /*0cf0*/ 	.word	0x0002d830
        /*0cf4*/ 	.short	0x010a
        /*0cf6*/ 	.byte	0x3f
	.zero		1


	//   ....[68]....
        /*0cf8*/ 	.word	0x00012160
        /*0cfc*/ 	.word	0x00000005
        /*0d00*/ 	.word	0x0002d850
        /*0d04*/ 	.short	0x010a
        /*0d06*/ 	.byte	0x3f
	.zero		1


	//   ....[69]....
        /*0d08*/ 	.word	0x000121c0
        /*0d0c*/ 	.word	0x00000008
        /*0d10*/ 	.word	0x0002d850
        /*0d14*/ 	.short	0x010a
        /*0d16*/ 	.byte	0x3f
	.zero		1


	//   ....[70]....
        /*0d18*/ 	.word	0x000122e0
        /*0d1c*/ 	.word	0x00000002
        /*0d20*/ 	.word	0x0002d840
        /*0d24*/ 	.short	0x010a
        /*0d26*/ 	.byte	0x3f
	.zero		1


	//   ....[71]....
        /*0d28*/ 	.word	0x000130d0
        /*0d2c*/ 	.word	0x00000011
        /*0d30*/ 	.word	0x0002d820
        /*0d34*/ 	.short	0x010a
        /*0d36*/ 	.byte	0x3f
	.zero		1


	//   ....[72]....
        /*0d38*/ 	.word	0x00013120
        /*0d3c*/ 	.word	0x00000005
        /*0d40*/ 	.word	0x0002d840
        /*0d44*/ 	.short	0x010a
        /*0d46*/ 	.byte	0x3f
	.zero		1


	//   ....[73]....
        /*0d48*/ 	.word	0x000136c0
        /*0d4c*/ 	.word	0x00000005
        /*0d50*/ 	.word	0x0002d860
        /*0d54*/ 	.short	0x010a
        /*0d56*/ 	.byte	0x3f
	.zero		1


	//   ....[74]....
        /*0d58*/ 	.word	0x00013ca0
        /*0d5c*/ 	.word	0x00000000
        /*0d60*/ 	.word	0x0002d860
        /*0d64*/ 	.short	0x010a
        /*0d66*/ 	.byte	0x3f
	.zero		1


	//   ....[75]....
        /*0d68*/ 	.word	0x00014c90
        /*0d6c*/ 	.word	0x00000005
        /*0d70*/ 	.word	0x0002d820
        /*0d74*/ 	.short	0x010a
        /*0d76*/ 	.byte	0x3f
	.zero		1


	//   ....[76]....
        /*0d78*/ 	.word	0x00014e30
        /*0d7c*/ 	.word	0x00000003
        /*0d80*/ 	.word	0x0002d840
        /*0d84*/ 	.short	0x010a
        /*0d86*/ 	.byte	0x3f
	.zero		1


	//   ....[77]....
        /*0d88*/ 	.word	0x00014e80
        /*0d8c*/ 	.word	0x00000005
        /*0d90*/ 	.word	0x0002d840
        /*0d94*/ 	.short	0x010a
        /*0d96*/ 	.byte	0x3f
	.zero		1


	//   ....[78]....
        /*0d98*/ 	.word	0x00014ed0
        /*0d9c*/ 	.word	0x00000003
        /*0da0*/ 	.word	0x0002d860
        /*0da4*/ 	.short	0x010a
        /*0da6*/ 	.byte	0x3f
	.zero		1


	//----- nvinfo : EIATTR_NUM_MBARRIERS
	.align		4
.L_295:
        /*0da8*/ 	.byte	0x03, 0x38
        /*0daa*/ 	.short	0x0016


	//----- nvinfo : EIATTR_EXIT_INSTR_OFFSETS
	.align		4
        /*0dac*/ 	.byte	0x04, 0x1c
        /*0dae*/ 	.short	(.L_297 - .L_296)


	//   ....[0]....
.L_296:
        /*0db0*/ 	.word	0x000009a0


	//   ....[1]....
        /*0db4*/ 	.word	0x0000bd00


	//   ....[2]....
        /*0db8*/ 	.word	0x00011f70


	//----- nvinfo : EIATTR_MAX_THREADS
	.align		4
.L_297:
        /*0dbc*/ 	.byte	0x04, 0x05
        /*0dbe*/ 	.short	(.L_299 - .L_298)
.L_298:
        /*0dc0*/ 	.word	0x00000200
        /*0dc4*/ 	.word	0x00000001
        /*0dc8*/ 	.word	0x00000001


	//----- nvinfo : EIATTR_CRS_STACK_SIZE
	.align		4
.L_299:
        /*0dcc*/ 	.byte	0x04, 0x1e
        /*0dce*/ 	.short	(.L_301 - .L_300)
.L_300:
        /*0dd0*/ 	.word	0x00000000


	//----- nvinfo : EIATTR_CBANK_PARAM_SIZE
	.align		4
.L_301:
        /*0dd4*/ 	.byte	0x03, 0x19
        /*0dd6*/ 	.short	0x0af0


	//----- nvinfo : EIATTR_PARAM_CBANK
	.align		4
        /*0dd8*/ 	.byte	0x04, 0x0a
        /*0dda*/ 	.short	(.L_303 - .L_302)
	.align		4
.L_302:
        /*0ddc*/ 	.word	index@(.nv.constant0._ZN7cutlass13device_kernelIN5flash11enable_sm90INS1_16FlashAttnFwdSm90INS1_25CollectiveMainloopFwdSm90ILi2EN4cute5tupleIJNS5_1CILi1EEES8_S8_EEENS6_IJNS7_ILi192EEENS7_ILi128EEENS7_ILi96EEEEEELi96ENS_6half_tEfNS_4arch4Sm90ELb1ELb0ELb0ELb1ELb1ELb0ELb0ELb0ELb1ELb1ELb1ELb0EEENS1_21CollectiveEpilogueFwdINS6_IJSA_SC_SB_EEES9_SE_SG_Li384ELb1ELb1ELb1ELb0EEENS1_36VarlenDynamicPersistentTileSchedulerILi192ELi128ELi384ELi128ELb1ELb1ELb1ELb1ELb1ELb1EEEEEEEEEvNT_6ParamsE)
        /*0de0*/ 	.short	0x0210
        /*0de2*/ 	.short	0x0af0


	//----- nvinfo : EIATTR_SW_WAR
	.align		4
.L_303:
        /*0de4*/ 	.byte	0x04, 0x36
        /*0de6*/ 	.short	(.L_305 - .L_304)
.L_304:
        /*0de8*/ 	.word	0x00000008
.L_305:


//--------------------- .nv.info._ZN7cutlass13device_kernelIN5flash11enable_sm90INS1_16FlashAttnFwdSm90INS1_25CollectiveMainloopFwdSm90ILi2EN4cute5tupleIJNS5_1CILi1EEES8_S8_EEENS6_IJNS7_ILi192EEENS7_ILi128EEENS7_ILi96EEEEEELi96ENS_6half_tEfNS_4arch4Sm90ELb1ELb0ELb0ELb1ELb1ELb1ELb0ELb0ELb1ELb1ELb1ELb0EEENS1_21CollectiveEpilogueFwdINS6_IJSA_SC_SB_EEES9_SE_SG_Li384ELb1ELb1ELb1ELb0EEENS1_36VarlenDynamicPersistentTileSchedulerILi192ELi128ELi384ELi128ELb1ELb1ELb1ELb1ELb1ELb1EEEEEEEEEvNT_6ParamsE --------------------------
	.section	.nv.info._ZN7cutlass13device_kernelIN5flash11enable_sm90INS1_16FlashAttnFwdSm90INS1_25CollectiveMainloopFwdSm90ILi2EN4cute5tupleIJNS5_1CILi1EEES8_S8_EEENS6_IJNS7_ILi192EEENS7_ILi128EEENS7_ILi96EEEEEELi96ENS_6half_tEfNS_4arch4Sm90ELb1ELb0ELb0ELb1ELb1ELb1ELb0ELb0ELb1ELb1ELb1ELb0EEENS1_21CollectiveEpilogueFwdINS6_IJSA_SC_SB_EEES9_SE_SG_Li384ELb1ELb1ELb1ELb0EEENS1_36VarlenDynamicPersistentTileSchedulerILi192ELi128ELi384ELi128ELb1ELb1ELb1ELb1ELb1ELb1EEEEEEEEEvNT_6ParamsE,"",@"SHT_CUDA_INFO"
	.sectionflags	@""
	.align	4


	//----- nvinfo : EIATTR_CUDA_API_VERSION
	.align		4
        /*0000*/ 	.byte	0x04, 0x37
        /*0002*/ 	.short	(.L_307 - .L_306)
.L_306:
        /*0004*/ 	.word	0x00000082


	//----- nvinfo : EIATTR_KPARAM_INFO
	.align		4
.L_307:
        /*0008*/ 	.byte	0x04, 0x17
        /*000a*/ 	.short	(.L_309 - .L_308)
.L_308:
        /*000c*/ 	.word	0x00000000
        /*0010*/ 	.short	0x0000
        /*0012*/ 	.short	0x0070
        /*0014*/ 	.byte	0x00, 0xf0, 0x01, 0x2a


	//----- nvinfo : EIATTR_SPARSE_MMA_MASK
	.align		4
.L_309:
        /*0018*/ 	.byte	0x03, 0x50
        /*001a*/ 	.short	0x0000


	//----- nvinfo : EIATTR_MAXREG_COUNT
	.align		4
        /*001c*/ 	.byte	0x03, 0x1b
        /*001e*/ 	.short	0x0080


	//----- nvinfo : EIATTR_NUM_BARRIERS
	.align		4
        /*0020*/ 	.byte	0x02, 0x4c
        /*0022*/ 	.byte	0x10
	.zero		1


	//----- nvinfo : EIATTR_EXTERNS
	.align		4
        /*0024*/ 	.byte	0x04, 0x0f
        /*0026*/ 	.short	(.L_311 - .L_310)


	//   ....[0]....
	.align		4
.L_310:
        /*0028*/ 	.word	index@(__assertfail)


	//----- nvinfo : EIATTR_ANNOTATIONS
	.align		4
.L_311:
        /*002c*/ 	.byte	0x04, 0x55
        /*002e*/ 	.short	(.L_313 - .L_312)


	//   ....[0]....
.L_312:
        /* <DEDUP_REMOVED lines=147> */


	//----- nvinfo : EIATTR_MERCURY_ISA_VERSION
	.align		4
.L_313:
        /*0950*/ 	.byte	0x03, 0x5f
        /*0952*/ 	.short	0x0101


	//----- nvinfo : EIATTR_UNUSED_LOAD_BYTE_OFFSET
	.align		4
        /*0954*/ 	.byte	0x04, 0x44
        /*0956*/ 	.short	(.L_315 - .L_314)


	//   ....[0]....
.L_314:
        /*0958*/ 	.word	0x00000a90
        /*095c*/ 	.word	0x0000fff0


	//   ....[1]....
        /*0960*/ 	.word	0x00014270
        /*0964*/ 	.word	0x0000fff0


	//----- nvinfo : EIATTR_INT_WARP_WIDE_INSTR_OFFSETS
	.align		4
.L_315:
        /*0968*/ 	.byte	0x04, 0x31
        /*096a*/ 	.short	(.L_317 - .L_316)


	//   ....[0]....
.L_316:
        /*096c*/ 	.word	0x00000130


	//   ....[1]....
        /*0970*/ 	.word	0x00000170


	//   ....[2]....
        /*0974*/ 	.word	0x000001e0


	//   ....[3]....
        /*0978*/ 	.word	0x0001a210


	//   ....[4]....
        /*097c*/ 	.word	0x0001a2a0


	//   ....[5]....
        /*0980*/ 	.word	0x0001cf10


	//   ....[6]....
        /*0984*/ 	.word	0x0001cfa0


	//----- nvinfo : EIATTR_COOP_GROUP_MASK_REGIDS
	.align		4
.L_317:
        /*0988*/ 	.byte	0x04, 0x29
        /*098a*/ 	.short	(.L_319 - .L_318)


	//   ....[0]....
.L_318:
        /*098c*/ 	.word	0xffffffff


	//   ....[1]....
        /*0990*/ 	.word	0xffffffff


	//   ....[2]....
        /*0994*/ 	.word	0xffffffff


	//   ....[3]....
        /*0998*/ 	.word	0xffffffff


	//   ....[4]....
        /*099c*/ 	.word	0xffffffff


	//   ....[5]....
        /*09a0*/ 	.word	0xffffffff


	//   ....[6]....
        /*09a4*/ 	.word	0xffffffff


	//   ....[7]....
        /*09a8*/ 	.word	0xffffffff


	//   ....[8]....
        /*09ac*/ 	.word	0xffffffff


	//   ....[9]....
        /*09b0*/ 	.word	0xffffffff


	//   ....[10]....
        /*09b4*/ 	.word	0xffffffff


	//   ....[11]....
        /*09b8*/ 	.word	0xffffffff


	//   ....[12]....
        /*09bc*/ 	.word	0xffffffff


	//   ....[13]....
        /*09c0*/ 	.word	0xffffffff


	//   ....[14]....
        /*09c4*/ 	.word	0xffffffff


	//   ....[15]....
        /*09c8*/ 	.word	0xffffffff


	//   ....[16]....
        /*09cc*/ 	.word	0xffffffff


	//   ....[17]....
        /*09d0*/ 	.word	0xffffffff


	//   ....[18]....
        /*09d4*/ 	.word	0xffffffff


	//   ....[19]....
        /*09d8*/ 	.word	0xffffffff


	//   ....[20]....
        /*09dc*/ 	.word	0xffffffff


	//   ....[21]....
        /*09e0*/ 	.word	0xffffffff


	//   ....[22]....
        /*09e4*/ 	.word	0xffffffff


	//   ....[23]....
        /*09e8*/ 	.word	0xffffffff


	//   ....[24]....
        /*09ec*/ 	.word	0xffffffff


	//   ....[25]....
        /*09f0*/ 	.word	0xffffffff


	//   ....[26]....
        /*09f4*/ 	.word	0xffffffff


	//   ....[27]....
        /*09f8*/ 	.word	0xffffffff


	//   ....[28]....
        /*09fc*/ 	.word	0xffffffff


	//   ....[29]....
        /*0a00*/ 	.word	0xffffffff


	//   ....[30]....
        /*0a04*/ 	.word	0xffffffff


	//   ....[31]....
        /*0a08*/ 	.word	0xffffffff


	//   ....[32]....
        /*0a0c*/ 	.word	0xffffffff


	//   ....[33]....
        /*0a10*/ 	.word	0xffffffff


	//   ....[34]....
        /*0a14*/ 	.word	0xffffffff


	//   ....[35]....
        /*0a18*/ 	.word	0xffffffff


	//   ....[36]....
        /*0a1c*/ 	.word	0xffffffff


	//   ....[37]....
        /*0a20*/ 	.word	0xffffffff


	//   ....[38]....
        /*0a24*/ 	.word	0xffffffff


	//   ....[39]....
        /*0a28*/ 	.word	0xffffffff


	//   ....[40]....
        /*0a2c*/ 	.word	0xffffffff


	//   ....[41]....
        /*0a30*/ 	.word	0xffffffff


	//   ....[42]....
        /*0a34*/ 	.word	0xffffffff


	//   ....[43]....
        /*0a38*/ 	.word	0xffffffff


	//   ....[44]....
        /*0a3c*/ 	.word	0xffffffff


	//   ....[45]....
        /*0a40*/ 	.word	0xffffffff


	//   ....[46]....
        /*0a44*/ 	.word	0xffffffff


	//   ....[47]....
        /*0a48*/ 	.word	0xffffffff


	//   ....[48]....
        /*0a4c*/ 	.word	0xffffffff


	//   ....[49]....
        /*0a50*/ 	.word	0xffffffff


	//   ....[50]....
        /*0a54*/ 	.word	0xffffffff


	//   ....[51]....
        /*0a58*/ 	.word	0xffffffff


	//   ....[52]....
        /*0a5c*/ 	.word	0xffffffff


	//   ....[53]....
        /*0a60*/ 	.word	0xffffffff


	//   ....[54]....
        /*0a64*/ 	.word	0xffffffff


	//   ....[55]....
        /*0a68*/ 	.word	0xffffffff


	//   ....[56]....
        /*0a6c*/ 	.word	0xffffffff


	//   ....[57]....
        /*0a70*/ 	.word	0xffffffff


	//   ....[58]....
        /*0a74*/ 	.word	0xffffffff


	//   ....[59]....
        /*0a78*/ 	.word	0xffffffff


	//   ....[60]....
        /*0a7c*/ 	.word	0xffffffff


	//   ....[61]....
        /*0a80*/ 	.word	0xffffffff


	//   ....[62]....
        /*0a84*/ 	.word	0xffffffff


	//   ....[63]....
        /*0a88*/ 	.word	0xffffffff


	//   ....[64]....
        /*0a8c*/ 	.word	0xffffffff


	//   ....[65]....
        /*0a90*/ 	.word	0xffffffff


	//   ....[66]....
        /*0a94*/ 	.word	0xffffffff


	//   ....[67]....
        /*0a98*/ 	.word	0xffffffff


	//   ....[68]....
        /*0a9c*/ 	.word	0xffffffff


	//   ....[69]....
        /*0aa0*/ 	.word	0xffffffff


	//   ....[70]....
        /*0aa4*/ 	.word	0xffffffff


	//   ....[71]....
        /*0aa8*/ 	.word	0xffffffff


	//   ....[72]....
        /*0aac*/ 	.word	0xffffffff


	//   ....[73]....
        /*0ab0*/ 	.word	0xffffffff


	//   ....[74]....
        /*0ab4*/ 	.word	0xffffffff


	//   ....[75]....
        /*0ab8*/ 	.word	0xffffffff


	//   ....[76]....
        /*0abc*/ 	.word	0xffffffff


	//   ....[77]....
        /*0ac0*/ 	.word	0xffffffff


	//   ....[78]....
        /*0ac4*/ 	.word	0xffffffff


	//   ....[79]....
        /*0ac8*/ 	.word	0xffffffff


	//   ....[80]....
        /*0acc*/ 	.word	0xffffffff


	//   ....[81]....
        /*0ad0*/ 	.word	0xffffffff


	//   ....[82]....
        /*0ad4*/ 	.word	0xffffffff


	//   ....[83]....
        /*0ad8*/ 	.word	0xffffffff


	//   ....[84]....
        /*0adc*/ 	.word	0xffffffff


	//   ....[85]....
        /*0ae0*/ 	.word	0xffffffff


	//   ....[86]....
        /*0ae4*/ 	.word	0xffffffff


	//   ....[87]....
        /*0ae8*/ 	.word	0xffffffff


	//   ....[88]....
        /*0aec*/ 	.word	0xffffffff


	//   ....[89]....
        /*0af0*/ 	.word	0xffffffff


	//   ....[90]....
        /*0af4*/ 	.word	0xffffffff


	//   ....[91]....
        /*0af8*/ 	.word	0xffffffff


	//   ....[92]....
        /*0afc*/ 	.word	0xffffffff


	//   ....[93]....
        /*0b00*/ 	.word	0xffffffff


	//   ....[94]....
        /*0b04*/ 	.word	0xffffffff


	//   ....[95]....
        /*0b08*/ 	.word	0xffffffff


	//   ....[96]....
        /*0b0c*/ 	.word	0xffffffff


	//   ....[97]....
        /*0b10*/ 	.word	0xffffffff


	//   ....[98]....
        /*0b14*/ 	.word	0xffffffff


	//   ....[99]....
        /*0b18*/ 	.word	0xffffffff


	//   ....[100]....
        /*0b1c*/ 	.word	0xffffffff


	//   ....[101]....
        /*0b20*/ 	.word	0xffffffff


	//   ....[102]....
        /*0b24*/ 	.word	0xffffffff


	//   ....[103]....
        /*0b28*/ 	.word	0xffffffff


	//   ....[104]....
        /*0b2c*/ 	.word	0xffffffff


	//   ....[105]....
        /*0b30*/ 	.word	0xffffffff


	//   ....[106]....
        /*0b34*/ 	.word	0xffffffff


	//   ....[107]....
        /*0b38*/ 	.word	0xffffffff


	//   ....[108]....
        /*0b3c*/ 	.word	0xffffffff


	//   ....[109]....
        /*0b40*/ 	.word	0xffffffff


	//   ....[110]....
        /*0b44*/ 	.word	0xffffffff


	//   ....[111]....
        /*0b48*/ 	.word	0xffffffff


	//   ....[112]....
        /*0b4c*/ 	.word	0xffffffff


	//   ....[113]....
        /*0b50*/ 	.word	0xffffffff


	//   ....[114]....
        /*0b54*/ 	.word	0xffffffff


	//   ....[115]....
        /*0b58*/ 	.word	0xffffffff


	//   ....[116]....
        /*0b5c*/ 	.word	0xffffffff


	//   ....[117]....
        /*0b60*/ 	.word	0xffffffff


	//   ....[118]....
        /*0b64*/ 	.word	0xffffffff


	//   ....[119]....
        /*0b68*/ 	.word	0xffffffff


	//   ....[120]....
        /*0b6c*/ 	.word	0xffffffff


	//   ....[121]....
        /*0b70*/ 	.word	0xffffffff


	//   ....[122]....
        /*0b74*/ 	.word	0xffffffff


	//   ....[123]....
        /*0b78*/ 	.word	0xffffffff


	//   ....[124]....
        /*0b7c*/ 	.word	0xffffffff


	//   ....[125]....
        /*0b80*/ 	.word	0xffffffff


	//   ....[126]....
        /*0b84*/ 	.word	0xffffffff


	//   ....[127]....
        /*0b88*/ 	.word	0xffffffff


	//   ....[128]....
        /*0b8c*/ 	.word	0xffffffff


	//   ....[129]....
        /*0b90*/ 	.word	0xffffffff


	//   ....[130]....
        /*0b94*/ 	.word	0xffffffff


	//   ....[131]....
        /*0b98*/ 	.word	0xffffffff


	//   ....[132]....
        /*0b9c*/ 	.word	0xffffffff


	//   ....[133]....
        /*0ba0*/ 	.word	0xffffffff


	//   ....[134]....
        /*0ba4*/ 	.word	0xffffffff


	//   ....[135]....
        /*0ba8*/ 	.word	0xffffffff


	//   ....[136]....
        /*0bac*/ 	.word	0xffffffff


	//   ....[137]....
        /*0bb0*/ 	.word	0xffffffff


	//   ....[138]....
        /*0bb4*/ 	.word	0xffffffff


	//   ....[139]....
        /*0bb8*/ 	.word	0xffffffff


	//   ....[140]....
        /*0bbc*/ 	.word	0xffffffff


	//   ....[141]....
        /*0bc0*/ 	.word	0xffffffff


	//   ....[142]....
        /*0bc4*/ 	.word	0xffffffff


	//   ....[143]....
        /*0bc8*/ 	.word	0xffffffff


	//   ....[144]....
        /*0bcc*/ 	.word	0x0500000f


	//   ....[145]....
        /*0bd0*/ 	.word	0x0500000f


	//   ....[146]....
        /*0bd4*/ 	.word	0x0500000f


	//   ....[147]....
        /*0bd8*/ 	.word	0x0500000f


	//   ....[148]....
        /*0bdc*/ 	.word	0x0500000f


	//   ....[149]....
        /*0be0*/ 	.word	0x0500000f


	//   ....[150]....
        /*0be4*/ 	.word	0x0500000f


	//   ....[151]....
        /*0be8*/ 	.word	0x0500000f


	//   ....[152]....
        /*0bec*/ 	.word	0x0500000f


	//   ....[153]....
        /*0bf0*/ 	.word	0x0500000f


	//   ....[154]....
        /*0bf4*/ 	.word	0x0500000f


	//   ....[155]....
        /*0bf8*/ 	.word	0x0500000f


	//   ....[156]....
        /*0bfc*/ 	.word	0x0500000f


	//   ....[157]....
        /*0c00*/ 	.word	0x0500000f


	//   ....[158]....
        /*0c04*/ 	.word	0x0500000f


	//   ....[159]....
        /*0c08*/ 	.word	0x0500000f


	//   ....[160]....
        /*0c0c*/ 	.word	0x0500000f


	//   ....[161]....
        /*0c10*/ 	.word	0x0500000f


	//   ....[162]....
        /*0c14*/ 	.word	0x0500000f


	//   ....[163]....
        /*0c18*/ 	.word	0x0500000f


	//   ....[164]....
        /*0c1c*/ 	.word	0x0500000f


	//   ....[165]....
        /*0c20*/ 	.word	0x0500000f


	//   ....[166]....
        /*0c24*/ 	.word	0x0500000f


	//   ....[167]....
        /*0c28*/ 	.word	0x0500000f


	//   ....[168]....
        /*0c2c*/ 	.word	0x0500000f


	//   ....[169]....
        /*0c30*/ 	.word	0x0500000f


	//   ....[170]....
        /*0c34*/ 	.word	0x0500000f


	//   ....[171]....
        /*0c38*/ 	.word	0x0500000f


	//   ....[172]....
        /*0c3c*/ 	.word	0x0500000f


	//   ....[173]....
        /*0c40*/ 	.word	0x0500000f


	//   ....[174]....
        /*0c44*/ 	.word	0x0500000f


	//   ....[175]....
        /*0c48*/ 	.word	0x0500000f


	//   ....[176]....
        /*0c4c*/ 	.word	0x0500000f


	//   ....[177]....
        /*0c50*/ 	.word	0x0500000f


	//   ....[178]....
        /*0c54*/ 	.word	0x0500000f


	//   ....[179]....
        /*0c58*/ 	.word	0x0500000f


	//   ....[180]....
        /*0c5c*/ 	.word	0x0500000f


	//   ....[181]....
        /*0c60*/ 	.word	0x0500000f


	//   ....[182]....
        /*0c64*/ 	.word	0x0500000f


	//   ....[183]....
        /*0c68*/ 	.word	0x0500000f


	//   ....[184]....
        /*0c6c*/ 	.word	0x0500000f


	//   ....[185]....
        /*0c70*/ 	.word	0x0500000f


	//   ....[186]....
        /*0c74*/ 	.word	0x0500000f


	//   ....[187]....
        /*0c78*/ 	.word	0x0500000f


	//   ....[188]....
        /*0c7c*/ 	.word	0x0500000f


	//   ....[189]....
        /*0c80*/ 	.word	0x0500000f


	//   ....[190]....
        /*0c84*/ 	.word	0x0500000f


	//   ....[191]....
        /*0c88*/ 	.word	0x0500000f


	//   ....[192]....
        /*0c8c*/ 	.word	0x0500000f


	//   ....[193]....
        /*0c90*/ 	.word	0x0500000f


	//   ....[194]....
        /*0c94*/ 	.word	0x0500000f


	//   ....[195]....
        /*0c98*/ 	.word	0x0500000f


	//   ....[196]....
        /*0c9c*/ 	.word	0x0500000f


	//   ....[197]....
        /*0ca0*/ 	.word	0x0500000f


	//   ....[198]....
        /*0ca4*/ 	.word	0x0500000f


	//   ....[199]....
        /*0ca8*/ 	.word	0x0500000f


	//   ....[200]....
        /*0cac*/ 	.word	0x0500000f


	//   ....[201]....
        /*0cb0*/ 	.word	0x0500000f


	//   ....[202]....
        /*0cb4*/ 	.word	0x0500000f


	//   ....[203]....
        /*0cb8*/ 	.word	0x0500000f


	//   ....[204]....
        /*0cbc*/ 	.word	0x0500000f


	//   ....[205]....
        /*0cc0*/ 	.word	0x0500000f


	//   ....[206]....
        /*0cc4*/ 	.word	0x0500000f


	//   ....[207]....
        /*0cc8*/ 	.word	0x0500000f


	//   ....[208]....
        /*0ccc*/ 	.word	0x0500000f


	//   ....[209]....
        /*0cd0*/ 	.word	0x0500000f


	//   ....[210]....
        /*0cd4*/ 	.word	0x0500000f


	//   ....[211]....
        /*0cd8*/ 	.word	0x0500000f


	//   ....[212]....
        /*0cdc*/ 	.word	0x0500000f


	//   ....[213]....
        /*0ce0*/ 	.word	0x0500000f


	//   ....[214]....
        /*0ce4*/ 	.word	0x0500000f


	//   ....[215]....
        /*0ce8*/ 	.word	0x0500000f


	//   ....[216]....
        /*0cec*/ 	.word	0x0500000f


	//   ....[217]....
        /*0cf0*/ 	.word	0x0500000f


	//   ....[218]....
        /*0cf4*/ 	.word	0x0500000f


	//   ....[219]....
        /*0cf8*/ 	.word	0x0500000f


	//   ....[220]....
        /*0cfc*/ 	.word	0x0500000f


	//   ....[221]....
        /*0d00*/ 	.word	0x0500000f


	//   ....[222]....
        /*0d04*/ 	.word	0x0500000f


	//   ....[223]....
        /*0d08*/ 	.word	0x0500000f


	//   ....[224]....
        /*0d0c*/ 	.word	0x0500000f


	//   ....[225]....
        /*0d10*/ 	.word	0x0500000f


	//   ....[226]....
        /*0d14*/ 	.word	0x0500000f


	//   ....[227]....
        /*0d18*/ 	.word	0x0500000f


	//   ....[228]....
        /*0d1c*/ 	.word	0x0500000f


	//   ....[229]....
        /*0d20*/ 	.word	0x0500000f


	//   ....[230]....
        /*0d24*/ 	.word	0x0500000f


	//   ....[231]....
        /*0d28*/ 	.word	0x0500000f


	//   ....[232]....
        /*0d2c*/ 	.word	0x0500000f


	//   ....[233]....
        /*0d30*/ 	.word	0x0500000f


	//   ....[234]....
        /*0d34*/ 	.word	0x0500000f


	//   ....[235]....
        /*0d38*/ 	.word	0x0500000f


	//----- nvinfo : EIATTR_COOP_GROUP_INSTR_OFFSETS
	.align		4
.L_319:
        /*0d3c*/ 	.byte	0x04, 0x28
        /*0d3e*/ 	.short	(.L_321 - .L_320)


	//   ....[0]....
.L_320:
        /*0d40*/ 	.word	0x00000070


	//   ....[1]....
        /*0d44*/ 	.word	0x00000140


	//   ....[2]....
        /*0d48*/ 	.word	0x00000190


	//   ....[3]....
        /*0d4c*/ 	.word	0x000003c0


	//   ....[4]....
        /*0d50*/ 	.word	0x00000520


	//   ....[5]....
        /*0d54*/ 	.word	0x00000640


	//   ....[6]....
        /*0d58*/ 	.word	0x000007a0


	//   ....[7]....
        /*0d5c*/ 	.word	0x00003710


	//   ....[8]....
        /*0d60*/ 	.word	0x00003720


	//   ....[9]....
        /*0d64*/ 	.word	0x00005320


	//   ....[10]....
        /*0d68*/ 	.word	0x00005330


	//   ....[11]....
        /*0d6c*/ 	.word	0x00006ce0


	//   ....[12]....
        /*0d70*/ 	.word	0x00006cf0


	//   ....[13]....
        /*0d74*/ 	.word	0x00007200


	//   ....[14]....
        /*0d78*/ 	.word	0x00007220


	//   ....[15]....
        /*0d7c*/ 	.word	0x00007bc0


	//   ....[16]....
        /*0d80*/ 	.word	0x000082e0


	//   ....[17]....
        /*0d84*/ 	.word	0x000082f0


	//   ....[18]....
        /*0d88*/ 	.word	0x00008300


	//   ....[19]....
        /*0d8c*/ 	.word	0x00008310


	//   ....[20]....
        /*0d90*/ 	.word	0x0000a0b0


	//   ....[21]....
        /*0d94*/ 	.word	0x0000a0c0


	//   ....[22]....
        /*0d98*/ 	.word	0x0000a0d0


	//   ....[23]....
        /*0d9c*/ 	.word	0x0000a0e0


	//   ....[24]....
        /*0da0*/ 	.word	0x0000c410


	//   ....[25]....
        /*0da4*/ 	.word	0x0000c500


	//   ....[26]....
        /*0da8*/ 	.word	0x0000cff0


	//   ....[27]....
        /*0dac*/ 	.word	0x0000d0a0


	//   ....[28]....
        /*0db0*/ 	.word	0x0000d0b0


	//   ....[29]....
        /*0db4*/ 	.word	0x0000d0d0


	//   ....[30]....
        /*0db8*/ 	.word	0x0000e290


	//   ....[31]....
        /*0dbc*/ 	.word	0x0000f040


	//   ....[32]....
        /*0dc0*/ 	.word	0x0000f060


	//   ....[33]....
        /*0dc4*/ 	.word	0x0000f880


	//   ....[34]....
        /*0dc8*/ 	.word	0x0000f980


	//   ....[35]....
        /*0dcc*/ 	.word	0x00010150


	//   ....[36]....
        /*0dd0*/ 	.word	0x000101c0


	//   ....[37]....
        /*0dd4*/ 	.word	0x00011120


	//   ....[38]....
        /*0dd8*/ 	.word	0x00011ff0


	//   ....[39]....
        /*0ddc*/ 	.word	0x00012010


	//   ....[40]....
        /*0de0*/ 	.word	0x00012240


	//   ....[41]....
        /*0de4*/ 	.word	0x00012260


	//   ....[42]....
        /*0de8*/ 	.word	0x000135d0


	//   ....[43]....
        /*0dec*/ 	.word	0x00013c50


	//   ....[44]....
        /*0df0*/ 	.word	0x00013c80


	//   ....[45]....
        /*0df4*/ 	.word	0x00013cb0


	//   ....[46]....
        /*0df8*/ 	.word	0x00013cc0


	//   ....[47]....
        /*0dfc*/ 	.word	0x00014c40


	//   ....[48]....
        /*0e00*/ 	.word	0x00014c60


	//   ....[49]....
        /*0e04*/ 	.word	0x00014c70


	//   ....[50]....
        /*0e08*/ 	.word	0x00014c80


	//   ....[51]....
        /*0e0c*/ 	.word	0x00015320


	//   ....[52]....
        /*0e10*/ 	.word	0x00015330


	//   ....[53]....
        /*0e14*/ 	.word	0x00015480


	//   ....[54]....
        /*0e18*/ 	.word	0x00015490


	//   ....[55]....
        /*0e1c*/ 	.word	0x00015880


	//   ....[56]....
        /*0e20*/ 	.word	0x00015890


	//   ....[57]....
        /*0e24*/ 	.word	0x00015d90


	//   ....[58]....
        /*0e28*/ 	.word	0x00015da0


	//   ....[59]....
        /*0e2c*/ 	.word	0x00016b40


	//   ....[60]....
        /*0e30*/ 	.word	0x00016b50


	//   ....[61]....
        /*0e34*/ 	.word	0x00016cb0


	//   ....[62]....
        /*0e38*/ 	.word	0x00016cc0


	//   ....[63]....
        /*0e3c*/ 	.word	0x00016e70


	//   ....[64]....
        /*0e40*/ 	.word	0x00017070


	//   ....[65]....
        /*0e44*/ 	.word	0x000170a0


	//   ....[66]....
        /*0e48*/ 	.word	0x000170d0


	//   ....[67]....
        /*0e4c*/ 	.word	0x00017100


	//   ....[68]....
        /*0e50*/ 	.word	0x00017130


	//   ....[69]....
        /*0e54*/ 	.word	0x00017160


	//   ....[70]....
        /*0e58*/ 	.word	0x000172f0


	//   ....[71]....
        /*0e5c*/ 	.word	0x00017320


	//   ....[72]....
        /*0e60*/ 	.word	0x00017350


	//   ....[73]....
        /*0e64*/ 	.word	0x00017380


	//   ....[74]....
        /*0e68*/ 	.word	0x000173b0


	//   ....[75]....
        /*0e6c*/ 	.word	0x000173e0


	//   ....[76]....
        /*0e70*/ 	.word	0x00017470


	//   ....[77]....
        /*0e74*/ 	.word	0x000174a0


	//   ....[78]....
        /*0e78*/ 	.word	0x000174b0


	//   ....[79]....
        /*0e7c*/ 	.word	0x000174f0


	//   ....[80]....
        /*0e80*/ 	.word	0x00018a40


	//   ....[81]....
        /*0e84*/ 	.word	0x0001ae30


	//   ....[82]....
        /*0e88*/ 	.word	0x0001ae40


	//   ....[83]....
        /*0e8c*/ 	.word	0x0001af00


	//   ....[84]....
        /*0e90*/ 	.word	0x0001af10


	//   ....[85]....
        /*0e94*/ 	.word	0x0001afc0


	//   ....[86]....
        /*0e98*/ 	.word	0x0001afd0


	//   ....[87]....
        /*0e9c*/ 	.word	0x0001afe0


	//   ....[88]....
        /*0ea0*/ 	.word	0x0001aff0


	//   ....[89]....
        /*0ea4*/ 	.word	0x0001b9b0


	//   ....[90]....
        /*0ea8*/ 	.word	0x0001b9e0


	//   ....[91]....
        /*0eac*/ 	.word	0x0001baa0


	//   ....[92]....
        /*0eb0*/ 	.word	0x0001bac0


	//   ....[93]....
        /*0eb4*/ 	.word	0x0001bb60


	//   ....[94]....
        /*0eb8*/ 	.word	0x0001bb80


	//   ....[95]....
        /*0ebc*/ 	.word	0x0001bb90


	//   ....[96]....
        /*0ec0*/ 	.word	0x0001bba0


	//   ....[97]....
        /*0ec4*/ 	.word	0x0001bcc0


	//   ....[98]....
        /*0ec8*/ 	.word	0x0001bcd0


	//   ....[99]....
        /*0ecc*/ 	.word	0x0001bce0


	//   ....[100]....
        /*0ed0*/ 	.word	0x0001bd70


	//   ....[101]....
        /*0ed4*/ 	.word	0x0001c530


	//   ....[102]....
        /*0ed8*/ 	.word	0x0001c540


	//   ....[103]....
        /*0edc*/ 	.word	0x0001c560


	//   ....[104]....
        /*0ee0*/ 	.word	0x0001c5e0


	//   ....[105]....
        /*0ee4*/ 	.word	0x0001c5f0


	//   ....[106]....
        /*0ee8*/ 	.word	0x0001c650


	//   ....[107]....
        /*0eec*/ 	.word	0x0001c680


	//   ....[108]....
        /*0ef0*/ 	.word	0x0001c6c0


	//   ....[109]....
        /*0ef4*/ 	.word	0x0001c970


	//   ....[110]....
        /*0ef8*/ 	.word	0x0001c990


	//   ....[111]....
        /*0efc*/ 	.word	0x0001ca30


	//   ....[112]....
        /*0f00*/ 	.word	0x0001ca40


	//   ....[113]....
        /*0f04*/ 	.word	0x0001cad0


	//   ....[114]....
        /*0f08*/ 	.word	0x0001cae0


	//   ....[115]....
        /*0f0c*/ 	.word	0x0001caf0


	//   ....[116]....
        /*0f10*/ 	.word	0x0001cb80


	//   ....[117]....
        /*0f14*/ 	.word	0x0001d150


	//   ....[118]....
        /*0f18*/ 	.word	0x0001d160


	//   ....[119]....
        /*0f1c*/ 	.word	0x0001d1f0


	//   ....[120]....
        /*0f20*/ 	.word	0x0001d290


	//   ....[121]....
        /*0f24*/ 	.word	0x0001d2b0


	//   ....[122]....
        /*0f28*/ 	.word	0x0001d330


	//   ....[123]....
        /*0f2c*/ 	.word	0x0001d350


	//   ....[124]....
        /*0f30*/ 	.word	0x0001d360


	//   ....[125]....
        /*0f34*/ 	.word	0x0001d7b0


	//   ....[126]....
        /*0f38*/ 	.word	0x0001d7e0


	//   ....[127]....
        /*0f3c*/ 	.word	0x0001d840


	//   ....[128]....
        /*0f40*/ 	.word	0x0001d870


	//   ....[129]....
        /*0f44*/ 	.word	0x0001d8a0


	//   ....[130]....
        /*0f48*/ 	.word	0x0001d8d0


	//   ....[131]....
        /*0f4c*/ 	.word	0x0001d900


	//   ....[132]....
        /*0f50*/ 	.word	0x0001d930


	//   ....[133]....
        /*0f54*/ 	.word	0x0001dad0


	//   ....[134]....
        /*0f58*/ 	.word	0x0001db00


	//   ....[135]....
        /*0f5c*/ 	.word	0x0001db30


	//   ....[136]....
        /*0f60*/ 	.word	0x0001db60


	//   ....[137]....
        /*0f64*/ 	.word	0x0001db90


	//   ....[138]....
        /*0f68*/ 	.word	0x0001dbc0


	//   ....[139]....
        /*0f6c*/ 	.word	0x0001dc80


	//   ....[140]....
        /*0f70*/ 	.word	0x0001dca0


	//   ....[141]....
        /*0f74*/ 	.word	0x0001dcc0


	//   ....[142]....
        /*0f78*/ 	.word	0x0001dd20


	//   ....[143]....
        /*0f7c*/ 	.word	0x0001e750


	//   ....[144]....
        /*0f80*/ 	.word	0x0001ea90


	//   ....[145]....
        /*0f84*/ 	.word	0x0001eb20


	//   ....[146]....
        /*0f88*/ 	.word	0x0001ec10


	//   ....[147]....
        /*0f8c*/ 	.word	0x0001eca0


	//   ....[148]....
        /*0f90*/ 	.word	0x0001ed80


	//   ....[149]....
        /*0f94*/ 	.word	0x0001ee10


	//   ....[150]....
        /*0f98*/ 	.word	0x0001eef0


	//   ....[151]....
        /*0f9c*/ 	.word	0x0001ef90


	//   ....[152]....
        /*0fa0*/ 	.word	0x0001f020


	//   ....[153]....
        /*0fa4*/ 	.word	0x0001f070


	//   ....[154]....
        /*0fa8*/ 	.word	0x0001f0c0


	//   ....[155]....
        /*0fac*/ 	.word	0x0001f1a0


	//   ....[156]....
        /*0fb0*/ 	.word	0x0001f230


	//   ....[157]....
        /*0fb4*/ 	.word	0x0001f280


	//   ....[158]....
        /*0fb8*/ 	.word	0x0001f2d0


	//   ....[159]....
        /*0fbc*/ 	.word	0x0001f590


	//   ....[160]....
        /*0fc0*/ 	.word	0x0001f5e0


	//   ....[161]....
        /*0fc4*/ 	.word	0x0001f670


	//   ....[162]....
        /*0fc8*/ 	.word	0x0001f700


	//   ....[163]....
        /*0fcc*/ 	.word	0x0001f780


	//   ....[164]....
        /*0fd0*/ 	.word	0x0001f7d0


	//   ....[165]....
        /*0fd4*/ 	.word	0x0001f860


	//   ....[166]....
        /*0fd8*/ 	.word	0x0001f8f0


	//   ....[167]....
        /*0fdc*/ 	.word	0x0001f970


	//   ....[168]....
        /*0fe0*/ 	.word	0x0001f9c0


	//   ....[169]....
        /*0fe4*/ 	.word	0x0001fa50


	//   ....[170]....
        /*0fe8*/ 	.word	0x0001fae0


	//   ....[171]....
        /*0fec*/ 	.word	0x0001fba0


	//   ....[172]....
        /*0ff0*/ 	.word	0x0001fe80


	//   ....[173]....
        /*0ff4*/ 	.word	0x0001ff70


	//   ....[174]....
        /*0ff8*/ 	.word	0x00020000


	//   ....[175]....
        /*0ffc*/ 	.word	0x00020060


	//   ....[176]....
        /*1000*/ 	.word	0x00020180


	//   ....[177]....
        /*1004*/ 	.word	0x000201e0


	//   ....[178]....
        /*1008*/ 	.word	0x00020300


	//   ....[179]....
        /*100c*/ 	.word	0x00020360


	//   ....[180]....
        /*1010*/ 	.word	0x00020410


	//   ....[181]....
        /*1014*/ 	.word	0x00020520


	//   ....[182]....
        /*1018*/ 	.word	0x00020590


	//   ....[183]....
        /*101c*/ 	.word	0x000205f0


	//   ....[184]....
        /*1020*/ 	.word	0x00020700


	//   ....[185]....
        /*1024*/ 	.word	0x00020760


	//   ....[186]....
        /*1028*/ 	.word	0x00020880


	//   ....[187]....
        /*102c*/ 	.word	0x000208e0


	//   ....[188]....
        /*1030*/ 	.word	0x00020980


	//   ....[189]....
        /*1034*/ 	.word	0x00020a50


	//   ....[190]....
        /*1038*/ 	.word	0x00020b50


	//   ....[191]....
        /*103c*/ 	.word	0x00020bb0


	//   ....[192]....
        /*1040*/ 	.word	0x00020c50


	//   ....[193]....
        /*1044*/ 	.word	0x00020df0


	//   ....[194]....
        /*1048*/ 	.word	0x00020ec0


	//   ....[195]....
        /*104c*/ 	.word	0x00020f40


	//   ....[196]....
        /*1050*/ 	.word	0x00021030


	//   ....[197]....
        /*1054*/ 	.word	0x00021090


	//   ....[198]....
        /*1058*/ 	.word	0x00021160


	//   ....[199]....
        /*105c*/ 	.word	0x000211c0


	//   ....[200]....
        /*1060*/ 	.word	0x000212a0


	//   ....[201]....
        /*1064*/ 	.word	0x00021390


	//   ....[202]....
        /*1068*/ 	.word	0x00021430


	//   ....[203]....
        /*106c*/ 	.word	0x00021490


	//   ....[204]....
        /*1070*/ 	.word	0x00021590


	//   ....[205]....
        /*1074*/ 	.word	0x000215f0


	//   ....[206]....
        /*1078*/ 	.word	0x000216f0


	//   ....[207]....
        /*107c*/ 	.word	0x00021750


	//   ....[208]....
        /*1080*/ 	.word	0x00021820


	//   ....[209]....
        /*1084*/ 	.word	0x00021970


	//   ....[210]....
        /*1088*/ 	.word	0x00021a20


	//   ....[211]....
        /*108c*/ 	.word	0x00021b30


	//   ....[212]....
        /*1090*/ 	.word	0x00021c10


	//   ....[213]....
        /*1094*/ 	.word	0x00021c70


	//   ....[214]....
        /*1098*/ 	.word	0x00021d60


	//   ....[215]....
        /*109c*/ 	.word	0x00021dc0


	//   ....[216]....
        /*10a0*/ 	.word	0x00021ea0


	//   ....[217]....
        /*10a4*/ 	.word	0x00021f30


	//   ....[218]....
        /*10a8*/ 	.word	0x00021fd0


	//   ....[219]....
        /*10ac*/ 	.word	0x00022140


	//   ....[220]....
        /*10b0*/ 	.word	0x000221b0


	//   ....[221]....
        /*10b4*/ 	.word	0x00022220


	//   ....[222]....
        /*10b8*/ 	.word	0x00022290


	//   ....[223]....
        /*10bc*/ 	.word	0x00022300


	//   ....[224]....
        /*10c0*/ 	.word	0x00022380


	//   ....[225]....
        /*10c4*/ 	.word	0x00022400


	//   ....[226]....
        /*10c8*/ 	.word	0x00022490


	//   ....[227]....
        /*10cc*/ 	.word	0x00022500


	//   ....[228]....
        /*10d0*/ 	.word	0x00022570


	//   ....[229]....
        /*10d4*/ 	.word	0x000225e0


	//   ....[230]....
        /*10d8*/ 	.word	0x00022660


	//   ....[231]....
        /*10dc*/ 	.word	0x000226d0


	//   ....[232]....
        /*10e0*/ 	.word	0x00022780


	//   ....[233]....
        /*10e4*/ 	.word	0x000227d0


	//   ....[234]....
        /*10e8*/ 	.word	0x00022860


	//   ....[235]....
        /*10ec*/ 	.word	0x00022990


	//----- nvinfo : EIATTR_REG_RECONFIG
	.align		4
.L_321:
        /*10f0*/ 	.byte	0x01, 0x54
	.zero		2


	//----- nvinfo : EIATTR_SYSCALL_OFFSETS
	.align		4
        /*10f4*/ 	.byte	0x04, 0x46
        /*10f6*/ 	.short	(.L_323 - .L_322)


	//   ....[0]....
.L_322:
        /*10f8*/ 	.word	0x000021a0


	//   ....[1]....
        /*10fc*/ 	.word	0x000022f0


	//   ....[2]....
        /*1100*/ 	.word	0x00007d90


	//   ....[3]....
        /*1104*/ 	.word	0x000080b0


	//   ....[4]....
        /*1108*/ 	.word	0x0001a400


	//   ....[5]....
        /*110c*/ 	.word	0x0001a550


	//   ....[6]....
        /*1110*/ 	.word	0x0001a640


	//   ....[7]....
        /*1114*/ 	.word	0x0001b470


	//----- nvinfo : EIATTR_MBARRIER_INSTR_OFFSETS
	.align		4
.L_323:
        /*1118*/ 	.byte	0x04, 0x39
        /*111a*/ 	.short	(.L_325 - .L_324)


	//   ....[0]....
.L_324:
        /*111c*/ 	.word	0x00000270
        /*1120*/ 	.word	0x000000ff
        /*1124*/ 	.word	0x0002d800
        /*1128*/ 	.short	0x0100
        /*112a*/ 	.byte	0x08
	.zero		1


	//   ....[1]....
        /*112c*/ 	.word	0x00000280
        /*1130*/ 	.word	0x000000ff
        /*1134*/ 	.word	0x0002d820
        /*1138*/ 	.short	0x0100
        /*113a*/ 	.byte	0x08
	.zero		1


	//   ....[2]....
        /*113c*/ 	.word	0x00000370
        /*1140*/ 	.word	0x000000ff
        /*1144*/ 	.word	0x0002d830
        /*1148*/ 	.short	0x0100
        /*114a*/ 	.byte	0x08
	.zero		1


	//   ....[3]....
        /*114c*/ 	.word	0x00000380
        /*1150*/ 	.word	0x000000ff
        /*1154*/ 	.word	0x0002d840
        /*1158*/ 	.short	0x0100
        /*115a*/ 	.byte	0x08
	.zero		1


	//   ....[4]....
        /*115c*/ 	.word	0x00000390
        /*1160*/ 	.word	0x000000ff
        /*1164*/ 	.word	0x0002d838
        /*1168*/ 	.short	0x0100
        /*116a*/ 	.byte	0x08
	.zero		1


	//   ....[5]....
        /*116c*/ 	.word	0x000003a0
        /*1170*/ 	.word	0x000000ff
        /*1174*/ 	.word	0x0002d848
        /*1178*/ 	.short	0x0100
        /*117a*/ 	.byte	0x08
	.zero		1


	//   ....[6]....
        /*117c*/ 	.word	0x000004d0
        /*1180*/ 	.word	0x000000ff
        /*1184*/ 	.word	0x0002d850
        /*1188*/ 	.short	0x0100
        /*118a*/ 	.byte	0x08
	.zero		1


	//   ....[7]....
        /*118c*/ 	.word	0x000004e0
        /*1190*/ 	.word	0x000000ff
        /*1194*/ 	.word	0x0002d860
        /*1198*/ 	.short	0x0100
        /*119a*/ 	.byte	0x08
	.zero		1


	//   ....[8]....
        /*119c*/ 	.word	0x000004f0
        /*11a0*/ 	.word	0x000000ff
        /*11a4*/ 	.word	0x0002d858
        /*11a8*/ 	.short	0x0100
        /*11aa*/ 	.byte	0x08
	.zero		1


	//   ....[9]....
        /*11ac*/ 	.word	0x00000500
        /*11b0*/ 	.word	0x000000ff
        /*11b4*/ 	.word	0x0002d868
        /*11b8*/ 	.short	0x0100
        /*11ba*/ 	.byte	0x08
	.zero		1


	//   ....[10]....
        /*11bc*/ 	.word	0x000005f0
        /*11c0*/ 	.word	0x000000ff
        /*11c4*/ 	.word	0x0002d870
        /*11c8*/ 	.short	0x0100
        /*11ca*/ 	.byte	0x06
	.zero		1


	//   ....[11]....
        /*11cc*/ 	.word	0x00000600
        /*11d0*/ 	.word	0x000000ff
        /*11d4*/ 	.word	0x0002d880
        /*11d8*/ 	.short	0x0100
        /*11da*/ 	.byte	0x06
	.zero		1


	//   ....[12]....
        /*11dc*/ 	.word	0x00000610
        /*11e0*/ 	.word	0x000000ff
        /*11e4*/ 	.word	0x0002d878
        /*11e8*/ 	.short	0x0100
        /*11ea*/ 	.byte	0x06
	.zero		1


	//   ....[13]....
        /*11ec*/ 	.word	0x00000620
        /*11f0*/ 	.word	0x000000ff
        /*11f4*/ 	.word	0x0002d888
        /*11f8*/ 	.short	0x0100
        /*11fa*/ 	.byte	0x06
	.zero		1


	//   ....[14]....
        /*11fc*/ 	.word	0x00000750
        /*1200*/ 	.word	0x000000ff
        /*1204*/ 	.word	0x0002d890
        /*1208*/ 	.short	0x0100
        /*120a*/ 	.byte	0x08
	.zero		1


	//   ....[15]....
        /*120c*/ 	.word	0x00000760
        /*1210*/ 	.word	0x000000ff
        /*1214*/ 	.word	0x0002d8a0
        /*1218*/ 	.short	0x0100
        /*121a*/ 	.byte	0x08
	.zero		1


	//   ....[16]....
        /*121c*/ 	.word	0x00000770
        /*1220*/ 	.word	0x000000ff
        /*1224*/ 	.word	0x0002d898
        /*1228*/ 	.short	0x0100
        /*122a*/ 	.byte	0x08
	.zero		1


	//   ....[17]....
        /*122c*/ 	.word	0x00000780
        /*1230*/ 	.word	0x000000ff
        /*1234*/ 	.word	0x0002d8a8
        /*1238*/ 	.short	0x0100
        /*123a*/ 	.byte	0x08
	.zero		1


	//   ....[18]....
        /*123c*/ 	.word	0x000008b0
        /*1240*/ 	.word	0x000000ff
        /*1244*/ 	.word	0x0002d8b0
        /*1248*/ 	.short	0x0100
        /*124a*/ 	.byte	0x08
	.zero		1


	//   ....[19]....
        /*124c*/ 	.word	0x000008c0
        /*1250*/ 	.word	0x000000ff
        /*1254*/ 	.word	0x0002d8c0
        /*1258*/ 	.short	0x0100
        /*125a*/ 	.byte	0x08
	.zero		1


	//   ....[20]....
        /*125c*/ 	.word	0x000008d0
        /*1260*/ 	.word	0x000000ff
        /*1264*/ 	.word	0x0002d8b8
        /*1268*/ 	.short	0x0100
        /*126a*/ 	.byte	0x08
	.zero		1


	//   ....[21]....
        /*126c*/ 	.word	0x000008e0
        /*1270*/ 	.word	0x000000ff
        /*1274*/ 	.word	0x0002d8c8
        /*1278*/ 	.short	0x0100
        /*127a*/ 	.byte	0x08
	.zero		1


	//   ....[22]....
        /*127c*/ 	.word	0x000036c0
        /*1280*/ 	.word	0x00000039
        /*1284*/ 	.word	0x0002d890
        /*1288*/ 	.short	0x010a
        /*128a*/ 	.byte	0x3f
	.zero		1


	//   ....[23]....
        /*128c*/ 	.word	0x000052d0
        /*1290*/ 	.word	0x00000039
        /*1294*/ 	.word	0x0002d890
        /*1298*/ 	.short	0x010a
        /*129a*/ 	.byte	0x3f
	.zero		1


	//   ....[24]....
        /*129c*/ 	.word	0x00006b50
        /*12a0*/ 	.word	0x00000039
        /*12a4*/ 	.word	0x0002d890
        /*12a8*/ 	.short	0x010a
        /*12aa*/ 	.byte	0x3f
	.zero		1


	//   ....[25]....
        /*12ac*/ 	.word	0x00007070
        /*12b0*/ 	.word	0x0000000b
        /*12b4*/ 	.word	0x00000000
        /*12b8*/ 	.short	0x0101
        /*12ba*/ 	.byte	0x3f
	.zero		1


	//   ....[26]....
        /*12bc*/ 	.word	0x000070b0
        /*12c0*/ 	.word	0x00000039
        /*12c4*/ 	.word	0x0002d8b0
        /*12c8*/ 	.short	0x010a
        /*12ca*/ 	.byte	0x3f
	.zero		1


	//   ....[27]....
        /*12cc*/ 	.word	0x00007590
        /*12d0*/ 	.word	0x00000039
        /*12d4*/ 	.word	0x00000000
        /*12d8*/ 	.short	0x0101
        /*12da*/ 	.byte	0x3f
	.zero		1


	//   ....[28]....
        /*12dc*/ 	.word	0x00007e30
        /*12e0*/ 	.word	0x00000002
        /*12e4*/ 	.word	0x0002d800
        /*12e8*/ 	.short	0x010a
        /*12ea*/ 	.byte	0x3f
	.zero		1


	//   ....[29]....
        /*12ec*/ 	.word	0x00007e80
        /*12f0*/ 	.word	0x00000002
        /*12f4*/ 	.word	0x0002d800
        /*12f8*/ 	.short	0x010a
        /*12fa*/ 	.byte	0x3f
	.zero		1


	//   ....[30]....
        /*12fc*/ 	.word	0x00008a90
        /*1300*/ 	.word	0x00000002
        /*1304*/ 	.word	0x0002d800
        /*1308*/ 	.short	0x010a
        /*130a*/ 	.byte	0x3f
	.zero		1


	//   ....[31]....
        /*130c*/ 	.word	0x0000a630
        /*1310*/ 	.word	0x00000002
        /*1314*/ 	.word	0x0002d800
        /*1318*/ 	.short	0x010a
        /*131a*/ 	.byte	0x3f
	.zero		1


	//   ....[32]....
        /*131c*/ 	.word	0x0000bda0
        /*1320*/ 	.word	0x00000003
        /*1324*/ 	.word	0x0002d830
        /*1328*/ 	.short	0x010a
        /*132a*/ 	.byte	0x3f
	.zero		1


	//   ....[33]....
        /*132c*/ 	.word	0x0000be70
        /*1330*/ 	.word	0x00000003
        /*1334*/ 	.word	0x0002d830
        /*1338*/ 	.short	0x010a
        /*133a*/ 	.byte	0x3f
	.zero		1


	//   ....[34]....
        /*133c*/ 	.word	0x0000d2e0
        /*1340*/ 	.word	0x00000009
        /*1344*/ 	.word	0x00000000
        /*1348*/ 	.short	0x0101
        /*134a*/ 	.byte	0x3f
	.zero		1


	//   ....[35]....
        /*134c*/ 	.word	0x0000e3e0
        /*1350*/ 	.word	0x00000007
        /*1354*/ 	.word	0x0002d830
        /*1358*/ 	.short	0x010a
        /*135a*/ 	.byte	0x3f
	.zero		1


	//   ....[36]....
        /*135c*/ 	.word	0x0000e430
        /*1360*/ 	.word	0x00000007
        /*1364*/ 	.word	0x0002d830
        /*1368*/ 	.short	0x010a
        /*136a*/ 	.byte	0x3f
	.zero		1


	//   ....[37]....
        /*136c*/ 	.word	0x0000e880
        /*1370*/ 	.word	0x00000007
        /*1374*/ 	.word	0x0002d850
        /*1378*/ 	.short	0x010a
        /*137a*/ 	.byte	0x3f
	.zero		1


	//   ....[38]....
        /*137c*/ 	.word	0x0000e8c0
        /*1380*/ 	.word	0x00000007
        /*1384*/ 	.word	0x0002d850
        /*1388*/ 	.short	0x010a
        /*138a*/ 	.byte	0x3f
	.zero		1


	//   ....[39]....
        /*138c*/ 	.word	0x0000efd0
        /*1390*/ 	.word	0x0000000e
        /*1394*/ 	.word	0x00000000
        /*1398*/ 	.short	0x0101
        /*139a*/ 	.byte	0x3f
	.zero		1


	//   ....[40]....
        /*139c*/ 	.word	0x00010b00
        /*13a0*/ 	.word	0x00000005
        /*13a4*/ 	.word	0x00000000
        /*13a8*/ 	.short	0x0101
        /*13aa*/ 	.byte	0x3f
	.zero		1


	//   ....[41]....
        /*13ac*/ 	.word	0x00011290
        /*13b0*/ 	.word	0x00000007
        /*13b4*/ 	.word	0x0002d830
        /*13b8*/ 	.short	0x010a
        /*13ba*/ 	.byte	0x3f
	.zero		1


	//   ....[42]....
        /*13bc*/ 	.word	0x000112e0
        /*13c0*/ 	.word	0x00000007
        /*13c4*/ 	.word	0x0002d830
        /*13c8*/ 	.short	0x010a
        /*13ca*/ 	.byte	0x3f
	.zero		1


	//   ....[43]....
        /*13cc*/ 	.word	0x00011730
        /*13d0*/ 	.word	0x00000005
        /*13d4*/ 	.word	0x0002d850
        /*13d8*/ 	.short	0x010a
        /*13da*/ 	.byte	0x3f
	.zero		1


	//   ....[44]....
        /*13dc*/ 	.word	0x00011770
        /*13e0*/ 	.word	0x00000005
        /*13e4*/ 	.word	0x0002d850
        /*13e8*/ 	.short	0x010a
        /*13ea*/ 	.byte	0x3f
	.zero		1


	//   ....[45]....
        /*13ec*/ 	.word	0x00011de0
        /*13f0*/ 	.word	0x00000000
        /*13f4*/ 	.word	0x00000000
        /*13f8*/ 	.short	0x0101
        /*13fa*/ 	.byte	0x3f
	.zero		1


	//   ....[46]....
        /*13fc*/ 	.word	0x00012f90
        /*1400*/ 	.word	0x00000003
        /*1404*/ 	.word	0x00000000
        /*1408*/ 	.short	0x0101
        /*140a*/ 	.byte	0x3f
	.zero		1


	//   ....[47]....
        /*140c*/ 	.word	0x00013650
        /*1410*/ 	.word	0x00000006
        /*1414*/ 	.word	0x0002d850
        /*1418*/ 	.short	0x010a
        /*141a*/ 	.byte	0x3f
	.zero		1


	//   ....[48]....
        /*141c*/ 	.word	0x00013700
        /*1420*/ 	.word	0x00000006
        /*1424*/ 	.word	0x0002d850
        /*1428*/ 	.short	0x010a
        /*142a*/ 	.byte	0x3f
	.zero		1


	//   ....[49]....
        /*142c*/ 	.word	0x00013f00
        /*1430*/ 	.word	0x00000006
        /*1434*/ 	.word	0x00000000
        /*1438*/ 	.short	0x0101
        /*143a*/ 	.byte	0x3f
	.zero		1


	//   ....[50]....
        /*143c*/ 	.word	0x000152b0
        /*1440*/ 	.word	0x00000000
        /*1444*/ 	.word	0x00000000
        /*1448*/ 	.short	0x0101
        /*144a*/ 	.byte	0x3f
	.zero		1


	//   ....[51]....
        /*144c*/ 	.word	0x00015780
        /*1450*/ 	.word	0x00000008
        /*1454*/ 	.word	0x00000000
        /*1458*/ 	.short	0x0101
        /*145a*/ 	.byte	0x3f
	.zero		1


	//   ....[52]....
        /*145c*/ 	.word	0x00018b20
        /*1460*/ 	.word	0x00000010
        /*1464*/ 	.word	0x0002d820
        /*1468*/ 	.short	0x010a
        /*146a*/ 	.byte	0x3f
	.zero		1


	//   ....[53]....
        /*146c*/ 	.word	0x00018be0
        /*1470*/ 	.word	0x00000009
        /*1474*/ 	.word	0x0002d8a0
        /*1478*/ 	.short	0x010a
        /*147a*/ 	.byte	0x3f
	.zero		1


	//   ....[54]....
        /*147c*/ 	.word	0x00019010
        /*1480*/ 	.word	0x00000009
        /*1484*/ 	.word	0x0002d8c0
        /*1488*/ 	.short	0x010a
        /*148a*/ 	.byte	0x3f
	.zero		1


	//   ....[55]....
        /*148c*/ 	.word	0x00019570
        /*1490*/ 	.word	0x00000009
        /*1494*/ 	.word	0x0002d8a0
        /*1498*/ 	.short	0x010a
        /*149a*/ 	.byte	0x3f
	.zero		1


	//   ....[56]....
        /*149c*/ 	.word	0x00019990
        /*14a0*/ 	.word	0x00000009
        /*14a4*/ 	.word	0x0002d8c0
        /*14a8*/ 	.short	0x010a
        /*14aa*/ 	.byte	0x3f
	.zero		1


	//   ....[57]....
        /*14ac*/ 	.word	0x0001abf0
        /*14b0*/ 	.word	0x00000000
        /*14b4*/ 	.word	0x0002d840
        /*14b8*/ 	.short	0x010a
        /*14ba*/ 	.byte	0x3f
	.zero		1


	//   ....[58]....
        /*14bc*/ 	.word	0x0001b140
        /*14c0*/ 	.word	0x00000000
        /*14c4*/ 	.word	0x0002d830
        /*14c8*/ 	.short	0x0107
        /*14ca*/ 	.byte	0x3f
	.zero		1


	//   ....[59]....
        /*14cc*/ 	.word	0x0001b210
        /*14d0*/ 	.word	0x00000000
        /*14d4*/ 	.word	0x0002d830
        /*14d8*/ 	.short	0x0101
        /*14da*/ 	.byte	0x3f
	.zero		1


	//   ....[60]....
        /*14dc*/ 	.word	0x0001be30
        /*14e0*/ 	.word	0x00000010
        /*14e4*/ 	.word	0x0002d800
        /*14e8*/ 	.short	0x0107
        /*14ea*/ 	.byte	0x3f
	.zero		1


	//   ....[61]....
        /*14ec*/ 	.word	0x0001bf20
        /*14f0*/ 	.word	0x00000010
        /*14f4*/ 	.word	0x0002d800
        /*14f8*/ 	.short	0x0101
        /*14fa*/ 	.byte	0x3f
	.zero		1


	//   ....[62]....
        /*14fc*/ 	.word	0x0001bf40
        /*1500*/ 	.word	0x00000010
        /*1504*/ 	.word	0x0002d820
        /*1508*/ 	.short	0x010a
        /*150a*/ 	.byte	0x3f
	.zero		1


	//   ....[63]....
        /*150c*/ 	.word	0x0001c360
        /*1510*/ 	.word	0x00000005
        /*1514*/ 	.word	0x0002d840
        /*1518*/ 	.short	0x010a
        /*151a*/ 	.byte	0x3f
	.zero		1


	//   ....[64]....
        /*151c*/ 	.word	0x0001c770
        /*1520*/ 	.word	0x00000005
        /*1524*/ 	.word	0x0002d830
        /*1528*/ 	.short	0x0107
        /*152a*/ 	.byte	0x3f
	.zero		1


	//   ....[65]....
        /*152c*/ 	.word	0x0001c830
        /*1530*/ 	.word	0x00000005
        /*1534*/ 	.word	0x0002d830
        /*1538*/ 	.short	0x0101
        /*153a*/ 	.byte	0x3f
	.zero		1


	//   ....[66]....
        /*153c*/ 	.word	0x0001c890
        /*1540*/ 	.word	0x00000005
        /*1544*/ 	.word	0x0002d860
        /*1548*/ 	.short	0x010a
        /*154a*/ 	.byte	0x3f
	.zero		1


	//   ....[67]....
        /*154c*/ 	.word	0x0001cd40
        /*1550*/ 	.word	0x00000005
        /*1554*/ 	.word	0x0002d850
        /*1558*/ 	.short	0x0107
        /*155a*/ 	.byte	0x3f
	.zero		1


	//   ....[68]....
        /*155c*/ 	.word	0x0001ce30
        /*1560*/ 	.word	0x00000005
        /*1564*/ 	.word	0x0002d850
        /*1568*/ 	.short	0x0101
        /*156a*/ 	.byte	0x3f
	.zero		1


	//   ....[69]....
        /*156c*/ 	.word	0x0001d060
        /*1570*/ 	.word	0x00000000
        /*1574*/ 	.word	0x0002d860
        /*1578*/ 	.short	0x010a
        /*157a*/ 	.byte	0x3f
	.zero		1


	//   ....[70]....
        /*157c*/ 	.word	0x0001d490
        /*1580*/ 	.word	0x00000000
        /*1584*/ 	.word	0x0002d850
        /*1588*/ 	.short	0x0107
        /*158a*/ 	.byte	0x3f
	.zero		1


	//   ....[71]....
        /*158c*/ 	.word	0x0001d570
        /*1590*/ 	.word	0x00000000
        /*1594*/ 	.word	0x0002d850
        /*1598*/ 	.short	0x0101
        /*159a*/ 	.byte	0x3f
	.zero		1


	//   ....[72]....
        /*159c*/ 	.word	0x0001e6d0
        /*15a0*/ 	.word	0x00000005
        /*15a4*/ 	.word	0x0002d820
        /*15a8*/ 	.short	0x010a
        /*15aa*/ 	.byte	0x3f
	.zero		1


	//   ....[73]....
        /*15ac*/ 	.word	0x0001e870
        /*15b0*/ 	.word	0x00000003
        /*15b4*/ 	.word	0x0002d840
        /*15b8*/ 	.short	0x010a
        /*15ba*/ 	.byte	0x3f
	.zero		1


	//   ....[74]....
        /*15bc*/ 	.word	0x0001e900
        /*15c0*/ 	.word	0x00000005
        /*15c4*/ 	.word	0x0002d840
        /*15c8*/ 	.short	0x010a
        /*15ca*/ 	.byte	0x3f
	.zero		1


	//   ....[75]....
        /*15cc*/ 	.word	0x0001e940
        /*15d0*/ 	.word	0x00000003
        /*15d4*/ 	.word	0x0002d860
        /*15d8*/ 	.short	0x010a
        /*15da*/ 	.byte	0x3f
	.zero		1


	//   ....[76]....
        /*15dc*/ 	.word	0x0001e980
        /*15e0*/ 	.word	0x00000005
        /*15e4*/ 	.word	0x0002d860
        /*15e8*/ 	.short	0x010a
        /*15ea*/ 	.byte	0x3f
	.zero		1


	//   ....[77]....
        /*15ec*/ 	.word	0x0001e9e0
        /*15f0*/ 	.word	0x00000039
        /*15f4*/ 	.word	0x0002d890
        /*15f8*/ 	.short	0x010a
        /*15fa*/ 	.byte	0x3f
	.zero		1


	//   ....[78]....
        /*15fc*/ 	.word	0x0001eb60
        /*1600*/ 	.word	0x00000039
        /*1604*/ 	.word	0x0002d890
        /*1608*/ 	.short	0x010a
        /*160a*/ 	.byte	0x3f
	.zero		1


	//   ....[79]....
        /*160c*/ 	.word	0x0001ece0
        /*1610*/ 	.word	0x00000039
        /*1614*/ 	.word	0x0002d890
        /*1618*/ 	.short	0x010a
        /*161a*/ 	.byte	0x3f
	.zero		1


	//   ....[80]....
        /*161c*/ 	.word	0x0001ee50
        /*1620*/ 	.word	0x00000039
        /*1624*/ 	.word	0x0002d8b0
        /*1628*/ 	.short	0x010a
        /*162a*/ 	.byte	0x3f
	.zero		1


	//   ....[81]....
        /*162c*/ 	.word	0x0001f100
        /*1630*/ 	.word	0x00000002
        /*1634*/ 	.word	0x0002d800
        /*1638*/ 	.short	0x010a
        /*163a*/ 	.byte	0x3f
	.zero		1


	//   ....[82]....
        /*163c*/ 	.word	0x0001f310
        /*1640*/ 	.word	0x00000002
        /*1644*/ 	.word	0x0002d800
        /*1648*/ 	.short	0x010a
        /*164a*/ 	.byte	0x3f
	.zero		1


	//   ....[83]....
        /*164c*/ 	.word	0x0001f360
        /*1650*/ 	.word	0x00000003
        /*1654*/ 	.word	0x0002d830
        /*1658*/ 	.short	0x010a
        /*165a*/ 	.byte	0x3f
	.zero		1


	//   ....[84]....
        /*165c*/ 	.word	0x0001f3b0
        /*1660*/ 	.word	0x00000007
        /*1664*/ 	.word	0x0002d830
        /*1668*/ 	.short	0x010a
        /*166a*/ 	.byte	0x3f
	.zero		1


	//   ....[85]....
        /*166c*/ 	.word	0x0001f400
        /*1670*/ 	.word	0x00000007
        /*1674*/ 	.word	0x0002d850
        /*1678*/ 	.short	0x010a
        /*167a*/ 	.byte	0x3f
	.zero		1


	//   ....[86]....
        /*167c*/ 	.word	0x0001f450
        /*1680*/ 	.word	0x00000007
        /*1684*/ 	.word	0x0002d830
        /*1688*/ 	.short	0x010a
        /*168a*/ 	.byte	0x3f
	.zero		1


	//   ....[87]....
        /*168c*/ 	.word	0x0001f4a0
        /*1690*/ 	.word	0x00000005
        /*1694*/ 	.word	0x0002d850
        /*1698*/ 	.short	0x010a
        /*169a*/ 	.byte	0x3f
	.zero		1


	//   ....[88]....
        /*169c*/ 	.word	0x0001f4f0
        /*16a0*/ 	.word	0x00000006
        /*16a4*/ 	.word	0x0002d850
        /*16a8*/ 	.short	0x010a
        /*16aa*/ 	.byte	0x3f
	.zero		1


	//   ....[89]....
        /*16ac*/ 	.word	0x0001fc60
        /*16b0*/ 	.word	0x00000010
        /*16b4*/ 	.word	0x0002d820
        /*16b8*/ 	.short	0x010a
        /*16ba*/ 	.byte	0x3f
	.zero		1


	//   ....[90]....
        /*16bc*/ 	.word	0x0001fcb0
        /*16c0*/ 	.word	0x00000009
        /*16c4*/ 	.word	0x0002d8a0
        /*16c8*/ 	.short	0x010a
        /*16ca*/ 	.byte	0x3f
	.zero		1


	//   ....[91]....
        /*16cc*/ 	.word	0x0001fd00
        /*16d0*/ 	.word	0x00000009
        /*16d4*/ 	.word	0x0002d8c0
        /*16d8*/ 	.short	0x010a
        /*16da*/ 	.byte	0x3f
	.zero		1


	//   ....[92]....
        /*16dc*/ 	.word	0x0001fd50
        /*16e0*/ 	.word	0x00000009
        /*16e4*/ 	.word	0x0002d8a0
        /*16e8*/ 	.short	0x010a
        /*16ea*/ 	.byte	0x3f
	.zero		1


	//   ....[93]....
        /*16ec*/ 	.word	0x0001fda0
        /*16f0*/ 	.word	0x00000009
        /*16f4*/ 	.word	0x0002d8c0
        /*16f8*/ 	.short	0x010a
        /*16fa*/ 	.byte	0x3f
	.zero		1


	//   ....[94]....
        /*16fc*/ 	.word	0x0001fec0
        /*1700*/ 	.word	0x00000000
        /*1704*/ 	.word	0x0002d840
        /*1708*/ 	.short	0x010a
        /*170a*/ 	.byte	0x3f
	.zero		1


	//   ....[95]....
        /*170c*/ 	.word	0x00020cf0
        /*1710*/ 	.word	0x00000010
        /*1714*/ 	.word	0x0002d820
        /*1718*/ 	.short	0x010a
        /*171a*/ 	.byte	0x3f
	.zero		1


	//   ....[96]....
        /*171c*/ 	.word	0x00020d40
        /*1720*/ 	.word	0x00000005
        /*1724*/ 	.word	0x0002d840
        /*1728*/ 	.short	0x010a
        /*172a*/ 	.byte	0x3f
	.zero		1


	//   ....[97]....
        /*172c*/ 	.word	0x000212e0
        /*1730*/ 	.word	0x00000005
        /*1734*/ 	.word	0x0002d860
        /*1738*/ 	.short	0x010a
        /*173a*/ 	.byte	0x3f
	.zero		1


	//   ....[98]....
        /*173c*/ 	.word	0x000218c0
        /*1740*/ 	.word	0x00000000
        /*1744*/ 	.word	0x0002d860
        /*1748*/ 	.short	0x010a
        /*174a*/ 	.byte	0x3f
	.zero		1


	//   ....[99]....
        /*174c*/ 	.word	0x000228b0
        /*1750*/ 	.word	0x00000005
        /*1754*/ 	.word	0x0002d820
        /*1758*/ 	.short	0x010a
        /*175a*/ 	.byte	0x3f
	.zero		1


	//   ....[100]....
        /*175c*/ 	.word	0x00022a50
        /*1760*/ 	.word	0x00000003
        /*1764*/ 	.word	0x0002d840
        /*1768*/ 	.short	0x010a
        /*176a*/ 	.byte	0x3f
	.zero		1


	//   ....[101]....
        /*176c*/ 	.word	0x00022aa0
        /*1770*/ 	.word	0x00000005
        /*1774*/ 	.word	0x0002d840
        /*1778*/ 	.short	0x010a
        /*177a*/ 	.byte	0x3f
	.zero		1


	//   ....[102]....
        /*177c*/ 	.word	0x00022af0
        /*1780*/ 	.word	0x00000003
        /*1784*/ 	.word	0x0002d860
        /*1788*/ 	.short	0x010a
        /*178a*/ 	.byte	0x3f
	.zero		1


	//----- nvinfo : EIATTR_NUM_MBARRIERS
	.align		4
.L_325:
        /*178c*/ 	.byte	0x03, 0x38
        /*178e*/ 	.short	0x0016


	//----- nvinfo : EIATTR_EXIT_INSTR_OFFSETS
	.align		4
        /*1790*/ 	.byte	0x04, 0x1c
        /*1792*/ 	.short	(.L_327 - .L_326)


	//   ....[0]....
.L_326:
        /*1794*/ 	.word	0x0001e9d0


	//----- nvinfo : EIATTR_MAX_THREADS
	.align		4
.L_327:
        /*1798*/ 	.byte	0x04, 0x05
        /*179a*/ 	.short	(.L_329 - .L_328)
.L_328:
        /*179c*/ 	.word	0x00000200
        /*17a0*/ 	.word	0x00000001
        /*17a4*/ 	.word	0x00000001


	//----- nvinfo : EIATTR_CRS_STACK_SIZE
	.align		4
.L_329:
        /*17a8*/ 	.byte	0x04, 0x1e
        /*17aa*/ 	.short	(.L_331 - .L_330)
.L_330:
        /*17ac*/ 	.word	0x00000000


	//----- nvinfo : EIATTR_CBANK_PARAM_SIZE
	.align		4
.L_331:
        /*17b0*/ 	.byte	0x03, 0x19
        /*17b2*/ 	.short	0x0af0


	//----- nvinfo : EIATTR_PARAM_CBANK
	.align		4
        /*17b4*/ 	.byte	0x04, 0x0a
        /*17b6*/ 	.short	(.L_333 - .L_332)
	.align		4
.L_332:
        /*17b8*/ 	.word	index@(.nv.constant0._ZN7cutlass13device_kernelIN5flash11enable_sm90INS1_16FlashAttnFwdSm90INS1_25CollectiveMainloopFwdSm90ILi2EN4cute5tupleIJNS5_1CILi1EEES8_S8_EEENS6_IJNS7_ILi192EEENS7_ILi128EEENS7_ILi96EEEEEELi96ENS_6half_tEfNS_4arch4Sm90ELb1ELb0ELb0ELb1ELb1ELb1ELb0ELb0ELb1ELb1ELb1ELb0EEENS1_21CollectiveEpilogueFwdINS6_IJSA_SC_SB_EEES9_SE_SG_Li384ELb1ELb1ELb1ELb0EEENS1_36VarlenDynamicPersistentTileSchedulerILi192ELi128ELi384ELi128ELb1ELb1ELb1ELb1ELb1ELb1EEEEEEEEEvNT_6ParamsE)
        /*17bc*/ 	.short	0x0210
        /*17be*/ 	.short	0x0af0


	//----- nvinfo : EIATTR_SW_WAR
	.align		4
.L_333:
        /*17c0*/ 	.byte	0x04, 0x36
        /*17c2*/ 	.short	(.L_335 - .L_334)
.L_334:
        /*17c4*/ 	.word	0x00000008
.L_335:


//--------------------- .nv.callgraph             --------------------------
	.section	.nv.callgraph,"",@"SHT_CUDA_CALLGRAPH"
	.align	4
	.sectionentsize	8
	.align		4
        /*0000*/ 	.word	0x00000000
	.align		4
        /*0004*/ 	.word	0xffffffff
	.align		4
        /*0008*/ 	.word	index@(_ZN7cutlass13device_kernelIN5flash11enable_sm90INS1_16FlashAttnFwdSm90INS1_25CollectiveMainloopFwdSm90ILi2EN4cute5tupleIJNS5_1CILi1EEES8_S8_EEENS6_IJNS7_ILi192EEENS7_ILi128EEENS7_ILi96EEEEEELi96ENS_6half_tEfNS_4arch4Sm90ELb0ELb0ELb0ELb0ELb1ELb0ELb0ELb0ELb1ELb1ELb1ELb0EEENS1_21CollectiveEpilogueFwdINS6_IJSA_SC_SB_EEES9_SE_SG_Li384ELb0ELb1ELb1ELb0EEENS1_19SingleTileSchedulerILb0ELb1ELb1ELi192EEEEEEEEEvNT_6ParamsE)
	.align		4
        /*000c*/ 	.word	index@(__assertfail)
	.align		4
        /*0010*/ 	.word	index@(_ZN7cutlass13device_kernelIN5flash11enable_sm90INS1_16FlashAttnFwdSm90INS1_25CollectiveMainloopFwdSm90ILi2EN4cute5tupleIJNS5_1CILi1EEES8_S8_EEENS6_IJNS7_ILi192EEENS7_ILi128EEENS7_ILi96EEEEEELi96ENS_6half_tEfNS_4arch4Sm90ELb0ELb0ELb0ELb1ELb1ELb0ELb0ELb0ELb1ELb1ELb1ELb0EEENS1_21CollectiveEpilogueFwdINS6_IJSA_SC_SB_EEES9_SE_SG_Li384ELb1ELb1ELb1ELb0EEENS1_36VarlenDynamicPersistentTileSchedulerILi192ELi128ELi384ELi128ELb1ELb1ELb1ELb0ELb1ELb1EEEEEEEEEvNT_6ParamsE)
	.align		4
        /*0014*/ 	.word	index@(__assertfail)
	.align		4
        /*0018*/ 	.word	index@(_ZN7cutlass13device_kernelIN5flash11enable_sm90INS1_16FlashAttnFwdSm90INS1_25CollectiveMainloopFwdSm90ILi2EN4cute5tupleIJNS5_1CILi1EEES8_S8_EEENS6_IJNS7_ILi192EEENS7_ILi128EEENS7_ILi96EEEEEELi96ENS_6half_tEfNS_4arch4Sm90ELb0ELb0ELb0ELb1ELb1ELb1ELb0ELb0ELb1ELb1ELb1ELb0EEENS1_21CollectiveEpilogueFwdINS6_IJSA_SC_SB_EEES9_SE_SG_Li384ELb1ELb1ELb1ELb0EEENS1_36VarlenDynamicPersistentTileSchedulerILi192ELi128ELi384ELi128ELb1ELb1ELb1ELb0ELb1ELb1EEEEEEEEEvNT_6ParamsE)
	.align		4
        /*001c*/ 	.word	index@(__assertfail)
	.align		4
        /*0020*/ 	.word	index@(_ZN7cutlass13device_kernelIN5flash11enable_sm90INS1_16FlashAttnFwdSm90INS1_25CollectiveMainloopFwdSm90ILi2EN4cute5tupleIJNS5_1CILi1EEES8_S8_EEENS6_IJNS7_ILi192EEENS7_ILi128EEENS7_ILi96EEEEEELi96ENS_6half_tEfNS_4arch4Sm90ELb0ELb1ELb0ELb0ELb1ELb0ELb0ELb0ELb1ELb1ELb1ELb0EEENS1_21CollectiveEpilogueFwdINS6_IJSA_SC_SB_EEES9_SE_SG_Li384ELb0ELb1ELb1ELb0EEENS1_19SingleTileSchedulerILb0ELb1ELb1ELi192EEEEEEEEEvNT_6ParamsE)
	.align		4
        /*0024*/ 	.word	index@(__assertfail)
	.align		4
        /*0028*/ 	.word	index@(_ZN7cutlass13device_kernelIN5flash11enable_sm90INS1_16FlashAttnFwdSm90INS1_25CollectiveMainloopFwdSm90ILi2EN4cute5tupleIJNS5_1CILi1EEES8_S8_EEENS6_IJNS7_ILi192EEENS7_ILi128EEENS7_ILi96EEEEEELi96ENS_6half_tEfNS_4arch4Sm90ELb0ELb1ELb0ELb1ELb1ELb0ELb0ELb0ELb1ELb1ELb1ELb0EEENS1_21CollectiveEpilogueFwdINS6_IJSA_SC_SB_EEES9_SE_SG_Li384ELb1ELb1ELb1ELb0EEENS1_36VarlenDynamicPersistentTileSchedulerILi192ELi128ELi384ELi128ELb1ELb1ELb1ELb1ELb0ELb1EEEEEEEEEvNT_6ParamsE)
	.align		4
        /*002c*/ 	.word	index@(__assertfail)
	.align		4
        /*0030*/ 	.word	index@(_ZN7cutlass13device_kernelIN5flash11enable_sm90INS1_16FlashAttnFwdSm90INS1_25CollectiveMainloopFwdSm90ILi2EN4cute5tupleIJNS5_1CILi1EEES8_S8_EEENS6_IJNS7_ILi192EEENS7_ILi128EEENS7_ILi96EEEEEELi96ENS_6half_tEfNS_4arch4Sm90ELb0ELb1ELb0ELb1ELb1ELb1ELb0ELb0ELb1ELb1ELb1ELb0EEENS1_21CollectiveEpilogueFwdINS6_IJSA_SC_SB_EEES9_SE_SG_Li384ELb1ELb1ELb1ELb0EEENS1_36VarlenDynamicPersistentTileSchedulerILi192ELi128ELi384ELi128ELb1ELb1ELb1ELb1ELb0ELb1EEEEEEEEEvNT_6ParamsE)
	.align		4
        /*0034*/ 	.word	index@(__assertfail)
	.align		4
        /*0038*/ 	.word	index@(_ZN7cutlass13device_kernelIN5flash11enable_sm90INS1_16FlashAttnFwdSm90INS1_25CollectiveMainloopFwdSm90ILi2EN4cute5tupleIJNS5_1CILi1EEES8_S8_EEENS6_IJNS7_ILi192EEENS7_ILi128EEENS7_ILi96EEEEEELi96ENS_6half_tEfNS_4arch4Sm90ELb1ELb0ELb0ELb0ELb1ELb0ELb0ELb0ELb1ELb1ELb1ELb0EEENS1_21CollectiveEpilogueFwdINS6_IJSA_SC_SB_EEES9_SE_SG_Li384ELb0ELb1ELb1ELb0EEENS1_19SingleTileSchedulerILb0ELb1ELb1ELi192EEEEEEEEEvNT_6ParamsE)
	.align		4
        /*003c*/ 	.word	index@(__assertfail)
	.align		4
        /*0040*/ 	.word	index@(_ZN7cutlass13device_kernelIN5flash11enable_sm90INS1_16FlashAttnFwdSm90INS1_25CollectiveMainloopFwdSm90ILi2EN4cute5tupleIJNS5_1CILi1EEES8_S8_EEENS6_IJNS7_ILi192EEENS7_ILi128EEENS7_ILi96EEEEEELi96ENS_6half_tEfNS_4arch4Sm90ELb1ELb0ELb0ELb1ELb1ELb0ELb0ELb0ELb1ELb1ELb1ELb0EEENS1_21CollectiveEpilogueFwdINS6_IJSA_SC_SB_EEES9_SE_SG_Li384ELb1ELb1ELb1ELb0EEENS1_36VarlenDynamicPersistentTileSchedulerILi192ELi128ELi384ELi128ELb1ELb1ELb1ELb1ELb1ELb1EEEEEEEEEvNT_6ParamsE)
	.align		4
        /*0044*/ 	.word	index@(__assertfail)
	.align		4
        /*0048*/ 	.word	index@(_ZN7cutlass13device_kernelIN5flash11enable_sm90INS1_16FlashAttnFwdSm90INS1_25CollectiveMainloopFwdSm90ILi2EN4cute5tupleIJNS5_1CILi1EEES8_S8_EEENS6_IJNS7_ILi192EEENS7_ILi128EEENS7_ILi96EEEEEELi96ENS_6half_tEfNS_4arch4Sm90ELb1ELb0ELb0ELb1ELb1ELb1ELb0ELb0ELb1ELb1ELb1ELb0EEENS1_21CollectiveEpilogueFwdINS6_IJSA_SC_SB_EEES9_SE_SG_Li384ELb1ELb1ELb1ELb0EEENS1_36VarlenDynamicPersistentTileSchedulerILi192ELi128ELi384ELi128ELb1ELb1ELb1ELb1ELb1ELb1EEEEEEEEEvNT_6ParamsE)
	.align		4
        /*004c*/ 	.word	index@(__assertfail)
	.align		4
        /*0050*/ 	.word	0x00000000
	.align		4
        /*0054*/ 	.word	0xfffffffe
	.align		4
        /*0058*/ 	.word	0x00000000
	.align		4
        /*005c*/ 	.word	0xfffffffd
	.align		4
        /*0060*/ 	.word	0x00000000
	.align		4
        /*0064*/ 	.word	0xfffffffc


//--------------------- .nv.constant4             --------------------------
	.section	.nv.constant4,"a",@progbits
	.align	8
	.align		8
.nv.constant4:
        /*0000*/ 	.dword	__assertfail
	.align		8
        /*0008*/ 	.dword	__unnamed_1
	.align		8
        /*0010*/ 	.dword	__unnamed_2
	.align		8
        /*0018*/ 	.dword	__unnamed_3
	.align		8
        /*0020*/ 	.dword	__unnamed_4
	.align		8
        /*0028*/ 	.dword	__unnamed_5
	.align		8
        /*0030*/ 	.dword	_ZN77_INTERNAL_7e686fc0_41_flash_fwd_hdim96_fp16_paged_split_sm90_cu_526fb41a_35244cuda3std3__45__cpo5beginE
	.align		8
        /*0038*/ 	.dword	_ZN77_INTERNAL_7e686fc0_41_flash_fwd_hdim96_fp16_paged_split_sm90_cu_526fb41a_35244cuda3std3__45__cpo3endE
	.align		8
        /*0040*/ 	.dword	_ZN77_INTERNAL_7e686fc0_41_flash_fwd_hdim96_fp16_paged_split_sm90_cu_526fb41a_35244cuda3std3__45__cpo6cbeginE
	.align		8
        /*0048*/ 	.dword	_ZN77_INTERNAL_7e686fc0_41_flash_fwd_hdim96_fp16_paged_split_sm90_cu_526fb41a_35244cuda3std3__45__cpo4cendE
	.align		8
        /*0050*/ 	.dword	_ZN77_INTERNAL_7e686fc0_41_flash_fwd_hdim96_fp16_paged_split_sm90_cu_526fb41a_35244cuda3std3__479_GLOBAL__N__7e686fc0_41_flash_fwd_hdim96_fp16_paged_split_sm90_cu_526fb41a_35246ignoreE
	.align		8
        /*0058*/ 	.dword	_ZN77_INTERNAL_7e686fc0_41_flash_fwd_hdim96_fp16_paged_split_sm90_cu_526fb41a_35244cuda3std3__419piecewise_constructE
	.align		8
        /*0060*/ 	.dword	_ZN77_INTERNAL_7e686fc0_41_flash_fwd_hdim96_fp16_paged_split_sm90_cu_526fb41a_35244cuda3std3__48in_placeE
	.align		8
        /*0068*/ 	.dword	_ZN77_INTERNAL_7e686fc0_41_flash_fwd_hdim96_fp16_paged_split_sm90_cu_526fb41a_35244cuda3std6ranges3__45__cpo4swapE
	.align		8
        /*0070*/ 	.dword	_ZN77_INTERNAL_7e686fc0_41_flash_fwd_hdim96_fp16_paged_split_sm90_cu_526fb41a_35244cuda3std6ranges3__45__cpo9iter_moveE
	.align		8
        /*0078*/ 	.dword	_ZN77_INTERNAL_7e686fc0_41_flash_fwd_hdim96_fp16_paged_split_sm90_cu_526fb41a_35244cute7productE
	.align		8
        /*0080*/ 	.dword	_ZN77_INTERNAL_7e686fc0_41_flash_fwd_hdim96_fp16_paged_split_sm90_cu_526fb41a_35244cute1_E
	.align		8
        /*0088*/ 	.dword	$str$23
	.align		8
        /*0090*/ 	.dword	$str$24


//--------------------- .text._ZN7cutlass13device_kernelIN5flash11enable_sm90INS1_16FlashAttnFwdSm90INS1_25CollectiveMainloopFwdSm90ILi2EN4cute5tupleIJNS5_1CILi1EEES8_S8_EEENS6_IJNS7_ILi192EEENS7_ILi128EEENS7_ILi96EEEEEELi96ENS_6half_tEfNS_4arch4Sm90ELb0ELb0ELb0ELb0ELb1ELb0ELb0ELb0ELb1ELb1ELb1ELb0EEENS1_21CollectiveEpilogueFwdINS6_IJSA_SC_SB_EEES9_SE_SG_Li384ELb0ELb1ELb1ELb0EEENS1_19SingleTileSchedulerILb0ELb1ELb1ELi192EEEEEEEEEvNT_6ParamsE --------------------------
	.section	.text._ZN7cutlass13device_kernelIN5flash11enable_sm90INS1_16FlashAttnFwdSm90INS1_25CollectiveMainloopFwdSm90ILi2EN4cute5tupleIJNS5_1CILi1EEES8_S8_EEENS6_IJNS7_ILi192EEENS7_ILi128EEENS7_ILi96EEEEEELi96ENS_6half_tEfNS_4arch4Sm90ELb0ELb0ELb0ELb0ELb1ELb0ELb0ELb0ELb1ELb1ELb1ELb0EEENS1_21CollectiveEpilogueFwdINS6_IJSA_SC_SB_EEES9_SE_SG_Li384ELb0ELb1ELb1ELb0EEENS1_19SingleTileSchedulerILb0ELb1ELb1ELi192EEEEEEEEEvNT_6ParamsE,"ax",@progbits
	.align	128
.text._ZN7cutlass13device_kernelIN5flash11enable_sm90INS1_16FlashAttnFwdSm90INS1_25CollectiveMainloopFwdSm90ILi2EN4cute5tupleIJNS5_1CILi1EEES8_S8_EEENS6_IJNS7_ILi192EEENS7_ILi128EEENS7_ILi96EEEEEELi96ENS_6half_tEfNS_4arch4Sm90ELb0ELb0ELb0ELb0ELb1ELb0ELb0ELb0ELb1ELb1ELb1ELb0EEENS1_21CollectiveEpilogueFwdINS6_IJSA_SC_SB_EEES9_SE_SG_Li384ELb0ELb1ELb1ELb0EEENS1_19SingleTileSchedulerILb0ELb1ELb1ELi192EEEEEEEEEvNT_6ParamsE:
        .type           _ZN7cutlass13device_kernelIN5flash11enable_sm90INS1_16FlashAttnFwdSm90INS1_25CollectiveMainloopFwdSm90ILi2EN4cute5tupleIJNS5_1CILi1EEES8_S8_EEENS6_IJNS7_ILi192EEENS7_ILi128EEENS7_ILi96EEEEEELi96ENS_6half_tEfNS_4arch4Sm90ELb0ELb0ELb0ELb0ELb1ELb0ELb0ELb0ELb1ELb1ELb1ELb0EEENS1_21CollectiveEpilogueFwdINS6_IJSA_SC_SB_EEES9_SE_SG_Li384ELb0ELb1ELb1ELb0EEENS1_19SingleTileSchedulerILb0ELb1ELb1ELi192EEEEEEEEEvNT_6ParamsE,@function
        .size           _ZN7cutlass13device_kernelIN5flash11enable_sm90INS1_16FlashAttnFwdSm90INS1_25CollectiveMainloopFwdSm90ILi2EN4cute5tupleIJNS5_1CILi1EEES8_S8_EEENS6_IJNS7_ILi192EEENS7_ILi128EEENS7_ILi96EEEEEELi96ENS_6half_tEfNS_4arch4Sm90ELb0ELb0ELb0ELb0ELb1ELb0ELb0ELb0ELb1ELb1ELb1ELb0EEENS1_21CollectiveEpilogueFwdINS6_IJSA_SC_SB_EEES9_SE_SG_Li384ELb0ELb1ELb1ELb0EEENS1_19SingleTileSchedulerILb0ELb1ELb1ELi192EEEEEEEEEvNT_6ParamsE,(.L_x_2780 - _ZN7cutlass13device_kernelIN5flash11enable_sm90INS1_16FlashAttnFwdSm90INS1_25CollectiveMainloopFwdSm90ILi2EN4cute5tupleIJNS5_1CILi1EEES8_S8_EEENS6_IJNS7_ILi192EEENS7_ILi128EEENS7_ILi96EEEEEELi96ENS_6half_tEfNS_4arch4Sm90ELb0ELb0ELb0ELb0ELb1ELb0ELb0ELb0ELb1ELb1ELb1ELb0EEENS1_21CollectiveEpilogueFwdINS6_IJSA_SC_SB_EEES9_SE_SG_Li384ELb0ELb1ELb1ELb0EEENS1_19SingleTileSchedulerILb0ELb1ELb1ELi192EEEEEEEEEvNT_6ParamsE)
        .other          _ZN7cutlass13device_kernelIN5flash11enable_sm90INS1_16FlashAttnFwdSm90INS1_25CollectiveMainloopFwdSm90ILi2EN4cute5tupleIJNS5_1CILi1EEES8_S8_EEENS6_IJNS7_ILi192EEENS7_ILi128EEENS7_ILi96EEEEEELi96ENS_6half_tEfNS_4arch4Sm90ELb0ELb0ELb0ELb0ELb1ELb0ELb0ELb0ELb1ELb1ELb1ELb0EEENS1_21CollectiveEpilogueFwdINS6_IJSA_SC_SB_EEES9_SE_SG_Li384ELb0ELb1ELb1ELb0EEENS1_19SingleTileSchedulerILb0ELb1ELb1ELi192EEEEEEEEEvNT_6ParamsE,@"STO_CUDA_ENTRY STV_DEFAULT"
_ZN7cutlass13device_kernelIN5flash11enable_sm90INS1_16FlashAttnFwdSm90INS1_25CollectiveMainloopFwdSm90ILi2EN4cute5tupleIJNS5_1CILi1EEES8_S8_EEENS6_IJNS7_ILi192EEENS7_ILi128EEENS7_ILi96EEEEEELi96ENS_6half_tEfNS_4arch4Sm90ELb0ELb0ELb0ELb0ELb1ELb0ELb0ELb0ELb1ELb1ELb1ELb0EEENS1_21CollectiveEpilogueFwdINS6_IJSA_SC_SB_EEES9_SE_SG_Li384ELb0ELb1ELb1ELb0EEENS1_19SingleTileSchedulerILb0ELb1ELb1ELi192EEEEEEEEEvNT_6ParamsE:
[----:B------:R-:W0:Y:S02]  /*0000*/  LDC R1, c[0x0][0x28] ;  /* 0x00000a00ff017b82 */ /* 0x000e240000000800 */
[----:B0-----:R-:W-:Y:S01]  /*0010*/  VIADD R1, R1, 0xfffffff8 ;  /* 0xfffffff801017836 */ /* 0x001fe20000000000 */
[----:B------:R-:W0:Y:S01]  /*0020*/  S2R R22, SR_TID.X ;  /* 0x0000000000167919 */ /* 0x000e220000002100 */
[----:B------:R-:W-:Y:S01]  /*0030*/  ELECT P0, URZ, PT ;  /* 0x00000000003f782f */ /* 0x000fe20003800000 */
[----:B------:R-:W-:Y:S01]  /*0040*/  UMOV UR4, 0x80 ;  /* 0x0000008000047882 */ /* 0x000fe20000000000 */
[----:B------:R-:W-:Y:S01]  /*0050*/  UMOV UR7, 0x180 ;  /* 0x0000018000077882 */ /* 0x000fe20000000000 */
[--C-:B0-----:R-:W-:Y:S02]  /*0060*/  SHF.R.U32.HI R0, RZ, 0x5, R22.reuse ;  /* 0x00000005ff007819 */ /* 0x101fe40000011616 */
[----:B------:R-:W-:-:S03]  /*0070*/  SHF.R.U32.HI R17, RZ, 0x7, R22 ;  /* 0x00000007ff117819 */ /* 0x000fc60000011616 */
[----:B------:R-:W0:Y:S04]  /*0080*/  SHFL.IDX PT, R2, R0, RZ, 0x1f ;  /* 0x00001fff00027589 */ /* 0x000e2800000e0000 */
[----:B------:R1:W2:Y:S01]  /*0090*/  SHFL.IDX PT, R3, R17, RZ, 0x1f ;  /* 0x00001fff11037589 */ /* 0x0002a200000e0000 */
[C---:B0-----:R-:W-:Y:S02]  /*00a0*/  ISETP.NE.OR P0, PT, R2.reuse, RZ, !P0 ;  /* 0x000000ff0200720c */ /* 0x041fe40004705670 */
[----:B------:R-:W-:-:S11]  /*00b0*/  ISETP.NE.AND P1, PT, R2, RZ, PT ;  /* 0x000000ff0200720c */ /* 0x000fd60003f25270 */
[----:B------:R-:W-:Y:S01]  /*00c0*/  VOTEU.ALL UP0, P0 ;  /* 0x00000000003f7886 */ /* 0x000fe20000000000 */
[----:B------:R-:W-:-:S04]  /*00d0*/  VOTEU.ALL UP1, P0 ;  /* 0x00000000003f7886 */ /* 0x000fc80000020000 */
[----:B------:R-:W0:Y:S01]  /*00e0*/  @!UP0 S2UR UR8, SR_CgaCtaId ;  /* 0x00000000000889c3 */ /* 0x000e220000008800 */
[----:B------:R-:W-:Y:S01]  /*00f0*/  @!UP0 UMOV UR6, 0x400 ;  /* 0x0000040000068882 */ /* 0x000fe20000000000 */
[----:B------:R-:W-:-:S04]  /*0100*/  @!UP0 UIADD3 UR4, -UR4, 0x100000, URZ ;  /* 0x0010000004048890 */ /* 0x000fc8000fffe13f */
[----:B------:R-:W-:Y:S02]  /*0110*/  @!UP0 USHF.L.U32 UR5, UR4, 0xb, URZ ;  /* 0x0000000b04058899 */ /* 0x000fe4000800063f */
[----:B------:R-:W-:Y:S02]  /*0120*/  @!UP0 USHF.L.U32 UR4, UR4, 0x1, URZ ;  /* 0x0000000104048899 */ /* 0x000fe4000800063f */
[----:B0-----:R-:W-:Y:S02]  /*0130*/  @!UP0 ULEA UR8, UR8, UR6, 0x18 ;  /* 0x0000000608088291 */ /* 0x001fe4000f8ec03f */
[----:B------:R-:W-:-:S04]  /*0140*/  @!UP0 UIADD3 UR6, -UR7, 0x100000, URZ ;  /* 0x0010000007068890 */ /* 0x000fc8000fffe13f */
[----:B------:R-:W-:Y:S02]  /*0150*/  @!UP0 USHF.L.U32 UR7, UR6, 0xb, URZ ;  /* 0x0000000b06078899 */ /* 0x000fe4000800063f */
[----:B------:R-:W-:Y:S01]  /*0160*/  @!UP0 USHF.L.U32 UR6, UR6, 0x1, URZ ;  /* 0x0000000106068899 */ /* 0x000fe2000800063f */
[----:B------:R-:W-:-:S05]  /*0170*/  VOTEU.ALL UP0, P0 ;  /* 0x00000000003f7886 */ /* 0x000fca0000000000 */
[----:B------:R1:W0:Y:S06]  /*0180*/  @!UP0 SYNCS.EXCH.64 URZ, [UR8+0x2d800], UR4 ;  /* 0x02d80004083f85b2 */ /* 0x00022c0008000100 */
[----:B------:R1:W3:Y:S02]  /*0190*/  @!UP1 SYNCS.EXCH.64 URZ, [UR8+0x2d820], UR6 ;  /* 0x02d82006083f95b2 */ /* 0x0002e40008000100 */
[----:B-12---:R-:W-:Y:S05]  /*01a0*/  @P1 BRA `(.L_x_0) ;  /* 0x0000000000481947 */ /* 0x006fea0003800000 */
[----:B------:R-:W1:Y:S01]  /*01b0*/  S2UR UR5, SR_CgaCtaId ;  /* 0x00000000000579c3 */ /* 0x000e620000008800 */
[----:B------:R-:W-:Y:S01]  /*01c0*/  UMOV UR4, 0x400 ;  /* 0x0000040000047882 */ /* 0x000fe20000000000 */
[----:B------:R-:W-:Y:S01]  /*01d0*/  UMOV UR6, 0x80 ;  /* 0x0000008000067882 */ /* 0x000fe20000000000 */
[----:B------:R-:W-:Y:S01]  /*01e0*/  UMOV UR7, 0x180 ;  /* 0x0000018000077882 */ /* 0x000fe20000000000 */
[----:B------:R-:W-:Y:S01]  /*01f0*/  ELECT P0, URZ, PT ;  /* 0x00000000003f782f */ /* 0x000fe20003800000 */
[----:B-1----:R-:W-:Y:S02]  /*0200*/  ULEA UR8, UR5, UR4, 0x18 ;  /* 0x0000000405087291 */ /* 0x002fe4000f8ec03f */
[----:B------:R-:W-:-:S04]  /*0210*/  UIADD3 UR4, -UR6, 0x100000, URZ ;  /* 0x0010000006047890 */ /* 0x000fc8000fffe13f */
[----:B------:R-:W-:Y:S02]  /*0220*/  USHF.L.U32 UR5, UR4, 0xb, URZ ;  /* 0x0000000b04057899 */ /* 0x000fe4000800063f */
[----:B------:R-:W-:Y:S02]  /*0230*/  USHF.L.U32 UR4, UR4, 0x1, URZ ;  /* 0x0000000104047899 */ /* 0x000fe4000800063f */
[----:B------:R-:W-:-:S04]  /*0240*/  UIADD3 UR6, -UR7, 0x100000, URZ ;  /* 0x0010000007067890 */ /* 0x000fc8000fffe13f */
[----:B------:R-:W-:Y:S02]  /*0250*/  USHF.L.U32 UR7, UR6, 0xb, URZ ;  /* 0x0000000b06077899 */ /* 0x000fe4000800063f */
[----:B------:R-:W-:Y:S01]  /*0260*/  USHF.L.U32 UR6, UR6, 0x1, URZ ;  /* 0x0000000106067899 */ /* 0x000fe2000800063f */
[----:B------:R-:W1:Y:S03]  /*0270*/  FENCE.VIEW.ASYNC.S ;  /* 0x00000000000073c6 */ /* 0x000e660000000000 */
[----:B-1----:R1:W2:Y:S08]  /*0280*/  SYNCS.EXCH.64 URZ, [UR8+0x2d830], UR4 ;  /* 0x02d83004083f75b2 */ /* 0x0022b00008000100 */
[----:B------:R1:W4:Y:S01]  /*0290*/  SYNCS.EXCH.64 URZ, [UR8+0x2d840], UR6 ;  /* 0x02d84006083f75b2 */ /* 0x0003220008000100 */
[----:B------:R1:W0:Y:S01]  /*02a0*/  SYNCS.EXCH.64 URZ, [UR8+0x2d838], UR4 ;  /* 0x02d83804083f75b2 */ /* 0x0002220008000100 */
[----:B------:R1:W0:Y:S01]  /*02b0*/  SYNCS.EXCH.64 URZ, [UR8+0x2d848], UR6 ;  /* 0x02d84806083f75b2 */ /* 0x0002220008000100 */
[----:B------:R-:W-:Y:S01]  /*02c0*/  NOP ;  /* 0x0000000000007918 */ /* 0x000fe20000000000 */
.L_x_0:
[----:B------:R-:W5:Y:S01]  /*02d0*/  SHFL.IDX PT, R2, R0, RZ, 0x1f ;  /* 0x00001fff00027589 */ /* 0x000f6200000e0000 */
[----:B------:R-:W-:Y:S01]  /*02e0*/  NOP ;  /* 0x0000000000007918 */ /* 0x000fe20000000000 */
[----:B-----5:R-:W-:-:S13]  /*02f0*/  ISETP.NE.AND P0, PT, R2, RZ, PT ;  /* 0x000000ff0200720c */ /* 0x020fda0003f05270 */
[----:B------:R-:W-:Y:S05]  /*0300*/  @P0 BRA `(.L_x_1) ;  /* 0x0000000000480947 */ /* 0x000fea0003800000 */
[----:B-1----:R-:W1:Y:S01]  /*0310*/  S2UR UR5, SR_CgaCtaId ;  /* 0x00000000000579c3 */ /* 0x002e620000008800 */
        /* <DEDUP_REMOVED lines=12> */
[----:B-1----:R1:W0:Y:S08]  /*03e0*/  SYNCS.EXCH.64 URZ, [UR8+0x2d850], UR4 ;  /* 0x02d85004083f75b2 */ /* 0x0022300008000100 */
[----:B------:R1:W0:Y:S01]  /*03f0*/  SYNCS.EXCH.64 URZ, [UR8+0x2d860], UR6 ;  /* 0x02d86006083f75b2 */ /* 0x0002220008000100 */
[----:B------:R1:W0:Y:S01]  /*0400*/  SYNCS.EXCH.64 URZ, [UR8+0x2d858], UR4 ;  /* 0x02d85804083f75b2 */ /* 0x0002220008000100 */
[----:B------:R1:W0:Y:S01]  /*0410*/  SYNCS.EXCH.64 URZ, [UR8+0x2d868], UR6 ;  /* 0x02d86806083f75b2 */ /* 0x0002220008000100 */
[----:B------:R-:W-:Y:S01]  /*0420*/  NOP ;  /* 0x0000000000007918 */ /* 0x000fe20000000000 */
.L_x_1:
[----:B------:R-:W5:Y:S01]  /*0430*/  SHFL.IDX PT, R2, R0, RZ, 0x1f ;  /* 0x00001fff00027589 */ /* 0x000f6200000e0000 */
[----:B------:R-:W-:Y:S01]  /*0440*/  NOP ;  /* 0x0000000000007918 */ /* 0x000fe20000000000 */
[----:B-----5:R-:W-:-:S13]  /*0450*/  ISETP.NE.AND P0, PT, R2, RZ, PT ;  /* 0x000000ff0200720c */ /* 0x020fda0003f05270 */
[----:B------:R-:W-:Y:S05]  /*0460*/  @P0 BRA `(.L_x_2) ;  /* 0x0000000000380947 */ /* 0x000fea0003800000 */
[----:B-1----:R-:W1:Y:S01]  /*0470*/  S2UR UR5, SR_CgaCtaId ;  /* 0x00000000000579c3 */ /* 0x002e620000008800 */
[----:B------:R-:W-:Y:S01]  /*0480*/  UMOV UR4, 0x400 ;  /* 0x0000040000047882 */ /* 0x000fe20000000000 */
[----:B------:R-:W-:Y:S01]  /*0490*/  UMOV UR7, 0x80 ;  /* 0x0000008000077882 */ /* 0x000fe20000000000 */
[----:B------:R-:W-:Y:S01]  /*04a0*/  ELECT P0, URZ, PT ;  /* 0x00000000003f782f */ /* 0x000fe20003800000 */
[----:B-1----:R-:W-:Y:S02]  /*04b0*/  ULEA UR6, UR5, UR4, 0x18 ;  /* 0x0000000405067291 */ /* 0x002fe4000f8ec03f */
[----:B------:R-:W-:-:S04]  /*04c0*/  UIADD3 UR4, -UR7, 0x100000, URZ ;  /* 0x0010000007047890 */ /* 0x000fc8000fffe13f */
[----:B------:R-:W-:Y:S02]  /*04d0*/  USHF.L.U32 UR5, UR4, 0xb, URZ ;  /* 0x0000000b04057899 */ /* 0x000fe4000800063f */
[----:B------:R-:W-:Y:S01]  /*04e0*/  USHF.L.U32 UR4, UR4, 0x1, URZ ;  /* 0x0000000104047899 */ /* 0x000fe2000800063f */
[----:B------:R-:W1:Y:S11]  /*04f0*/  FENCE.VIEW.ASYNC.S ;  /* 0x00000000000073c6 */ /* 0x000e760000000000 */
[----:B-1----:R1:W0:Y:S01]  /*0500*/  SYNCS.EXCH.64 URZ, [UR6+0x2d870], UR4 ;  /* 0x02d87004063f75b2 */ /* 0x0022220008000100 */
[----:B------:R1:W0:Y:S01]  /*0510*/  SYNCS.EXCH.64 URZ, [UR6+0x2d880], UR4 ;  /* 0x02d88004063f75b2 */ /* 0x0002220008000100 */
[----:B------:R1:W0:Y:S01]  /*0520*/  SYNCS.EXCH.64 URZ, [UR6+0x2d878], UR4 ;  /* 0x02d87804063f75b2 */ /* 0x0002220008000100 */
[----:B------:R1:W0:Y:S01]  /*0530*/  SYNCS.EXCH.64 URZ, [UR6+0x2d888], UR4 ;  /* 0x02d88804063f75b2 */ /* 0x0002220008000100 */
[----:B------:R-:W-:Y:S01]  /*0540*/  NOP ;  /* 0x0000000000007918 */ /* 0x000fe20000000000 */
.L_x_2:
        /* <DEDUP_REMOVED lines=22> */
.L_x_3:
[----:B------:R-:W5:Y:S01]  /*06b0*/  SHFL.IDX PT, R2, R0, RZ, 0x1f ;  /* 0x00001fff00027589 */ /* 0x000f6200000e0000 */
[----:B------:R-:W-:Y:S01]  /*06c0*/  R2UR UR9, R3 ;  /* 0x00000000030972ca */ /* 0x000fe200000e0000 */
        /* <DEDUP_REMOVED lines=21> */
.L_x_4:
[----:B------:R-:W-:Y:S01]  /*0820*/  UISETP.NE.AND UP0, UPT, UR9, URZ, UPT ;  /* 0x0000003f0900728c */ /* 0x000fe2000bf05270 */
[----:B------:R-:W-:Y:S01]  /*0830*/  NOP ;  /* 0x0000000000007918 */ /* 0x000fe20000000000 */
[----:B------:R-:W-:Y:S01]  /*0840*/  UMOV UR38, 0x1 ;  /* 0x0000000100267882 */ /* 0x000fe20000000000 */
[----:B------:R-:W-:Y:S01]  /*0850*/  ULDC.64 UR36, c[0x0][0x208] ;  /* 0x0000820000247ab9 */ /* 0x000fe20000000a00 */
[----:B------:R-:W-:Y:S01]  /*0860*/  USEL UR38, UR38, 0x2, !UP0 ;  /* 0x0000000226267887 */ /* 0x000fe2000c000000 */
[----:B------:R-:W-:Y:S01]  /*0870*/  BSSY B6, `(.L_x_5) ;  /* 0x0000a9d000067945 */ /* 0x000fe20003800000 */
[----:B0-234-:R-:W-:Y:S01]  /*0880*/  BAR.SYNC.DEFER_BLOCKING 0x0 ;  /* 0x0000000000007b1d */ /* 0x01dfe20000010000 */
[----:B------:R-:W-:-:S13]  /*0890*/  PLOP3.LUT P0, PT, PT, PT, UP0, 0x80, 0x0 ;  /* 0x000000000000781c */ /* 0x000fda0003f0f008 */
[----:B------:R-:W-:Y:S05]  /*08a0*/  @!P0 BRA `(.L_x_6) ;  /* 0x0000006c00d88947 */ /* 0x000fea0003800000 */
.L_x_7:
[----:B------:R-:W-:-:S08]  /*08b0*/  NOP ;  /* 0x0000000000007918 */ /* 0x000fd00000000000 */
[----:B------:R-:W0:Y:S02]  /*08c0*/  USETMAXREG.TRY_ALLOC.CTAPOOL UP0, 0xa0 ;  /* 0x000000a0000079c8 */ /* 0x000e240008000600 */
[----:B0-----:R-:W-:-:S13]  /*08d0*/  PLOP3.LUT P0, PT, PT, PT, UP0, 0x80, 0x0 ;  /* 0x000000000000781c */ /* 0x001fda0003f0f008 */
[----:B------:R-:W-:Y:S05]  /*08e0*/  @!P0 BRA `(.L_x_7) ;  /* 0xfffffffc00f08947 */ /* 0x000fea000383ffff */
[----:B-1----:R-:W0:Y:S01]  /*08f0*/  S2UR UR6, SR_CTAID.Y ;  /* 0x00000000000679c3 */ /* 0x002e220000002600 */
[----:B------:R-:W-:Y:S01]  /*0900*/  LOP3.LUT R0, R22, 0xffffff80, RZ, 0xc0, !PT ;  /* 0xffffff8016007812 */ /* 0x000fe200078ec0ff */
[----:B------:R-:W-:Y:S02]  /*0910*/  ULDC UR7, c[0x0][0xc50] ;  /* 0x0003140000077ab9 */ /* 0x000fe40000000800 */
[----:B------:R-:W-:-:S04]  /*0920*/  UISETP.NE.AND UP0, UPT, UR7, 0x1, UPT ;  /* 0x000000010700788c */ /* 0x000fc8000bf05270 */
[----:B------:R-:W-:Y:S08]  /*0930*/  BAR.ARV 0x8, 0x200 ;  /* 0x0208000000007b1d */ /* 0x000ff00000002000 */
[----:B------:R-:W1:Y:S01]  /*0940*/  S2UR UR8, SR_CTAID.Z ;  /* 0x00000000000879c3 */ /* 0x000e620000002700 */
[----:B------:R-:W-:Y:S01]  /*0950*/  ISETP.NE.AND P0, PT, R0, 0x80, PT ;  /* 0x000000800000780c */ /* 0x000fe20003f05270 */
[----:B------:R-:W-:Y:S01]  /*0960*/  @UP0 ULDC UR4, c[0x0][0xc54] ;  /* 0x0003150000040ab9 */ /* 0x000fe20000000800 */
[----:B------:R-:W-:Y:S01]  /*0970*/  @UP0 ULDC UR9, c[0x0][0xc58] ;  /* 0x0003160000090ab9 */ /* 0x000fe20000000800 */
[----:B0-----:R-:W-:-:S10]  /*0980*/  UIMAD.WIDE.U32 UR4, UR6, UR4, URZ ;  /* 0x00000004060472a5 */ /* 0x001fd4000f8e003f */
[----:B------:R-:W-:Y:S06]  /*0990*/  @!P0 BAR.ARV 0x9, 0x100 ;  /* 0x0244000000008b1d */ /* 0x000fec0000002000 */
[----:B------:R-:W-:Y:S01]  /*09a0*/  UMOV UR39, UR6 ;  /* 0x0000000600277c82 */ /* 0x000fe20008000000 */
[----:B------:R-:W-:Y:S01]  /*09b0*/  @UP0 USHF.R.U32.HI UR39, URZ, UR9, UR5 ;  /* 0x000000093f270299 */ /* 0x000fe20008011605 */
[----:B-1----:R-:W-:-:S03]  /*09c0*/  ISETP.LE.AND P0, PT, RZ, UR8, PT ;  /* 0x00000008ff007c0c */ /* 0x002fc6000bf03270 */
[----:B------:R-:W-:-:S04]  /*09d0*/  UIADD3 UR4, -UR39, URZ, URZ ;  /* 0x0000003f27047290 */ /* 0x000fc8000fffe13f */
[----:B------:R-:W-:-:S06]  /*09e0*/  UIMAD UR7, UR7, UR4, UR6 ;  /* 0x00000004070772a4 */ /* 0x000fcc000f8e0206 */
[----:B------:R-:W-:Y:S06]  /*09f0*/  @!P0 BRA `(.L_x_8) ;  /* 0x000000a800108947 */ /* 0x000fec0003800000 */
[----:B------:R-:W-:Y:S01]  /*0a00*/  ULDC.64 UR4, c[0x0][0x418] ;  /* 0x0001060000047ab9 */ /* 0x000fe20000000a00 */
[----:B------:R-:W-:Y:S01]  /*0a10*/  ULDC UR43, c[0x0][0x424] ;  /* 0x00010900002b7ab9 */ /* 0x000fe20000000800 */
[----:B------:R-:W-:Y:S01]  /*0a20*/  UISETP.NE.U32.AND UP0, UPT, UR4, URZ, UPT ;  /* 0x0000003f0400728c */ /* 0x000fe2000bf05070 */
[----:B------:R-:W-:Y:S01]  /*0a30*/  IMAD.MOV.U32 R3, RZ, RZ, RZ ;  /* 0x000000ffff037224 */ /* 0x000fe200078e00ff */
[----:B------:R-:W-:Y:S02]  /*0a40*/  ULOP3.LUT UR8, UR7, 0xffff, URZ, 0xc0, !UPT ;  /* 0x0000ffff07087892 */ /* 0x000fe4000f8ec03f */
[----:B------:R-:W-:Y:S01]  /*0a50*/  UISETP.NE.AND.EX UP0, UPT, UR5, URZ, UPT, UP0 ;  /* 0x0000003f0500728c */ /* 0x000fe2000bf05300 */
[----:B------:R-:W-:-:S03]  /*0a60*/  ULDC UR4, c[0x0][0x2f0] ;  /* 0x0000bc0000047ab9 */ /* 0x000fc60000000800 */
[----:B------:R-:W-:-:S04]  /*0a70*/  USEL UR43, UR43, 0x1, UP0 ;  /* 0x000000012b2b7887 */ /* 0x000fc80008000000 */
[----:B------:R-:W-:-:S04]  /*0a80*/  UIMAD UR43, UR43, UR4, URZ ;  /* 0x000000042b2b72a4 */ /* 0x000fc8000f8e023f */
[----:B------:R-:W-:Y:S02]  /*0a90*/  UISETP.GE.AND UP0, UPT, UR43, 0x1, UPT ;  /* 0x000000012b00788c */ /* 0x000fe4000bf06270 */
[----:B------:R-:W-:-:S04]  /*0aa0*/  UIADD3 UR4, UR43, 0x7f, URZ ;  /* 0x0000007f2b047890 */ /* 0x000fc8000fffe03f */
[----:B------:R-:W-:Y:S01]  /*0ab0*/  PLOP3.LUT P0, PT, PT, PT, UP0, 0x80, 0x0 ;  /* 0x000000000000781c */ /* 0x000fe20003f0f008 */
[----:B------:R-:W-:-:S04]  /*0ac0*/  USHF.R.S32.HI UR5, URZ, 0x1f, UR4 ;  /* 0x0000001f3f057899 */ /* 0x000fc80008011404 */
[----:B------:R-:W-:-:S04]  /*0ad0*/  ULEA.HI UR5, UR5, UR4, URZ, 0x7 ;  /* 0x0000000405057291 */ /* 0x000fc8000f8f383f */
[----:B------:R-:W-:-:S04]  /*0ae0*/  USHF.R.S32.HI UR5, URZ, 0x7, UR5 ;  /* 0x000000073f057899 */ /* 0x000fc80008011405 */
[----:B------:R-:W-:Y:S08]  /*0af0*/  @!P0 BRA `(.L_x_9) ;  /* 0x00000000007c8947 */ /* 0x000ff00003800000 */
[----:B------:R-:W-:-:S04]  /*0b00*/  USHF.R.U32.HI UR4, URZ, 0x10, UR7 ;  /* 0x000000103f047899 */ /* 0x000fc80008011607 */
[----:B------:R-:W-:-:S11]  /*0b10*/  UISETP.NE.AND UP0, UPT, UR4, URZ, UPT ;  /* 0x0000003f0400728c */ /* 0x000fd6000bf05270 */
[----:B------:R-:W-:Y:S02]  /*0b20*/  @!UP0 ULDC UR4, c[0x0][0x9f0] ;  /* 0x00027c0000048ab9 */ /* 0x000fe40000000800 */
[----:B------:R-:W-:Y:S01]  /*0b30*/  IMAD.U32 R4, RZ, RZ, UR4 ;  /* 0x00000004ff047e24 */ /* 0x000fe2000f8e00ff */
[----:B------:R-:W-:-:S04]  /*0b40*/  UIADD3 UR6, UR5, -0x1, UR4 ;  /* 0xffffffff05067890 */ /* 0x000fc8000fffe004 */
[-C--:B------:R-:W-:Y:S02]  /*0b50*/  IABS R5, R4.reuse ;  /* 0x0000000400057213 */ /* 0x080fe40000000000 */
[----:B------:R-:W-:Y:S01]  /*0b60*/  IMAD.U32 R6, RZ, RZ, UR6 ;  /* 0x00000006ff067e24 */ /* 0x000fe2000f8e00ff */
[----:B------:R-:W-:Y:S01]  /*0b70*/  IABS R4, R4 ;  /* 0x0000000400047213 */ /* 0x000fe20000000000 */
[----:B------:R-:W0:Y:S01]  /*0b80*/  I2F.RP R0, R5 ;  /* 0x0000000500007306 */ /* 0x000e220000209400 */
[----:B------:R-:W-:Y:S02]  /*0b90*/  ULOP3.LUT UR6, UR6, UR4, URZ, 0x3c, !UPT ;  /* 0x0000000406067292 */ /* 0x000fe4000f8e3c3f */
[----:B------:R-:W-:-:S04]  /*0ba0*/  IADD3 R4, RZ, -R4, RZ ;  /* 0x80000004ff047210 */ /* 0x000fc80007ffe0ff */
[----:B------:R-:W-:Y:S01]  /*0bb0*/  ISETP.LE.AND P2, PT, RZ, UR6, PT ;  /* 0x00000006ff007c0c */ /* 0x000fe2000bf43270 */
[----:B0-----:R-:W0:Y:S02]  /*0bc0*/  MUFU.RCP R0, R0 ;  /* 0x0000000000007308 */ /* 0x001e240000001000 */
[----:B0-----:R-:W-:Y:S01]  /*0bd0*/  VIADD R2, R0, 0xffffffe ;  /* 0x0ffffffe00027836 */ /* 0x001fe20000000000 */
[----:B------:R-:W-:-:S05]  /*0be0*/  IABS R0, R6 ;  /* 0x0000000600007213 */ /* 0x000fca0000000000 */
[----:B------:R0:W1:Y:S02]  /*0bf0*/  F2I.FTZ.U32.TRUNC.NTZ R3, R2 ;  /* 0x0000000200037305 */ /* 0x000064000021f000 */
[----:B0-----:R-:W-:Y:S02]  /*0c00*/  IMAD.MOV.U32 R2, RZ, RZ, RZ ;  /* 0x000000ffff027224 */ /* 0x001fe400078e00ff */
[----:B-1----:R-:W-:-:S04]  /*0c10*/  IMAD.MOV R8, RZ, RZ, -R3 ;  /* 0x000000ffff087224 */ /* 0x002fc800078e0a03 */
[----:B------:R-:W-:-:S04]  /*0c20*/  IMAD R7, R8, R5, RZ ;  /* 0x0000000508077224 */ /* 0x000fc800078e02ff */
[----:B------:R-:W-:-:S04]  /*0c30*/  IMAD.HI.U32 R3, R3, R7, R2 ;  /* 0x0000000703037227 */ /* 0x000fc800078e0002 */
[----:B------:R-:W-:Y:S02]  /*0c40*/  IMAD.MOV.U32 R2, RZ, RZ, R4 ;  /* 0x000000ffff027224 */ /* 0x000fe400078e0004 */
[----:B------:R-:W-:-:S04]  /*0c50*/  IMAD.HI.U32 R3, R3, R0, RZ ;  /* 0x0000000003037227 */ /* 0x000fc800078e00ff */
[----:B------:R-:W-:-:S05]  /*0c60*/  IMAD R0, R3, R2, R0 ;  /* 0x0000000203007224 */ /* 0x000fca00078e0200 */
[----:B------:R-:W-:-:S13]  /*0c70*/  ISETP.GT.U32.AND P1, PT, R5, R0, PT ;  /* 0x000000000500720c */ /* 0x000fda0003f24070 */
[----:B------:R-:W-:Y:S02]  /*0c80*/  @!P1 IMAD.IADD R0, R0, 0x1, -R5 ;  /* 0x0000000100009824 */ /* 0x000fe400078e0a05 */
[----:B------:R-:W-:Y:S01]  /*0c90*/  @!P1 VIADD R3, R3, 0x1 ;  /* 0x0000000103039836 */ /* 0x000fe20000000000 */
[----:B------:R-:W-:Y:S02]  /*0ca0*/  ISETP.NE.AND P1, PT, RZ, UR4, PT ;  /* 0x00000004ff007c0c */ /* 0x000fe4000bf25270 */
[----:B------:R-:W-:-:S13]  /*0cb0*/  ISETP.GE.U32.AND P0, PT, R0, R5, PT ;  /* 0x000000050000720c */ /* 0x000fda0003f06070 */
[----:B------:R-:W-:-:S04]  /*0cc0*/  @P0 VIADD R3, R3, 0x1 ;  /* 0x0000000103030836 */ /* 0x000fc80000000000 */
[----:B------:R-:W-:Y:S01]  /*0cd0*/  @!P2 IMAD.MOV R3, RZ, RZ, -R3 ;  /* 0x000000ffff03a224 */ /* 0x000fe200078e0a03 */
[----:B------:R-:W-:-:S07]  /*0ce0*/  @!P1 LOP3.LUT R3, RZ, UR4, RZ, 0x33, !PT ;  /* 0x00000004ff039c12 */ /* 0x000fce000f8e33ff */
.L_x_9:
[----:B------:R-:W-:Y:S01]  /*0cf0*/  IMAD R16, R3, UR8, RZ ;  /* 0x0000000803107c24 */ /* 0x000fe2000f8e02ff */
[----:B------:R-:W-:Y:S01]  /*0d00*/  PLOP3.LUT P0, PT, PT, PT, PT, 0x80, 0x0 ;  /* 0x000000000000781c */ /* 0x000fe20003f0f070 */
[----:B------:R-:W-:Y:S01]  /*0d10*/  IMAD.MOV.U32 R0, RZ, RZ, RZ ;  /* 0x000000ffff007224 */ /* 0x000fe200078e00ff */
[----:B------:R-:W-:Y:S01]  /*0d20*/  IADD3 R18, R22, -0x80, RZ ;  /* 0xffffff8016127810 */ /* 0x000fe20007ffe0ff */
[----:B------:R-:W-:Y:S01]  /*0d30*/  IMAD.MOV.U32 R23, RZ, RZ, RZ ;  /* 0x000000ffff177224 */ /* 0x000fe200078e00ff */
[----:B------:R-:W-:Y:S02]  /*0d40*/  VIADDMNMX R3, R16, R3, UR5, PT ;  /* 0x0000000510037e46 */ /* 0x000fe4000b800103 */
[----:B------:R-:W-:Y:S02]  /*0d50*/  CS2R R134, SRZ ;  /* 0x0000000000867805 */ /* 0x000fe4000001ff00 */
[----:B------:R-:W-:Y:S02]  /*0d60*/  CS2R R52, SRZ ;  /* 0x0000000000347805 */ /* 0x000fe4000001ff00 */
[----:B------:R-:W-:-:S02]  /*0d70*/  CS2R R50, SRZ ;  /* 0x0000000000327805 */ /* 0x000fc4000001ff00 */
[----:B------:R-:W-:Y:S02]  /*0d80*/  R2UR UR44, R3 ;  /* 0x00000000032c72ca */ /* 0x000fe400000e0000 */
[----:B------:R-:W-:Y:S02]  /*0d90*/  CS2R R42, SRZ ;  /* 0x00000000002a7805 */ /* 0x000fe4000001ff00 */
[----:B------:R-:W-:Y:S02]  /*0da0*/  CS2R R26, SRZ ;  /* 0x00000000001a7805 */ /* 0x000fe4000001ff00 */
[----:B------:R-:W-:Y:S02]  /*0db0*/  CS2R R28, SRZ ;  /* 0x00000000001c7805 */ /* 0x000fe4000001ff00 */
[----:B------:R-:W-:Y:S02]  /*0dc0*/  CS2R R14, SRZ ;  /* 0x00000000000e7805 */ /* 0x000fe4000001ff00 */
[----:B------:R-:W-:-:S02]  /*0dd0*/  CS2R R20, SRZ ;  /* 0x0000000000147805 */ /* 0x000fc4000001ff00 */
[----:B------:R-:W-:Y:S02]  /*0de0*/  CS2R R12, SRZ ;  /* 0x00000000000c7805 */ /* 0x000fe4000001ff00 */
[----:B------:R-:W-:Y:S02]  /*0df0*/  CS2R R6, SRZ ;  /* 0x0000000000067805 */ /* 0x000fe4000001ff00 */
[----:B------:R-:W-:Y:S02]  /*0e00*/  CS2R R8, SRZ ;  /* 0x0000000000087805 */ /* 0x000fe4000001ff00 */
[----:B------:R-:W-:Y:S02]  /*0e10*/  CS2R R4, SRZ ;  /* 0x0000000000047805 */ /* 0x000fe4000001ff00 */
[----:B------:R-:W-:Y:S02]  /*0e20*/  CS2R R48, SRZ ;  /* 0x0000000000307805 */ /* 0x000fe4000001ff00 */
[----:B------:R-:W-:-:S02]  /*0e30*/  CS2R R2, SRZ ;  /* 0x0000000000027805 */ /* 0x000fc4000001ff00 */
[----:B------:R-:W-:Y:S02]  /*0e40*/  CS2R R30, SRZ ;  /* 0x00000000001e7805 */ /* 0x000fe4000001ff00 */
[----:B------:R-:W-:Y:S02]  /*0e50*/  ISETP.LT.AND P1, PT, R16, UR44, PT ;  /* 0x0000002c10007c0c */ /* 0x000fe4000bf21270 */
        /* <DEDUP_REMOVED lines=8> */
[----:B------:R-:W-:Y:S01]  /*0ee0*/  CS2R R38, SRZ ;  /* 0x0000000000267805 */ /* 0x000fe2000001ff00 */
[----:B------:R-:W-:Y:S06]  /*0ef0*/  @!P1 BRA `(.L_x_10) ;  /* 0x0000005000cc9947 */ /* 0x000fec0003800000 */
[----:B------:R-:W-:Y:S01]  /*0f00*/  SHF.R.S32.HI R23, RZ, 0x1f, R18 ;  /* 0x0000001fff177819 */ /* 0x000fe20000011412 */
[----:B------:R-:W0:Y:S01]  /*0f10*/  S2UR UR6, SR_CgaCtaId ;  /* 0x00000000000679c3 */ /* 0x000e220000008800 */
[----:B------:R-:W-:Y:S02]  /*0f20*/  UMOV UR41, 0x400 ;  /* 0x0000040000297882 */ /* 0x000fe40000000000 */
[----:B------:R-:W-:-:S04]  /*0f30*/  LEA.HI R19, R23, R18, RZ, 0x7 ;  /* 0x0000001217137211 */ /* 0x000fc800078f38ff */
[----:B------:R-:W-:-:S06]  /*0f40*/  SHF.R.S32.HI R0, RZ, 0x7, R19 ;  /* 0x00000007ff007819 */ /* 0x000fcc0000011413 */
[----:B------:R-:W1:Y:S01]  /*0f50*/  SHFL.IDX PT, R0, R0, RZ, 0x1f ;  /* 0x00001fff00007589 */ /* 0x000e6200000e0000 */
[----:B0-----:R-:W-:-:S04]  /*0f60*/  ULEA UR41, UR6, UR41, 0x18 ;  /* 0x0000002906297291 */ /* 0x001fc8000f8ec03f */
[----:B------:R-:W-:-:S04]  /*0f70*/  UIADD3 UR6, UR41, 0x21800, URZ ;  /* 0x0002180029067890 */ /* 0x000fc8000fffe03f */
[----:B------:R-:W-:Y:S01]  /*0f80*/  ULOP3.LUT UP0, URZ, UR6, 0x3ff, URZ, 0xc0, !UPT ;  /* 0x000003ff063f7892 */ /* 0x000fe2000f80c03f */
[----:B-1----:R-:W-:-:S05]  /*0f90*/  R2UR UR40, R0 ;  /* 0x00000000002872ca */ /* 0x002fca00000e0000 */
[----:B------:R-:W-:-:S08]  /*0fa0*/  PLOP3.LUT P0, PT, PT, PT, UP0, 0x80, 0x0 ;  /* 0x000000000000781c */ /* 0x000fd00003f0f008 */
[----:B------:R-:W-:-:S04]  /*0fb0*/  UIMAD.WIDE UR4, UR40, 0x55555556, URZ ;  /* 0x55555556280478a5 */ /* 0x000fc8000f8e023f */
[----:B------:R-:W-:-:S04]  /*0fc0*/  ULEA.HI UR5, UR5, UR5, URZ, 0x1 ;  /* 0x0000000505057291 */ /* 0x000fc8000f8f083f */
[----:B------:R-:W-:-:S04]  /*0fd0*/  UIMAD UR45, UR5, -0x3, UR40 ;  /* 0xfffffffd052d78a4 */ /* 0x000fc8000f8e0228 */
[----:B------:R-:W-:-:S04]  /*0fe0*/  ULEA UR4, UR45, UR6, 0xd ;  /* 0x000000062d047291 */ /* 0x000fc8000f8e683f */
[----:B------:R-:W-:-:S04]  /*0ff0*/  USHF.R.U32.HI UR4, URZ, 0x4, UR4 ;  /* 0x000000043f047899 */ /* 0x000fc80008011604 */
[----:B------:R-:W-:Y:S01]  /*1000*/  ULOP3.LUT UR42, UR4, 0x3fff, URZ, 0xc0, !UPT ;  /* 0x00003fff042a7892 */ /* 0x000fe2000f8ec03f */
[----:B------:R-:W-:Y:S11]  /*1010*/  @!P0 BRA `(.L_x_11) ;  /* 0x0000000000408947 */ /* 0x000ff60003800000 */
[----:B------:R-:W-:Y:S01]  /*1020*/  MOV R0, 0x0 ;  /* 0x0000000000007802 */ /* 0x000fe20000000f00 */
[----:B------:R-:W-:Y:S01]  /*1030*/  ULDC.64 UR4, c[0x4][0x88] ;  /* 0x0100220000047ab9 */ /* 0x000fe20000000a00 */
[----:B------:R-:W-:Y:S01]  /*1040*/  ULDC.64 UR6, c[0x4][0x28] ;  /* 0x01000a0000067ab9 */ /* 0x000fe20000000a00 */
[----:B------:R-:W-:Y:S01]  /*1050*/  IMAD.U32 R4, RZ, RZ, UR4 ;  /* 0x00000004ff047e24 */ /* 0x000fe2000f8e00ff */
[----:B------:R0:W1:Y:S01]  /*1060*/  LDC.64 R2, c[0x4][R0] ;  /* 0x0100000000027b82 */ /* 0x0000620000000a00 */
[----:B------:R-:W-:Y:S01]  /*1070*/  IMAD.U32 R5, RZ, RZ, UR5 ;  /* 0x00000005ff057e24 */ /* 0x000fe2000f8e00ff */
[----:B------:R-:W-:Y:S01]  /*1080*/  ULDC.64 UR4, c[0x4][0x90] ;  /* 0x0100240000047ab9 */ /* 0x000fe20000000a00 */
[----:B------:R-:W-:Y:S01]  /*1090*/  MOV R10, UR6 ;  /* 0x00000006000a7c02 */ /* 0x000fe20008000f00 */
[----:B------:R-:W-:Y:S02]  /*10a0*/  IMAD.U32 R6, RZ, RZ, UR4 ;  /* 0x00000004ff067e24 */ /* 0x000fe4000f8e00ff */
[----:B------:R-:W-:-:S02]  /*10b0*/  IMAD.U32 R7, RZ, RZ, UR5 ;  /* 0x00000005ff077e24 */ /* 0x000fc4000f8e00ff */
[----:B------:R-:W-:Y:S02]  /*10c0*/  IMAD.U32 R11, RZ, RZ, UR7 ;  /* 0x00000007ff0b7e24 */ /* 0x000fe4000f8e00ff */
[----:B------:R-:W-:Y:S02]  /*10d0*/  IMAD.MOV.U32 R8, RZ, RZ, 0x70 ;  /* 0x00000070ff087424 */ /* 0x000fe400078e00ff */
[----:B------:R-:W-:Y:S02]  /*10e0*/  IMAD.MOV.U32 R12, RZ, RZ, 0x1 ;  /* 0x00000001ff0c7424 */ /* 0x000fe400078e00ff */
[----:B0-----:R-:W-:-:S07]  /*10f0*/  IMAD.MOV.U32 R13, RZ, RZ, RZ ;  /* 0x000000ffff0d7224 */ /* 0x001fce00078e00ff */
[----:B------:R-:W-:-:S07]  /*1100*/  LEPC R20, `(.L_x_11) ;  /* 0x000000001014794e */ /* 0x000fce0000000000 */
[----:B-1----:R-:W-:Y:S05]  /*1110*/  CALL.ABS.NOINC R2 ;  /* 0x0000000002007343 */ /* 0x002fea0003c00000 */
.L_x_11:
[----:B------:R-:W-:Y:S02]  /*1120*/  SHF.L.U32 R2, RZ, 0x1f, RZ ;  /* 0x0000001fff027819 */ /* 0x000fe400000006ff */
[----:B------:R-:W-:Y:S02]  /*1130*/  LEA.HI R8, R23, R18, RZ, 0x4 ;  /* 0x0000001217087211 */ /* 0x000fe400078f20ff */
[----:B------:R-:W0:Y:S02]  /*1140*/  SYNCS.PHASECHK.TRANS64.TRYWAIT P0, [UR41+0x2d800], R2 ;  /* 0x02d80002ff0075a7 */ /* 0x000e240008000169 */
[----:B------:R-:W-:-:S05]  /*1150*/  LOP3.LUT R3, R8, 0xfffffff0, RZ, 0xc0, !PT ;  /* 0xfffffff008037812 */ /* 0x000fca00078ec0ff */
[----:B------:R-:W-:-:S05]  /*1160*/  IMAD.IADD R3, R18, 0x1, -R3 ;  /* 0x0000000112037824 */ /* 0x000fca00078e0a03 */
[----:B------:R-:W-:-:S04]  /*1170*/  SHF.R.S32.HI R6, RZ, 0x1f, R3 ;  /* 0x0000001fff067819 */ /* 0x000fc80000011403 */
[----:B------:R-:W-:Y:S01]  /*1180*/  LEA.HI R6, R6, R3, RZ, 0x3 ;  /* 0x0000000306067211 */ /* 0x000fe200078f18ff */
[----:B0-----:R-:W-:Y:S06]  /*1190*/  @!P0 BRA `(.L_x_12) ;  /* 0x000000a000308947 */ /* 0x001fec0003800000 */
.L_x_85:
[----:B------:R-:W-:Y:S01]  /*11a0*/  ULOP3.LUT UR4, UR38, 0x1, URZ, 0xfc, !UPT ;  /* 0x0000000126047892 */ /* 0x000fe2000f8efc3f */
[----:B------:R-:W-:Y:S01]  /*11b0*/  LOP3.LUT R0, R6, 0xfffffff8, RZ, 0xc0, !PT ;  /* 0xfffffff806007812 */ /* 0x000fe200078ec0ff */
[----:B0-----:R-:W-:-:S04]  /*11c0*/  IMAD.MOV.U32 R5, RZ, RZ, 0x20 ;  /* 0x00000020ff057424 */ /* 0x001fc800078e00ff */
[----:B------:R-:W-:Y:S01]  /*11d0*/  MOV R4, UR4 ;  /* 0x0000000400047c02 */ /* 0x000fe20008000f00 */
[----:B------:R-:W-:-:S03]  /*11e0*/  IMAD.IADD R7, R3, 0x1, -R0 ;  /* 0x0000000103077824 */ /* 0x000fc600078e0a00 */
[----:B------:R-:W-:Y:S02]  /*11f0*/  ISETP.NE.AND P0, PT, R4, 0x3, PT ;  /* 0x000000030400780c */ /* 0x000fe40003f05270 */
[----:B------:R-:W-:-:S04]  /*1200*/  LOP3.LUT P1, RZ, R7, 0x4, RZ, 0xc0, !PT ;  /* 0x0000000407ff7812 */ /* 0x000fc8000782c0ff */
[----:B------:R-:W-:-:S07]  /*1210*/  SEL R13, R5, 0xffffffe0, !P1 ;  /* 0xffffffe0050d7807 */ /* 0x000fce0004800000 */
[----:B------:R-:W-:Y:S05]  /*1220*/  @!P0 BRA `(.L_x_13) ;  /* 0x0000000000048947 */ /* 0x000fea0003800000 */
[----:B------:R-:W-:Y:S01]  /*1230*/  BPT.TRAP 0x1 ;  /* 0x000000040000795c */ /* 0x000fe20000300000 */
.L_x_13:
[----:B------:R0:W1:Y:S01]  /*1240*/  SYNCS.PHASECHK.TRANS64.TRYWAIT P1, [UR41+0x2d830], R2 ;  /* 0x02d83002ff0075a7 */ /* 0x0000620008020169 */
[----:B------:R-:W-:Y:S05]  /*1250*/  @!P0 BRA `(.L_x_14) ;  /* 0x0000000000048947 */ /* 0x000fea0003800000 */
[----:B------:R-:W-:Y:S01]  /*1260*/  BPT.TRAP 0x1 ;  /* 0x000000040000795c */ /* 0x000fe20000300000 */
.L_x_14:
[----:B-1----:R-:W-:Y:S05]  /*1270*/  @P1 BRA `(.L_x_15) ;  /* 0x0000000000081947 */ /* 0x002fea0003800000 */
[----:B------:R-:W1:Y:S02]  /*1280*/  SYNCS.PHASECHK.TRANS64.TRYWAIT P1, [UR41+0x2d830], R2 ;  /* 0x02d83002ff0075a7 */ /* 0x000e640008020169 */
[----:B-1----:R-:W-:Y:S05]  /*1290*/  @!P1 BRA `(.L_x_16) ;  /* 0x000000a000089947 */ /* 0x002fea0003800000 */
.L_x_15:
[----:B------:R-:W-:Y:S01]  /*12a0*/  ULEA UR4, UR45, UR41, 0xc ;  /* 0x000000292d047291 */ /* 0x000fe2000f8e603f */
[----:B------:R-:W-:Y:S01]  /*12b0*/  IMAD.MOV.U32 R0, RZ, RZ, RZ ;  /* 0x000000ffff007224 */ /* 0x000fe200078e00ff */
[----:B-1----:R-:W-:Y:S01]  /*12c0*/  MOV R3, 0x80000020 ;  /* 0x8000002000037802 */ /* 0x002fe20000000f00 */
[----:B------:R-:W-:Y:S01]  /*12d0*/  IMAD.MOV.U32 R135, RZ, RZ, RZ ;  /* 0x000000ffff877224 */ /* 0x000fe200078e00ff */
[----:B------:R-:W-:-:S04]  /*12e0*/  UIADD3 UR4, UR4, 0xc400, URZ ;  /* 0x0000c40004047890 */ /* 0x000fc8000fffe03f */
[----:B------:R-:W-:-:S04]  /*12f0*/  USHF.R.U32.HI UR4, URZ, 0x4, UR4 ;  /* 0x000000043f047899 */ /* 0x000fc80008011604 */
[----:B------:R-:W-:-:S06]  /*1300*/  ULOP3.LUT UR4, UR4, 0x3fff, URZ, 0xc0, !UPT ;  /* 0x00003fff04047892 */ /* 0x000fcc000f8ec03f */
[----:B0-----:R-:W-:Y:S01]  /*1310*/  IMAD.U32 R2, RZ, RZ, UR4 ;  /* 0x00000004ff027e24 */ /* 0x001fe2000f8e00ff */
[----:B------:R-:W-:Y:S05]  /*1320*/  WARPSYNC.ALL ;  /* 0x0000000000007948 */ /* 0x000fea0003800000 */
[----:B------:R-:W-:Y:S01]  /*1330*/  LOP3.LUT R2, R2, 0x10000, RZ, 0xfc, !PT ;  /* 0x0001000002027812 */ /* 0x000fe200078efcff */
[----:B------:R-:W-:-:S03]  /*1340*/  UIADD3 UR4, UR41, 0x15400, URZ ;  /* 0x0001540029047890 */ /* 0x000fc6000fffe03f */
[C---:B------:R-:W-:Y:S01]  /*1350*/  R2UR UR8, R2.reuse ;  /* 0x00000000020872ca */ /* 0x040fe200000e0000 */
[----:B------:R-:W-:Y:S01]  /*1360*/  WARPGROUP.ARRIVE ;  /* 0x00000000000079c5 */ /* 0x000fe20000000000 */
[----:B------:R-:W-:Y:S01]  /*1370*/  R2UR UR9, R3 ;  /* 0x00000000030972ca */ /* 0x000fe200000e0000 */
[----:B------:R-:W-:Y:S01]  /*1380*/  USHF.R.U32.HI UR4, URZ, 0x4, UR4 ;  /* 0x000000043f047899 */ /* 0x000fe20008011604 */
[----:B------:R-:W-:Y:S01]  /*1390*/  R2UR UR24, R2 ;  /* 0x00000000021872ca */ /* 0x000fe200000e0000 */
[----:B------:R-:W-:Y:S01]  /*13a0*/  UMOV UR11, 0x80000020 ;  /* 0x80000020000b7882 */ /* 0x000fe20000000000 */
[----:B------:R-:W-:Y:S01]  /*13b0*/  UMOV UR13, 0x80000020 ;  /* 0x80000020000d7882 */ /* 0x000fe20000000000 */
[----:B------:R-:W-:Y:S01]  /*13c0*/  ULOP3.LUT UR4, UR4, 0x3fff, URZ, 0xc0, !UPT ;  /* 0x00003fff04047892 */ /* 0x000fe2000f8ec03f */
[----:B------:R-:W-:Y:S01]  /*13d0*/  UMOV UR15, 0x80000020 ;  /* 0x80000020000f7882 */ /* 0x000fe20000000000 */
[----:B------:R-:W-:Y:S02]  /*13e0*/  UMOV UR17, 0x80000020 ;  /* 0x8000002000117882 */ /* 0x000fe40000000000 */
[----:B------:R-:W-:Y:S01]  /*13f0*/  ULOP3.LUT UR6, UR4, 0x10000, URZ, 0xfc, !UPT ;  /* 0x0001000004067892 */ /* 0x000fe2000f8efc3f */
[----:B------:R-:W-:Y:S01]  /*1400*/  UMOV UR19, 0x80000020 ;  /* 0x8000002000137882 */ /* 0x000fe20000000000 */
[----:B------:R-:W-:-:S02]  /*1410*/  UMOV UR21, 0x80000020 ;  /* 0x8000002000157882 */ /* 0x000fc40000000000 */
[----:B------:R-:W-:Y:S02]  /*1420*/  UIADD3 UR14, UR6, 0x200, URZ ;  /* 0x00000200060e7890 */ /* 0x000fe4000fffe03f */
[----:B------:R-:W-:Y:S01]  /*1430*/  UIADD3 UR12, UR24, 0x300, URZ ;  /* 0x00000300180c7890 */ /* 0x000fe2000fffe03f */
[----:B------:R-:W0:Y:S01]  /*1440*/  S2UR UR4, SR_CgaCtaId ;  /* 0x00000000000479c3 */ /* 0x000e220000008800 */
[----:B------:R-:W-:Y:S01]  /*1450*/  UMOV UR10, UR6 ;  /* 0x00000006000a7c82 */ /* 0x000fe20008000000 */
[----:B------:R-:W-:Y:S01]  /*1460*/  UIADD3 UR16, UR24, 0x302, URZ ;  /* 0x0000030218107890 */ /* 0x000fe2000fffe03f */
[----:B------:R-:W-:Y:S01]  /*1470*/  HGMMA.64x128x16.F32 R24, gdesc[UR8], RZ, !UPT, gsb0 ;  /* 0x01e00000081879f0 */ /* 0x000fe2000c0008ff */
[----:B------:R-:W-:Y:S02]  /*1480*/  UIADD3 UR8, UR24, 0x2, URZ ;  /* 0x0000000218087890 */ /* 0x000fe4000fffe03f */
[----:B------:R-:W-:Y:S01]  /*1490*/  UIADD3 UR10, UR6, 0x2, URZ ;  /* 0x00000002060a7890 */ /* 0x000fe2000fffe03f */
[----:B------:R-:W-:Y:S01]  /*14a0*/  UMOV UR9, 0x80000020 ;  /* 0x8000002000097882 */ /* 0x000fe20000000000 */
[----:B------:R-:W-:Y:S01]  /*14b0*/  UMOV UR11, 0x80000020 ;  /* 0x80000020000b7882 */ /* 0x000fe20000000000 */
[----:B------:R-:W-:-:S02]  /*14c0*/  UIADD3 UR18, UR6, 0x202, URZ ;  /* 0x0000020206127890 */ /* 0x000fc4000fffe03f */
[----:B------:R-:W-:Y:S02]  /*14d0*/  UIADD3 UR20, UR24, 0x600, URZ ;  /* 0x0000060018147890 */ /* 0x000fe4000fffe03f */
[----:B------:R-:W-:Y:S01]  /*14e0*/  UIADD3 UR22, UR6, 0x400, URZ ;  /* 0x0000040006167890 */ /* 0x000fe2000fffe03f */
[----:B------:R-:W-:Y:S01]  /*14f0*/  UMOV UR23, 0x80000020 ;  /* 0x8000002000177882 */ /* 0x000fe20000000000 */
[----:B------:R-:W-:Y:S02]  /*1500*/  UIADD3 UR24, UR24, 0x602, URZ ;  /* 0x0000060218187890 */ /* 0x000fe4000fffe03f */
[----:B------:R-:W-:Y:S01]  /*1510*/  UIADD3 UR26, UR6, 0x402, URZ ;  /* 0x00000402061a7890 */ /* 0x000fe2000fffe03f */
[----:B------:R-:W-:Y:S01]  /*1520*/  UMOV UR25, 0x80000020 ;  /* 0x8000002000197882 */ /* 0x000fe20000000000 */
[----:B------:R-:W-:Y:S01]  /*1530*/  UMOV UR27, 0x80000020 ;  /* 0x80000020001b7882 */ /* 0x000fe20000000000 */
[----:B------:R-:W-:Y:S02]  /*1540*/  WARPGROUP.DEPBAR.LE gsb0, 0x0 ;  /* 0x00008000000079c5 */ /* 0x000fe40000010000 */
[----:B------:R-:W-:-:S06]  /*1550*/  WARPGROUP.ARRIVE ;  /* 0x00000000000079c5 */ /* 0x000fcc0000000000 */
[----:B------:R-:W-:Y:S03]  /*1560*/  HGMMA.64x128x16.F32 R24, gdesc[UR8], R24, gsb0 ;  /* 0x01e00000081879f0 */ /* 0x000fe60008000818 */
[----:B------:R-:W-:Y:S02]  /*1570*/  WARPGROUP.DEPBAR.LE gsb0, 0x0 ;  /* 0x00008000000079c5 */ /* 0x000fe40000010000 */
[----:B------:R-:W-:-:S07]  /*1580*/  WARPGROUP.ARRIVE ;  /* 0x00000000000079c5 */ /* 0x000fce0000000000 */
        /* <DEDUP_REMOVED lines=11> */
[----:B0-----:R-:W-:Y:S05]  /*1640*/  @!P0 BRA `(.L_x_17) ;  /* 0x0000000000048947 */ /* 0x001fea0003800000 */
[----:B------:R-:W-:Y:S01]  /*1650*/  BPT.TRAP 0x1 ;  /* 0x000000040000795c */ /* 0x000fe20000300000 */
.L_x_17:
[----:B------:R-:W-:Y:S01]  /*1660*/  LOP3.LUT R19, R19, 0xffffff80, RZ, 0xc0, !PT ;  /* 0xffffff8013137812 */ /* 0x000fe200078ec0ff */
[----:B------:R-:W-:Y:S01]  /*1670*/  IMAD.MOV.U32 R9, RZ, RZ, -0x2 ;  /* 0xfffffffeff097424 */ /* 0x000fe200078e00ff */
[----:B------:R-:W-:Y:S01]  /*1680*/  P2R R10, PR, RZ, 0x1 ;  /* 0x00000001ff0a7803 */ /* 0x000fe20000000000 */
[----:B------:R-:W-:Y:S01]  /*1690*/  ULDC UR5, c[0x0][0x988] ;  /* 0x0002620000057ab9 */ /* 0x000fe20000000800 */
[----:B------:R-:W-:Y:S01]  /*16a0*/  UIADD3 UR7, UR41, 0x2d840, URZ ;  /* 0x0002d84029077890 */ /* 0x000fe2000fffe03f */
[----:B------:R-:W-:Y:S01]  /*16b0*/  IMAD.IADD R19, R18, 0x1, -R19 ;  /* 0x0000000112137824 */ /* 0x000fe200078e0a13 */
[----:B------:R-:W-:Y:S01]  /*16c0*/  LEA.HI R18, R23, R18, RZ, 0x5 ;  /* 0x0000001217127211 */ /* 0x000fe200078f28ff */
[----:B------:R-:W-:Y:S01]  /*16d0*/  UIADD3 UR33, UR44, -0x2, URZ ;  /* 0xfffffffe2c217890 */ /* 0x000fe2000fffe03f */
[----:B------:R-:W-:Y:S01]  /*16e0*/  IMAD.MOV.U32 R134, RZ, RZ, R135 ;  /* 0x000000ffff867224 */ /* 0x000fe200078e0087 */
[----:B------:R-:W-:Y:S01]  /*16f0*/  UPRMT UR7, UR4, 0x654, UR7 ;  /* 0x0000065404077896 */ /* 0x000fe20008000007 */
[----:B------:R-:W-:Y:S01]  /*1700*/  SHF.R.S32.HI R4, RZ, 0x1f, R19 ;  /* 0x0000001fff047819 */ /* 0x000fe20000011413 */
[----:B------:R-:W-:Y:S01]  /*1710*/  UMOV UR32, URZ ;  /* 0x0000003f00207c82 */ /* 0x000fe20008000000 */
[--C-:B------:R-:W-:Y:S01]  /*1720*/  IMAD.MOV.U32 R133, RZ, RZ, R135.reuse ;  /* 0x000000ffff857224 */ /* 0x100fe200078e0087 */
[----:B------:R-:W-:Y:S01]  /*1730*/  MOV R131, R135 ;  /* 0x0000008700837202 */ /* 0x000fe20000000f00 */
[--C-:B------:R-:W-:Y:S01]  /*1740*/  IMAD.MOV.U32 R132, RZ, RZ, R135.reuse ;  /* 0x000000ffff847224 */ /* 0x100fe200078e0087 */
[----:B------:R-:W-:Y:S01]  /*1750*/  LEA.HI R4, R4, R19, RZ, 0x2 ;  /* 0x0000001304047211 */ /* 0x000fe200078f10ff */
[--C-:B------:R-:W-:Y:S01]  /*1760*/  IMAD.MOV.U32 R130, RZ, RZ, R135.reuse ;  /* 0x000000ffff827224 */ /* 0x100fe200078e0087 */
[-C--:B------:R-:W-:Y:S01]  /*1770*/  MOV R125, R135.reuse ;  /* 0x00000087007d7202 */ /* 0x080fe20000000f00 */
[----:B------:R-:W-:Y:S01]  /*1780*/  SYNCS.ARRIVE.TRANS64.RED.A1T0 RZ, [UR7], RZ ;  /* 0x000000ffffff79a7 */ /* 0x000fe20008100407 */
[----:B------:R-:W-:Y:S01]  /*1790*/  LOP3.LUT R4, R4, 0x7ffffffc, RZ, 0xc0, !PT ;  /* 0x7ffffffc04047812 */ /* 0x000fe200078ec0ff */
[--C-:B------:R-:W-:Y:S01]  /*17a0*/  IMAD.MOV.U32 R129, RZ, RZ, R135.reuse ;  /* 0x000000ffff817224 */ /* 0x100fe200078e0087 */
[-C--:B------:R-:W-:Y:S01]  /*17b0*/  MOV R119, R135.reuse ;  /* 0x0000008700777202 */ /* 0x080fe20000000f00 */
[--C-:B------:R-:W-:Y:S01]  /*17c0*/  IMAD.MOV.U32 R128, RZ, RZ, R135.reuse ;  /* 0x000000ffff807224 */ /* 0x100fe200078e0087 */
[-C--:B------:R-:W-:Y:S01]  /*17d0*/  MOV R113, R135.reuse ;  /* 0x0000008700717202 */ /* 0x080fe20000000f00 */
[----:B------:R-:W-:Y:S01]  /*17e0*/  IMAD.IADD R4, R19, 0x1, -R4 ;  /* 0x0000000113047824 */ /* 0x000fe200078e0a04 */
[-C--:B------:R-:W-:Y:S01]  /*17f0*/  MOV R107, R135.reuse ;  /* 0x00000087006b7202 */ /* 0x080fe20000000f00 */
[----:B------:R-:W-:Y:S01]  /*1800*/  IMAD.MOV.U32 R127, RZ, RZ, R135 ;  /* 0x000000ffff7f7224 */ /* 0x000fe200078e0087 */
[----:B------:R-:W-:Y:S01]  /*1810*/  MOV R101, R135 ;  /* 0x0000008700657202 */ /* 0x000fe20000000f00 */
[----:B------:R-:W-:Y:S01]  /*1820*/  IMAD R4, R4, R9, 0x80 ;  /* 0x0000008004047424 */ /* 0x000fe200078e0209 */
[----:B------:R-:W-:Y:S01]  /*1830*/  MOV R95, R135 ;  /* 0x00000087005f7202 */ /* 0x000fe20000000f00 */
[----:B------:R-:W-:-:S02]  /*1840*/  IMAD.U32 R9, RZ, RZ, UR44 ;  /* 0x0000002cff097e24 */ /* 0x000fc4000f8e00ff */
[----:B------:R-:W-:Y:S02]  /*1850*/  VIADD R4, R4, UR43 ;  /* 0x0000002b04047c36 */ /* 0x000fe40008000000 */
[--C-:B------:R-:W-:Y:S02]  /*1860*/  IMAD.MOV.U32 R126, RZ, RZ, R135.reuse ;  /* 0x000000ffff7e7224 */ /* 0x100fe400078e0087 */
[----:B------:R-:W-:Y:S02]  /*1870*/  IMAD R9, R9, -0x80, R4 ;  /* 0xffffff8009097824 */ /* 0x000fe400078e0204 */
[--C-:B------:R-:W-:Y:S02]  /*1880*/  IMAD.MOV.U32 R124, RZ, RZ, R135.reuse ;  /* 0x000000ffff7c7224 */ /* 0x100fe400078e0087 */
[--C-:B------:R-:W-:Y:S01]  /*1890*/  IMAD.MOV.U32 R123, RZ, RZ, R135.reuse ;  /* 0x000000ffff7b7224 */ /* 0x100fe200078e0087 */
[C---:B------:R-:W-:Y:S01]  /*18a0*/  ISETP.GT.AND P4, PT, R9.reuse, RZ, PT ;  /* 0x000000ff0900720c */ /* 0x040fe20003f84270 */
[--C-:B------:R-:W-:Y:S01]  /*18b0*/  IMAD.MOV.U32 R122, RZ, RZ, R135.reuse ;  /* 0x000000ffff7a7224 */ /* 0x100fe200078e0087 */
[C---:B------:R-:W-:Y:S01]  /*18c0*/  ISETP.GT.AND P3, PT, R9.reuse, 0x1, PT ;  /* 0x000000010900780c */ /* 0x040fe20003f64270 */
[--C-:B------:R-:W-:Y:S01]  /*18d0*/  IMAD.MOV.U32 R121, RZ, RZ, R135.reuse ;  /* 0x000000ffff797224 */ /* 0x100fe200078e0087 */
[----:B------:R-:W-:Y:S01]  /*18e0*/  ISETP.GT.AND P1, PT, R9, 0x8, PT ;  /* 0x000000080900780c */ /* 0x000fe20003f24270 */
[--C-:B------:R-:W-:Y:S01]  /*18f0*/  IMAD.MOV.U32 R120, RZ, RZ, R135.reuse ;  /* 0x000000ffff787224 */ /* 0x100fe200078e0087 */
[----:B------:R-:W-:Y:S01]  /*1900*/  FSEL R26, R26, -INF , P4 ;  /* 0xff8000001a1a7808 */ /* 0x000fe20002000000 */
[--C-:B------:R-:W-:Y:S01]  /*1910*/  IMAD.MOV.U32 R118, RZ, RZ, R135.reuse ;  /* 0x000000ffff767224 */ /* 0x100fe200078e0087 */
[----:B------:R-:W-:Y:S01]  /*1920*/  FSEL R27, R27, -INF , P3 ;  /* 0xff8000001b1b7808 */ /* 0x000fe20001800000 */
[--C-:B------:R-:W-:Y:S01]  /*1930*/  IMAD.MOV.U32 R117, RZ, RZ, R135.reuse ;  /* 0x000000ffff757224 */ /* 0x100fe200078e0087 */
[C---:B------:R-:W-:Y:S01]  /*1940*/  ISETP.GT.AND P2, PT, R9.reuse, 0x9, PT ;  /* 0x000000090900780c */ /* 0x040fe20003f44270 */
[--C-:B------:R-:W-:Y:S01]  /*1950*/  IMAD.MOV.U32 R116, RZ, RZ, R135.reuse ;  /* 0x000000ffff747224 */ /* 0x100fe200078e0087 */
[----:B------:R-:W-:Y:S01]  /*1960*/  FSEL R30, R30, -INF , P1 ;  /* 0xff8000001e1e7808 */ /* 0x000fe20000800000 */
[--C-:B------:R-:W-:Y:S01]  /*1970*/  IMAD.MOV.U32 R115, RZ, RZ, R135.reuse ;  /* 0x000000ffff737224 */ /* 0x100fe200078e0087 */
[----:B------:R-:W-:Y:S01]  /*1980*/  FMNMX.FTZ R11, R26, R27, !PT ;  /* 0x0000001b1a0b7209 */ /* 0x000fe20007810000 */
[--C-:B------:R-:W-:Y:S01]  /*1990*/  IMAD.MOV.U32 R114, RZ, RZ, R135.reuse ;  /* 0x000000ffff727224 */ /* 0x100fe200078e0087 */
[----:B------:R-:W-:Y:S01]  /*19a0*/  ISETP.GT.AND P6, PT, R9, 0x10, PT ;  /* 0x000000100900780c */ /* 0x000fe20003fc4270 */
        /* <DEDUP_REMOVED lines=11> */
[----:B------:R-:W-:Y:S01]  /*1a60*/  FSEL R24, R24, -INF , P4 ;  /* 0xff80000018187808 */ /* 0x000fe20002000000 */
        /* <DEDUP_REMOVED lines=26> */
[----:B------:R-:W-:Y:S01]  /*1c10*/  IMAD.MOV.U32 R90, RZ, RZ, R135 ;  /* 0x000000ffff5a7224 */ /* 0x000fe200078e0087 */
[----:B------:R-:W-:-:S02]  /*1c20*/  FSEL R42, R42, -INF , P1 ;  /* 0xff8000002a2a7808 */ /* 0x000fc40000800000 */
[----:B------:R-:W-:Y:S02]  /*1c30*/  FMNMX.FTZ R11, R39, R4, !PT ;  /* 0x00000004270b7209 */ /* 0x000fe40007810000 */
[----:B------:R-:W-:Y:S02]  /*1c40*/  FSEL R32, R32, -INF , P6 ;  /* 0xff80000020207808 */ /* 0x000fe40003000000 */
[----:B------:R-:W-:Y:S02]  /*1c50*/  ISETP.GT.AND P6, PT, R9, 0x28, PT ;  /* 0x000000280900780c */ /* 0x000fe40003fc4270 */
[----:B------:R-:W-:Y:S02]  /*1c60*/  FSEL R43, R43, -INF , P2 ;  /* 0xff8000002b2b7808 */ /* 0x000fe40001000000 */
[----:B------:R-:W-:Y:S02]  /*1c70*/  FMNMX.FTZ R4, R42, R11, !PT ;  /* 0x0000000b2a047209 */ /* 0x000fe40007810000 */
[----:B------:R-:W-:-:S02]  /*1c80*/  FSEL R33, R33, -INF , P5 ;  /* 0xff80000021217808 */ /* 0x000fc40002800000 */
[----:B------:R-:W-:Y:S02]  /*1c90*/  ISETP.GT.AND P5, PT, R9, 0x29, PT ;  /* 0x000000290900780c */ /* 0x000fe40003fa4270 */
[----:B------:R-:W-:Y:S02]  /*1ca0*/  FSEL R46, R46, -INF , P6 ;  /* 0xff8000002e2e7808 */ /* 0x000fe40003000000 */
[----:B------:R-:W-:Y:S02]  /*1cb0*/  FMNMX.FTZ R11, R43, R4, !PT ;  /* 0x000000042b0b7209 */ /* 0x000fe40007810000 */
[----:B------:R-:W-:Y:S02]  /*1cc0*/  FSEL R36, R36, -INF , P4 ;  /* 0xff80000024247808 */ /* 0x000fe40002000000 */
[----:B------:R-:W-:Y:S02]  /*1cd0*/  ISETP.GT.AND P4, PT, R9, 0x30, PT ;  /* 0x000000300900780c */ /* 0x000fe40003f84270 */
        /* <DEDUP_REMOVED lines=42> */
[----:B------:R-:W-:-:S02]  /*1f80*/  ISETP.GT.AND P0, PT, R9, 0x59, PT ;  /* 0x000000590900780c */ /* 0x000fc40003f04270 */
[----:B------:R-:W-:Y:S02]  /*1f90*/  FSEL R70, R70, -INF , P6 ;  /* 0xff80000046467808 */ /* 0x000fe40003000000 */
[----:B------:R-:W-:Y:S02]  /*1fa0*/  FMNMX.FTZ R11, R67, R4, !PT ;  /* 0x00000004430b7209 */ /* 0x000fe40007810000 */
[----:B------:R-:W-:Y:S02]  /*1fb0*/  FSEL R57, R57, -INF , P5 ;  /* 0xff80000039397808 */ /* 0x000fe40002800000 */
[----:B------:R-:W-:Y:S02]  /*1fc0*/  ISETP.GT.AND P5, PT, R9, 0x60, PT ;  /* 0x000000600900780c */ /* 0x000fe40003fa4270 */
[----:B------:R-:W-:Y:S02]  /*1fd0*/  FSEL R71, R71, -INF , P0 ;  /* 0xff80000047477808 */ /* 0x000fe40000000000 */
[----:B------:R-:W-:-:S02]  /*1fe0*/  FMNMX.FTZ R4, R70, R11, !PT ;  /* 0x0000000b46047209 */ /* 0x000fc40007810000 */
        /* <DEDUP_REMOVED lines=12> */
[----:B------:R-:W-:Y:S02]  /*20b0*/  FSEL R79, R79, -INF , P2 ;  /* 0xff8000004f4f7808 */ /* 0x000fe40001000000 */
[----:B------:R-:W-:Y:S02]  /*20c0*/  FMNMX.FTZ R4, R78, R11, !PT ;  /* 0x0000000b4e047209 */ /* 0x000fe40007810000 */
[----:B------:R-:W-:Y:S02]  /*20d0*/  ISETP.GT.AND P3, PT, R9, 0x70, PT ;  /* 0x000000700900780c */ /* 0x000fe40003f64270 */
[----:B------:R-:W-:Y:S02]  /*20e0*/  FSEL R60, R60, -INF , P4 ;  /* 0xff8000003c3c7808 */ /* 0x000fe40002000000 */
[----:B------:R-:W-:Y:S02]  /*20f0*/  FSEL R82, R82, -INF , P3 ;  /* 0xff80000052527808 */ /* 0x000fe40001800000 */
[----:B------:R-:W-:-:S02]  /*2100*/  FMNMX.FTZ R11, R79, R4, !PT ;  /* 0x000000044f0b7209 */ /* 0x000fc40007810000 */
[----:B------:R-:W-:Y:S02]  /*2110*/  ISETP.GT.AND P4, PT, R9, 0x71, PT ;  /* 0x000000710900780c */ /* 0x000fe40003f84270 */
[----:B------:R-:W-:Y:S02]  /*2120*/  FMNMX.FTZ R4, R82, R11, !PT ;  /* 0x0000000b52047209 */ /* 0x000fe40007810000 */
[----:B------:R-:W-:Y:S02]  /*2130*/  FSEL R83, R83, -INF , P4 ;  /* 0xff80000053537808 */ /* 0x000fe40002000000 */
[----:B------:R-:W-:Y:S02]  /*2140*/  ISETP.GT.AND P5, PT, R9, 0x78, PT ;  /* 0x000000780900780c */ /* 0x000fe40003fa4270 */
[----:B------:R-:W-:Y:S02]  /*2150*/  FMNMX.FTZ R11, R83, R4, !PT ;  /* 0x00000004530b7209 */ /* 0x000fe40007810000 */
[----:B------:R-:W-:-:S02]  /*2160*/  FSEL R86, R86, -INF , P5 ;  /* 0xff80000056567808 */ /* 0x000fc40002800000 */
[----:B------:R-:W-:Y:S02]  /*2170*/  ISETP.GT.AND P6, PT, R9, 0x79, PT ;  /* 0x000000790900780c */ /* 0x000fe40003fc4270 */
[----:B------:R-:W-:Y:S02]  /*2180*/  FMNMX.FTZ R4, R86, R11, !PT ;  /* 0x0000000b56047209 */ /* 0x000fe40007810000 */
[----:B------:R-:W-:Y:S02]  /*2190*/  FSEL R87, R87, -INF , P6 ;  /* 0xff80000057577808 */ /* 0x000fe40003000000 */
[----:B------:R-:W-:Y:S02]  /*21a0*/  P2R R20, PR, RZ, 0x2 ;  /* 0x00000002ff147803 */ /* 0x000fe40000000000 */
[----:B------:R-:W-:Y:S02]  /*21b0*/  FMNMX.FTZ R11, R87, R4, !PT ;  /* 0x00000004570b7209 */ /* 0x000fe40007810000 */
[----:B------:R-:W-:-:S02]  /*21c0*/  ISETP.GT.AND P1, PT, R9, 0x59, PT ;  /* 0x000000590900780c */ /* 0x000fc40003f24270 */
[----:B------:R-:W-:Y:S01]  /*21d0*/  P2R R19, PR, RZ, 0x4 ;  /* 0x00000004ff137803 */ /* 0x000fe20000000000 */
[----:B------:R-:W0:Y:S01]  /*21e0*/  SHFL.BFLY PT, R4, R11, 0x2, 0x1f ;  /* 0x0c401f000b047f89 */ /* 0x000e2200000e0000 */
[----:B------:R-:W-:Y:S02]  /*21f0*/  ISETP.GT.AND P2, PT, R9, 0x58, PT ;  /* 0x000000580900780c */ /* 0x000fe40003f44270 */
[----:B------:R-:W-:Y:S02]  /*2200*/  FSEL R69, R69, -INF , P1 ;  /* 0xff80000045457808 */ /* 0x000fe40000800000 */
[----:B------:R-:W-:Y:S02]  /*2210*/  ISETP.NE.AND P1, PT, R20, RZ, PT ;  /* 0x000000ff1400720c */ /* 0x000fe40003f25270 */
[----:B------:R-:W-:Y:S02]  /*2220*/  FSEL R68, R68, -INF , P2 ;  /* 0xff80000044447808 */ /* 0x000fe40001000000 */
[----:B------:R-:W-:-:S02]  /*2230*/  ISETP.NE.AND P2, PT, R19, RZ, PT ;  /* 0x000000ff1300720c */ /* 0x000fc40003f45270 */
[----:B------:R-:W-:Y:S02]  /*2240*/  P2R R14, PR, RZ, 0x8 ;  /* 0x00000008ff0e7803 */ /* 0x000fe40000000000 */
[----:B------:R-:W-:Y:S02]  /*2250*/  P2R R21, PR, RZ, 0x1 ;  /* 0x00000001ff157803 */ /* 0x000fe40000000000 */
[----:B------:R-:W-:Y:S02]  /*2260*/  ISETP.GT.AND P0, PT, R9, 0x60, PT ;  /* 0x000000600900780c */ /* 0x000fe40003f04270 */
[----:B------:R-:W-:Y:S02]  /*2270*/  FSEL R76, R76, -INF , P1 ;  /* 0xff8000004c4c7808 */ /* 0x000fe40000800000 */
[----:B------:R-:W-:Y:S02]  /*2280*/  FSEL R72, R72, -INF , P0 ;  /* 0xff80000048487808 */ /* 0x000fe40000000000 */
[----:B------:R-:W-:-:S02]  /*2290*/  ISETP.NE.AND P0, PT, R21, RZ, PT ;  /* 0x000000ff1500720c */ /* 0x000fc40003f05270 */
[----:B------:R-:W-:Y:S02]  /*22a0*/  FSEL R77, R77, -INF , P2 ;  /* 0xff8000004d4d7808 */ /* 0x000fe40001000000 */
[----:B0-----:R-:W-:Y:S02]  /*22b0*/  FMNMX.FTZ R12, R11, R4, !PT ;  /* 0x000000040b0c7209 */ /* 0x001fe40007810000 */
[----:B------:R-:W-:Y:S02]  /*22c0*/  FSEL R73, R73, -INF , P0 ;  /* 0xff80000049497808 */ /* 0x000fe40000000000 */
[----:B------:R-:W-:Y:S01]  /*22d0*/  ISETP.NE.AND P0, PT, R10, RZ, PT ;  /* 0x000000ff0a00720c */ /* 0x000fe20003f05270 */
[----:B------:R-:W0:Y:S01]  /*22e0*/  SHFL.BFLY PT, R15, R12, 0x1, 0x1f ;  /* 0x0c201f000c0f7f89 */ /* 0x000e2200000e0000 */
[----:B------:R-:W-:Y:S02]  /*22f0*/  FSEL R81, R81, -INF , P4 ;  /* 0xff80000051517808 */ /* 0x000fe40002000000 */
[----:B------:R-:W-:-:S02]  /*2300*/  FSEL R89, R84, -INF , P5 ;  /* 0xff80000054597808 */ /* 0x000fc40002800000 */
[----:B------:R-:W-:Y:S02]  /*2310*/  FSEL R85, R85, -INF , P6 ;  /* 0xff80000055557808 */ /* 0x000fe40003000000 */
[----:B0-----:R-:W-:Y:S02]  /*2320*/  FMNMX.FTZ R4, R12, R15, !PT ;  /* 0x0000000f0c047209 */ /* 0x001fe40007810000 */
[----:B------:R-:W-:Y:S02]  /*2330*/  FMNMX.FTZ R15, R24, R25, !PT ;  /* 0x00000019180f7209 */ /* 0x000fe40007810000 */
[C---:B------:R-:W-:Y:S01]  /*2340*/  FSETP.NEU.FTZ.AND P3, PT, R4.reuse, -INF , PT ;  /* 0xff8000000400780b */ /* 0x040fe20003f7d000 */
[----:B------:R-:W-:Y:S01]  /*2350*/  FMUL.FTZ R88, R4, UR5 ;  /* 0x0000000504587c20 */ /* 0x000fe20008410000 */
[----:B------:R-:W-:-:S04]  /*2360*/  FMNMX.FTZ R12, R28, R15, !PT ;  /* 0x0000000f1c0c7209 */ /* 0x000fc80007810000 */
[----:B------:R-:W-:Y:S02]  /*2370*/  FMNMX.FTZ R15, R29, R12, !PT ;  /* 0x0000000c1d0f7209 */ /* 0x000fe40007810000 */
[----:B------:R-:W-:Y:S02]  /*2380*/  FSEL R88, R88, RZ, P3 ;  /* 0x000000ff58587208 */ /* 0x000fe40001800000 */
[----:B------:R-:W-:Y:S02]  /*2390*/  FMNMX.FTZ R20, R32, R15, !PT ;  /* 0x0000000f20147209 */ /* 0x000fe40007810000 */
[----:B------:R-:W-:Y:S01]  /*23a0*/  ISETP.NE.AND P3, PT, R14, RZ, PT ;  /* 0x000000ff0e00720c */ /* 0x000fe20003f65270 */
[--C-:B------:R-:W-:Y:S01]  /*23b0*/  FFMA.FTZ R9, R26, UR5, -R88.reuse ;  /* 0x000000051a097c23 */ /* 0x100fe20008010858 */
[----:B------:R-:W-:Y:S01]  /*23c0*/  FMNMX.FTZ R19, R33, R20, !PT ;  /* 0x0000001421137209 */ /* 0x000fe20007810000 */
[--C-:B------:R-:W-:Y:S01]  /*23d0*/  FFMA.FTZ R11, R30, UR5, -R88.reuse ;  /* 0x000000051e0b7c23 */ /* 0x100fe20008010858 */
[--C-:B------:R-:W-:Y:S01]  /*23e0*/  FFMA.FTZ R34, R34, UR5, -R88.reuse ;  /* 0x0000000522227c23 */ /* 0x100fe20008010858 */
[--C-:B------:R-:W-:Y:S01]  /*23f0*/  FFMA.FTZ R14, R27, UR5, -R88.reuse ;  /* 0x000000051b0e7c23 */ /* 0x100fe20008010858 */
[----:B------:R-:W-:Y:S01]  /*2400*/  FMNMX.FTZ R20, R36, R19, !PT ;  /* 0x0000001324147209 */ /* 0x000fe20007810000 */
[--C-:B------:R-:W-:Y:S01]  /*2410*/  FFMA.FTZ R27, R38, UR5, -R88.reuse ;  /* 0x00000005261b7c23 */ /* 0x100fe20008010858 */
[----:B------:R0:W-:Y:S01]  /*2420*/  MUFU.EX2 R12, R34 ;  /* 0x00000022000c7308 */ /* 0x0001e20000000800 */
[--C-:B------:R-:W-:Y:S01]  /*2430*/  FFMA.FTZ R21, R42, UR5, -R88.reuse ;  /* 0x000000052a157c23 */ /* 0x100fe20008010858 */
[----:B------:R-:W-:Y:S01]  /*2440*/  FMNMX.FTZ R19, R37, R20, !PT ;  /* 0x0000001425137209 */ /* 0x000fe20007810000 */
[--C-:B------:R-:W-:Y:S01]  /*2450*/  FFMA.FTZ R10, R31, UR5, -R88.reuse ;  /* 0x000000051f0a7c23 */ /* 0x100fe20008010858 */
[----:B------:R-:W-:Y:S01]  /*2460*/  FSEL R80, R80, -INF , P3 ;  /* 0xff80000050507808 */ /* 0x000fe20001800000 */
[--C-:B------:R-:W-:Y:S01]  /*2470*/  FFMA.FTZ R31, R46, UR5, -R88.reuse ;  /* 0x000000052e1f7c23 */ /* 0x100fe20008010858 */
[----:B------:R-:W-:Y:S01]  /*2480*/  FMNMX.FTZ R20, R40, R19, !PT ;  /* 0x0000001328147209 */ /* 0x000fe20007810000 */
[--C-:B------:R-:W-:Y:S01]  /*2490*/  FFMA.FTZ R54, R54, UR5, -R88.reuse ;  /* 0x0000000536367c23 */ /* 0x100fe20008010858 */
[--C-:B------:R-:W-:Y:S01]  /*24a0*/  FFMA.FTZ R15, R35, UR5, -R88.reuse ;  /* 0x00000005230f7c23 */ /* 0x100fe20008010858 */
[--C-:B------:R-:W-:Y:S01]  /*24b0*/  FFMA.FTZ R35, R51, UR5, -R88.reuse ;  /* 0x0000000533237c23 */ /* 0x100fe20008010858 */
[----:B------:R-:W-:Y:S01]  /*24c0*/  FMNMX.FTZ R19, R41, R20, !PT ;  /* 0x0000001429137209 */ /* 0x000fe20007810000 */
[--C-:B------:R-:W-:Y:S01]  /*24d0*/  FFMA.FTZ R51, R59, UR5, -R88.reuse ;  /* 0x000000053b337c23 */ /* 0x100fe20008010858 */
[--C-:B------:R-:W-:Y:S01]  /*24e0*/  FFMA.FTZ R59, R62, UR5, -R88.reuse ;  /* 0x000000053e3b7c23 */ /* 0x100fe20008010858 */
[--C-:B------:R-:W-:Y:S01]  /*24f0*/  FFMA.FTZ R58, R58, UR5, -R88.reuse ;  /* 0x000000053a3a7c23 */ /* 0x100fe20008010858 */
[----:B------:R-:W-:Y:S01]  /*2500*/  FMNMX.FTZ R26, R44, R19, !PT ;  /* 0x000000132c1a7209 */ /* 0x000fe20007810000 */
[----:B------:R-:W-:Y:S01]  /*2510*/  MUFU.EX2 R9, R9 ;  /* 0x0000000900097308 */ /* 0x000fe20000000800 */
[--C-:B------:R-:W-:Y:S01]  /*2520*/  FFMA.FTZ R43, R43, UR5, -R88.reuse ;  /* 0x000000052b2b7c23 */ /* 0x100fe20008010858 */
[--C-:B------:R-:W-:Y:S01]  /*2530*/  FFMA.FTZ R47, R47, UR5, -R88.reuse ;  /* 0x000000052f2f7c23 */ /* 0x100fe20008010858 */
[----:B------:R-:W-:Y:S01]  /*2540*/  FMNMX.FTZ R19, R45, R26, !PT ;  /* 0x0000001a2d137209 */ /* 0x000fe20007810000 */
[--C-:B------:R-:W-:Y:S01]  /*2550*/  FFMA.FTZ R39, R39, UR5, -R88.reuse ;  /* 0x0000000527277c23 */ /* 0x100fe20008010858 */
[--C-:B------:R-:W-:Y:S01]  /*2560*/  FFMA.FTZ R84, R63, UR5, -R88.reuse ;  /* 0x000000053f547c23 */ /* 0x100fe20008010858 */
[--C-:B------:R-:W-:Y:S01]  /*2570*/  FFMA.FTZ R63, R79, UR5, -R88.reuse ;  /* 0x000000054f3f7c23 */ /* 0x100fe20008010858 */
[----:B------:R-:W-:Y:S01]  /*2580*/  FMNMX.FTZ R26, R48, R19, !PT ;  /* 0x00000013301a7209 */ /* 0x000fe20007810000 */
[----:B------:R-:W1:Y:S01]  /*2590*/  MUFU.EX2 R14, R14 ;  /* 0x0000000e000e7308 */ /* 0x000e620000000800 */
[----:B------:R-:W-:-:S02]  /*25a0*/  FFMA.FTZ R50, R50, UR5, -R88 ;  /* 0x0000000532327c23 */ /* 0x000fc40008010858 */
[----:B------:R-:W-:-:S04]  /*25b0*/  FMNMX.FTZ R19, R49, R26, !PT ;  /* 0x0000001a31137209 */ /* 0x000fc80007810000 */
[----:B------:R-:W-:Y:S01]  /*25c0*/  FMNMX.FTZ R30, R52, R19, !PT ;  /* 0x00000013341e7209 */ /* 0x000fe20007810000 */
[----:B------:R-:W2:Y:S03]  /*25d0*/  MUFU.EX2 R11, R11 ;  /* 0x0000000b000b7308 */ /* 0x000ea60000000800 */
[----:B------:R-:W-:-:S04]  /*25e0*/  FMNMX.FTZ R19, R53, R30, !PT ;  /* 0x0000001e35137209 */ /* 0x000fc80007810000 */
[----:B------:R-:W-:Y:S01]  /*25f0*/  FMNMX.FTZ R30, R56, R19, !PT ;  /* 0x00000013381e7209 */ /* 0x000fe20007810000 */
[----:B------:R3:W-:Y:S03]  /*2600*/  MUFU.EX2 R26, R43 ;  /* 0x0000002b001a7308 */ /* 0x0007e60000000800 */
[----:B------:R-:W-:-:S04]  /*2610*/  FMNMX.FTZ R19, R57, R30, !PT ;  /* 0x0000001e39137209 */ /* 0x000fc80007810000 */
[----:B0-----:R-:W-:Y:S01]  /*2620*/  FMNMX.FTZ R34, R60, R19, !PT ;  /* 0x000000133c227209 */ /* 0x001fe20007810000 */
[----:B------:R0:W-:Y:S01]  /*2630*/  MUFU.EX2 R30, R47 ;  /* 0x0000002f001e7308 */ /* 0x0001e20000000800 */
[--C-:B---3--:R-:W-:Y:S01]  /*2640*/  FFMA.FTZ R43, R66, UR5, -R88.reuse ;  /* 0x00000005422b7c23 */ /* 0x108fe20008010858 */
[----:B------:R-:W-:Y:S01]  /*2650*/  FFMA.FTZ R66, R82, UR5, -R88 ;  /* 0x0000000552427c23 */ /* 0x000fe20008010858 */
[----:B------:R-:W-:-:S04]  /*2660*/  FMNMX.FTZ R19, R61, R34, !PT ;  /* 0x000000223d137209 */ /* 0x000fc80007810000 */
[----:B------:R-:W-:Y:S01]  /*2670*/  FMNMX.FTZ R38, R64, R19, !PT ;  /* 0x0000001340267209 */ /* 0x000fe20007810000 */
[----:B------:R-:W-:Y:S01]  /*2680*/  MUFU.EX2 R10, R10 ;  /* 0x0000000a000a7308 */ /* 0x000fe20000000800 */
[--C-:B0-----:R-:W-:Y:S01]  /*2690*/  FFMA.FTZ R47, R71, UR5, -R88.reuse ;  /* 0x00000005472f7c23 */ /* 0x101fe20008010858 */
[----:B------:R-:W-:Y:S01]  /*26a0*/  FFMA.FTZ R71, R83, UR5, -R88 ;  /* 0x0000000553477c23 */ /* 0x000fe20008010858 */
[----:B------:R-:W-:-:S04]  /*26b0*/  FMNMX.FTZ R19, R65, R38, !PT ;  /* 0x0000002641137209 */ /* 0x000fc80007810000 */
[----:B------:R-:W-:Y:S01]  /*26c0*/  FMNMX.FTZ R38, R68, R19, !PT ;  /* 0x0000001344267209 */ /* 0x000fe20007810000 */
[----:B------:R0:W-:Y:S03]  /*26d0*/  MUFU.EX2 R20, R39 ;  /* 0x0000002700147308 */ /* 0x0001e60000000800 */
[----:B------:R-:W-:-:S04]  /*26e0*/  FMNMX.FTZ R19, R69, R38, !PT ;  /* 0x0000002645137209 */ /* 0x000fc80007810000 */
[----:B------:R-:W-:Y:S01]  /*26f0*/  FMNMX.FTZ R42, R72, R19, !PT ;  /* 0x00000013482a7209 */ /* 0x000fe20007810000 */
[----:B------:R-:W-:Y:S01]  /*2700*/  MUFU.EX2 R38, R54 ;  /* 0x0000003600267308 */ /* 0x000fe20000000800 */
[--C-:B0-----:R-:W-:Y:S01]  /*2710*/  FFMA.FTZ R39, R55, UR5, -R88.reuse ;  /* 0x0000000537277c23 */ /* 0x101fe20008010858 */
[----:B------:R-:W-:Y:S01]  /*2720*/  FFMA.FTZ R55, R75, UR5, -R88 ;  /* 0x000000054b377c23 */ /* 0x000fe20008010858 */
[----:B------:R-:W-:-:S04]  /*2730*/  FMNMX.FTZ R19, R73, R42, !PT ;  /* 0x0000002a49137209 */ /* 0x000fc80007810000 */
[----:B------:R-:W-:Y:S01]  /*2740*/  FMNMX.FTZ R42, R76, R19, !PT ;  /* 0x000000134c2a7209 */ /* 0x000fe20007810000 */
[----:B------:R-:W-:Y:S03]  /*2750*/  MUFU.EX2 R15, R15 ;  /* 0x0000000f000f7308 */ /* 0x000fe60000000800 */
[----:B------:R-:W-:-:S04]  /*2760*/  FMNMX.FTZ R19, R77, R42, !PT ;  /* 0x0000002a4d137209 */ /* 0x000fc80007810000 */
[----:B------:R-:W-:Y:S01]  /*2770*/  FMNMX.FTZ R46, R80, R19, !PT ;  /* 0x00000013502e7209 */ /* 0x000fe20007810000 */
[----:B------:R0:W-:Y:S03]  /*2780*/  MUFU.EX2 R42, R58 ;  /* 0x0000003a002a7308 */ /* 0x0001e60000000800 */
[----:B------:R-:W-:-:S04]  /*2790*/  FMNMX.FTZ R46, R81, R46, !PT ;  /* 0x0000002e512e7209 */ /* 0x000fc80007810000 */
[----:B------:R-:W-:Y:S01]  /*27a0*/  FMNMX.FTZ R46, R89, R46, !PT ;  /* 0x0000002e592e7209 */ /* 0x000fe20007810000 */
[----:B------:R-:W-:Y:S01]  /*27b0*/  MUFU.EX2 R27, R27 ;  /* 0x0000001b001b7308 */ /* 0x000fe20000000800 */
[--C-:B0-----:R-:W-:Y:S02]  /*27c0*/  FFMA.FTZ R58, R78, UR5, -R88.reuse ;  /* 0x000000054e3a7c23 */ /* 0x101fe40008010858 */
[----:B------:R-:W-:Y:S01]  /*27d0*/  FMNMX.FTZ R19, R85, R46, !PT ;  /* 0x0000002e55137209 */ /* 0x000fe20007810000 */
[----:B------:R-:W-:-:S04]  /*27e0*/  FFMA.FTZ R46, R70, UR5, -R88 ;  /* 0x00000005462e7c23 */ /* 0x000fc80008010858 */
[----:B------:R-:W0:Y:S01]  /*27f0*/  SHFL.BFLY PT, R54, R19, 0x2, 0x1f ;  /* 0x0c401f0013367f89 */ /* 0x000e2200000e0000 */
[----:B------:R-:W-:Y:S08]  /*2800*/  MUFU.EX2 R21, R21 ;  /* 0x0000001500157308 */ /* 0x000ff00000000800 */
[----:B------:R-:W-:Y:S08]  /*2810*/  MUFU.EX2 R31, R31 ;  /* 0x0000001f001f7308 */ /* 0x000ff00000000800 */
[----:B------:R3:W-:Y:S01]  /*2820*/  MUFU.EX2 R34, R50 ;  /* 0x0000003200227308 */ /* 0x0007e20000000800 */
[----:B0-----:R-:W-:Y:S01]  /*2830*/  FMNMX.FTZ R62, R19, R54, !PT ;  /* 0x00000036133e7209 */ /* 0x001fe20007810000 */
[----:B------:R-:W-:-:S06]  /*2840*/  FFMA.FTZ R54, R74, UR5, -R88 ;  /* 0x000000054a367c23 */ /* 0x000fcc0008010858 */
[----:B------:R-:W-:Y:S01]  /*2850*/  MUFU.EX2 R35, R35 ;  /* 0x0000002300237308 */ /* 0x000fe20000000800 */
[--C-:B---3--:R-:W-:Y:S01]  /*2860*/  FFMA.FTZ R50, R67, UR5, -R88.reuse ;  /* 0x0000000543327c23 */ /* 0x108fe20008010858 */
[--C-:B------:R-:W-:Y:S01]  /*2870*/  FFMA.FTZ R67, R87, UR5, -R88.reuse ;  /* 0x0000000557437c23 */ /* 0x100fe20008010858 */
[----:B------:R-:W0:Y:S05]  /*2880*/  SHFL.BFLY PT, R19, R62, 0x1, 0x1f ;  /* 0x0c201f003e137f89 */ /* 0x000e2a00000e0000 */
[----:B------:R-:W-:Y:S08]  /*2890*/  MUFU.EX2 R39, R39 ;  /* 0x0000002700277308 */ /* 0x000ff00000000800 */
[----:B------:R-:W-:Y:S08]  /*28a0*/  MUFU.EX2 R51, R51 ;  /* 0x0000003300337308 */ /* 0x000ff00000000800 */
[----:B------:R-:W-:Y:S01]  /*28b0*/  MUFU.EX2 R59, R59 ;  /* 0x0000003b003b7308 */ /* 0x000fe20000000800 */
[----:B0-----:R-:W-:Y:S01]  /*28c0*/  FMNMX.FTZ R19, R62, R19, !PT ;  /* 0x000000133e137209 */ /* 0x001fe20007810000 */
[----:B------:R-:W-:Y:S01]  /*28d0*/  FFMA.FTZ R62, R86, UR5, -R88 ;  /* 0x00000005563e7c23 */ /* 0x000fe20008010858 */
[----:B------:R-:W-:-:S02]  /*28e0*/  IMAD.MOV.U32 R88, RZ, RZ, R135 ;  /* 0x000000ffff587224 */ /* 0x000fc400078e0087 */
[C---:B------:R-:W-:Y:S01]  /*28f0*/  FSETP.NEU.FTZ.AND P1, PT, R19.reuse, -INF , PT ;  /* 0xff8000001300780b */ /* 0x040fe20003f3d000 */
[----:B------:R-:W-:Y:S02]  /*2900*/  FMUL.FTZ R78, R19, UR5 ;  /* 0x00000005134e7c20 */ /* 0x000fe40008410000 */
[----:B------:R-:W-:Y:S03]  /*2910*/  MUFU.EX2 R84, R84 ;  /* 0x0000005400547308 */ /* 0x000fe60000000800 */
[----:B------:R-:W-:Y:S02]  /*2920*/  FSEL R78, R78, RZ, P1 ;  /* 0x000000ff4e4e7208 */ /* 0x000fe40000800000 */
[----:B------:R-:W-:-:S03]  /*2930*/  LOP3.LUT P1, RZ, R7, 0x2, RZ, 0xc0, !PT ;  /* 0x0000000207ff7812 */ /* 0x000fc6000782c0ff */
[----:B------:R-:W-:Y:S01]  /*2940*/  MUFU.EX2 R43, R43 ;  /* 0x0000002b002b7308 */ /* 0x000fe20000000800 */
[--C-:B------:R-:W-:Y:S01]  /*2950*/  FFMA.FTZ R29, R29, UR5, -R78.reuse ;  /* 0x000000051d1d7c23 */ /* 0x100fe2000801084e */
[--C-:B------:R-:W-:Y:S01]  /*2960*/  FFMA.FTZ R25, R25, UR5, -R78.reuse ;  /* 0x0000000519197c23 */ /* 0x100fe2000801084e */
[--C-:B------:R-:W-:Y:S01]  /*2970*/  FFMA.FTZ R70, R24, UR5, -R78.reuse ;  /* 0x0000000518467c23 */ /* 0x100fe2000801084e */
[--C-:B------:R-:W-:Y:S01]  /*2980*/  FFMA.FTZ R28, R28, UR5, -R78.reuse ;  /* 0x000000051c1c7c23 */ /* 0x100fe2000801084e */
[--C-:B------:R-:W-:Y:S01]  /*2990*/  FFMA.FTZ R24, R32, UR5, -R78.reuse ;  /* 0x0000000520187c23 */ /* 0x100fe2000801084e */
[--C-:B------:R-:W-:Y:S01]  /*29a0*/  FFMA.FTZ R75, R33, UR5, -R78.reuse ;  /* 0x00000005214b7c23 */ /* 0x100fe2000801084e */
[--C-:B------:R-:W-:Y:S01]  /*29b0*/  FFMA.FTZ R74, R36, UR5, -R78.reuse ;  /* 0x00000005244a7c23 */ /* 0x100fe2000801084e */
[----:B------:R0:W-:Y:S01]  /*29c0*/  MUFU.EX2 R86, R29 ;  /* 0x0000001d00567308 */ /* 0x0001e20000000800 */
[--C-:B------:R-:W-:Y:S01]  /*29d0*/  FFMA.FTZ R79, R37, UR5, -R78.reuse ;  /* 0x00000005254f7c23 */ /* 0x100fe2000801084e */
[--C-:B------:R-:W-:Y:S01]  /*29e0*/  FFMA.FTZ R32, R48, UR5, -R78.reuse ;  /* 0x0000000530207c23 */ /* 0x100fe2000801084e */
[--C-:B------:R-:W-:Y:S01]  /*29f0*/  FFMA.FTZ R41, R41, UR5, -R78.reuse ;  /* 0x0000000529297c23 */ /* 0x100fe2000801084e */
[--C-:B------:R-:W-:Y:S01]  /*2a00*/  FFMA.FTZ R37, R44, UR5, -R78.reuse ;  /* 0x000000052c257c23 */ /* 0x100fe2000801084e */
[--C-:B------:R-:W-:Y:S01]  /*2a10*/  FFMA.FTZ R33, R49, UR5, -R78.reuse ;  /* 0x0000000531217c23 */ /* 0x100fe2000801084e */
[--C-:B------:R-:W-:Y:S01]  /*2a20*/  FFMA.FTZ R36, R52, UR5, -R78.reuse ;  /* 0x0000000534247c23 */ /* 0x100fe2000801084e */
[----:B------:R-:W-:Y:S01]  /*2a30*/  FFMA.FTZ R53, R53, UR5, -R78 ;  /* 0x0000000535357c23 */ /* 0x000fe2000801084e */
[----:B------:R3:W-:Y:S01]  /*2a40*/  MUFU.EX2 R82, R70 ;  /* 0x0000004600527308 */ /* 0x0007e20000000800 */
[----:B0-----:R-:W-:Y:S01]  /*2a50*/  SHF.R.S32.HI R29, RZ, 0x4, R8 ;  /* 0x00000004ff1d7819 */ /* 0x001fe20000011408 */
[--C-:B------:R-:W-:Y:S01]  /*2a60*/  FFMA.FTZ R61, R61, UR5, -R78.reuse ;  /* 0x000000053d3d7c23 */ /* 0x100fe2000801084e */
[----:B------:R-:W-:Y:S01]  /*2a70*/  SHF.L.U32 R8, R7, 0x6, RZ ;  /* 0x0000000607087819 */ /* 0x000fe200000006ff */
[--C-:B------:R-:W-:Y:S01]  /*2a80*/  FFMA.FTZ R7, R57, UR5, -R78.reuse ;  /* 0x0000000539077c23 */ /* 0x100fe2000801084e */
[--C-:B------:R-:W-:Y:S01]  /*2a90*/  FFMA.FTZ R44, R64, UR5, -R78.reuse ;  /* 0x00000005402c7c23 */ /* 0x100fe2000801084e */
[----:B------:R-:W-:Y:S01]  /*2aa0*/  IMAD.SHL.U32 R29, R29, 0x8, RZ ;  /* 0x000000081d1d7824 */ /* 0x000fe200078e00ff */
[----:B------:R-:W-:Y:S01]  /*2ab0*/  LOP3.LUT R8, R8, 0x1c0, RZ, 0xc0, !PT ;  /* 0x000001c008087812 */ /* 0x000fe200078ec0ff */
[----:B------:R-:W0:Y:S01]  /*2ac0*/  MUFU.EX2 R25, R25 ;  /* 0x0000001900197308 */ /* 0x000e220000000800 */
[--C-:B---3--:R-:W-:Y:S01]  /*2ad0*/  FFMA.FTZ R70, R45, UR5, -R78.reuse ;  /* 0x000000052d467c23 */ /* 0x108fe2000801084e */
[----:B------:R-:W-:Y:S01]  /*2ae0*/  FFMA.FTZ R65, R65, UR5, -R78 ;  /* 0x0000000541417c23 */ /* 0x000fe2000801084e */
[----:B------:R-:W-:Y:S01]  /*2af0*/  SHF.R.U32.HI R45, RZ, 0x3, R8 ;  /* 0x00000003ff2d7819 */ /* 0x000fe20000011608 */
[--C-:B------:R-:W-:Y:S01]  /*2b00*/  FFMA.FTZ R68, R68, UR5, -R78.reuse ;  /* 0x0000000544447c23 */ /* 0x100fe2000801084e */
[--C-:B------:R-:W-:Y:S01]  /*2b10*/  FFMA.FTZ R69, R69, UR5, -R78.reuse ;  /* 0x0000000545457c23 */ /* 0x100fe2000801084e */
[--C-:B------:R-:W-:Y:S01]  /*2b20*/  FFMA.FTZ R72, R72, UR5, -R78.reuse ;  /* 0x0000000548487c23 */ /* 0x100fe2000801084e */
[--C-:B------:R-:W-:Y:S01]  /*2b30*/  FFMA.FTZ R73, R73, UR5, -R78.reuse ;  /* 0x0000000549497c23 */ /* 0x100fe2000801084e */
[----:B------:R3:W4:Y:S01]  /*2b40*/  MUFU.EX2 R83, R28 ;  /* 0x0000001c00537308 */ /* 0x0007220000000800 */
[--C-:B------:R-:W-:Y:S01]  /*2b50*/  FFMA.FTZ R76, R76, UR5, -R78.reuse ;  /* 0x000000054c4c7c23 */ /* 0x100fe2000801084e */
[--C-:B------:R-:W-:Y:S01]  /*2b60*/  FFMA.FTZ R77, R77, UR5, -R78.reuse ;  /* 0x000000054d4d7c23 */ /* 0x100fe2000801084e */
[--C-:B------:R-:W-:Y:S01]  /*2b70*/  FFMA.FTZ R80, R80, UR5, -R78.reuse ;  /* 0x0000000550507c23 */ /* 0x100fe2000801084e */
[--C-:B------:R-:W-:Y:S01]  /*2b80*/  FFMA.FTZ R81, R81, UR5, -R78.reuse ;  /* 0x0000000551517c23 */ /* 0x100fe2000801084e */
[----:B------:R-:W-:-:S03]  /*2b90*/  FFMA.FTZ R89, R89, UR5, -R78 ;  /* 0x0000000559597c23 */ /* 0x000fc6000801084e */
[----:B------:R-:W5:Y:S01]  /*2ba0*/  MUFU.EX2 R24, R24 ;  /* 0x0000001800187308 */ /* 0x000f620000000800 */
[--C-:B---3--:R-:W-:Y:S01]  /*2bb0*/  FFMA.FTZ R28, R40, UR5, -R78.reuse ;  /* 0x00000005281c7c23 */ /* 0x108fe2000801084e */
[----:B------:R-:W-:Y:S01]  /*2bc0*/  LOP3.LUT R40, R8, 0x8, R29, 0xf8, !PT ;  /* 0x0000000808287812 */ /* 0x000fe200078ef81d */
[----:B------:R-:W-:Y:S02]  /*2bd0*/  IMAD.SHL.U32 R8, R6, 0x40, RZ ;  /* 0x0000004006087824 */ /* 0x000fe400078e00ff */
[----:B------:R-:W-:Y:S01]  /*2be0*/  FFMA.FTZ R6, R56, UR5, -R78 ;  /* 0x0000000538067c23 */ /* 0x000fe2000801084e */
[----:B------:R-:W-:Y:S01]  /*2bf0*/  IMAD.SHL.U32 R29, R18, 0x20, RZ ;  /* 0x00000020121d7824 */ /* 0x000fe200078e00ff */
[----:B------:R-:W-:Y:S02]  /*2c00*/  LOP3.LUT R40, R40, R45, RZ, 0x3c, !PT ;  /* 0x0000002d28287212 */ /* 0x000fe400078e3cff */
[----:B------:R-:W-:Y:S01]  /*2c10*/  LOP3.LUT R18, R8, 0x7ffffe00, RZ, 0xc0, !PT ;  /* 0x7ffffe0008127812 */ /* 0x000fe200078ec0ff */
[----:B-1----:R-:W-:Y:S01]  /*2c20*/  FADD.FTZ R8, R9, R14 ;  /* 0x0000000e09087221 */ /* 0x002fe20000010000 */
[----:B------:R-:W-:Y:S01]  /*2c30*/  LOP3.LUT R29, R29, 0x7ffffc00, RZ, 0xc0, !PT ;  /* 0x7ffffc001d1d7812 */ /* 0x000fe200078ec0ff */
[----:B------:R-:W1:Y:S01]  /*2c40*/  MUFU.EX2 R75, R75 ;  /* 0x0000004b004b7308 */ /* 0x000e620000000800 */
[----:B------:R-:W-:-:S02]  /*2c50*/  F2FP.F16.F32.PACK_AB R9, R14, R9 ;  /* 0x000000090e09723e */ /* 0x000fc400000000ff */
[----:B------:R-:W-:Y:S01]  /*2c60*/  IADD3 R18, R40, R18, R29 ;  /* 0x0000001228127210 */ /* 0x000fe20007ffe01d */
[----:B--2---:R-:W-:Y:S01]  /*2c70*/  FADD.FTZ R29, R11, R8 ;  /* 0x000000080b1d7221 */ /* 0x004fe20000010000 */
[----:B0-----:R-:W-:Y:S01]  /*2c80*/  FADD.FTZ R8, R82, R25 ;  /* 0x0000001952087221 */ /* 0x001fe20000010000 */
[----:B------:R-:W-:Y:S01]  /*2c90*/  F2FP.F16.F32.PACK_AB R11, R10, R11 ;  /* 0x0000000b0a0b723e */ /* 0x000fe200000000ff */
[----:B------:R-:W-:Y:S01]  /*2ca0*/  FFMA.FTZ R40, R60, UR5, -R78 ;  /* 0x000000053c287c23 */ /* 0x000fe2000801084e */
[----:B------:R-:W-:Y:S01]  /*2cb0*/  FADD.FTZ R45, R10, R29 ;  /* 0x0000001d0a2d7221 */ /* 0x000fe20000010000 */
[----:B------:R-:W0:Y:S01]  /*2cc0*/  MUFU.EX2 R74, R74 ;  /* 0x0000004a004a7308 */ /* 0x000e220000000800 */
[----:B----4-:R-:W-:Y:S01]  /*2cd0*/  FADD.FTZ R29, R83, R8 ;  /* 0x00000008531d7221 */ /* 0x010fe20000010000 */
[----:B------:R-:W-:Y:S01]  /*2ce0*/  F2FP.F16.F32.PACK_AB R8, R25, R82 ;  /* 0x000000521908723e */ /* 0x000fe200000000ff */
[----:B------:R-:W-:Y:S01]  /*2cf0*/  FADD.FTZ R14, R12, R45 ;  /* 0x0000002d0c0e7221 */ /* 0x000fe20000010000 */
[C---:B------:R-:W-:Y:S01]  /*2d00*/  F2FP.F16.F32.PACK_AB R10, R86.reuse, R83 ;  /* 0x00000053560a723e */ /* 0x040fe200000000ff */
[----:B------:R-:W-:Y:S01]  /*2d10*/  FADD.FTZ R29, R86, R29 ;  /* 0x0000001d561d7221 */ /* 0x000fe20000010000 */
[----:B------:R-:W-:Y:S01]  /*2d20*/  LEA R18, R18, UR41, 0x1 ;  /* 0x0000002912127c11 */ /* 0x000fe2000f8e08ff */
[----:B------:R-:W-:Y:S01]  /*2d30*/  FADD.FTZ R48, R15, R14 ;  /* 0x0000000e0f307221 */ /* 0x000fe20000010000 */
[----:B------:R-:W2:Y:S01]  /*2d40*/  MUFU.EX2 R79, R79 ;  /* 0x0000004f004f7308 */ /* 0x000ea20000000800 */
[----:B-----5:R-:W-:Y:S01]  /*2d50*/  FADD.FTZ R14, R24, R29 ;  /* 0x0000001d180e7221 */ /* 0x020fe20000010000 */
[----:B------:R-:W-:Y:S01]  /*2d60*/  FFMA.FTZ R78, R85, UR5, -R78 ;  /* 0x00000005554e7c23 */ /* 0x000fe2000801084e */
[----:B------:R-:W-:Y:S01]  /*2d70*/  FADD.FTZ R29, R27, R48 ;  /* 0x000000301b1d7221 */ /* 0x000fe20000010000 */
[----:B------:R3:W-:Y:S01]  /*2d80*/  STSM.16.M88.4 [R18+0x21800], R8 ;  /* 0x0218000812007844 */ /* 0x0007e20000000200 */
[----:B-1----:R-:W-:Y:S01]  /*2d90*/  FADD.FTZ R25, R75, R14 ;  /* 0x0000000e4b197221 */ /* 0x002fe20000010000 */
[C---:B------:R-:W-:Y:S01]  /*2da0*/  F2FP.F16.F32.PACK_AB R27, R20.reuse, R27 ;  /* 0x0000001b141b723e */ /* 0x040fe200000000ff */
[----:B------:R-:W-:Y:S01]  /*2db0*/  FADD.FTZ R48, R20, R29 ;  /* 0x0000001d14307221 */ /* 0x000fe20000010000 */
[----:B------:R-:W1:Y:S01]  /*2dc0*/  MUFU.EX2 R28, R28 ;  /* 0x0000001c001c7308 */ /* 0x000e620000000800 */
[----:B0-----:R-:W-:Y:S01]  /*2dd0*/  FADD.FTZ R14, R74, R25 ;  /* 0x000000194a0e7221 */ /* 0x001fe20000010000 */
[----:B------:R-:W-:-:S02]  /*2de0*/  VIADD R20, R18, 0x21800 ;  /* 0x0002180012147836 */ /* 0x000fc40000000000 */
[----:B------:R-:W-:Y:S01]  /*2df0*/  FADD.FTZ R25, R21, R48 ;  /* 0x0000003015197221 */ /* 0x000fe20000010000 */
[----:B------:R-:W-:-:S03]  /*2e00*/  F2FP.F16.F32.PACK_AB R24, R75, R24 ;  /* 0x000000184b18723e */ /* 0x000fc600000000ff */
[----:B------:R-:W0:Y:S01]  /*2e10*/  MUFU.EX2 R41, R41 ;  /* 0x0000002900297308 */ /* 0x000e220000000800 */
[----:B--2---:R-:W-:Y:S01]  /*2e20*/  FADD.FTZ R29, R79, R14 ;  /* 0x0000000e4f1d7221 */ /* 0x004fe20000010000 */
[----:B------:R-:W-:Y:S01]  /*2e30*/  FADD.FTZ R14, R26, R25 ;  /* 0x000000191a0e7221 */ /* 0x000fe20000010000 */
[----:B------:R-:W-:-:S03]  /*2e40*/  F2FP.F16.F32.PACK_AB R25, R15, R12 ;  /* 0x0000000c0f19723e */ /* 0x000fc600000000ff */
[----:B------:R-:W-:Y:S01]  /*2e50*/  FADD.FTZ R15, R31, R14 ;  /* 0x0000000e1f0f7221 */ /* 0x000fe20000010000 */
[----:B------:R-:W-:Y:S01]  /*2e60*/  F2FP.F16.F32.PACK_AB R31, R30, R31 ;  /* 0x0000001f1e1f723e */ /* 0x000fe200000000ff */
[----:B------:R-:W2:Y:S01]  /*2e70*/  MUFU.EX2 R37, R37 ;  /* 0x0000002500257308 */ /* 0x000ea20000000800 */
[----:B-1----:R-:W-:Y:S01]  /*2e80*/  FADD.FTZ R12, R28, R29 ;  /* 0x0000001d1c0c7221 */ /* 0x002fe20000010000 */
[----:B------:R-:W-:Y:S01]  /*2e90*/  FADD.FTZ R15, R30, R15 ;  /* 0x0000000f1e0f7221 */ /* 0x000fe20000010000 */
[----:B------:R-:W-:Y:S02]  /*2ea0*/  F2FP.F16.F32.PACK_AB R29, R26, R21 ;  /* 0x000000151a1d723e */ /* 0x000fe400000000ff */
[----:B------:R-:W-:Y:S01]  /*2eb0*/  F2FP.F16.F32.PACK_AB R26, R79, R74 ;  /* 0x0000004a4f1a723e */ /* 0x000fe200000000ff */
[----:B---3--:R-:W-:Y:S01]  /*2ec0*/  FADD.FTZ R8, R34, R15 ;  /* 0x0000000f22087221 */ /* 0x008fe20000010000 */
[----:B------:R-:W-:Y:S01]  /*2ed0*/  SEL R15, R5, 0xffffffe0, !P1 ;  /* 0xffffffe0050f7807 */ /* 0x000fe20004800000 */
[----:B------:R-:W1:Y:S01]  /*2ee0*/  MUFU.EX2 R70, R70 ;  /* 0x0000004600467308 */ /* 0x000e620000000800 */
[----:B0-----:R-:W-:Y:S01]  /*2ef0*/  FADD.FTZ R12, R41, R12 ;  /* 0x0000000c290c7221 */ /* 0x001fe20000010000 */
[----:B------:R-:W-:Y:S01]  /*2f00*/  FADD.FTZ R11, R35, R8 ;  /* 0x00000008230b7221 */ /* 0x000fe20000010000 */
[----:B------:R-:W-:Y:S01]  /*2f10*/  F2FP.F16.F32.PACK_AB R28, R41, R28 ;  /* 0x0000001c291c723e */ /* 0x000fe200000000ff */
[----:B------:R-:W-:Y:S01]  /*2f20*/  IMAD.IADD R15, R20, 0x1, R15 ;  /* 0x00000001140f7824 */ /* 0x000fe200078e020f */
[----:B------:R-:W-:Y:S01]  /*2f30*/  ISETP.LE.AND P1, PT, R16, UR33, PT ;  /* 0x0000002110007c0c */ /* 0x000fe2000bf23270 */
[----:B------:R-:W-:-:S02]  /*2f40*/  FADD.FTZ R10, R38, R11 ;  /* 0x0000000b260a7221 */ /* 0x000fc40000010000 */
[----:B------:R-:W0:Y:S01]  /*2f50*/  MUFU.EX2 R32, R32 ;  /* 0x0000002000207308 */ /* 0x000e220000000800 */
[----:B--2---:R-:W-:Y:S01]  /*2f60*/  FADD.FTZ R9, R37, R12 ;  /* 0x0000000c25097221 */ /* 0x004fe20000010000 */
[----:B------:R2:W-:Y:S06]  /*2f70*/  STSM.16.M88.4 [R15], R24 ;  /* 0x000000180f007844 */ /* 0x0005ec0000000200 */
[----:B------:R-:W3:Y:S01]  /*2f80*/  MUFU.EX2 R33, R33 ;  /* 0x0000002100217308 */ /* 0x000ee20000000800 */
[C---:B-1----:R-:W-:Y:S01]  /*2f90*/  FADD.FTZ R9, R70.reuse, R9 ;  /* 0x0000000946097221 */ /* 0x042fe20000010000 */
[----:B------:R-:W-:-:S02]  /*2fa0*/  F2FP.F16.F32.PACK_AB R30, R70, R37 ;  /* 0x00000025461e723e */ /* 0x000fc400000000ff */
[----:B------:R-:W-:-:S04]  /*2fb0*/  LEA R37, R13, R18, 0x1 ;  /* 0x000000120d257211 */ /* 0x000fc800078e08ff */
[----:B------:R-:W1:Y:S01]  /*2fc0*/  MUFU.EX2 R36, R36 ;  /* 0x0000002400247308 */ /* 0x000e620000000800 */
[----:B0-----:R-:W-:Y:S01]  /*2fd0*/  FADD.FTZ R8, R32, R9 ;  /* 0x0000000920087221 */ /* 0x001fe20000010000 */
[----:B------:R-:W-:Y:S01]  /*2fe0*/  FADD.FTZ R9, R39, R10 ;  /* 0x0000000a27097221 */ /* 0x000fe20000010000 */
[----:B--2---:R-:W-:Y:S01]  /*2ff0*/  F2FP.F16.F32.PACK_AB R25, R51, R42 ;  /* 0x0000002a3319723e */ /* 0x004fe200000000ff */
[----:B------:R-:W-:Y:S01]  /*3000*/  STSM.16.M88.4 [R37+0x21800], R28 ;  /* 0x0218001c25007844 */ /* 0x000fe20000000200 */
[----:B------:R-:W-:Y:S01]  /*3010*/  F2FP.F16.F32.PACK_AB R27, R84, R59 ;  /* 0x0000003b541b723e */ /* 0x000fe200000000ff */
[----:B------:R-:W-:Y:S01]  /*3020*/  FADD.FTZ R10, R42, R9 ;  /* 0x000000092a0a7221 */ /* 0x000fe20000010000 */
[----:B------:R-:W-:Y:S01]  /*3030*/  F2FP.F16.F32.PACK_AB R9, R35, R34 ;  /* 0x000000222309723e */ /* 0x000fe200000000ff */
[----:B------:R-:W0:Y:S01]  /*3040*/  MUFU.EX2 R23, R53 ;  /* 0x0000003500177308 */ /* 0x000e220000000800 */
[----:B---3--:R-:W-:Y:S01]  /*3050*/  FADD.FTZ R5, R33, R8 ;  /* 0x0000000821057221 */ /* 0x008fe20000010000 */
[----:B------:R-:W-:-:S04]  /*3060*/  FADD.FTZ R10, R51, R10 ;  /* 0x0000000a330a7221 */ /* 0x000fc80000010000 */
[----:B------:R-:W-:Y:S02]  /*3070*/  FADD.FTZ R11, R59, R10 ;  /* 0x0000000a3b0b7221 */ /* 0x000fe40000010000 */
[----:B------:R-:W2:Y:S01]  /*3080*/  MUFU.EX2 R6, R6 ;  /* 0x0000000600067308 */ /* 0x000ea20000000800 */
[----:B-1----:R-:W-:Y:S01]  /*3090*/  FADD.FTZ R8, R36, R5 ;  /* 0x0000000524087221 */ /* 0x002fe20000010000 */
[----:B------:R-:W-:Y:S01]  /*30a0*/  FADD.FTZ R10, R84, R11 ;  /* 0x0000000b540a7221 */ /* 0x000fe20000010000 */
[----:B------:R-:W-:-:S03]  /*30b0*/  F2FP.F16.F32.PACK_AB R11, R39, R38 ;  /* 0x00000026270b723e */ /* 0x000fc600000000ff */
[----:B------:R-:W-:Y:S02]  /*30c0*/  FADD.FTZ R21, R43, R10 ;  /* 0x0000000a2b157221 */ /* 0x000fe40000010000 */
[----:B------:R-:W1:Y:S01]  /*30d0*/  MUFU.EX2 R7, R7 ;  /* 0x0000000700077308 */ /* 0x000e620000000800 */
[C---:B0-----:R-:W-:Y:S01]  /*30e0*/  FADD.FTZ R5, R23.reuse, R8 ;  /* 0x0000000817057221 */ /* 0x041fe20000010000 */
[----:B------:R-:W-:-:S06]  /*30f0*/  F2FP.F16.F32.PACK_AB R10, R23, R36 ;  /* 0x00000024170a723e */ /* 0x000fcc00000000ff */
[----:B------:R-:W0:Y:S01]  /*3100*/  MUFU.EX2 R40, R40 ;  /* 0x0000002800287308 */ /* 0x000e220000000800 */
[----:B--2---:R-:W-:-:S07]  /*3110*/  FADD.FTZ R8, R6, R5 ;  /* 0x0000000506087221 */ /* 0x004fce0000010000 */
[----:B------:R-:W2:Y:S01]  /*3120*/  MUFU.EX2 R50, R50 ;  /* 0x0000003200327308 */ /* 0x000ea20000000800 */
[C---:B-1----:R-:W-:Y:S01]  /*3130*/  FADD.FTZ R5, R7.reuse, R8 ;  /* 0x0000000807057221 */ /* 0x042fe20000010000 */
[----:B------:R-:W-:-:S06]  /*3140*/  F2FP.F16.F32.PACK_AB R24, R7, R6 ;  /* 0x000000060718723e */ /* 0x000fcc00000000ff */
[----:B------:R-:W1:Y:S01]  /*3150*/  MUFU.EX2 R61, R61 ;  /* 0x0000003d003d7308 */ /* 0x000e620000000800 */
[----:B0-----:R-:W-:-:S07]  /*3160*/  FADD.FTZ R8, R40, R5 ;  /* 0x0000000528087221 */ /* 0x001fce0000010000 */
[----:B------:R-:W0:Y:S01]  /*3170*/  MUFU.EX2 R46, R46 ;  /* 0x0000002e002e7308 */ /* 0x000e220000000800 */
[C---:B--2---:R-:W-:Y:S01]  /*3180*/  FADD.FTZ R21, R50.reuse, R21 ;  /* 0x0000001532157221 */ /* 0x044fe20000010000 */
[----:B------:R-:W-:-:S06]  /*3190*/  F2FP.F16.F32.PACK_AB R45, R50, R43 ;  /* 0x0000002b322d723e */ /* 0x000fcc00000000ff */
[----:B------:R-:W2:Y:S01]  /*31a0*/  MUFU.EX2 R44, R44 ;  /* 0x0000002c002c7308 */ /* 0x000ea20000000800 */
[----:B-1----:R-:W-:Y:S01]  /*31b0*/  FADD.FTZ R5, R61, R8 ;  /* 0x000000083d057221 */ /* 0x002fe20000010000 */
[----:B------:R-:W-:Y:S02]  /*31c0*/  F2FP.F16.F32.PACK_AB R8, R33, R32 ;  /* 0x000000202108723e */ /* 0x000fe400000000ff */
[----:B------:R-:W-:-:S04]  /*31d0*/  F2FP.F16.F32.PACK_AB R26, R61, R40 ;  /* 0x000000283d1a723e */ /* 0x000fc800000000ff */
[----:B------:R-:W1:Y:S01]  /*31e0*/  MUFU.EX2 R47, R47 ;  /* 0x0000002f002f7308 */ /* 0x000e620000000800 */
[----:B0-----:R-:W-:-:S07]  /*31f0*/  FADD.FTZ R14, R46, R21 ;  /* 0x000000152e0e7221 */ /* 0x001fce0000010000 */
[----:B------:R-:W0:Y:S01]  /*3200*/  MUFU.EX2 R65, R65 ;  /* 0x0000004100417308 */ /* 0x000e220000000800 */
[----:B--2---:R-:W-:-:S07]  /*3210*/  FADD.FTZ R12, R44, R5 ;  /* 0x000000052c0c7221 */ /* 0x004fce0000010000 */
[----:B------:R-:W2:Y:S01]  /*3220*/  MUFU.EX2 R68, R68 ;  /* 0x0000004400447308 */ /* 0x000ea20000000800 */
[----:B-1----:R-:W-:Y:S01]  /*3230*/  FADD.FTZ R7, R47, R14 ;  /* 0x0000000e2f077221 */ /* 0x002fe20000010000 */
[----:B------:R-:W-:Y:S01]  /*3240*/  IMAD R14, R13, 0x2, R20 ;  /* 0x000000020d0e7824 */ /* 0x000fe200078e0214 */
[----:B------:R-:W-:Y:S01]  /*3250*/  F2FP.F16.F32.PACK_AB R47, R47, R46 ;  /* 0x0000002e2f2f723e */ /* 0x000fe200000000ff */
[----:B------:R-:W-:-:S04]  /*3260*/  IMAD R13, R13, 0x2, R15 ;  /* 0x000000020d0d7824 */ /* 0x000fc800078e020f */
[----:B------:R-:W1:Y:S01]  /*3270*/  MUFU.EX2 R69, R69 ;  /* 0x0000004500457308 */ /* 0x000e620000000800 */
[C---:B0-----:R-:W-:Y:S01]  /*3280*/  FADD.FTZ R5, R65.reuse, R12 ;  /* 0x0000000c41057221 */ /* 0x041fe20000010000 */
[----:B------:R0:W-:Y:S01]  /*3290*/  STSM.16.M88.4 [R13], R8 ;  /* 0x000000080d007844 */ /* 0x0001e20000000200 */
[----:B------:R-:W-:-:S03]  /*32a0*/  F2FP.F16.F32.PACK_AB R44, R65, R44 ;  /* 0x0000002c412c723e */ /* 0x000fc600000000ff */
[----:B------:R3:W-:Y:S02]  /*32b0*/  STSM.16.M88.4 [R18+0x27800], R24 ;  /* 0x0278001812007844 */ /* 0x0007e40000000200 */
[----:B------:R-:W4:Y:S01]  /*32c0*/  MUFU.EX2 R54, R54 ;  /* 0x0000003600367308 */ /* 0x000f220000000800 */
[----:B--2---:R-:W-:-:S07]  /*32d0*/  FADD.FTZ R6, R68, R5 ;  /* 0x0000000544067221 */ /* 0x004fce0000010000 */
[----:B------:R-:W0:Y:S01]  /*32e0*/  MUFU.EX2 R55, R55 ;  /* 0x0000003700377308 */ /* 0x000e220000000800 */
[C---:B-1----:R-:W-:Y:S01]  /*32f0*/  F2FP.F16.F32.PACK_AB R46, R69.reuse, R68 ;  /* 0x00000044452e723e */ /* 0x042fe200000000ff */
[----:B------:R-:W-:-:S04]  /*3300*/  FADD.FTZ R5, R69, R6 ;  /* 0x0000000645057221 */ /* 0x000fc80000010000 */
[----:B------:R1:W-:Y:S02]  /*3310*/  STSM.16.M88.4 [R15+0x6000], R44 ;  /* 0x0060002c0f007844 */ /* 0x0003e40000000200 */
[----:B------:R-:W2:Y:S01]  /*3320*/  MUFU.EX2 R58, R58 ;  /* 0x0000003a003a7308 */ /* 0x000ea20000000800 */
[----:B----4-:R-:W-:-:S07]  /*3330*/  FADD.FTZ R12, R54, R7 ;  /* 0x00000007360c7221 */ /* 0x010fce0000010000 */
[----:B------:R-:W4:Y:S01]  /*3340*/  MUFU.EX2 R63, R63 ;  /* 0x0000003f003f7308 */ /* 0x000f220000000800 */
[C---:B0-----:R-:W-:Y:S01]  /*3350*/  F2FP.F16.F32.PACK_AB R9, R55.reuse, R54 ;  /* 0x000000363709723e */ /* 0x041fe200000000ff */
[----:B------:R-:W-:-:S06]  /*3360*/  FADD.FTZ R7, R55, R12 ;  /* 0x0000000c37077221 */ /* 0x000fcc0000010000 */
[----:B------:R-:W0:Y:S01]  /*3370*/  MUFU.EX2 R72, R72 ;  /* 0x0000004800487308 */ /* 0x000e220000000800 */
[----:B--2---:R-:W-:-:S07]  /*3380*/  FADD.FTZ R12, R58, R7 ;  /* 0x000000073a0c7221 */ /* 0x004fce0000010000 */
[----:B------:R-:W2:Y:S01]  /*3390*/  MUFU.EX2 R73, R73 ;  /* 0x0000004900497308 */ /* 0x000ea20000000800 */
[C---:B----4-:R-:W-:Y:S01]  /*33a0*/  F2FP.F16.F32.PACK_AB R11, R63.reuse, R58 ;  /* 0x0000003a3f0b723e */ /* 0x050fe200000000ff */
[----:B------:R-:W-:-:S06]  /*33b0*/  FADD.FTZ R7, R63, R12 ;  /* 0x0000000c3f077221 */ /* 0x000fcc0000010000 */
[----:B------:R-:W4:Y:S01]  /*33c0*/  MUFU.EX2 R76, R76 ;  /* 0x0000004c004c7308 */ /* 0x000f220000000800 */
[----:B0-----:R-:W-:-:S07]  /*33d0*/  FADD.FTZ R6, R72, R5 ;  /* 0x0000000548067221 */ /* 0x001fce0000010000 */
[----:B------:R-:W0:Y:S01]  /*33e0*/  MUFU.EX2 R77, R77 ;  /* 0x0000004d004d7308 */ /* 0x000e220000000800 */
[C---:B--2---:R-:W-:Y:S01]  /*33f0*/  F2FP.F16.F32.PACK_AB R8, R73.reuse, R72 ;  /* 0x000000484908723e */ /* 0x044fe200000000ff */
[----:B------:R-:W-:-:S06]  /*3400*/  FADD.FTZ R5, R73, R6 ;  /* 0x0000000649057221 */ /* 0x000fcc0000010000 */
[----:B------:R-:W2:Y:S01]  /*3410*/  MUFU.EX2 R66, R66 ;  /* 0x0000004200427308 */ /* 0x000ea20000000800 */
[----:B----4-:R-:W-:-:S07]  /*3420*/  FADD.FTZ R6, R76, R5 ;  /* 0x000000054c067221 */ /* 0x010fce0000010000 */
[----:B------:R-:W3:Y:S01]  /*3430*/  MUFU.EX2 R71, R71 ;  /* 0x0000004700477308 */ /* 0x000ee20000000800 */
[C---:B0-----:R-:W-:Y:S01]  /*3440*/  F2FP.F16.F32.PACK_AB R10, R77.reuse, R76 ;  /* 0x0000004c4d0a723e */ /* 0x041fe200000000ff */
[----:B------:R-:W-:-:S04]  /*3450*/  FADD.FTZ R5, R77, R6 ;  /* 0x000000064d057221 */ /* 0x000fc80000010000 */
[----:B------:R1:W-:Y:S02]  /*3460*/  STSM.16.M88.4 [R37+0x27800], R8 ;  /* 0x0278000825007844 */ /* 0x0003e40000000200 */
[----:B------:R-:W0:Y:S01]  /*3470*/  MUFU.EX2 R62, R62 ;  /* 0x0000003e003e7308 */ /* 0x000e220000000800 */
[----:B--2---:R-:W-:-:S07]  /*3480*/  FADD.FTZ R12, R66, R7 ;  /* 0x00000007420c7221 */ /* 0x004fce0000010000 */
[----:B------:R-:W2:Y:S01]  /*3490*/  MUFU.EX2 R67, R67 ;  /* 0x0000004300437308 */ /* 0x000ea20000000800 */
[C---:B---3--:R-:W-:Y:S01]  /*34a0*/  F2FP.F16.F32.PACK_AB R25, R71.reuse, R66 ;  /* 0x000000424719723e */ /* 0x048fe200000000ff */
[----:B------:R-:W-:-:S06]  /*34b0*/  FADD.FTZ R7, R71, R12 ;  /* 0x0000000c47077221 */ /* 0x000fcc0000010000 */
[----:B------:R-:W3:Y:S01]  /*34c0*/  MUFU.EX2 R80, R80 ;  /* 0x0000005000507308 */ /* 0x000ee20000000800 */
[----:B0-----:R-:W-:-:S07]  /*34d0*/  FADD.FTZ R12, R62, R7 ;  /* 0x000000073e0c7221 */ /* 0x001fce0000010000 */
[----:B------:R-:W0:Y:S01]  /*34e0*/  MUFU.EX2 R81, R81 ;  /* 0x0000005100517308 */ /* 0x000e220000000800 */
[C---:B--2---:R-:W-:Y:S01]  /*34f0*/  F2FP.F16.F32.PACK_AB R27, R67.reuse, R62 ;  /* 0x0000003e431b723e */ /* 0x044fe200000000ff */
[----:B------:R-:W-:-:S06]  /*3500*/  FADD.FTZ R12, R67, R12 ;  /* 0x0000000c430c7221 */ /* 0x000fcc0000010000 */
[----:B------:R-:W2:Y:S01]  /*3510*/  MUFU.EX2 R89, R89 ;  /* 0x0000005900597308 */ /* 0x000ea20000000800 */
[----:B---3--:R-:W-:-:S07]  /*3520*/  FADD.FTZ R6, R80, R5 ;  /* 0x0000000550067221 */ /* 0x008fce0000010000 */
[----:B------:R-:W3:Y:S01]  /*3530*/  MUFU.EX2 R78, R78 ;  /* 0x0000004e004e7308 */ /* 0x000ee20000000800 */
[C---:B0-----:R-:W-:Y:S01]  /*3540*/  F2FP.F16.F32.PACK_AB R24, R81.reuse, R80 ;  /* 0x000000505118723e */ /* 0x041fe200000000ff */
[----:B------:R-:W-:-:S04]  /*3550*/  FADD.FTZ R6, R81, R6 ;  /* 0x0000000651067221 */ /* 0x000fc80000010000 */
[----:B--2---:R-:W-:Y:S01]  /*3560*/  FADD.FTZ R7, R89, R6 ;  /* 0x0000000659077221 */ /* 0x004fe20000010000 */
[----:B---3--:R-:W-:-:S03]  /*3570*/  F2FP.F16.F32.PACK_AB R26, R78, R89 ;  /* 0x000000594e1a723e */ /* 0x008fc600000000ff */
[----:B------:R-:W-:Y:S01]  /*3580*/  FADD.FTZ R7, R78, R7 ;  /* 0x000000074e077221 */ /* 0x000fe20000010000 */
[----:B------:R-:W-:Y:S01]  /*3590*/  MOV R89, R135 ;  /* 0x0000008700597202 */ /* 0x000fe20000000f00 */
[----:B------:R1:W-:Y:S01]  /*35a0*/  STSM.16.M88.4 [R13+0x6000], R24 ;  /* 0x006000180d007844 */ /* 0x0003e20000000200 */
[----:B------:R0:W-:Y:S06]  /*35b0*/  MEMBAR.ALL.CTA ;  /* 0x0000000000007992 */ /* 0x0001ec0000008000 */
[----:B0-----:R-:W0:Y:S02]  /*35c0*/  FENCE.VIEW.ASYNC.S ;  /* 0x00000000000073c6 */ /* 0x001e240000000000 */
[----:B0-----:R-:W-:Y:S01]  /*35d0*/  NOP ;  /* 0x0000000000007918 */ /* 0x001fe20000000000 */
[----:B------:R-:W-:Y:S05]  /*35e0*/  @!P1 BRA `(.L_x_18) ;  /* 0x0000002000a09947 */ /* 0x000fea0003800000 */
[----:B-1----:R-:W-:Y:S01]  /*35f0*/  IMAD.MOV.U32 R9, RZ, RZ, R4 ;  /* 0x000000ffff097224 */ /* 0x002fe200078e0004 */
[----:B------:R-:W-:Y:S01]  /*3600*/  CS2R R134, SRZ ;  /* 0x0000000000867805 */ /* 0x000fe2000001ff00 */
[----:B------:R-:W-:Y:S01]  /*3610*/  IMAD.MOV.U32 R5, RZ, RZ, R19 ;  /* 0x000000ffff057224 */ /* 0x000fe200078e0013 */
        /* <DEDUP_REMOVED lines=22> */
[----:B------:R-:W-:Y:S01]  /*3780*/  CS2R R88, SRZ ;  /* 0x0000000000587805 */ /* 0x000fe2000001ff00 */
[----:B------:R-:W-:Y:S01]  /*3790*/  UMOV UR34, URZ ;  /* 0x0000003f00227c82 */ /* 0x000fe20008000000 */
[----:B------:R-:W-:Y:S01]  /*37a0*/  UMOV UR7, URZ ;  /* 0x0000003f00077c82 */ /* 0x000fe20008000000 */
[----:B------:R-:W-:-:S05]  /*37b0*/  ULDC UR5, c[0x0][0x988] ;  /* 0x0002620000057ab9 */ /* 0x000fca0000000800 */
.L_x_29:
[----:B------:R-:W-:Y:S01]  /*37c0*/  ISETP.NE.AND P2, PT, RZ, UR40, PT ;  /* 0x00000028ff007c0c */ /* 0x000fe2000bf45270 */
[----:B------:R-:W-:-:S04]  /*37d0*/  UISETP.NE.AND UP0, UPT, UR7, 0x1, UPT ;  /* 0x000000010700788c */ /* 0x000fc8000bf05270 */
[----:B------:R-:W-:-:S04]  /*37e0*/  USEL UR32, URZ, 0x1, UP0 ;  /* 0x000000013f207887 */ /* 0x000fc80008000000 */
[----:B------:R-:W-:-:S04]  /*37f0*/  ULOP3.LUT UR32, UR34, UR32, URZ, 0x3c, !UPT ;  /* 0x0000002022207292 */ /* 0x000fc8000f8e3c3f */
[----:B------:R-:W-:Y:S08]  /*3800*/  @P2 BRA `(.L_x_19) ;  /* 0x0000000000382947 */ /* 0x000ff00003800000 */
[----:B------:R-:W-:Y:S05]  /*3810*/  @!P0 BRA `(.L_x_20) ;  /* 0x0000000000048947 */ /* 0x000fea0003800000 */
[----:B------:R-:W-:Y:S01]  /*3820*/  BPT.TRAP 0x1 ;  /* 0x000000040000795c */ /* 0x000fe20000300000 */
.L_x_20:
[----:B------:R-:W-:Y:S01]  /*3830*/  UIADD3 UR10, UR7, 0x1, URZ ;  /* 0x00000001070a7890 */ /* 0x000fe2000fffe03f */
[----:B------:R-:W-:-:S03]  /*3840*/  IMAD.U32 R0, RZ, RZ, UR32 ;  /* 0x00000020ff007e24 */ /* 0x000fc6000f8e00ff */
[----:B------:R-:W-:Y:S02]  /*3850*/  UISETP.NE.AND UP0, UPT, UR10, 0x2, UPT ;  /* 0x000000020a00788c */ /* 0x000fe4000bf05270 */
[----:B------:R-:W-:Y:S02]  /*3860*/  SHF.L.U32 R0, R0, 0x1f, RZ ;  /* 0x0000001f00007819 */ /* 0x000fe400000006ff */
[----:B------:R-:W-:-:S04]  /*3870*/  USEL UR10, UR10, URZ, UP0 ;  /* 0x0000003f0a0a7287 */ /* 0x000fc80008000000 */
[----:B------:R-:W-:-:S09]  /*3880*/  ULEA UR10, UR10, UR41, 0x3 ;  /* 0x000000290a0a7291 */ /* 0x000fd2000f8e183f */
[----:B------:R0:W1:Y:S01]  /*3890*/  SYNCS.PHASECHK.TRANS64.TRYWAIT P1, [UR10+0x2d830], R0 ;  /* 0x02d83000ff0075a7 */ /* 0x000062000802014a */
[----:B------:R-:W-:Y:S05]  /*38a0*/  @!P0 BRA `(.L_x_21) ;  /* 0x0000000000048947 */ /* 0x000fea0003800000 */
[----:B------:R-:W-:Y:S01]  /*38b0*/  BPT.TRAP 0x1 ;  /* 0x000000040000795c */ /* 0x000fe20000300000 */
.L_x_21:
[----:B-1----:R-:W-:Y:S05]  /*38c0*/  @P1 BRA `(.L_x_19) ;  /* 0x0000000000081947 */ /* 0x002fea0003800000 */
[----:B------:R-:W1:Y:S02]  /*38d0*/  SYNCS.PHASECHK.TRANS64.TRYWAIT P1, [UR10+0x2d830], R0 ;  /* 0x02d83000ff0075a7 */ /* 0x000e64000802014a */
[----:B-1----:R-:W-:Y:S05]  /*38e0*/  @!P1 BRA `(.L_x_22) ;  /* 0x00000078008c9947 */ /* 0x002fea0003800000 */
.L_x_19:
[----:B01----:R-:W-:Y:S01]  /*38f0*/  VIADD R0, R17, 0x8 ;  /* 0x0000000811007836 */ /* 0x003fe20000000000 */
[----:B------:R-:W-:Y:S01]  /*3900*/  UIADD3 UR10, UR7, 0x1, URZ ;  /* 0x00000001070a7890 */ /* 0x000fe2000fffe03f */
[----:B------:R-:W-:Y:S01]  /*3910*/  R2UR UR28, R2 ;  /* 0x00000000021c72ca */ /* 0x000fe200000e0000 */
[----:B------:R-:W-:Y:S01]  /*3920*/  UMOV UR31, 0x80000020 ;  /* 0x80000020001f7882 */ /* 0x000fe20000000000 */
[----:B------:R-:W-:Y:S01]  /*3930*/  R2UR UR29, R3 ;  /* 0x00000000031d72ca */ /* 0x000fe200000e0000 */
[----:B------:R0:W-:Y:S01]  /*3940*/  BAR.SYNC.DEFER_BLOCKING R0, 0x100 ;  /* 0x000400000000751d */ /* 0x0001e20000010000 */
[----:B------:R-:W-:-:S04]  /*3950*/  UISETP.NE.AND UP0, UPT, UR10, 0x2, UPT ;  /* 0x000000020a00788c */ /* 0x000fc8000bf05270 */
[----:B------:R-:W-:Y:S01]  /*3960*/  USEL UR35, UR10, URZ, UP0 ;  /* 0x0000003f0a237287 */ /* 0x000fe20008000000 */
[----:B------:R-:W-:Y:S01]  /*3970*/  UMOV UR11, 0x80000020 ;  /* 0x80000020000b7882 */ /* 0x000fe20000000000 */
[----:B------:R-:W-:Y:S02]  /*3980*/  UMOV UR15, 0x80000020 ;  /* 0x80000020000f7882 */ /* 0x000fe40000000000 */
[----:B------:R-:W-:Y:S01]  /*3990*/  UIMAD UR30, UR35, 0x600, UR6 ;  /* 0x00000600231e78a4 */ /* 0x000fe2000f8e0206 */
[----:B------:R-:W-:Y:S01]  /*39a0*/  UMOV UR19, 0x80000020 ;  /* 0x8000002000137882 */ /* 0x000fe20000000000 */
[----:B------:R-:W-:Y:S02]  /*39b0*/  UMOV UR23, 0x80000020 ;  /* 0x8000002000177882 */ /* 0x000fe40000000000 */
[----:B------:R-:W-:Y:S01]  /*39c0*/  UIADD3 UR10, UR30, 0x2, URZ ;  /* 0x000000021e0a7890 */ /* 0x000fe2000fffe03f */
[----:B0-----:R-:W-:Y:S01]  /*39d0*/  MOV R0, UR35 ;  /* 0x0000002300007c02 */ /* 0x001fe20008000f00 */
[----:B------:R-:W-:-:S02]  /*39e0*/  UIADD3 UR14, UR30, 0x200, URZ ;  /* 0x000002001e0e7890 */ /* 0x000fc4000fffe03f */
[----:B------:R-:W-:Y:S02]  /*39f0*/  UIADD3 UR18, UR30, 0x202, URZ ;  /* 0x000002021e127890 */ /* 0x000fe4000fffe03f */
[----:B------:R-:W-:Y:S02]  /*3a00*/  UIADD3 UR22, UR30, 0x400, URZ ;  /* 0x000004001e167890 */ /* 0x000fe4000fffe03f */
[----:B------:R-:W-:Y:S01]  /*3a10*/  UIADD3 UR26, UR30, 0x402, URZ ;  /* 0x000004021e1a7890 */ /* 0x000fe2000fffe03f */
[----:B------:R-:W-:Y:S01]  /*3a20*/  UMOV UR27, 0x80000020 ;  /* 0x80000020001b7882 */ /* 0x000fe20000000000 */
[----:B------:R-:W-:-:S06]  /*3a30*/  WARPGROUP.ARRIVE ;  /* 0x00000000000079c5 */ /* 0x000fcc0000000000 */
[----:B------:R-:W-:Y:S03]  /*3a40*/  HGMMA.64x128x16.F32 R24, gdesc[UR28], RZ, !UPT, gsb0 ;  /* 0x01e000001c1879f0 */ /* 0x000fe6000c0008ff */
        /* <DEDUP_REMOVED lines=16> */
[----:B------:R-:W-:Y:S05]  /*3b50*/  @P2 BRA `(.L_x_23) ;  /* 0x00000000002c2947 */ /* 0x000fea0003800000 */
[----:B------:R-:W-:Y:S05]  /*3b60*/  @!P0 BRA `(.L_x_24) ;  /* 0x0000000000048947 */ /* 0x000fea0003800000 */
[----:B------:R-:W-:Y:S01]  /*3b70*/  BPT.TRAP 0x1 ;  /* 0x000000040000795c */ /* 0x000fe20000300000 */
.L_x_24:
[----:B------:R-:W-:Y:S01]  /*3b80*/  ULEA UR10, UR7, UR41, 0x3 ;  /* 0x00000029070a7291 */ /* 0x000fe2000f8e183f */
[----:B------:R-:W-:-:S05]  /*3b90*/  IMAD.U32 R4, RZ, RZ, UR34 ;  /* 0x00000022ff047e24 */ /* 0x000fca000f8e00ff */
[----:B------:R-:W-:-:S04]  /*3ba0*/  SHF.L.U32 R4, R4, 0x1f, RZ ;  /* 0x0000001f04047819 */ /* 0x000fc800000006ff */
[----:B------:R0:W1:Y:S01]  /*3bb0*/  SYNCS.PHASECHK.TRANS64.TRYWAIT P1, [UR10+0x2d850], R4 ;  /* 0x02d85004ff0075a7 */ /* 0x000062000802014a */
[----:B------:R-:W-:Y:S05]  /*3bc0*/  @!P0 BRA `(.L_x_25) ;  /* 0x0000000000048947 */ /* 0x000fea0003800000 */
[----:B------:R-:W-:Y:S01]  /*3bd0*/  BPT.TRAP 0x1 ;  /* 0x000000040000795c */ /* 0x000fe20000300000 */
.L_x_25:
[----:B-1----:R-:W-:Y:S05]  /*3be0*/  @P1 BRA `(.L_x_23) ;  /* 0x0000000000081947 */ /* 0x002fea0003800000 */
[----:B------:R-:W1:Y:S02]  /*3bf0*/  SYNCS.PHASECHK.TRANS64.TRYWAIT P1, [UR10+0x2d850], R4 ;  /* 0x02d85004ff0075a7 */ /* 0x000e64000802014a */
[----:B-1----:R-:W-:Y:S05]  /*3c00*/  @!P1 BRA `(.L_x_26) ;  /* 0x0000007400dc9947 */ /* 0x002fea0003800000 */
.L_x_23:
[----:B------:R-:W-:Y:S01]  /*3c10*/  UIADD3 UR10, UR41, 0x400, URZ ;  /* 0x00000400290a7890 */ /* 0x000fe2000fffe03f */
[----:B------:R-:W-:Y:S01]  /*3c20*/  WARPGROUP.ARRIVE ;  /* 0x00000000000079c5 */ /* 0x000fe20000000000 */
[----:B------:R-:W-:Y:S01]  /*3c30*/  ULOP3.LUT UR11, UR42, 0x10000, URZ, 0xfc, !UPT ;  /* 0x000100002a0b7892 */ /* 0x000fe2000f8efc3f */
[----:B01----:R-:W-:Y:S01]  /*3c40*/  VIADD R4, R17, 0x9 ;  /* 0x0000000911047836 */ /* 0x003fe20000000000 */
[----:B------:R-:W-:Y:S01]  /*3c50*/  USHF.R.U32.HI UR10, URZ, 0x4, UR10 ;  /* 0x000000043f0a7899 */ /* 0x000fe2000801160a */
[----:B------:R-:W-:Y:S01]  /*3c60*/  ISETP.GE.U32.AND P1, PT, R22, 0x180, PT ;  /* 0x000001801600780c */ /* 0x000fe20003f26070 */
[----:B------:R-:W-:Y:S01]  /*3c70*/  UMOV UR29, 0x40000040 ;  /* 0x40000040001d7882 */ /* 0x000fe20000000000 */
[----:B------:R-:W-:Y:S01]  /*3c80*/  UMOV UR31, 0x80000020 ;  /* 0x80000020001f7882 */ /* 0x000fe20000000000 */
[----:B------:R-:W-:Y:S01]  /*3c90*/  ULOP3.LUT UR10, UR10, 0x3fff, URZ, 0xc0, !UPT ;  /* 0x00003fff0a0a7892 */ /* 0x000fe2000f8ec03f */
[----:B------:R-:W-:Y:S01]  /*3ca0*/  SEL R4, R4, 0x9, !P1 ;  /* 0x0000000904047807 */ /* 0x000fe20004800000 */
[----:B------:R-:W-:-:S02]  /*3cb0*/  UMOV UR28, UR11 ;  /* 0x0000000b001c7c82 */ /* 0x000fc40008000000 */
[----:B------:R-:W-:-:S04]  /*3cc0*/  ULOP3.LUT UR10, UR10, 0x2000000, URZ, 0xfc, !UPT ;  /* 0x020000000a0a7892 */ /* 0x000fc8000f8efc3f */
[----:B------:R-:W-:-:S07]  /*3cd0*/  UIMAD UR10, UR7, 0x600, UR10 ;  /* 0x00000600070a78a4 */ /* 0x000fce000f8e020a */
[----:B------:R-:W-:Y:S02]  /*3ce0*/  UMOV UR30, UR10 ;  /* 0x0000000a001e7c82 */ /* 0x000fe40008000000 */
[----:B------:R-:W-:Y:S01]  /*3cf0*/  HGMMA.64x96x16.F32 R88, gdesc[UR28].tnspB, R88, gsb0 ;  /* 0x416000001c5879f0 */ /* 0x000fe20008000858 */
[----:B------:R-:W-:Y:S02]  /*3d00*/  UIADD3 UR28, UR11, 0x2, URZ ;  /* 0x000000020b1c7890 */ /* 0x000fe4000fffe03f */
[----:B------:R-:W-:Y:S01]  /*3d10*/  UIADD3 UR30, UR10, 0x40, URZ ;  /* 0x000000400a1e7890 */ /* 0x000fe2000fffe03f */
[----:B------:R-:W-:Y:S01]  /*3d20*/  UMOV UR29, 0x40000040 ;  /* 0x40000040001d7882 */ /* 0x000fe20000000000 */
[----:B------:R-:W-:Y:S01]  /*3d30*/  UMOV UR31, 0x80000020 ;  /* 0x80000020001f7882 */ /* 0x000fe20000000000 */
[----:B------:R-:W-:Y:S02]  /*3d40*/  WARPGROUP.DEPBAR.LE gsb0, 0x0 ;  /* 0x00008000000079c5 */ /* 0x000fe40000010000 */
[----:B------:R-:W-:-:S06]  /*3d50*/  WARPGROUP.ARRIVE ;  /* 0x00000000000079c5 */ /* 0x000fcc0000000000 */
        /* <DEDUP_REMOVED lines=42> */
[----:B------:R-:W-:Y:S03]  /*4000*/  HGMMA.64x96x16.F32 R88, gdesc[UR28].tnspB, R88, gsb0 ;  /* 0x416000001c5879f0 */ /* 0x000fe60008000858 */
[----:B------:R-:W-:Y:S02]  /*4010*/  WARPGROUP.DEPBAR.LE gsb0, 0x0 ;  /* 0x00008000000079c5 */ /* 0x000fe40000010000 */
[----:B------:R0:W-:Y:S06]  /*4020*/  BAR.ARV R4, 0x100 ;  /* 0x000400040000751d */ /* 0x0001ec0000002000 */
[----:B------:R-:W-:Y:S05]  /*4030*/  @!P0 BRA `(.L_x_27) ;  /* 0x0000000000048947 */ /* 0x000fea0003800000 */
[----:B------:R-:W-:Y:S01]  /*4040*/  BPT.TRAP 0x1 ;  /* 0x000000040000795c */ /* 0x000fe20000300000 */
.L_x_27:
[----:B0-----:R-:W-:Y:S02]  /*4050*/  FMNMX.FTZ R4, R24, R5, !PT ;  /* 0x0000000518047209 */ /* 0x001fe40007810000 */
[----:B------:R-:W-:Y:S02]  /*4060*/  FMNMX.FTZ R6, R26, R9, !PT ;  /* 0x000000091a067209 */ /* 0x000fe40007810000 */
[----:B------:R-:W-:Y:S02]  /*4070*/  FMNMX.FTZ R11, R25, R4, !PT ;  /* 0x00000004190b7209 */ /* 0x000fe40007810000 */
[----:B------:R-:W-:Y:S02]  /*4080*/  FMNMX.FTZ R19, R27, R6, !PT ;  /* 0x000000061b137209 */ /* 0x000fe40007810000 */
[----:B------:R-:W-:Y:S02]  /*4090*/  FMNMX.FTZ R4, R28, R11, !PT ;  /* 0x0000000b1c047209 */ /* 0x000fe40007810000 */
[----:B------:R-:W-:-:S02]  /*40a0*/  FMNMX.FTZ R6, R30, R19, !PT ;  /* 0x000000131e067209 */ /* 0x000fc40007810000 */
[----:B------:R-:W-:Y:S02]  /*40b0*/  FMNMX.FTZ R11, R29, R4, !PT ;  /* 0x000000041d0b7209 */ /* 0x000fe40007810000 */
        /* <DEDUP_REMOVED lines=57> */
[----:B------:R-:W-:Y:S01]  /*4450*/  R2UR UR10, R0 ;  /* 0x00000000000a72ca */ /* 0x000fe200000e0000 */
[----:B------:R-:W0:Y:S04]  /*4460*/  SHFL.BFLY PT, R11, R8, 0x2, 0x1f ;  /* 0x0c401f00080b7f89 */ /* 0x000e2800000e0000 */
[----:B------:R-:W1:Y:S08]  /*4470*/  SHFL.BFLY PT, R19, R6, 0x2, 0x1f ;  /* 0x0c401f0006137f89 */ /* 0x000e7000000e0000 */
[----:B------:R-:W-:-:S04]  /*4480*/  ULEA UR10, UR10, UR41, 0x3 ;  /* 0x000000290a0a7291 */ /* 0x000fc8000f8e183f */
[----:B------:R-:W-:-:S04]  /*4490*/  UIADD3 UR10, UR10, 0x2d840, URZ ;  /* 0x0002d8400a0a7890 */ /* 0x000fc8000fffe03f */
[----:B------:R-:W-:Y:S01]  /*44a0*/  UPRMT UR10, UR4, 0x654, UR10 ;  /* 0x00000654040a7896 */ /* 0x000fe2000800000a */
[----:B0-----:R-:W-:Y:S02]  /*44b0*/  FMNMX.FTZ R11, R8, R11, !PT ;  /* 0x0000000b080b7209 */ /* 0x001fe40007810000 */
[----:B-1----:R-:W-:-:S03]  /*44c0*/  FMNMX.FTZ R10, R6, R19, !PT ;  /* 0x00000013060a7209 */ /* 0x002fc60007810000 */
[----:B------:R-:W0:Y:S03]  /*44d0*/  SHFL.BFLY PT, R4, R11, 0x1, 0x1f ;  /* 0x0c201f000b047f89 */ /* 0x000e2600000e0000 */
[----:B------:R-:W-:Y:S01]  /*44e0*/  SYNCS.ARRIVE.TRANS64.RED.A1T0 RZ, [UR10], RZ ;  /* 0x000000ffffff79a7 */ /* 0x000fe2000810040a */
[----:B------:R-:W1:Y:S01]  /*44f0*/  SHFL.BFLY PT, R21, R10, 0x1, 0x1f ;  /* 0x0c201f000a157f89 */ /* 0x000e6200000e0000 */
[----:B0-----:R-:W-:Y:S02]  /*4500*/  FMNMX.FTZ R19, R11, R4, !PT ;  /* 0x000000040b137209 */ /* 0x001fe40007810000 */
[----:B-1----:R-:W-:-:S03]  /*4510*/  FMNMX.FTZ R4, R10, R21, !PT ;  /* 0x000000150a047209 */ /* 0x002fc60007810000 */
[C---:B------:R-:W-:Y:S01]  /*4520*/  FADD.FTZ R5, -R19.reuse, R5 ;  /* 0x0000000513057221 */ /* 0x040fe20000010100 */
[----:B------:R-:W-:-:S03]  /*4530*/  FMUL.FTZ R8, R19, UR5 ;  /* 0x0000000513087c20 */ /* 0x000fc60008410000 */
[----:B------:R-:W-:Y:S01]  /*4540*/  FMUL.FTZ R20, R5, UR5 ;  /* 0x0000000505147c20 */ /* 0x000fe20008410000 */
[--C-:B------:R-:W-:Y:S01]  /*4550*/  FFMA.FTZ R142, R25, UR5, -R8.reuse ;  /* 0x00000005198e7c23 */ /* 0x100fe20008010808 */
[--C-:B------:R-:W-:Y:S01]  /*4560*/  FFMA.FTZ R25, R28, UR5, -R8.reuse ;  /* 0x000000051c197c23 */ /* 0x100fe20008010808 */
[----:B------:R-:W-:Y:S01]  /*4570*/  FADD.FTZ R5, -R4, R9 ;  /* 0x0000000904057221 */ /* 0x000fe20000010100 */
[--C-:B------:R-:W-:Y:S01]  /*4580*/  FFMA.FTZ R137, R24, UR5, -R8.reuse ;  /* 0x0000000518897c23 */ /* 0x100fe20008010808 */
[--C-:B------:R-:W-:Y:S01]  /*4590*/  FFMA.FTZ R141, R33, UR5, -R8.reuse ;  /* 0x00000005218d7c23 */ /* 0x100fe20008010808 */
[--C-:B------:R-:W-:Y:S01]  /*45a0*/  FFMA.FTZ R138, R37, UR5, -R8.reuse ;  /* 0x00000005258a7c23 */ /* 0x100fe20008010808 */
[----:B------:R-:W-:Y:S01]  /*45b0*/  FMUL.FTZ R28, R4, UR5 ;  /* 0x00000005041c7c20 */ /* 0x000fe20008410000 */
        /* <DEDUP_REMOVED lines=20> */
[--C-:B0-----:R-:W-:Y:S01]  /*4700*/  FFMA.FTZ R20, R72, UR5, -R8.reuse ;  /* 0x0000000548147c23 */ /* 0x101fe20008010808 */
[--C-:B------:R-:W-:Y:S01]  /*4710*/  FFMA.FTZ R41, R73, UR5, -R8.reuse ;  /* 0x0000000549297c23 */ /* 0x100fe20008010808 */
[--C-:B------:R-:W-:Y:S01]  /*4720*/  FFMA.FTZ R53, R76, UR5, -R8.reuse ;  /* 0x000000054c357c23 */ /* 0x100fe20008010808 */
[--C-:B------:R-:W-:Y:S01]  /*4730*/  FFMA.FTZ R60, R77, UR5, -R8.reuse ;  /* 0x000000054d3c7c23 */ /* 0x100fe20008010808 */
[--C-:B------:R-:W-:Y:S01]  /*4740*/  FFMA.FTZ R56, R80, UR5, -R8.reuse ;  /* 0x0000000550387c23 */ /* 0x100fe20008010808 */
[--C-:B------:R-:W-:Y:S01]  /*4750*/  FFMA.FTZ R57, R81, UR5, -R8.reuse ;  /* 0x0000000551397c23 */ /* 0x100fe20008010808 */
[--C-:B------:R-:W-:Y:S01]  /*4760*/  FFMA.FTZ R61, R84, UR5, -R8.reuse ;  /* 0x00000005543d7c23 */ /* 0x100fe20008010808 */
[----:B------:R-:W-:Y:S01]  /*4770*/  FFMA.FTZ R64, R85, UR5, -R8 ;  /* 0x0000000555407c23 */ /* 0x000fe20008010808 */
[----:B------:R-:W-:Y:S01]  /*4780*/  FMUL.FTZ R5, R5, UR5 ;  /* 0x0000000505057c20 */ /* 0x000fe20008410000 */
[--C-:B------:R-:W-:Y:S01]  /*4790*/  FFMA.FTZ R8, R26, UR5, -R28.reuse ;  /* 0x000000051a087c23 */ /* 0x100fe2000801081c */
[--C-:B------:R-:W-:Y:S01]  /*47a0*/  FFMA.FTZ R29, R27, UR5, -R28.reuse ;  /* 0x000000051b1d7c23 */ /* 0x100fe2000801081c */
[----:B------:R-:W0:Y:S01]  /*47b0*/  MUFU.EX2 R137, R137 ;  /* 0x0000008900897308 */ /* 0x000e220000000800 */
[--C-:B------:R-:W-:Y:S01]  /*47c0*/  FFMA.FTZ R26, R30, UR5, -R28.reuse ;  /* 0x000000051e1a7c23 */ /* 0x100fe2000801081c */
[--C-:B------:R-:W-:Y:S01]  /*47d0*/  FFMA.FTZ R31, R31, UR5, -R28.reuse ;  /* 0x000000051f1f7c23 */ /* 0x100fe2000801081c */
[--C-:B------:R-:W-:Y:S01]  /*47e0*/  FFMA.FTZ R27, R34, UR5, -R28.reuse ;  /* 0x00000005221b7c23 */ /* 0x100fe2000801081c */
[--C-:B------:R-:W-:Y:S01]  /*47f0*/  FFMA.FTZ R80, R35, UR5, -R28.reuse ;  /* 0x0000000523507c23 */ /* 0x100fe2000801081c */
[--C-:B------:R-:W-:Y:S01]  /*4800*/  FFMA.FTZ R34, R38, UR5, -R28.reuse ;  /* 0x0000000526227c23 */ /* 0x100fe2000801081c */
[--C-:B------:R-:W-:Y:S01]  /*4810*/  FFMA.FTZ R73, R39, UR5, -R28.reuse ;  /* 0x0000000527497c23 */ /* 0x100fe2000801081c */
[--C-:B------:R-:W-:Y:S01]  /*4820*/  FFMA.FTZ R69, R47, UR5, -R28.reuse ;  /* 0x000000052f457c23 */ /* 0x100fe2000801081c */
        /* <DEDUP_REMOVED lines=8> */
[----:B------:R-:W1:Y:S01]  /*48b0*/  MUFU.EX2 R8, R8 ;  /* 0x0000000800087308 */ /* 0x000e620000000800 */
[----:B0-----:R-:W-:Y:S01]  /*48c0*/  FFMA.FTZ R7, R6, R7, R137 ;  /* 0x0000000706077223 */ /* 0x001fe20000010089 */
[--C-:B------:R-:W-:Y:S01]  /*48d0*/  FFMA.FTZ R43, R58, UR5, -R28.reuse ;  /* 0x000000053a2b7c23 */ /* 0x100fe2000801081c */
[--C-:B------:R-:W-:Y:S01]  /*48e0*/  FFMA.FTZ R68, R59, UR5, -R28.reuse ;  /* 0x000000053b447c23 */ /* 0x100fe2000801081c */
[--C-:B------:R-:W-:Y:S01]  /*48f0*/  FFMA.FTZ R46, R62, UR5, -R28.reuse ;  /* 0x000000053e2e7c23 */ /* 0x100fe2000801081c */
[--C-:B------:R-:W-:Y:S01]  /*4900*/  FFMA.FTZ R63, R63, UR5, -R28.reuse ;  /* 0x000000053f3f7c23 */ /* 0x100fe2000801081c */
[--C-:B------:R-:W-:Y:S01]  /*4910*/  FFMA.FTZ R50, R67, UR5, -R28.reuse ;  /* 0x0000000543327c23 */ /* 0x100fe2000801081c */
[--C-:B------:R-:W-:Y:S01]  /*4920*/  FFMA.FTZ R54, R74, UR5, -R28.reuse ;  /* 0x000000054a367c23 */ /* 0x100fe2000801081c */
[----:B------:R-:W0:Y:S01]  /*4930*/  MUFU.EX2 R142, R142 ;  /* 0x0000008e008e7308 */ /* 0x000e220000000800 */
[--C-:B------:R-:W-:Y:S01]  /*4940*/  FFMA.FTZ R59, R75, UR5, -R28.reuse ;  /* 0x000000054b3b7c23 */ /* 0x100fe2000801081c */
[--C-:B------:R-:W-:Y:S01]  /*4950*/  FFMA.FTZ R62, R79, UR5, -R28.reuse ;  /* 0x000000054f3e7c23 */ /* 0x100fe2000801081c */
[----:B------:R-:W-:-:S05]  /*4960*/  FFMA.FTZ R58, R82, UR5, -R28 ;  /* 0x00000005523a7c23 */ /* 0x000fca000801081c */
[----:B------:R-:W2:Y:S01]  /*4970*/  MUFU.EX2 R29, R29 ;  /* 0x0000001d001d7308 */ /* 0x000ea20000000800 */
[----:B-1----:R-:W-:-:S07]  /*4980*/  FFMA.FTZ R12, R5, R12, R8 ;  /* 0x0000000c050c7223 */ /* 0x002fce0000010008 */
[----:B------:R-:W1:Y:S01]  /*4990*/  MUFU.EX2 R25, R25 ;  /* 0x0000001900197308 */ /* 0x000e620000000800 */
[----:B0-----:R-:W-:-:S07]  /*49a0*/  FADD.FTZ R30, R142, R7 ;  /* 0x000000078e1e7221 */ /* 0x001fce0000010000 */
[----:B------:R-:W0:Y:S01]  /*49b0*/  MUFU.EX2 R26, R26 ;  /* 0x0000001a001a7308 */ /* 0x000e220000000800 */
[----:B--2---:R-:W-:-:S07]  /*49c0*/  FADD.FTZ R7, R29, R12 ;  /* 0x0000000c1d077221 */ /* 0x004fce0000010000 */
[----:B------:R-:W2:Y:S01]  /*49d0*/  MUFU.EX2 R140, R140 ;  /* 0x0000008c008c7308 */ /* 0x000ea20000000800 */
[----:B-1----:R-:W-:-:S07]  /*49e0*/  FADD.FTZ R47, R25, R30 ;  /* 0x0000001e192f7221 */ /* 0x002fce0000010000 */
[----:B------:R-:W1:Y:S01]  /*49f0*/  MUFU.EX2 R31, R31 ;  /* 0x0000001f001f7308 */ /* 0x000e620000000800 */
[----:B0-----:R-:W-:-:S07]  /*4a00*/  FADD.FTZ R12, R26, R7 ;  /* 0x000000071a0c7221 */ /* 0x001fce0000010000 */
[----:B------:R-:W0:Y:S01]  /*4a10*/  MUFU.EX2 R24, R24 ;  /* 0x0000001800187308 */ /* 0x000e220000000800 */
[----:B--2---:R-:W-:Y:S01]  /*4a20*/  FADD.FTZ R7, R140, R47 ;  /* 0x0000002f8c077221 */ /* 0x004fe20000010000 */
[--C-:B------:R-:W-:Y:S01]  /*4a30*/  FFMA.FTZ R47, R66, UR5, -R28.reuse ;  /* 0x00000005422f7c23 */ /* 0x100fe2000801081c */
[----:B------:R-:W-:-:S05]  /*4a40*/  FFMA.FTZ R66, R71, UR5, -R28 ;  /* 0x0000000547427c23 */ /* 0x000fca000801081c */
[----:B------:R-:W2:Y:S01]  /*4a50*/  MUFU.EX2 R27, R27 ;  /* 0x0000001b001b7308 */ /* 0x000ea20000000800 */
[----:B-1----:R-:W-:-:S07]  /*4a60*/  FADD.FTZ R12, R31, R12 ;  /* 0x0000000c1f0c7221 */ /* 0x002fce0000010000 */
        /* <DEDUP_REMOVED lines=13> */
[----:B0-----:R-:W-:Y:S01]  /*4b40*/  FADD.FTZ R30, R138, R51 ;  /* 0x000000338a1e7221 */ /* 0x001fe20000010000 */
[--C-:B------:R-:W-:Y:S01]  /*4b50*/  FFMA.FTZ R51, R70, UR5, -R28.reuse ;  /* 0x0000000546337c23 */ /* 0x100fe2000801081c */
[----:B------:R-:W-:-:S05]  /*4b60*/  FFMA.FTZ R70, R86, UR5, -R28 ;  /* 0x0000000556467c23 */ /* 0x000fca000801081c */
        /* <DEDUP_REMOVED lines=32> */
[----:B------:R-:W-:-:S06]  /*4d70*/  FFMA.FTZ R55, R78, UR5, -R28 ;  /* 0x000000054e377c23 */ /* 0x000fcc000801081c */
        /* <DEDUP_REMOVED lines=25> */
[----:B-1----:R-:W-:Y:S01]  /*4f10*/  FADD.FTZ R30, R50, R67 ;  /* 0x00000043321e7221 */ /* 0x002fe20000010000 */
[----:B------:R-:W-:-:S06]  /*4f20*/  FFMA.FTZ R67, R83, UR5, -R28 ;  /* 0x0000000553437c23 */ /* 0x000fcc000801081c */
        /* <DEDUP_REMOVED lines=37> */
[----:B0-----:R-:W-:-:S03]  /*5180*/  FADD.FTZ R7, R64, R75 ;  /* 0x0000004b40077221 */ /* 0x001fc60000010000 */
[----:B--2---:R-:W-:Y:S01]  /*5190*/  FADD.FTZ R12, R71, R12 ;  /* 0x0000000c470c7221 */ /* 0x004fe20000010000 */
[----:B------:R-:W-:Y:S06]  /*51a0*/  @!P0 BRA `(.L_x_28) ;  /* 0x0000000000048947 */ /* 0x000fec0003800000 */
[----:B------:R-:W-:Y:S01]  /*51b0*/  BPT.TRAP 0x1 ;  /* 0x000000040000795c */ /* 0x000fe20000300000 */
.L_x_28:
[----:B------:R-:W-:Y:S01]  /*51c0*/  ULEA UR7, UR7, UR41, 0x3 ;  /* 0x0000002907077291 */ /* 0x000fe2000f8e183f */
[----:B------:R-:W-:Y:S01]  /*51d0*/  F2FP.F16.F32.PACK_AB R30, R140, R25 ;  /* 0x000000198c1e723e */ /* 0x000fe200000000ff */
[----:B------:R-:W-:Y:S01]  /*51e0*/  UIADD3 UR10, UR33, -0x1, URZ ;  /* 0xffffffff210a7890 */ /* 0x000fe2000fffe03f */
[----:B------:R-:W-:Y:S01]  /*51f0*/  F2FP.F16.F32.PACK_AB R28, R142, R137 ;  /* 0x000000898e1c723e */ /* 0x000fe200000000ff */
[----:B------:R-:W-:Y:S01]  /*5200*/  UIADD3 UR7, UR7, 0x2d860, URZ ;  /* 0x0002d86007077890 */ /* 0x000fe2000fffe03f */
[----:B------:R-:W-:Y:S01]  /*5210*/  F2FP.F16.F32.PACK_AB R29, R29, R8 ;  /* 0x000000081d1d723e */ /* 0x000fe200000000ff */
[----:B------:R-:W-:Y:S01]  /*5220*/  UMOV UR34, UR32 ;  /* 0x0000002000227c82 */ /* 0x000fe20008000000 */
[----:B------:R-:W-:Y:S01]  /*5230*/  F2FP.F16.F32.PACK_AB R31, R31, R26 ;  /* 0x0000001a1f1f723e */ /* 0x000fe200000000ff */
[----:B------:R-:W-:Y:S01]  /*5240*/  UPRMT UR7, UR4, 0x654, UR7 ;  /* 0x0000065404077896 */ /* 0x000fe20008000007 */
[----:B------:R-:W-:Y:S01]  /*5250*/  F2FP.F16.F32.PACK_AB R25, R80, R27 ;  /* 0x0000001b5019723e */ /* 0x000fe200000000ff */
[-C--:B------:R-:W-:Y:S01]  /*5260*/  FMUL.FTZ R90, R90, R5.reuse ;  /* 0x000000055a5a7220 */ /* 0x080fe20000410000 */
[----:B------:R-:W-:Y:S01]  /*5270*/  F2FP.F16.F32.PACK_AB R24, R141, R24 ;  /* 0x000000188d18723e */ /* 0x000fe200000000ff */
[----:B------:R-:W-:Y:S01]  /*5280*/  FMUL.FTZ R91, R91, R5 ;  /* 0x000000055b5b7220 */ /* 0x000fe20000410000 */
[----:B------:R-:W-:Y:S01]  /*5290*/  F2FP.F16.F32.PACK_AB R26, R138, R11 ;  /* 0x0000000b8a1a723e */ /* 0x000fe200000000ff */
[-C--:B------:R-:W-:Y:S01]  /*52a0*/  FMUL.FTZ R94, R94, R5.reuse ;  /* 0x000000055e5e7220 */ /* 0x080fe20000410000 */
[----:B------:R-:W-:Y:S01]  /*52b0*/  F2FP.F16.F32.PACK_AB R27, R73, R34 ;  /* 0x00000022491b723e */ /* 0x000fe200000000ff */
[----:B------:R-:W-:Y:S01]  /*52c0*/  FMUL.FTZ R95, R95, R5 ;  /* 0x000000055f5f7220 */ /* 0x000fe20000410000 */
[----:B------:R-:W-:Y:S01]  /*52d0*/  F2FP.F16.F32.PACK_AB R8, R136, R9 ;  /* 0x000000098808723e */ /* 0x000fe200000000ff */
[----:B------:R-:W-:Y:S01]  /*52e0*/  SYNCS.ARRIVE.TRANS64.RED.A1T0 RZ, [UR7], RZ ;  /* 0x000000ffffff79a7 */ /* 0x000fe20008100407 */
[----:B------:R-:W-:Y:S01]  /*52f0*/  F2FP.F16.F32.PACK_AB R9, R76, R35 ;  /* 0x000000234c09723e */ /* 0x000fe200000000ff */
[----:B------:R-:W-:Y:S01]  /*5300*/  STSM.16.M88.4 [R18+0x21800], R28 ;  /* 0x0218001c12007844 */ /* 0x000fe20000000200 */
[----:B------:R-:W-:Y:S01]  /*5310*/  F2FP.F16.F32.PACK_AB R10, R139, R10 ;  /* 0x0000000a8b0a723e */ /* 0x000fe200000000ff */
[-C--:B------:R-:W-:Y:S01]  /*5320*/  FMUL.FTZ R98, R98, R5.reuse ;  /* 0x0000000562627220 */ /* 0x080fe20000410000 */
[----:B------:R-:W-:Y:S01]  /*5330*/  F2FP.F16.F32.PACK_AB R11, R69, R38 ;  /* 0x00000026450b723e */ /* 0x000fe200000000ff */
[----:B------:R0:W-:Y:S01]  /*5340*/  STSM.16.M88.4 [R15], R24 ;  /* 0x000000180f007844 */ /* 0x0001e20000000200 */
[----:B------:R-:W-:Y:S01]  /*5350*/  F2FP.F16.F32.PACK_AB R32, R33, R32 ;  /* 0x000000202120723e */ /* 0x000fe200000000ff */
[----:B------:R-:W-:Y:S01]  /*5360*/  FMUL.FTZ R99, R99, R5 ;  /* 0x0000000563637220 */ /* 0x000fe20000410000 */
[----:B------:R-:W-:Y:S01]  /*5370*/  F2FP.F16.F32.PACK_AB R33, R72, R39 ;  /* 0x000000274821723e */ /* 0x000fe200000000ff */
[----:B------:R1:W-:Y:S01]  /*5380*/  STSM.16.M88.4 [R14], R8 ;  /* 0x000000080e007844 */ /* 0x0003e20000000200 */
[----:B------:R-:W-:Y:S01]  /*5390*/  F2FP.F16.F32.PACK_AB R34, R52, R37 ;  /* 0x000000253422723e */ /* 0x000fe200000000ff */
[-C--:B------:R-:W-:Y:S01]  /*53a0*/  FMUL.FTZ R102, R102, R5.reuse ;  /* 0x0000000566667220 */ /* 0x080fe20000410000 */
[----:B------:R-:W-:Y:S01]  /*53b0*/  F2FP.F16.F32.PACK_AB R35, R65, R42 ;  /* 0x0000002a4123723e */ /* 0x000fe200000000ff */
[-C--:B------:R-:W-:Y:S01]  /*53c0*/  FMUL.FTZ R103, R103, R5.reuse ;  /* 0x0000000567677220 */ /* 0x080fe20000410000 */
[----:B------:R-:W-:Y:S01]  /*53d0*/  F2FP.F16.F32.PACK_AB R36, R49, R36 ;  /* 0x000000243124723e */ /* 0x000fe200000000ff */
[----:B------:R-:W-:Y:S01]  /*53e0*/  FMUL.FTZ R106, R106, R5 ;  /* 0x000000056a6a7220 */ /* 0x000fe20000410000 */
[----:B------:R-:W-:Y:S01]  /*53f0*/  F2FP.F16.F32.PACK_AB R37, R68, R43 ;  /* 0x0000002b4425723e */ /* 0x000fe200000000ff */
[----:B------:R2:W-:Y:S01]  /*5400*/  STSM.16.M88.4 [R13], R32 ;  /* 0x000000200d007844 */ /* 0x0005e20000000200 */
[----:B------:R-:W-:Y:S01]  /*5410*/  F2FP.F16.F32.PACK_AB R38, R45, R40 ;  /* 0x000000282d26723e */ /* 0x000fe200000000ff */
[-C--:B------:R-:W-:Y:S01]  /*5420*/  FMUL.FTZ R107, R107, R5.reuse ;  /* 0x000000056b6b7220 */ /* 0x080fe20000410000 */
[----:B------:R-:W-:Y:S01]  /*5430*/  F2FP.F16.F32.PACK_AB R39, R63, R46 ;  /* 0x0000002e3f27723e */ /* 0x000fe200000000ff */
[----:B------:R-:W-:Y:S01]  /*5440*/  FMUL.FTZ R110, R110, R5 ;  /* 0x000000056e6e7220 */ /* 0x000fe20000410000 */
[----:B------:R-:W-:Y:S01]  /*5450*/  F2FP.F16.F32.PACK_AB R49, R50, R47 ;  /* 0x0000002f3231723e */ /* 0x000fe200000000ff */
[----:B------:R-:W-:Y:S01]  /*5460*/  FMUL.FTZ R111, R111, R5 ;  /* 0x000000056f6f7220 */ /* 0x000fe20000410000 */
[----:B------:R-:W-:Y:S01]  /*5470*/  F2FP.F16.F32.PACK_AB R48, R48, R23 ;  /* 0x000000173030723e */ /* 0x000fe200000000ff */
[----:B------:R2:W-:Y:S01]  /*5480*/  STSM.16.M88.4 [R18+0x27800], R36 ;  /* 0x0278002412007844 */ /* 0x0005e20000000200 */
[----:B------:R-:W-:Y:S01]  /*5490*/  F2FP.F16.F32.PACK_AB R50, R44, R21 ;  /* 0x000000152c32723e */ /* 0x000fe200000000ff */
[----:B------:R-:W-:Y:S01]  /*54a0*/  FMUL.FTZ R114, R114, R5 ;  /* 0x0000000572727220 */ /* 0x000fe20000410000 */
[----:B------:R-:W-:Y:S01]  /*54b0*/  F2FP.F16.F32.PACK_AB R51, R66, R51 ;  /* 0x000000334233723e */ /* 0x000fe200000000ff */
[-C--:B------:R-:W-:Y:S01]  /*54c0*/  FMUL.FTZ R115, R115, R5.reuse ;  /* 0x0000000573737220 */ /* 0x080fe20000410000 */
[----:B------:R-:W-:Y:S01]  /*54d0*/  F2FP.F16.F32.PACK_AB R56, R57, R56 ;  /* 0x000000383938723e */ /* 0x000fe200000000ff */
[-C--:B------:R-:W-:Y:S01]  /*54e0*/  FMUL.FTZ R118, R118, R5.reuse ;  /* 0x0000000576767220 */ /* 0x080fe20000410000 */
[----:B0-----:R-:W-:Y:S01]  /*54f0*/  F2FP.F16.F32.PACK_AB R24, R41, R20 ;  /* 0x000000142918723e */ /* 0x001fe200000000ff */
[----:B------:R2:W-:Y:S01]  /*5500*/  STSM.16.M88.4 [R15+0x6000], R48 ;  /* 0x006000300f007844 */ /* 0x0005e20000000200 */
[----:B------:R-:W-:Y:S01]  /*5510*/  F2FP.F16.F32.PACK_AB R25, R59, R54 ;  /* 0x000000363b19723e */ /* 0x000fe200000000ff */
[----:B------:R-:W-:Y:S01]  /*5520*/  FMUL.FTZ R119, R119, R5 ;  /* 0x0000000577777220 */ /* 0x000fe20000410000 */
[----:B------:R-:W-:Y:S01]  /*5530*/  F2FP.F16.F32.PACK_AB R26, R60, R53 ;  /* 0x000000353c1a723e */ /* 0x000fe200000000ff */
[----:B------:R-:W-:Y:S01]  /*5540*/  FMUL.FTZ R122, R122, R5 ;  /* 0x000000057a7a7220 */ /* 0x000fe20000410000 */
[----:B------:R-:W-:Y:S01]  /*5550*/  F2FP.F16.F32.PACK_AB R27, R62, R55 ;  /* 0x000000373e1b723e */ /* 0x000fe200000000ff */
[-C--:B------:R-:W-:Y:S01]  /*5560*/  FMUL.FTZ R123, R123, R5.reuse ;  /* 0x000000057b7b7220 */ /* 0x080fe20000410000 */
[----:B------:R-:W-:Y:S01]  /*5570*/  F2FP.F16.F32.PACK_AB R57, R67, R58 ;  /* 0x0000003a4339723e */ /* 0x000fe200000000ff */
[----:B------:R-:W-:Y:S01]  /*5580*/  FMUL.FTZ R126, R126, R5 ;  /* 0x000000057e7e7220 */ /* 0x000fe20000410000 */
[----:B------:R-:W-:Y:S01]  /*5590*/  F2FP.F16.F32.PACK_AB R58, R64, R61 ;  /* 0x0000003d403a723e */ /* 0x000fe200000000ff */
[----:B------:R2:W-:Y:S01]  /*55a0*/  STSM.16.M88.4 [R14+0x6000], R24 ;  /* 0x006000180e007844 */ /* 0x0005e20000000200 */
[----:B------:R-:W-:Y:S01]  /*55b0*/  F2FP.F16.F32.PACK_AB R59, R71, R70 ;  /* 0x00000046473b723e */ /* 0x000fe200000000ff */
[-C--:B------:R-:W-:Y:S01]  /*55c0*/  FMUL.FTZ R127, R127, R5.reuse ;  /* 0x000000057f7f7220 */ /* 0x080fe20000410000 */
[----:B------:R-:W-:Y:S01]  /*55d0*/  ISETP.LT.AND P1, PT, R16, UR33, PT ;  /* 0x0000002110007c0c */ /* 0x000fe2000bf21270 */
[----:B------:R-:W-:Y:S01]  /*55e0*/  UMOV UR33, UR10 ;  /* 0x0000000a00217c82 */ /* 0x000fe20008000000 */
[----:B------:R-:W-:Y:S01]  /*55f0*/  R2UR UR7, R0 ;  /* 0x00000000000772ca */ /* 0x000fe200000e0000 */
[----:B------:R2:W-:Y:S01]  /*5600*/  STSM.16.M88.4 [R13+0x6000], R56 ;  /* 0x006000380d007844 */ /* 0x0005e20000000200 */
[-C--:B------:R-:W-:Y:S01]  /*5610*/  FMUL.FTZ R130, R130, R5.reuse ;  /* 0x0000000582827220 */ /* 0x080fe20000410000 */
[-C--:B------:R-:W-:Y:S01]  /*5620*/  FMUL.FTZ R131, R131, R5.reuse ;  /* 0x0000000583837220 */ /* 0x080fe20000410000 */
[-C--:B------:R-:W-:Y:S01]  /*5630*/  FMUL.FTZ R134, R134, R5.reuse ;  /* 0x0000000586867220 */ /* 0x080fe20000410000 */
[----:B------:R-:W-:Y:S01]  /*5640*/  @!PT LDS RZ, [RZ] ;  /* 0x00000000fffff984 */ /* 0x000fe20000000800 */
[----:B------:R-:W-:Y:S01]  /*5650*/  @!PT LDS RZ, [RZ] ;  /* 0x00000000fffff984 */ /* 0x000fe20000000800 */
[----:B------:R-:W-:Y:S01]  /*5660*/  @!PT LDS RZ, [RZ] ;  /* 0x00000000fffff984 */ /* 0x000fe20000000800 */
[----:B------:R-:W-:Y:S01]  /*5670*/  @!PT LDS RZ, [RZ] ;  /* 0x00000000fffff984 */ /* 0x000fe20000000800 */
[----:B------:R0:W-:Y:S06]  /*5680*/  MEMBAR.ALL.CTA ;  /* 0x0000000000007992 */ /* 0x0001ec0000008000 */
[----:B0-----:R-:W0:Y:S01]  /*5690*/  FENCE.VIEW.ASYNC.S ;  /* 0x00000000000073c6 */ /* 0x001e220000000000 */
[----:B------:R-:W-:Y:S01]  /*56a0*/  FMUL.FTZ R135, R135, R5 ;  /* 0x0000000587877220 */ /* 0x000fe20000410000 */
[-C--:B------:R-:W-:Y:S01]  /*56b0*/  FMUL.FTZ R88, R88, R6.reuse ;  /* 0x0000000658587220 */ /* 0x080fe20000410000 */
        /* <DEDUP_REMOVED lines=22> */
[----:B------:R-:W-:Y:S01]  /*5820*/  FMUL.FTZ R133, R133, R6 ;  /* 0x0000000685857220 */ /* 0x000fe20000410000 */
[----:B-1----:R-:W-:-:S02]  /*5830*/  IMAD.MOV.U32 R9, RZ, RZ, R4 ;  /* 0x000000ffff097224 */ /* 0x002fc400078e0004 */
[----:B------:R-:W-:Y:S01]  /*5840*/  IMAD.MOV.U32 R5, RZ, RZ, R19 ;  /* 0x000000ffff057224 */ /* 0x000fe200078e0013 */
[----:B0-----:R-:W-:Y:S01]  /*5850*/  NOP ;  /* 0x0000000000007918 */ /* 0x001fe20000000000 */
[----:B--2---:R-:W-:Y:S05]  /*5860*/  @P1 BRA `(.L_x_29) ;  /* 0xffffffdc00d41947 */ /* 0x004fea000383ffff */
.L_x_18:
[----:B------:R-:W-:Y:S06]  /*5870*/  BAR.ARV 0x8, 0x200 ;  /* 0x0208000000007b1d */ /* 0x000fec0000002000 */
[----:B------:R-:W-:Y:S05]  /*5880*/  @!P0 BRA `(.L_x_30) ;  /* 0x0000000000048947 */ /* 0x000fea0003800000 */
[----:B------:R-:W-:Y:S01]  /*5890*/  BPT.TRAP 0x1 ;  /* 0x000000040000795c */ /* 0x000fe20000300000 */
.L_x_30:
[----:B------:R-:W-:Y:S01]  /*58a0*/  R2UR UR6, R0 ;  /* 0x00000000000672ca */ /* 0x000fe200000e0000 */
[----:B------:R-:W-:-:S05]  /*58b0*/  IMAD.U32 R2, RZ, RZ, UR32 ;  /* 0x00000020ff027e24 */ /* 0x000fca000f8e00ff */
[----:B------:R-:W-:-:S07]  /*58c0*/  SHF.L.U32 R2, R2, 0x1f, RZ ;  /* 0x0000001f02027819 */ /* 0x000fce00000006ff */
[----:B------:R-:W-:-:S09]  /*58d0*/  ULEA UR6, UR6, UR41, 0x3 ;  /* 0x0000002906067291 */ /* 0x000fd2000f8e183f */
[----:B------:R0:W2:Y:S01]  /*58e0*/  SYNCS.PHASECHK.TRANS64.TRYWAIT P1, [UR6+0x2d850], R2 ;  /* 0x02d85002ff0075a7 */ /* 0x0000a20008020146 */
[----:B------:R-:W-:Y:S05]  /*58f0*/  @!P0 BRA `(.L_x_31) ;  /* 0x0000000000048947 */ /* 0x000fea0003800000 */
[----:B------:R-:W-:Y:S01]  /*5900*/  BPT.TRAP 0x1 ;  /* 0x000000040000795c */ /* 0x000fe20000300000 */
.L_x_31:
[----:B--2---:R-:W-:Y:S05]  /*5910*/  @P1 BRA `(.L_x_32) ;  /* 0x0000000000081947 */ /* 0x004fea0003800000 */
[----:B------:R-:W2:Y:S02]  /*5920*/  SYNCS.PHASECHK.TRANS64.TRYWAIT P1, [UR6+0x2d850], R2 ;  /* 0x02d85002ff0075a7 */ /* 0x000ea40008020146 */
[----:B--2---:R-:W-:Y:S05]  /*5930*/  @!P1 BRA `(.L_x_33) ;  /* 0x0000005800a89947 */ /* 0x004fea0003800000 */
.L_x_32:
[----:B------:R-:W-:Y:S01]  /*5940*/  UIADD3 UR41, UR41, 0x400, URZ ;  /* 0x0000040029297890 */ /* 0x000fe2000fffe03f */
[----:B------:R-:W-:Y:S01]  /*5950*/  R2UR UR8, R0 ;  /* 0x00000000000872ca */ /* 0x000fe200000e0000 */
[----:B------:R-:W-:Y:S01]  /*5960*/  ULOP3.LUT UR42, UR42, 0x10000, URZ, 0xfc, !UPT ;  /* 0x000100002a2a7892 */ /* 0x000fe2000f8efc3f */
[----:B------:R-:W-:Y:S01]  /*5970*/  WARPGROUP.ARRIVE ;  /* 0x00000000000079c5 */ /* 0x000fe20000000000 */
[----:B------:R-:W-:Y:S01]  /*5980*/  USHF.R.U32.HI UR41, URZ, 0x4, UR41 ;  /* 0x000000043f297899 */ /* 0x000fe20008011629 */
[----:B------:R-:W3:Y:S01]  /*5990*/  SHFL.BFLY PT, R0, R7, 0x2, 0x1f ;  /* 0x0c401f0007007f89 */ /* 0x000ee200000e0000 */
[----:B------:R-:W-:Y:S01]  /*59a0*/  UMOV UR9, 0x40000040 ;  /* 0x4000004000097882 */ /* 0x000fe20000000000 */
[----:B------:R-:W-:Y:S01]  /*59b0*/  UMOV UR11, 0x80000020 ;  /* 0x80000020000b7882 */ /* 0x000fe20000000000 */
[----:B------:R-:W-:Y:S01]  /*59c0*/  ULOP3.LUT UR41, UR41, 0x3fff, URZ, 0xc0, !UPT ;  /* 0x00003fff29297892 */ /* 0x000fe2000f8ec03f */
[----:B--2---:R-:W0:Y:S01]  /*59d0*/  SHFL.BFLY PT, R3, R12, 0x2, 0x1f ;  /* 0x0c401f000c037f89 */ /* 0x004e2200000e0000 */
[----:B------:R-:W-:Y:S01]  /*59e0*/  MOV R53, RZ ;  /* 0x000000ff00357202 */ /* 0x000fe20000000f00 */
[----:B------:R-:W-:Y:S01]  /*59f0*/  IMAD.MOV.U32 R16, RZ, RZ, RZ ;  /* 0x000000ffff107224 */ /* 0x000fe200078e00ff */
[----:B------:R-:W-:Y:S01]  /*5a00*/  ULOP3.LUT UR7, UR41, 0x2000000, URZ, 0xfc, !UPT ;  /* 0x0200000029077892 */ /* 0x000fe2000f8efc3f */
[----:B-1----:R-:W-:-:S02]  /*5a10*/  IMAD.U32 R8, RZ, RZ, UR5 ;  /* 0x00000005ff087e24 */ /* 0x002fc4000f8e00ff */
[----:B------:R-:W-:Y:S01]  /*5a20*/  IMAD.U32 R9, RZ, RZ, UR5 ;  /* 0x00000005ff097e24 */ /* 0x000fe2000f8e00ff */
[----:B------:R-:W-:Y:S01]  /*5a30*/  UIMAD UR7, UR8, 0x600, UR7 ;  /* 0x00000600080778a4 */ /* 0x000fe2000f8e0207 */
[----:B------:R-:W-:Y:S02]  /*5a40*/  IMAD.MOV.U32 R23, RZ, RZ, -0x800000 ;  /* 0xff800000ff177424 */ /* 0x000fe400078e00ff */
[----:B------:R-:W-:-:S04]  /*5a50*/  UMOV UR8, UR42 ;  /* 0x0000002a00087c82 */ /* 0x000fc80008000000 */
[----:B------:R-:W-:Y:S02]  /*5a60*/  UMOV UR10, UR7 ;  /* 0x00000007000a7c82 */ /* 0x000fe40008000000 */
[----:B------:R-:W-:Y:S01]  /*5a70*/  HGMMA.64x96x16.F32 R88, gdesc[UR8].tnspB, R88, gsb0 ;  /* 0x41600000085879f0 */ /* 0x000fe20008000858 */
[----:B------:R-:W-:Y:S02]  /*5a80*/  UIADD3 UR8, UR42, 0x2, URZ ;  /* 0x000000022a087890 */ /* 0x000fe4000fffe03f */
[----:B------:R-:W-:Y:S01]  /*5a90*/  UIADD3 UR10, UR7, 0x40, URZ ;  /* 0x00000040070a7890 */ /* 0x000fe2000fffe03f */
[----:B---3--:R-:W-:Y:S01]  /*5aa0*/  FADD.FTZ R0, R0, R7 ;  /* 0x0000000700007221 */ /* 0x008fe20000010000 */
[----:B------:R-:W-:Y:S01]  /*5ab0*/  UMOV UR9, 0x40000040 ;  /* 0x4000004000097882 */ /* 0x000fe20000000000 */
[----:B------:R-:W-:Y:S01]  /*5ac0*/  UMOV UR11, 0x80000020 ;  /* 0x80000020000b7882 */ /* 0x000fe20000000000 */
[----:B0-----:R-:W-:Y:S02]  /*5ad0*/  FADD.FTZ R2, R3, R12 ;  /* 0x0000000c03027221 */ /* 0x001fe40000010000 */
[----:B------:R-:W0:Y:S04]  /*5ae0*/  SHFL.BFLY PT, R3, R0, 0x1, 0x1f ;  /* 0x0c201f0000037f89 */ /* 0x000e2800000e0000 */
[----:B------:R-:W1:Y:S01]  /*5af0*/  SHFL.BFLY PT, R5, R2, 0x1, 0x1f ;  /* 0x0c201f0002057f89 */ /* 0x000e6200000e0000 */
[----:B0-----:R-:W-:Y:S01]  /*5b00*/  FADD.FTZ R6, R0, R3 ;  /* 0x0000000300067221 */ /* 0x001fe20000010000 */
[----:B------:R-:W-:-:S02]  /*5b10*/  IMAD.MOV.U32 R0, RZ, RZ, -0x800000 ;  /* 0xff800000ff007424 */ /* 0x000fc400078e00ff */
[----:B-1----:R-:W-:Y:S02]  /*5b20*/  FADD.FTZ R7, R2, R5 ;  /* 0x0000000502077221 */ /* 0x002fe40000010000 */
[----:B------:R-:W-:-:S03]  /*5b30*/  FSETP.NE.FTZ.AND P1, PT, R6, RZ, PT ;  /* 0x000000ff0600720b */ /* 0x000fc60003f35000 */
[----:B------:R-:W-:-:S10]  /*5b40*/  FSETP.NE.FTZ.AND P2, PT, R7, RZ, PT ;  /* 0x000000ff0700720b */ /* 0x000fd40003f55000 */
[----:B------:R-:W0:Y:S01]  /*5b50*/  @P1 MUFU.LG2 R3, R6 ;  /* 0x0000000600031308 */ /* 0x000e220000000c00 */
[----:B------:R-:W-:Y:S02]  /*5b60*/  @P1 FMUL.FTZ R2, R8, 0.69314718246459960938 ;  /* 0x3f31721808021820 */ /* 0x000fe40000410000 */
[----:B------:R-:W-:-:S05]  /*5b70*/  @P2 FMUL.FTZ R8, R9, 0.69314718246459960938 ;  /* 0x3f31721809082820 */ /* 0x000fca0000410000 */
[----:B------:R-:W1:Y:S08]  /*5b80*/  @P2 MUFU.LG2 R5, R7 ;  /* 0x0000000700052308 */ /* 0x000e700000000c00 */
[----:B------:R2:W3:Y:S01]  /*5b90*/  @P1 MUFU.RCP R53, R6 ;  /* 0x0000000600351308 */ /* 0x0004e20000001000 */
[----:B0-----:R-:W-:-:S04]  /*5ba0*/  @P1 FMUL.FTZ R3, R3, 0.69314718246459960938 ;  /* 0x3f31721803031820 */ /* 0x001fc80000410000 */
[----:B------:R-:W-:-:S03]  /*5bb0*/  @P1 FFMA.FTZ R23, R2, R19, R3 ;  /* 0x0000001302171223 */ /* 0x000fc60000010003 */
[----:B------:R2:W0:Y:S01]  /*5bc0*/  @P2 MUFU.RCP R16, R7 ;  /* 0x0000000700102308 */ /* 0x0004220000001000 */
[----:B-1----:R-:W-:-:S04]  /*5bd0*/  @P2 FMUL.FTZ R5, R5, 0.69314718246459960938 ;  /* 0x3f31721805052820 */ /* 0x002fc80000410000 */
[----:B------:R-:W-:Y:S01]  /*5be0*/  @P2 FFMA.FTZ R0, R8, R4, R5 ;  /* 0x0000000408002223 */ /* 0x000fe20000010005 */
        /* <DEDUP_REMOVED lines=46> */
[----:B0-23--:R-:W-:Y:S05]  /*5ed0*/  @!P0 BRA `(.L_x_34) ;  /* 0x0000000000048947 */ /* 0x00dfea0003800000 */
[----:B------:R-:W-:Y:S01]  /*5ee0*/  BPT.TRAP 0x1 ;  /* 0x000000040000795c */ /* 0x000fe20000300000 */
.L_x_34:
[----:B------:R-:W-:Y:S01]  /*5ef0*/  UIADD3 UR6, UR6, 0x2d860, URZ ;  /* 0x0002d86006067890 */ /* 0x000fe2000fffe03f */
[-C--:B------:R-:W-:Y:S01]  /*5f00*/  FMUL.FTZ R38, R88, R53.reuse ;  /* 0x0000003558267220 */ /* 0x080fe20000410000 */
[-C--:B------:R-:W-:Y:S01]  /*5f10*/  FMUL.FTZ R39, R89, R53.reuse ;  /* 0x0000003559277220 */ /* 0x080fe20000410000 */
[-C--:B------:R-:W-:Y:S01]  /*5f20*/  FMUL.FTZ R36, R92, R53.reuse ;  /* 0x000000355c247220 */ /* 0x080fe20000410000 */
[----:B------:R-:W-:Y:S01]  /*5f30*/  UPRMT UR6, UR4, 0x654, UR6 ;  /* 0x0000065404067896 */ /* 0x000fe20008000006 */
        /* <DEDUP_REMOVED lines=8> */
[----:B------:R-:W-:Y:S01]  /*5fc0*/  SYNCS.ARRIVE.TRANS64.RED.A1T0 RZ, [UR6], RZ ;  /* 0x000000ffffff79a7 */ /* 0x000fe20008100406 */
        /* <DEDUP_REMOVED lines=13> */
[----:B------:R-:W-:Y:S01]  /*60a0*/  PLOP3.LUT P0, PT, PT, PT, PT, 0x8, 0x0 ;  /* 0x000000000000781c */ /* 0x000fe20003f0e170 */
        /* <DEDUP_REMOVED lines=23> */
[----:B------:R-:W-:-:S07]  /*6220*/  FMUL.FTZ R135, R135, R16 ;  /* 0x0000001087877220 */ /* 0x000fce0000410000 */
.L_x_10:
[----:B------:R-:W-:Y:S05]  /*6230*/  @P0 BRA `(.L_x_35) ;  /* 0x0000001000880947 */ /* 0x000fea0003800000 */
[----:B------:R-:W-:Y:S01]  /*6240*/  IADD3 R58, R22, -0x80, RZ ;  /* 0xffffff80163a7810 */ /* 0x000fe20007ffe0ff */
[----:B------:R-:W0:Y:S01]  /*6250*/  S2R R60, SR_CTAID.X ;  /* 0x00000000003c7919 */ /* 0x000e220000002500 */
[----:B------:R-:W1:Y:S01]  /*6260*/  LDC R22, c[0x0][0xbe8] ;  /* 0x0002fa00ff167b82 */ /* 0x000e620000000800 */
[----:B------:R-:W-:Y:S01]  /*6270*/  USHF.R.S32.HI UR7, URZ, 0x1f, UR39 ;  /* 0x0000001f3f077899 */ /* 0x000fe20008011427 */
[----:B------:R-:W-:Y:S01]  /*6280*/  SHF.R.S32.HI R55, RZ, 0x1f, R58 ;  /* 0x0000001fff377819 */ /* 0x000fe2000001143a */
[----:B------:R-:W-:Y:S01]  /*6290*/  ULDC.64 UR8, c[0x0][0xbd0] ;  /* 0x0002f40000087ab9 */ /* 0x000fe20000000a00 */
[----:B------:R-:W-:Y:S01]  /*62a0*/  BSSY B0, `(.L_x_36) ;  /* 0x00000cf000007945 */ /* 0x000fe20003800000 */
[----:B------:R-:W-:Y:S01]  /*62b0*/  UIMAD UR6, UR7, UR8, URZ ;  /* 0x00000008070672a4 */ /* 0x000fe2000f8e023f */
[CC--:B------:R-:W-:Y:S01]  /*62c0*/  LEA.HI R16, R55.reuse, R58.reuse, RZ, 0x7 ;  /* 0x0000003a37107211 */ /* 0x0c0fe200078f38ff */
[----:B------:R-:W-:Y:S01]  /*62d0*/  UIMAD.WIDE.U32 UR4, UR39, UR8, URZ ;  /* 0x00000008270472a5 */ /* 0x000fe2000f8e003f */
[----:B------:R-:W-:Y:S01]  /*62e0*/  LEA.HI R55, R55, R58, RZ, 0x2 ;  /* 0x0000003a37377211 */ /* 0x000fe200078f10ff */
[----:B------:R-:W2:Y:S01]  /*62f0*/  S2UR UR12, SR_CTAID.Z ;  /* 0x00000000000c79c3 */ /* 0x000ea20000002700 */
[----:B------:R-:W-:Y:S01]  /*6300*/  LOP3.LUT R17, R16, 0xffffff80, RZ, 0xc0, !PT ;  /* 0xffffff8010117812 */ /* 0x000fe200078ec0ff */
[----:B------:R-:W-:Y:S01]  /*6310*/  UIMAD UR6, UR39, UR9, UR6 ;  /* 0x00000009270672a4 */ /* 0x000fe2000f8e0206 */
[----:B------:R-:W-:-:S02]  /*6320*/  SHF.R.S32.HI R57, RZ, 0x7, R16 ;  /* 0x00000007ff397819 */ /* 0x000fc40000011410 */
[----:B------:R-:W-:Y:S01]  /*6330*/  LOP3.LUT R55, R55, 0xfffffffc, RZ, 0xc0, !PT ;  /* 0xfffffffc37377812 */ /* 0x000fe200078ec0ff */
[C---:B------:R-:W-:Y:S01]  /*6340*/  IMAD.IADD R18, R58.reuse, 0x1, -R17 ;  /* 0x000000013a127824 */ /* 0x040fe200078e0a11 */
[----:B------:R-:W-:Y:S01]  /*6350*/  UIADD3 UR6, UR5, UR6, URZ ;  /* 0x0000000605067290 */ /* 0x000fe2000fffe03f */
[----:B------:R-:W-:Y:S01]  /*6360*/  IMAD.HI R16, R57, 0x55555556, RZ ;  /* 0x5555555639107827 */ /* 0x000fe200078e02ff */
[----:B------:R-:W3:Y:S01]  /*6370*/  LDC.64 R64, c[0x0][0xbd8] ;  /* 0x0002f600ff407b82 */ /* 0x000ee20000000a00 */
[----:B------:R-:W-:Y:S01]  /*6380*/  ULDC.64 UR8, c[0x0][0xb38] ;  /* 0x0002ce0000087ab9 */ /* 0x000fe20000000a00 */
[----:B------:R-:W-:Y:S01]  /*6390*/  SHF.R.S32.HI R59, RZ, 0x1f, R18 ;  /* 0x0000001fff3b7819 */ /* 0x000fe20000011412 */
[----:B------:R-:W-:Y:S01]  /*63a0*/  IMAD.IADD R55, R58, 0x1, -R55 ;  /* 0x000000013a377824 */ /* 0x000fe200078e0a37 */
[----:B------:R-:W-:Y:S01]  /*63b0*/  LEA.HI R16, R16, R16, RZ, 0x1 ;  /* 0x0000001010107211 */ /* 0x000fe200078f08ff */
[----:B------:R-:W-:Y:S01]  /*63c0*/  UIMAD UR7, UR7, UR8, URZ ;  /* 0x00000008070772a4 */ /* 0x000fe2000f8e023f */
[----:B------:R-:W-:-:S02]  /*63d0*/  LEA.HI R19, R59, R18, RZ, 0x2 ;  /* 0x000000123b137211 */ /* 0x000fc400078f10ff */
[----:B------:R-:W-:Y:S01]  /*63e0*/  BAR.SYNC.DEFER_BLOCKING 0x1, 0x180 ;  /* 0x0046000000007b1d */ /* 0x000fe20000010000 */
[----:B-1----:R-:W-:Y:S02]  /*63f0*/  ISETP.NE.AND P0, PT, R22, 0x1, PT ;  /* 0x000000011600780c */ /* 0x002fe40003f05270 */
[--C-:B------:R-:W-:Y:S02]  /*6400*/  SHF.R.S32.HI R17, RZ, 0x2, R19.reuse ;  /* 0x00000002ff117819 */ /* 0x100fe40000011413 */
[----:B------:R-:W-:-:S03]  /*6410*/  SHF.R.S32.HI R54, RZ, 0x1f, R19 ;  /* 0x0000001fff367819 */ /* 0x000fc60000011413 */
[----:B------:R-:W1:Y:S01]  /*6420*/  S2UR UR11, SR_CTAID.Y ;  /* 0x00000000000b79c3 */ /* 0x000e620000002600 */
[----:B------:R-:W-:Y:S01]  /*6430*/  LOP3.LUT R19, R19, 0x7ffffffc, RZ, 0xc0, !PT ;  /* 0x7ffffffc13137812 */ /* 0x000fe200078ec0ff */
[----:B--2---:R-:W-:Y:S01]  /*6440*/  USHF.R.S32.HI UR10, URZ, 0x1f, UR12 ;  /* 0x0000001f3f0a7899 */ /* 0x004fe2000801140c */
[----:B------:R-:W-:-:S03]  /*6450*/  LEA.HI R54, R54, R17, RZ, 0x3 ;  /* 0x0000001136367211 */ /* 0x000fc600078f18ff */
[----:B------:R-:W-:Y:S01]  /*6460*/  IMAD.IADD R19, R18, 0x1, -R19 ;  /* 0x0000000112137824 */ /* 0x000fe200078e0a13 */
[----:B------:R-:W-:Y:S01]  /*6470*/  LOP3.LUT R56, R54, 0xfffffff8, RZ, 0xc0, !PT ;  /* 0xfffffff836387812 */ /* 0x000fe200078ec0ff */
[----:B------:R-:W-:Y:S01]  /*6480*/  IMAD R54, R16, -0x3, R57 ;  /* 0xfffffffd10367824 */ /* 0x000fe200078e0239 */
[----:B------:R-:W-:Y:S01]  /*6490*/  LEA.HI R16, R59, R18, RZ, 0x5 ;  /* 0x000000123b107211 */ /* 0x000fe200078f28ff */
[----:B------:R-:W2:Y:S01]  /*64a0*/  @P0 LDC R58, c[0x0][0xbec] ;  /* 0x0002fb00ff3a0b82 */ /* 0x000ea20000000800 */
[----:B------:R-:W-:Y:S02]  /*64b0*/  IMAD.SHL.U32 R19, R19, 0x2, RZ ;  /* 0x0000000213137824 */ /* 0x000fe400078e00ff */
[----:B------:R-:W-:Y:S01]  /*64c0*/  IMAD.IADD R17, R17, 0x1, -R56 ;  /* 0x0000000111117824 */ /* 0x000fe200078e0a38 */
[----:B------:R-:W-:Y:S02]  /*64d0*/  LEA.HI R56, R55, R55, RZ, 0x1 ;  /* 0x0000003737387211 */ /* 0x000fe400078f08ff */
[----:B------:R-:W-:-:S02]  /*64e0*/  SHF.R.S32.HI R16, RZ, 0x5, R16 ;  /* 0x00000005ff107819 */ /* 0x000fc40000011410 */
[----:B------:R-:W-:Y:S01]  /*64f0*/  LOP3.LUT R56, R56, 0x1ffffffe, RZ, 0xc0, !PT ;  /* 0x1ffffffe38387812 */ /* 0x000fe200078ec0ff */
[----:B------:R-:W1:Y:S04]  /*6500*/  LDC R69, c[0x0][0xc50] ;  /* 0x00031400ff457b82 */ /* 0x000e680000000800 */
[----:B------:R-:W-:Y:S02]  /*6510*/  IMAD.IADD R57, R55, 0x1, -R56 ;  /* 0x0000000137397824 */ /* 0x000fe400078e0a38 */
[----:B------:R-:W-:Y:S01]  /*6520*/  IMAD R55, R16, 0x10, R17 ;  /* 0x0000001010377824 */ /* 0x000fe200078e0211 */
[----:B------:R-:W-:Y:S01]  /*6530*/  MOV R16, UR4 ;  /* 0x0000000400107c02 */ /* 0x000fe20008000f00 */
[----:B------:R-:W4:Y:S01]  /*6540*/  LDC.64 R66, c[0x0][0xb40] ;  /* 0x0002d000ff427b82 */ /* 0x000f220000000a00 */
[----:B------:R-:W-:Y:S01]  /*6550*/  IMAD.U32 R17, RZ, RZ, UR5 ;  /* 0x00000005ff117e24 */ /* 0x000fe2000f8e00ff */
[----:B------:R-:W-:Y:S01]  /*6560*/  UIMAD.WIDE.U32 UR4, UR39, UR8, URZ ;  /* 0x00000008270472a5 */ /* 0x000fe2000f8e003f */
[----:B------:R-:W-:-:S02]  /*6570*/  IMAD R56, R54, 0x40, R55 ;  /* 0x0000004036387824 */ /* 0x000fc400078e0237 */
[----:B------:R-:W-:Y:S01]  /*6580*/  IMAD.U32 R17, RZ, RZ, UR6 ;  /* 0x00000006ff117e24 */ /* 0x000fe2000f8e00ff */
[----:B------:R-:W-:Y:S01]  /*6590*/  UIMAD UR6, UR39, UR9, UR7 ;  /* 0x00000009270672a4 */ /* 0x000fe2000f8e0207 */
[----:B------:R-:W-:Y:S01]  /*65a0*/  IMAD R57, R57, 0x8, R56 ;  /* 0x0000000839397824 */ /* 0x000fe200078e0238 */
[----:B------:R-:W5:Y:S01]  /*65b0*/  @P0 LDC R63, c[0x0][0xbf0] ;  /* 0x0002fc00ff3f0b82 */ /* 0x000f620000000800 */
[----:B---3--:R-:W-:Y:S01]  /*65c0*/  IMAD R54, R64, UR10, RZ ;  /* 0x0000000a40367c24 */ /* 0x008fe2000f8e02ff */
[----:B------:R-:W-:Y:S01]  /*65d0*/  UIADD3 UR6, UR5, UR6, URZ ;  /* 0x0000000605067290 */ /* 0x000fe2000fffe03f */
[----:B0-----:R-:W-:Y:S01]  /*65e0*/  IMAD R57, R60, 0xc0, R57 ;  /* 0x000000c03c397824 */ /* 0x001fe200078e0239 */
[----:B------:R-:W-:Y:S01]  /*65f0*/  MOV R55, UR5 ;  /* 0x0000000500377c02 */ /* 0x000fe20008000f00 */
[----:B------:R-:W-:Y:S01]  /*6600*/  IMAD.WIDE.U32 R16, R64, UR12, R16 ;  /* 0x0000000c40107c25 */ /* 0x000fe2000f8e0010 */
[----:B------:R-:W-:Y:S02]  /*6610*/  ULDC.64 UR8, c[0x0][0xb28] ;  /* 0x0002ca0000087ab9 */ /* 0x000fe40000000a00 */
[----:B------:R-:W0:Y:S01]  /*6620*/  @P0 LDC R68, c[0x0][0xbec] ;  /* 0x0002fb00ff440b82 */ /* 0x000e220000000800 */
[----:B------:R-:W-:-:S02]  /*6630*/  IMAD R64, RZ, RZ, -UR39 ;  /* 0x80000027ff407e24 */ /* 0x000fc4000f8e02ff */
[----:B--2---:R-:W-:-:S04]  /*6640*/  @P0 IMAD.HI.U32 R58, R57, R58, RZ ;  /* 0x0000003a393a0227 */ /* 0x004fc800078e00ff */
[----:B------:R-:W-:Y:S01]  /*6650*/  IMAD R61, R65, UR12, R54 ;  /* 0x0000000c413d7c24 */ /* 0x000fe2000f8e0236 */
[----:B------:R-:W2:Y:S01]  /*6660*/  @P0 LDC R71, c[0x0][0xbf0] ;  /* 0x0002fc00ff470b82 */ /* 0x000ea20000000800 */
[----:B------:R-:W-:Y:S01]  /*6670*/  IMAD.U32 R54, RZ, RZ, UR4 ;  /* 0x00000004ff367e24 */ /* 0x000fe2000f8e00ff */
[----:B------:R-:W-:Y:S01]  /*6680*/  ULDC.64 UR4, c[0x0][0xbe0] ;  /* 0x0002f80000047ab9 */ /* 0x000fe20000000a00 */
[----:B------:R-:W-:Y:S01]  /*6690*/  IMAD.U32 R55, RZ, RZ, UR6 ;  /* 0x00000006ff377e24 */ /* 0x000fe2000f8e00ff */
[----:B------:R-:W-:Y:S01]  /*66a0*/  ULDC.64 UR6, c[0x0][0xb48] ;  /* 0x0002d20000067ab9 */ /* 0x000fe20000000a00 */
[C---:B----4-:R-:W-:Y:S02]  /*66b0*/  IMAD R62, R66.reuse, UR10, RZ ;  /* 0x0000000a423e7c24 */ /* 0x050fe4000f8e02ff */
[----:B-1----:R-:W-:Y:S02]  /*66c0*/  IMAD R69, R69, R64, UR11 ;  /* 0x0000000b45457e24 */ /* 0x002fe4000f8e0240 */
[----:B------:R-:W-:Y:S01]  /*66d0*/  IMAD.MOV.U32 R59, RZ, RZ, R57 ;  /* 0x000000ffff3b7224 */ /* 0x000fe200078e0039 */
[----:B-----5:R-:W-:Y:S01]  /*66e0*/  @P0 SHF.R.U32.HI R59, RZ, R63, R58 ;  /* 0x0000003fff3b0219 */ /* 0x020fe2000001163a */
[----:B------:R-:W-:Y:S01]  /*66f0*/  IMAD R63, R67, UR12, R62 ;  /* 0x0000000c433f7c24 */ /* 0x000fe2000f8e023e */
[----:B------:R-:W-:Y:S01]  /*6700*/  SHF.R.S32.HI R62, RZ, 0x1f, R69 ;  /* 0x0000001fff3e7819 */ /* 0x000fe20000011445 */
[----:B------:R-:W-:-:S04]  /*6710*/  IMAD.WIDE.U32 R54, R66, UR12, R54 ;  /* 0x0000000c42367c25 */ /* 0x000fc8000f8e0036 */
[----:B------:R-:W-:Y:S01]  /*6720*/  IMAD.IADD R17, R17, 0x1, R61 ;  /* 0x0000000111117824 */ /* 0x000fe200078e023d */
[----:B------:R-:W-:Y:S01]  /*6730*/  IADD3 R55, R55, R63, RZ ;  /* 0x0000003f37377210 */ /* 0x000fe20007ffe0ff */
[----:B0-----:R-:W-:-:S04]  /*6740*/  @P0 IMAD.HI.U32 R68, R57, R68, RZ ;  /* 0x0000004439440227 */ /* 0x001fc800078e00ff */
[----:B------:R-:W-:Y:S01]  /*6750*/  IMAD.MOV.U32 R61, RZ, RZ, R57 ;  /* 0x000000ffff3d7224 */ /* 0x000fe200078e0039 */
[----:B--2---:R-:W-:Y:S01]  /*6760*/  @P0 SHF.R.U32.HI R61, RZ, R71, R68 ;  /* 0x00000047ff3d0219 */ /* 0x004fe20000011644 */
[C---:B------:R-:W-:Y:S02]  /*6770*/  IMAD R58, R62.reuse, UR4, RZ ;  /* 0x000000043e3a7c24 */ /* 0x040fe4000f8e02ff */
[----:B------:R-:W-:Y:S02]  /*6780*/  IMAD R63, R62, UR6, RZ ;  /* 0x000000063e3f7c24 */ /* 0x000fe4000f8e02ff */
[----:B------:R-:W-:-:S04]  /*6790*/  IMAD.WIDE.U32 R16, R69, UR4, R16 ;  /* 0x0000000445107c25 */ /* 0x000fc8000f8e0010 */
[----:B------:R-:W-:Y:S01]  /*67a0*/  IMAD R62, R69, UR5, R58 ;  /* 0x00000005453e7c24 */ /* 0x000fe2000f8e023a */
[----:B------:R-:W-:Y:S01]  /*67b0*/  IADD3 R16, P0, R59, R16, RZ ;  /* 0x000000103b107210 */ /* 0x000fe20007f1e0ff */
[C---:B------:R-:W-:Y:S01]  /*67c0*/  IMAD R65, R69.reuse, UR7, R63 ;  /* 0x0000000745417c24 */ /* 0x040fe2000f8e023f */
[--C-:B------:R-:W-:Y:S01]  /*67d0*/  SHF.R.S32.HI R63, RZ, 0x1f, R59.reuse ;  /* 0x0000001fff3f7819 */ /* 0x100fe2000001143b */
[----:B------:R-:W-:Y:S01]  /*67e0*/  IMAD.MOV R59, RZ, RZ, -R59 ;  /* 0x000000ffff3b7224 */ /* 0x000fe200078e0a3b */
[----:B------:R-:W-:Y:S01]  /*67f0*/  SHF.R.S32.HI R58, RZ, 0x1f, R61 ;  /* 0x0000001fff3a7819 */ /* 0x000fe2000001143d */
[----:B------:R-:W-:Y:S01]  /*6800*/  ULDC.64 UR4, c[0x0][0xb30] ;  /* 0x0002cc0000047ab9 */ /* 0x000fe20000000a00 */
[----:B------:R-:W-:Y:S01]  /*6810*/  IMAD.WIDE.U32 R54, R69, UR6, R54 ;  /* 0x0000000645367c25 */ /* 0x000fe2000f8e0036 */
[----:B------:R-:W-:Y:S01]  /*6820*/  IADD3.X R17, R63, R17, R62, P0, !PT ;  /* 0x000000113f117210 */ /* 0x000fe200007fe43e */
[----:B------:R-:W-:Y:S02]  /*6830*/  ULDC.64 UR6, c[0x0][0xbc8] ;  /* 0x0002f20000067ab9 */ /* 0x000fe40000000a00 */
[----:B------:R-:W-:-:S02]  /*6840*/  IMAD.MOV R64, RZ, RZ, -R61 ;  /* 0x000000ffff407224 */ /* 0x000fc400078e0a3d */
[----:B------:R-:W-:Y:S02]  /*6850*/  IMAD R58, R58, UR4, RZ ;  /* 0x000000043a3a7c24 */ /* 0x000fe4000f8e02ff */
[C---:B------:R-:W-:Y:S02]  /*6860*/  IMAD R59, R22.reuse, R59, R57 ;  /* 0x0000003b163b7224 */ /* 0x040fe400078e0239 */
[----:B------:R-:W-:Y:S02]  /*6870*/  IMAD.IADD R55, R55, 0x1, R65 ;  /* 0x0000000137377824 */ /* 0x000fe400078e0241 */
[----:B------:R-:W-:Y:S02]  /*6880*/  IMAD R57, R22, R64, R57 ;  /* 0x0000004016397224 */ /* 0x000fe400078e0239 */
[C---:B------:R-:W-:Y:S01]  /*6890*/  IMAD R63, R61.reuse, UR5, R58 ;  /* 0x000000053d3f7c24 */ /* 0x040fe2000f8e023a */
[----:B------:R-:W-:Y:S01]  /*68a0*/  SHF.R.S32.HI R58, RZ, 0x1f, R59 ;  /* 0x0000001fff3a7819 */ /* 0x000fe2000001143b */
[----:B------:R-:W-:Y:S01]  /*68b0*/  IMAD.WIDE.U32 R54, R61, UR4, R54 ;  /* 0x000000043d367c25 */ /* 0x000fe2000f8e0036 */
[----:B------:R-:W-:Y:S01]  /*68c0*/  SHF.R.S32.HI R61, RZ, 0x1f, R57 ;  /* 0x0000001fff3d7819 */ /* 0x000fe20000011439 */
[----:B------:R-:W0:Y:S01]  /*68d0*/  S2UR UR5, SR_CgaCtaId ;  /* 0x00000000000579c3 */ /* 0x000e220000008800 */
[----:B------:R-:W-:Y:S01]  /*68e0*/  UMOV UR4, 0x400 ;  /* 0x0000040000047882 */ /* 0x000fe20000000000 */
[----:B------:R-:W-:-:S02]  /*68f0*/  IMAD R58, R58, UR6, RZ ;  /* 0x000000063a3a7c24 */ /* 0x000fc4000f8e02ff */
[----:B------:R-:W-:Y:S02]  /*6900*/  IMAD.IADD R55, R55, 0x1, R63 ;  /* 0x0000000137377824 */ /* 0x000fe400078e023f */
[----:B------:R-:W-:Y:S02]  /*6910*/  IMAD R62, R61, UR8, RZ ;  /* 0x000000083d3e7c24 */ /* 0x000fe4000f8e02ff */
[C---:B------:R-:W-:Y:S02]  /*6920*/  IMAD R61, R59.reuse, UR7, R58 ;  /* 0x000000073b3d7c24 */ /* 0x040fe4000f8e023a */
[----:B------:R-:W-:Y:S01]  /*6930*/  IMAD.WIDE.U32 R16, R59, UR6, R16 ;  /* 0x000000063b107c25 */ /* 0x000fe2000f8e0010 */
[----:B------:R-:W-:-:S03]  /*6940*/  ULDC.64 UR6, c[0x0][0xba8] ;  /* 0x0002ea0000067ab9 */ /* 0x000fc60000000a00 */
[C---:B------:R-:W-:Y:S01]  /*6950*/  IMAD R59, R57.reuse, UR9, R62 ;  /* 0x00000009393b7c24 */ /* 0x040fe2000f8e023e */
[----:B------:R-:W-:Y:S01]  /*6960*/  LEA R64, P0, R16, UR6, 0x2 ;  /* 0x0000000610407c11 */ /* 0x000fe2000f8010ff */
[----:B------:R-:W-:Y:S01]  /*6970*/  IMAD.WIDE.U32 R54, R57, UR8, R54 ;  /* 0x0000000839367c25 */ /* 0x000fe2000f8e0036 */
[----:B------:R-:W-:Y:S01]  /*6980*/  ULDC.64 UR8, c[0x0][0xb00] ;  /* 0x0002c00000087ab9 */ /* 0x000fe20000000a00 */
[----:B------:R-:W-:Y:S02]  /*6990*/  ULDC UR6, c[0x0][0xa88] ;  /* 0x0002a20000067ab9 */ /* 0x000fe40000000800 */
[----:B------:R-:W-:Y:S01]  /*69a0*/  IMAD.IADD R57, R17, 0x1, R61 ;  /* 0x0000000111397824 */ /* 0x000fe200078e023d */
[----:B------:R-:W-:Y:S01]  /*69b0*/  IADD3 R17, R55, R59, RZ ;  /* 0x0000003b37117210 */ /* 0x000fe20007ffe0ff */
[----:B------:R-:W-:Y:S01]  /*69c0*/  IMAD R58, R60, 0xc0, R56 ;  /* 0x000000c03c3a7824 */ /* 0x000fe200078e0238 */
[----:B------:R-:W-:Y:S01]  /*69d0*/  LEA R66, P1, R54, UR8, 0x2 ;  /* 0x0000000836427c11 */ /* 0x000fe2000f8210ff */
[----:B------:R-:W-:Y:S01]  /*69e0*/  SHFL.IDX PT, R56, R64, 0x1, 0x1c1f ;  /* 0x003c1f0040387f89 */ /* 0x000fe200000e0000 */
[----:B------:R-:W-:Y:S01]  /*69f0*/  LEA.HI.X R59, R16, UR7, R57, 0x2, P0 ;  /* 0x00000007103b7c11 */ /* 0x000fe200080f1439 */
[----:B0-----:R-:W-:Y:S01]  /*6a00*/  ULEA UR4, UR5, UR4, 0x18 ;  /* 0x0000000405047291 */ /* 0x001fe2000f8ec03f */
[----:B------:R-:W-:Y:S01]  /*6a10*/  LEA.HI.X R67, R54, UR9, R17, 0x2, P1 ;  /* 0x0000000936437c11 */ /* 0x000fe200088f1411 */
[----:B------:R-:W-:Y:S01]  /*6a20*/  IMAD R63, R22, UR6, RZ ;  /* 0x00000006163f7c24 */ /* 0x000fe2000f8e02ff */
[----:B------:R-:W-:Y:S01]  /*6a30*/  SHFL.IDX PT, R54, R64, RZ, 0x1c1f ;  /* 0x001c1fff40367589 */ /* 0x000fe200000e0000 */
[----:B------:R-:W-:Y:S01]  /*6a40*/  LOP3.LUT P0, RZ, R18, 0x3, RZ, 0xc0, !PT ;  /* 0x0000000312ff7812 */ /* 0x000fe2000780c0ff */
[C---:B------:R-:W-:Y:S01]  /*6a50*/  VIADD R62, R58.reuse, 0x8 ;  /* 0x000000083a3e7836 */ /* 0x040fe20000000000 */
[----:B------:R-:W-:Y:S01]  /*6a60*/  UIADD3 UR4, UR4, 0x2d820, URZ ;  /* 0x0002d82004047890 */ /* 0x000fe2000fffe03f */
[----:B------:R-:W0:Y:S01]  /*6a70*/  SHFL.IDX PT, R55, R59, RZ, 0x1c1f ;  /* 0x001c1fff3b377589 */ /* 0x000e2200000e0000 */
[----:B------:R-:W-:-:S02]  /*6a80*/  ISETP.GE.OR P1, PT, R58, R63, P0 ;  /* 0x0000003f3a00720c */ /* 0x000fc40000726670 */
[-C--:B------:R-:W-:Y:S01]  /*6a90*/  ISETP.GE.OR P0, PT, R62, R63.reuse, P0 ;  /* 0x0000003f3e00720c */ /* 0x080fe20000706670 */
[----:B------:R-:W1:Y:S01]  /*6aa0*/  SHFL.IDX PT, R57, R59, 0x1, 0x1c1f ;  /* 0x003c1f003b397f89 */ /* 0x000e6200000e0000 */
[----:B------:R-:W-:Y:S01]  /*6ab0*/  UPRMT UR4, URZ, 0x654, UR4 ;  /* 0x000006543f047896 */ /* 0x000fe20008000004 */
[----:B------:R-:W-:Y:S02]  /*6ac0*/  ISETP.GE.AND P2, PT, R58, R63, PT ;  /* 0x0000003f3a00720c */ /* 0x000fe40003f46270 */
[----:B------:R2:W3:Y:S04]  /*6ad0*/  SHFL.IDX PT, R16, R66, RZ, 0x1c1f ;  /* 0x001c1fff42107589 */ /* 0x0004e800000e0000 */
[----:B------:R2:W4:Y:S02]  /*6ae0*/  SHFL.IDX PT, R17, R67, RZ, 0x1c1f ;  /* 0x001c1fff43117589 */ /* 0x00052400000e0000 */
[----:B------:R-:W-:Y:S02]  /*6af0*/  SYNCS.ARRIVE.TRANS64.RED.A1T0 RZ, [UR4], RZ ;  /* 0x000000ffffff79a7 */ /* 0x000fe40008100404 */
[----:B0-----:R2:W-:Y:S04]  /*6b00*/  @!P1 ST.E desc[UR36][R54.64], R23 ;  /* 0x0000001736009985 */ /* 0x0015e8000c101924 */
[----:B-1----:R2:W-:Y:S01]  /*6b10*/  @!P0 ST.E desc[UR36][R56.64], R0 ;  /* 0x0000000038008985 */ /* 0x0025e2000c101924 */
[----:B------:R-:W-:Y:S05]  /*6b20*/  @P2 BRA `(.L_x_37) ;  /* 0x0000000400182947 */ /* 0x000fea0003800000 */
[C---:B--2---:R-:W-:Y:S01]  /*6b30*/  VIADD R0, R19.reuse, 0x8 ;  /* 0x0000000813007836 */ /* 0x044fe20000000000 */
[----:B------:R-:W-:Y:S01]  /*6b40*/  ULDC UR4, c[0x0][0xac8] ;  /* 0x0002b20000047ab9 */ /* 0x000fe20000000800 */
[C---:B------:R-:W-:Y:S01]  /*6b50*/  VIADD R18, R19.reuse, 0x10 ;  /* 0x0000001013127836 */ /* 0x040fe20000000000 */
[C---:B------:R-:W-:Y:S01]  /*6b60*/  IADD3 R22, R19.reuse, 0x18, RZ ;  /* 0x0000001813167810 */ /* 0x040fe20007ffe0ff */
[C---:B------:R-:W-:Y:S01]  /*6b70*/  VIADD R23, R19.reuse, 0x20 ;  /* 0x0000002013177836 */ /* 0x040fe20000000000 */
[----:B------:R-:W-:Y:S01]  /*6b80*/  ISETP.GE.AND P1, PT, R0, UR4, PT ;  /* 0x0000000400007c0c */ /* 0x000fe2000bf26270 */
[C---:B------:R-:W-:Y:S01]  /*6b90*/  VIADD R64, R19.reuse, 0x38 ;  /* 0x0000003813407836 */ /* 0x040fe20000000000 */
[----:B------:R-:W-:Y:S01]  /*6ba0*/  ISETP.GE.AND P2, PT, R18, UR4, PT ;  /* 0x0000000412007c0c */ /* 0x000fe2000bf46270 */
[----:B------:R-:W-:Y:S01]  /*6bb0*/  VIADD R65, R19, 0x40 ;  /* 0x0000004013417836 */ /* 0x000fe20000000000 */
[----:B------:R-:W-:Y:S02]  /*6bc0*/  ISETP.GE.AND P3, PT, R22, UR4, PT ;  /* 0x0000000416007c0c */ /* 0x000fe4000bf66270 */
[----:B------:R-:W-:-:S02]  /*6bd0*/  ISETP.GE.AND P4, PT, R23, UR4, PT ;  /* 0x0000000417007c0c */ /* 0x000fc4000bf86270 */
[----:B------:R-:W-:-:S05]  /*6be0*/  ISETP.GE.AND P0, PT, R19, UR4, PT ;  /* 0x0000000413007c0c */ /* 0x000fca000bf06270 */
[----:B------:R-:W-:Y:S02]  /*6bf0*/  @!P1 LEA.HI R0, R0, R0, RZ, 0x1 ;  /* 0x0000000000009211 */ /* 0x000fe400078f08ff */
[----:B------:R-:W-:Y:S02]  /*6c00*/  @!P2 LEA.HI R18, R18, R18, RZ, 0x1 ;  /* 0x000000121212a211 */ /* 0x000fe400078f08ff */
[----:B------:R-:W-:Y:S02]  /*6c10*/  @!P3 LEA.HI R54, R22, R22, RZ, 0x1 ;  /* 0x000000161636b211 */ /* 0x000fe400078f08ff */
[----:B------:R-:W-:Y:S02]  /*6c20*/  @!P1 LOP3.LUT R55, R0, 0xfffffffe, RZ, 0xc0, !PT ;  /* 0xfffffffe00379812 */ /* 0x000fe400078ec0ff */
[----:B------:R-:W-:Y:S01]  /*6c30*/  @!P4 LEA.HI R0, R23, R23, RZ, 0x1 ;  /* 0x000000171700c211 */ /* 0x000fe200078f08ff */
[----:B---34-:R-:W-:Y:S01]  /*6c40*/  @!P0 IMAD.WIDE R22, R19, 0x4, R16 ;  /* 0x0000000413168825 */ /* 0x018fe200078e0210 */
[----:B------:R-:W-:-:S02]  /*6c50*/  @!P2 LOP3.LUT R57, R18, 0xfffffffe, RZ, 0xc0, !PT ;  /* 0xfffffffe1239a812 */ /* 0x000fc400078ec0ff */
[----:B------:R-:W-:Y:S01]  /*6c60*/  @!P3 LOP3.LUT R59, R54, 0xfffffffe, RZ, 0xc0, !PT ;  /* 0xfffffffe363bb812 */ /* 0x000fe200078ec0ff */
[--C-:B------:R-:W-:Y:S01]  /*6c70*/  @!P1 IMAD.WIDE R54, R55, 0x4, R16.reuse ;  /* 0x0000000437369825 */ /* 0x100fe200078e0210 */
[----:B------:R-:W-:Y:S01]  /*6c80*/  @!P4 LOP3.LUT R61, R0, 0xfffffffe, RZ, 0xc0, !PT ;  /* 0xfffffffe003dc812 */ /* 0x000fe200078ec0ff */
[----:B------:R0:W-:Y:S02]  /*6c90*/  @!P0 ST.E.64 desc[UR36][R22.64], R38 ;  /* 0x0000002616008985 */ /* 0x0001e4000c101b24 */
[----:B------:R-:W-:Y:S02]  /*6ca0*/  VIADD R0, R19, 0x28 ;  /* 0x0000002813007836 */ /* 0x000fe40000000000 */
[--C-:B------:R-:W-:Y:S01]  /*6cb0*/  @!P2 IMAD.WIDE R56, R57, 0x4, R16.reuse ;  /* 0x000000043938a825 */ /* 0x100fe200078e0210 */
[----:B------:R1:W-:Y:S02]  /*6cc0*/  @!P1 ST.E.64 desc[UR36][R54.64], R36 ;  /* 0x0000002436009985 */ /* 0x0003e4000c101b24 */
[----:B------:R-:W-:Y:S01]  /*6cd0*/  ISETP.GE.AND P0, PT, R0, UR4, PT ;  /* 0x0000000400007c0c */ /* 0x000fe2000bf06270 */
[----:B------:R-:W-:Y:S01]  /*6ce0*/  VIADD R18, R19, 0x30 ;  /* 0x0000003013127836 */ /* 0x000fe20000000000 */
[----:B------:R2:W-:Y:S01]  /*6cf0*/  @!P2 ST.E.64 desc[UR36][R56.64], R34 ;  /* 0x000000223800a985 */ /* 0x0005e2000c101b24 */
[----:B------:R-:W-:Y:S01]  /*6d00*/  @!P3 IMAD.WIDE R58, R59, 0x4, R16 ;  /* 0x000000043b3ab825 */ /* 0x000fe200078e0210 */
[----:B------:R-:W-:-:S02]  /*6d10*/  ISETP.GE.AND P2, PT, R64, UR4, PT ;  /* 0x0000000440007c0c */ /* 0x000fc4000bf46270 */
[----:B------:R-:W-:Y:S01]  /*6d20*/  ISETP.GE.AND P1, PT, R18, UR4, PT ;  /* 0x0000000412007c0c */ /* 0x000fe2000bf26270 */
[----:B------:R-:W-:Y:S01]  /*6d30*/  @!P4 IMAD.WIDE R60, R61, 0x4, R16 ;  /* 0x000000043d3cc825 */ /* 0x000fe200078e0210 */
[----:B0-----:R-:W-:Y:S01]  /*6d40*/  IADD3 R22, R19, 0x48, RZ ;  /* 0x0000004813167810 */ /* 0x001fe20007ffe0ff */
[----:B------:R0:W-:Y:S01]  /*6d50*/  @!P3 ST.E.64 desc[UR36][R58.64], R40 ;  /* 0x000000283a00b985 */ /* 0x0001e2000c101b24 */
[----:B------:R-:W-:Y:S01]  /*6d60*/  ISETP.GE.AND P3, PT, R65, UR4, PT ;  /* 0x0000000441007c0c */ /* 0x000fe2000bf66270 */
[C---:B------:R-:W-:Y:S02]  /*6d70*/  VIADD R23, R19.reuse, 0x50 ;  /* 0x0000005013177836 */ /* 0x040fe40000000000 */
[----:B-1----:R-:W-:Y:S01]  /*6d80*/  VIADD R36, R19, 0x58 ;  /* 0x0000005813247836 */ /* 0x002fe20000000000 */
[----:B------:R1:W-:Y:S01]  /*6d90*/  @!P4 ST.E.64 desc[UR36][R60.64], R46 ;  /* 0x0000002e3c00c985 */ /* 0x0003e2000c101b24 */
[----:B------:R-:W-:Y:S02]  /*6da0*/  ISETP.GE.AND P4, PT, R22, UR4, PT ;  /* 0x0000000416007c0c */ /* 0x000fe4000bf86270 */
[----:B------:R-:W-:-:S02]  /*6db0*/  ISETP.GE.AND P5, PT, R23, UR4, PT ;  /* 0x0000000417007c0c */ /* 0x000fc4000bfa6270 */
[----:B------:R-:W-:Y:S02]  /*6dc0*/  ISETP.GE.AND P6, PT, R36, UR4, PT ;  /* 0x0000000424007c0c */ /* 0x000fe4000bfc6270 */
[----:B------:R-:W-:Y:S02]  /*6dd0*/  @!P0 LEA.HI R0, R0, R0, RZ, 0x1 ;  /* 0x0000000000008211 */ /* 0x000fe400078f08ff */
[----:B------:R-:W-:Y:S02]  /*6de0*/  @!P1 LEA.HI R18, R18, R18, RZ, 0x1 ;  /* 0x0000001212129211 */ /* 0x000fe400078f08ff */
[----:B------:R-:W-:Y:S02]  /*6df0*/  @!P2 LEA.HI R64, R64, R64, RZ, 0x1 ;  /* 0x000000404040a211 */ /* 0x000fe400078f08ff */
[----:B------:R-:W-:Y:S02]  /*6e00*/  @!P3 LEA.HI R65, R65, R65, RZ, 0x1 ;  /* 0x000000414141b211 */ /* 0x000fe400078f08ff */
[----:B------:R-:W-:-:S02]  /*6e10*/  @!P4 LEA.HI R22, R22, R22, RZ, 0x1 ;  /* 0x000000161616c211 */ /* 0x000fc400078f08ff */
[----:B--2---:R-:W-:Y:S02]  /*6e20*/  @!P5 LEA.HI R34, R23, R23, RZ, 0x1 ;  /* 0x000000171722d211 */ /* 0x004fe400078f08ff */
[----:B------:R-:W-:Y:S02]  /*6e30*/  @!P0 LOP3.LUT R23, R0, 0xfffffffe, RZ, 0xc0, !PT ;  /* 0xfffffffe00178812 */ /* 0x000fe400078ec0ff */
[----:B------:R-:W-:Y:S02]  /*6e40*/  @!P1 LOP3.LUT R35, R18, 0xfffffffe, RZ, 0xc0, !PT ;  /* 0xfffffffe12239812 */ /* 0x000fe400078ec0ff */
[----:B------:R-:W-:Y:S02]  /*6e50*/  @!P6 LEA.HI R36, R36, R36, RZ, 0x1 ;  /* 0x000000242424e211 */ /* 0x000fe400078f08ff */
[----:B------:R-:W-:Y:S02]  /*6e60*/  @!P2 LOP3.LUT R37, R64, 0xfffffffe, RZ, 0xc0, !PT ;  /* 0xfffffffe4025a812 */ /* 0x000fe400078ec0ff */
[----:B------:R-:W-:-:S02]  /*6e70*/  @!P3 LOP3.LUT R39, R65, 0xfffffffe, RZ, 0xc0, !PT ;  /* 0xfffffffe4127b812 */ /* 0x000fc400078ec0ff */
[----:B0-----:R-:W-:Y:S01]  /*6e80*/  @!P4 LOP3.LUT R41, R22, 0xfffffffe, RZ, 0xc0, !PT ;  /* 0xfffffffe1629c812 */ /* 0x001fe200078ec0ff */
[--C-:B------:R-:W-:Y:S01]  /*6e90*/  @!P0 IMAD.WIDE R22, R23, 0x4, R16.reuse ;  /* 0x0000000417168825 */ /* 0x100fe200078e0210 */
[----:B-1----:R-:W-:Y:S02]  /*6ea0*/  @!P5 LOP3.LUT R47, R34, 0xfffffffe, RZ, 0xc0, !PT ;  /* 0xfffffffe222fd812 */ /* 0x002fe400078ec0ff */
[----:B------:R-:W-:Y:S01]  /*6eb0*/  @!P6 LOP3.LUT R55, R36, 0xfffffffe, RZ, 0xc0, !PT ;  /* 0xfffffffe2437e812 */ /* 0x000fe200078ec0ff */
[--C-:B------:R-:W-:Y:S01]  /*6ec0*/  @!P1 IMAD.WIDE R34, R35, 0x4, R16.reuse ;  /* 0x0000000423229825 */ /* 0x100fe200078e0210 */
[----:B------:R0:W-:Y:S03]  /*6ed0*/  @!P0 ST.E.64 desc[UR36][R22.64], R2 ;  /* 0x0000000216008985 */ /* 0x0001e6000c101b24 */
        /* <DEDUP_REMOVED lines=8> */
[----:B------:R-:W-:Y:S01]  /*6f60*/  @!P6 IMAD.WIDE R16, R55, 0x4, R16 ;  /* 0x000000043710e825 */ /* 0x000fe200078e0210 */
[----:B------:R0:W-:Y:S04]  /*6f70*/  @!P5 ST.E.64 desc[UR36][R46.64], R42 ;  /* 0x0000002a2e00d985 */ /* 0x0001e8000c101b24 */
[----:B------:R0:W-:Y:S02]  /*6f80*/  @!P6 ST.E.64 desc[UR36][R16.64], R52 ;  /* 0x000000341000e985 */ /* 0x0001e4000c101b24 */
.L_x_37:
[----:B------:R-:W-:Y:S05]  /*6f90*/  BSYNC B0 ;  /* 0x0000000000007941 */ /* 0x000fea0003800000 */
.L_x_36:
[----:B------:R-:W-:Y:S01]  /*6fa0*/  ISETP.GE.AND P0, PT, R62, R63, PT ;  /* 0x0000003f3e00720c */ /* 0x000fe20003f06270 */
[----:B0-----:R1:W0:Y:S04]  /*6fb0*/  SHFL.IDX PT, R21, R67, 0x1, 0x1c1f ;  /* 0x003c1f0043157f89 */ /* 0x00122800000e0000 */
[----:B------:R1:W0:Y:S08]  /*6fc0*/  SHFL.IDX PT, R20, R66, 0x1, 0x1c1f ;  /* 0x003c1f0042147f89 */ /* 0x00023000000e0000 */
[----:B-1----:R-:W-:Y:S05]  /*6fd0*/  @P0 BRA `(.L_x_8) ;  /* 0x0000004000980947 */ /* 0x002fea0003800000 */
[C---:B--2---:R-:W-:Y:S01]  /*6fe0*/  VIADD R0, R19.reuse, 0x8 ;  /* 0x0000000813007836 */ /* 0x044fe20000000000 */
[----:B------:R-:W-:Y:S01]  /*6ff0*/  ULDC UR4, c[0x0][0xac8] ;  /* 0x0002b20000047ab9 */ /* 0x000fe20000000800 */
[C---:B------:R-:W-:Y:S01]  /*7000*/  VIADD R2, R19.reuse, 0x10 ;  /* 0x0000001013027836 */ /* 0x040fe20000000000 */
[C---:B------:R-:W-:Y:S01]  /*7010*/  ISETP.GE.AND P2, PT, R19.reuse, UR4, PT ;  /* 0x0000000413007c0c */ /* 0x040fe2000bf46270 */
[C---:B------:R-:W-:Y:S01]  /*7020*/  VIADD R3, R19.reuse, 0x18 ;  /* 0x0000001813037836 */ /* 0x040fe20000000000 */
[----:B------:R-:W-:Y:S01]  /*7030*/  ISETP.GE.AND P3, PT, R0, UR4, PT ;  /* 0x0000000400007c0c */ /* 0x000fe2000bf66270 */
[C---:B------:R-:W-:Y:S01]  /*7040*/  VIADD R22, R19.reuse, 0x28 ;  /* 0x0000002813167836 */ /* 0x040fe20000000000 */
[----:B------:R-:W-:Y:S01]  /*7050*/  ISETP.GE.AND P4, PT, R2, UR4, PT ;  /* 0x0000000402007c0c */ /* 0x000fe2000bf86270 */
[----:B------:R-:W-:Y:S01]  /*7060*/  VIADD R23, R19, 0x38 ;  /* 0x0000003813177836 */ /* 0x000fe20000000000 */
[----:B------:R-:W-:Y:S01]  /*7070*/  ISETP.GE.AND P5, PT, R3, UR4, PT ;  /* 0x0000000403007c0c */ /* 0x000fe2000bfa6270 */
[C---:B------:R-:W-:Y:S01]  /*7080*/  VIADD R28, R19.reuse, 0x40 ;  /* 0x00000040131c7836 */ /* 0x040fe20000000000 */
[C---:B------:R-:W-:Y:S01]  /*7090*/  IADD3 R18, R19.reuse, 0x20, RZ ;  /* 0x0000002013127810 */ /* 0x040fe20007ffe0ff */
[----:B------:R-:W-:Y:S01]  /*70a0*/  VIADD R29, R19, 0x48 ;  /* 0x00000048131d7836 */ /* 0x000fe20000000000 */
[----:B------:R-:W-:-:S02]  /*70b0*/  ISETP.GE.AND P1, PT, R22, UR4, PT ;  /* 0x0000000416007c0c */ /* 0x000fc4000bf26270 */
[----:B------:R-:W-:Y:S02]  /*70c0*/  ISETP.GE.AND P0, PT, R18, UR4, PT ;  /* 0x0000000412007c0c */ /* 0x000fe4000bf06270 */
[----:B------:R-:W-:Y:S02]  /*70d0*/  IADD3 R34, R19, 0x50, RZ ;  /* 0x0000005013227810 */ /* 0x000fe40007ffe0ff */
[----:B------:R-:W-:Y:S02]  /*70e0*/  @!P3 LEA.HI R0, R0, R0, RZ, 0x1 ;  /* 0x000000000000b211 */ /* 0x000fe400078f08ff */
[----:B------:R-:W-:Y:S02]  /*70f0*/  @!P4 LEA.HI R2, R2, R2, RZ, 0x1 ;  /* 0x000000020202c211 */ /* 0x000fe400078f08ff */
[----:B------:R-:W-:Y:S02]  /*7100*/  @!P5 LEA.HI R3, R3, R3, RZ, 0x1 ;  /* 0x000000030303d211 */ /* 0x000fe400078f08ff */
[----:B------:R-:W-:Y:S01]  /*7110*/  @!P3 LOP3.LUT R5, R0, 0xfffffffe, RZ, 0xc0, !PT ;  /* 0xfffffffe0005b812 */ /* 0x000fe200078ec0ff */
[----:B------:R-:W-:Y:S01]  /*7120*/  VIADD R0, R19, 0x30 ;  /* 0x0000003013007836 */ /* 0x000fe20000000000 */
[----:B------:R-:W-:-:S02]  /*7130*/  @!P4 LOP3.LUT R7, R2, 0xfffffffe, RZ, 0xc0, !PT ;  /* 0xfffffffe0207c812 */ /* 0x000fc400078ec0ff */
[----:B----4-:R-:W-:Y:S01]  /*7140*/  @!P5 LOP3.LUT R17, R3, 0xfffffffe, RZ, 0xc0, !PT ;  /* 0xfffffffe0311d812 */ /* 0x010fe200078ec0ff */
[--C-:B0-----:R-:W-:Y:S01]  /*7150*/  @!P2 IMAD.WIDE R2, R19, 0x4, R20.reuse ;  /* 0x000000041302a825 */ /* 0x101fe200078e0214 */
[----:B------:R-:W-:Y:S02]  /*7160*/  ISETP.GE.AND P6, PT, R34, UR4, PT ;  /* 0x0000000422007c0c */ /* 0x000fe4000bfc6270 */
[----:B------:R-:W-:Y:S01]  /*7170*/  @!P0 LEA.HI R18, R18, R18, RZ, 0x1 ;  /* 0x0000001212128211 */ /* 0x000fe200078f08ff */
[--C-:B------:R-:W-:Y:S01]  /*7180*/  @!P3 IMAD.WIDE R4, R5, 0x4, R20.reuse ;  /* 0x000000040504b825 */ /* 0x100fe200078e0214 */
[----:B------:R0:W-:Y:S01]  /*7190*/  @!P2 ST.E.64 desc[UR36][R2.64], R10 ;  /* 0x0000000a0200a985 */ /* 0x0001e2000c101b24 */
[----:B------:R-:W-:Y:S02]  /*71a0*/  ISETP.GE.AND P2, PT, R0, UR4, PT ;  /* 0x0000000400007c0c */ /* 0x000fe4000bf46270 */
[----:B------:R-:W-:Y:S01]  /*71b0*/  @!P4 IMAD.WIDE R6, R7, 0x4, R20 ;  /* 0x000000040706c825 */ /* 0x000fe200078e0214 */
[----:B------:R1:W-:Y:S01]  /*71c0*/  @!P3 ST.E.64 desc[UR36][R4.64], R24 ;  /* 0x000000180400b985 */ /* 0x0003e2000c101b24 */
[----:B------:R-:W-:-:S02]  /*71d0*/  ISETP.GE.AND P3, PT, R23, UR4, PT ;  /* 0x0000000417007c0c */ /* 0x000fc4000bf66270 */
[----:B---3--:R-:W-:Y:S01]  /*71e0*/  @!P5 IMAD.WIDE R16, R17, 0x4, R20 ;  /* 0x000000041110d825 */ /* 0x008fe200078e0214 */
[----:B------:R2:W-:Y:S01]  /*71f0*/  @!P4 ST.E.64 desc[UR36][R6.64], R32 ;  /* 0x000000200600c985 */ /* 0x0005e2000c101b24 */
[----:B------:R-:W-:Y:S02]  /*7200*/  ISETP.GE.AND P4, PT, R28, UR4, PT ;  /* 0x000000041c007c0c */ /* 0x000fe4000bf86270 */
[----:B------:R-:W-:Y:S01]  /*7210*/  @!P1 LEA.HI R22, R22, R22, RZ, 0x1 ;  /* 0x0000001616169211 */ /* 0x000fe200078f08ff */
[----:B------:R3:W-:Y:S01]  /*7220*/  @!P5 ST.E.64 desc[UR36][R16.64], R44 ;  /* 0x0000002c1000d985 */ /* 0x0007e2000c101b24 */
[----:B------:R-:W-:Y:S01]  /*7230*/  ISETP.GE.AND P5, PT, R29, UR4, PT ;  /* 0x000000041d007c0c */ /* 0x000fe2000bfa6270 */
[----:B------:R-:W-:Y:S01]  /*7240*/  VIADD R19, R19, 0x58 ;  /* 0x0000005813137836 */ /* 0x000fe20000000000 */
[----:B0-----:R-:W-:Y:S02]  /*7250*/  @!P0 LOP3.LUT R3, R18, 0xfffffffe, RZ, 0xc0, !PT ;  /* 0xfffffffe12038812 */ /* 0x001fe400078ec0ff */
[----:B------:R-:W-:-:S02]  /*7260*/  @!P2 LEA.HI R0, R0, R0, RZ, 0x1 ;  /* 0x000000000000a211 */ /* 0x000fc400078f08ff */
[----:B-1----:R-:W-:Y:S01]  /*7270*/  @!P1 LOP3.LUT R5, R22, 0xfffffffe, RZ, 0xc0, !PT ;  /* 0xfffffffe16059812 */ /* 0x002fe200078ec0ff */
[--C-:B------:R-:W-:Y:S01]  /*7280*/  @!P0 IMAD.WIDE R2, R3, 0x4, R20.reuse ;  /* 0x0000000403028825 */ /* 0x100fe200078e0214 */
[----:B------:R-:W-:Y:S02]  /*7290*/  @!P3 LEA.HI R23, R23, R23, RZ, 0x1 ;  /* 0x000000171717b211 */ /* 0x000fe400078f08ff */
[----:B------:R-:W-:Y:S01]  /*72a0*/  @!P4 LEA.HI R28, R28, R28, RZ, 0x1 ;  /* 0x0000001c1c1cc211 */ /* 0x000fe200078f08ff */
[----:B------:R-:W-:Y:S01]  /*72b0*/  @!P1 IMAD.WIDE R4, R5, 0x4, R20 ;  /* 0x0000000405049825 */ /* 0x000fe200078e0214 */
[----:B------:R-:W-:Y:S01]  /*72c0*/  @!P6 LEA.HI R34, R34, R34, RZ, 0x1 ;  /* 0x000000222222e211 */ /* 0x000fe200078f08ff */
[----:B------:R0:W-:Y:S01]  /*72d0*/  @!P0 ST.E.64 desc[UR36][R2.64], R30 ;  /* 0x0000001e02008985 */ /* 0x0001e2000c101b24 */
[----:B------:R-:W-:Y:S02]  /*72e0*/  @!P5 LEA.HI R29, R29, R29, RZ, 0x1 ;  /* 0x0000001d1d1dd211 */ /* 0x000fe400078f08ff */
[----:B--2---:R-:W-:Y:S01]  /*72f0*/  @!P2 LOP3.LUT R7, R0, 0xfffffffe, RZ, 0xc0, !PT ;  /* 0xfffffffe0007a812 */ /* 0x004fe200078ec0ff */
[----:B------:R1:W-:Y:S01]  /*7300*/  @!P1 ST.E.64 desc[UR36][R4.64], R48 ;  /* 0x0000003004009985 */ /* 0x0003e2000c101b24 */
[----:B------:R-:W-:-:S02]  /*7310*/  @!P3 LOP3.LUT R23, R23, 0xfffffffe, RZ, 0xc0, !PT ;  /* 0xfffffffe1717b812 */ /* 0x000fc400078ec0ff */
[----:B------:R-:W-:Y:S02]  /*7320*/  @!P4 LOP3.LUT R11, R28, 0xfffffffe, RZ, 0xc0, !PT ;  /* 0xfffffffe1c0bc812 */ /* 0x000fe400078ec0ff */
[----:B------:R-:W-:Y:S02]  /*7330*/  @!P5 LOP3.LUT R29, R29, 0xfffffffe, RZ, 0xc0, !PT ;  /* 0xfffffffe1d1dd812 */ /* 0x000fe400078ec0ff */
[----:B---3--:R-:W-:Y:S02]  /*7340*/  @!P6 LOP3.LUT R17, R34, 0xfffffffe, RZ, 0xc0, !PT ;  /* 0xfffffffe2211e812 */ /* 0x008fe400078ec0ff */
[----:B------:R-:W-:Y:S01]  /*7350*/  ISETP.GE.AND P0, PT, R19, UR4, PT ;  /* 0x0000000413007c0c */ /* 0x000fe2000bf06270 */
[----:B0-----:R-:W-:-:S04]  /*7360*/  @!P2 IMAD.WIDE R2, R7, 0x4, R20 ;  /* 0x000000040702a825 */ /* 0x001fc800078e0214 */
[--C-:B-1----:R-:W-:Y:S01]  /*7370*/  @!P3 IMAD.WIDE R4, R23, 0x4, R20.reuse ;  /* 0x000000041704b825 */ /* 0x102fe200078e0214 */
[----:B------:R1:W-:Y:S03]  /*7380*/  @!P2 ST.E.64 desc[UR36][R2.64], R8 ;  /* 0x000000080200a985 */ /* 0x0003e6000c101b24 */
[--C-:B------:R-:W-:Y:S01]  /*7390*/  @!P4 IMAD.WIDE R6, R11, 0x4, R20.reuse ;  /* 0x000000040b06c825 */ /* 0x100fe200078e0214 */
[----:B------:R1:W-:Y:S03]  /*73a0*/  @!P3 ST.E.64 desc[UR36][R4.64], R12 ;  /* 0x0000000c0400b985 */ /* 0x0003e6000c101b24 */
[--C-:B------:R-:W-:Y:S01]  /*73b0*/  @!P5 IMAD.WIDE R10, R29, 0x4, R20.reuse ;  /* 0x000000041d0ad825 */ /* 0x100fe200078e0214 */
[----:B------:R1:W-:Y:S03]  /*73c0*/  @!P4 ST.E.64 desc[UR36][R6.64], R14 ;  /* 0x0000000e0600c985 */ /* 0x0003e6000c101b24 */
[----:B------:R-:W-:Y:S01]  /*73d0*/  @!P6 IMAD.WIDE R16, R17, 0x4, R20 ;  /* 0x000000041110e825 */ /* 0x000fe200078e0214 */
[----:B------:R1:W-:Y:S04]  /*73e0*/  @!P5 ST.E.64 desc[UR36][R10.64], R26 ;  /* 0x0000001a0a00d985 */ /* 0x0003e8000c101b24 */
[----:B------:R1:W-:Y:S01]  /*73f0*/  @!P6 ST.E.64 desc[UR36][R16.64], R50 ;  /* 0x000000321000e985 */ /* 0x0003e2000c101b24 */
[----:B------:R-:W-:Y:S05]  /*7400*/  @P0 BRA `(.L_x_8) ;  /* 0x0000003c008c0947 */ /* 0x000fea0003800000 */
[----:B------:R-:W-:-:S04]  /*7410*/  LEA.HI R19, R19, R19, RZ, 0x1 ;  /* 0x0000001313137211 */ /* 0x000fc800078f08ff */
[----:B-1----:R-:W-:-:S05]  /*7420*/  LOP3.LUT R3, R19, 0xfffffffe, RZ, 0xc0, !PT ;  /* 0xfffffffe13037812 */ /* 0x002fca00078ec0ff */
[----:B------:R-:W-:-:S05]  /*7430*/  IMAD.WIDE R2, R3, 0x4, R20 ;  /* 0x0000000403027825 */ /* 0x000fca00078e0214 */
[----:B------:R0:W-:Y:S01]  /*7440*/  ST.E.64 desc[UR36][R2.64], R134 ;  /* 0x0000008602007985 */ /* 0x0001e2000c101b24 */
[----:B------:R-:W-:Y:S05]  /*7450*/  BRA `(.L_x_8) ;  /* 0x0000003c00787947 */ /* 0x000fea0003800000 */
.L_x_35:
[----:B------:R-:W-:-:S05]  /*7460*/  VIADD R0, R22, 0xffffff80 ;  /* 0xffffff8016007836 */ /* 0x000fca0000000000 */
[----:B------:R-:W-:-:S13]  /*7470*/  ISETP.GT.AND P0, PT, R0, 0xbf, PT ;  /* 0x000000bf0000780c */ /* 0x000fda0003f04270 */
[----:B------:R-:W-:Y:S05]  /*7480*/  @P0 BRA `(.L_x_8) ;  /* 0x0000003c006c0947 */ /* 0x000fea0003800000 */
[----:B------:R-:W0:Y:S01]  /*7490*/  S2R R3, SR_CTAID.X ;  /* 0x0000000000037919 */ /* 0x000e220000002500 */
[----:B------:R-:W1:Y:S01]  /*74a0*/  LDC R4, c[0x0][0xbe8] ;  /* 0x0002fa00ff047b82 */ /* 0x000e620000000800 */
[----:B------:R-:W-:Y:S01]  /*74b0*/  ULDC UR4, c[0x0][0xa88] ;  /* 0x0002a20000047ab9 */ /* 0x000fe20000000800 */
[----:B0-----:R-:W-:Y:S02]  /*74c0*/  IMAD R22, R3, 0xc0, R22 ;  /* 0x000000c003167824 */ /* 0x001fe400078e0216 */
[----:B-1----:R-:W-:Y:S02]  /*74d0*/  IMAD R3, R4, UR4, RZ ;  /* 0x0000000404037c24 */ /* 0x002fe4000f8e02ff */
[----:B------:R-:W-:-:S05]  /*74e0*/  VIADD R22, R22, 0xffffff80 ;  /* 0xffffff8016167836 */ /* 0x000fca0000000000 */
[----:B------:R-:W-:-:S13]  /*74f0*/  ISETP.GE.AND P0, PT, R22, R3, PT ;  /* 0x000000031600720c */ /* 0x000fda0003f06270 */
[----:B------:R-:W-:Y:S05]  /*7500*/  @P0 BRA `(.L_x_8) ;  /* 0x0000003c004c0947 */ /* 0x000fea0003800000 */
[----:B------:R-:W-:Y:S01]  /*7510*/  ISETP.NE.AND P0, PT, R4, 0x1, PT ;  /* 0x000000010400780c */ /* 0x000fe20003f05270 */
[----:B------:R-:W0:Y:S01]  /*7520*/  S2UR UR7, SR_CTAID.Z ;  /* 0x00000000000779c3 */ /* 0x000e220000002700 */
[----:B------:R-:W-:Y:S02]  /*7530*/  USHF.R.S32.HI UR6, URZ, 0x1f, UR39 ;  /* 0x0000001f3f067899 */ /* 0x000fe40008011427 */
[----:B------:R-:W-:Y:S01]  /*7540*/  IMAD R6, RZ, RZ, -UR39 ;  /* 0x80000027ff067e24 */ /* 0x000fe2000f8e02ff */
[----:B------:R-:W-:Y:S01]  /*7550*/  ULDC.64 UR8, c[0x0][0xbd0] ;  /* 0x0002f40000087ab9 */ /* 0x000fe20000000a00 */
[----:B------:R-:W-:Y:S01]  /*7560*/  IMAD.MOV.U32 R5, RZ, RZ, R22 ;  /* 0x000000ffff057224 */ /* 0x000fe200078e0016 */
[----:B------:R-:W-:Y:S02]  /*7570*/  UIMAD UR6, UR6, UR8, URZ ;  /* 0x00000008060672a4 */ /* 0x000fe4000f8e023f */
[----:B------:R-:W-:Y:S01]  /*7580*/  UIMAD.WIDE.U32 UR4, UR39, UR8, URZ ;  /* 0x00000008270472a5 */ /* 0x000fe2000f8e003f */
[----:B------:R-:W1:Y:S01]  /*7590*/  LDC.64 R12, c[0x0][0xbd8] ;  /* 0x0002f600ff0c7b82 */ /* 0x000e620000000a00 */
[----:B------:R-:W-:-:S04]  /*75a0*/  UIMAD UR6, UR39, UR9, UR6 ;  /* 0x00000009270672a4 */ /* 0x000fc8000f8e0206 */
[----:B------:R-:W-:Y:S02]  /*75b0*/  UIADD3 UR6, UR5, UR6, URZ ;  /* 0x0000000605067290 */ /* 0x000fe4000fffe03f */
[----:B------:R-:W-:Y:S01]  /*75c0*/  MOV R3, UR5 ;  /* 0x0000000500037c02 */ /* 0x000fe20008000f00 */
[----:B------:R-:W-:Y:S01]  /*75d0*/  IMAD.U32 R2, RZ, RZ, UR4 ;  /* 0x00000004ff027e24 */ /* 0x000fe2000f8e00ff */
[----:B------:R-:W2:Y:S01]  /*75e0*/  @P0 LDC R9, c[0x0][0xbec] ;  /* 0x0002fb00ff090b82 */ /* 0x000ea20000000800 */
[----:B------:R-:W-:Y:S01]  /*75f0*/  ULDC.64 UR4, c[0x0][0xbe0] ;  /* 0x0002f80000047ab9 */ /* 0x000fe20000000a00 */
[----:B------:R-:W-:-:S06]  /*7600*/  IMAD.U32 R3, RZ, RZ, UR6 ;  /* 0x00000006ff037e24 */ /* 0x000fcc000f8e00ff */
[----:B------:R-:W3:Y:S01]  /*7610*/  S2UR UR10, SR_CTAID.Y ;  /* 0x00000000000a79c3 */ /* 0x000ee20000002600 */
[----:B0-----:R-:W-:-:S07]  /*7620*/  USHF.R.S32.HI UR8, URZ, 0x1f, UR7 ;  /* 0x0000001f3f087899 */ /* 0x001fce0008011407 */
[----:B------:R-:W3:Y:S01]  /*7630*/  LDC R7, c[0x0][0xc50] ;  /* 0x00031400ff077b82 */ /* 0x000ee20000000800 */
[C---:B-1----:R-:W-:Y:S02]  /*7640*/  IMAD R8, R12.reuse, UR8, RZ ;  /* 0x000000080c087c24 */ /* 0x042fe4000f8e02ff */
[----:B------:R-:W-:-:S04]  /*7650*/  IMAD.WIDE.U32 R2, R12, UR7, R2 ;  /* 0x000000070c027c25 */ /* 0x000fc8000f8e0002 */
[----:B------:R-:W-:Y:S01]  /*7660*/  IMAD R13, R13, UR7, R8 ;  /* 0x000000070d0d7c24 */ /* 0x000fe2000f8e0208 */
[----:B------:R-:W0:Y:S01]  /*7670*/  @P0 LDC R11, c[0x0][0xbf0] ;  /* 0x0002fc00ff0b0b82 */ /* 0x000e220000000800 */
[----:B--2---:R-:W-:-:S04]  /*7680*/  @P0 IMAD.HI.U32 R0, R22, R9, RZ ;  /* 0x0000000916000227 */ /* 0x004fc800078e00ff */
[----:B------:R-:W-:Y:S02]  /*7690*/  IMAD.IADD R3, R13, 0x1, R3 ;  /* 0x000000010d037824 */ /* 0x000fe400078e0203 */
[----:B---3--:R-:W-:-:S04]  /*76a0*/  IMAD R9, R7, R6, UR10 ;  /* 0x0000000a07097e24 */ /* 0x008fc8000f8e0206 */
[----:B------:R-:W-:Y:S01]  /*76b0*/  IMAD.WIDE.U32 R2, R9, UR4, R2 ;  /* 0x0000000409027c25 */ /* 0x000fe2000f8e0002 */
[----:B0-----:R-:W-:Y:S02]  /*76c0*/  @P0 SHF.R.U32.HI R5, RZ, R11, R0 ;  /* 0x0000000bff050219 */ /* 0x001fe40000011600 */
[----:B------:R-:W-:Y:S02]  /*76d0*/  SHF.R.S32.HI R0, RZ, 0x1f, R9 ;  /* 0x0000001fff007819 */ /* 0x000fe40000011409 */
[----:B------:R-:W-:Y:S01]  /*76e0*/  IADD3 R2, P0, R5, R2, RZ ;  /* 0x0000000205027210 */ /* 0x000fe20007f1e0ff */
[----:B------:R-:W-:Y:S02]  /*76f0*/  IMAD.MOV R7, RZ, RZ, -R5 ;  /* 0x000000ffff077224 */ /* 0x000fe400078e0a05 */
[----:B------:R-:W-:Y:S02]  /*7700*/  IMAD R0, R0, UR4, RZ ;  /* 0x0000000400007c24 */ /* 0x000fe4000f8e02ff */
[----:B------:R-:W-:-:S02]  /*7710*/  IMAD R7, R4, R7, R22 ;  /* 0x0000000704077224 */ /* 0x000fc400078e0216 */
[----:B------:R-:W-:Y:S01]  /*7720*/  IMAD R4, R9, UR5, R0 ;  /* 0x0000000509047c24 */ /* 0x000fe2000f8e0200 */
[----:B------:R-:W-:Y:S01]  /*7730*/  SHF.R.S32.HI R9, RZ, 0x1f, R5 ;  /* 0x0000001fff097819 */ /* 0x000fe20000011405 */
[----:B------:R-:W-:Y:S01]  /*7740*/  ULDC.64 UR4, c[0x0][0xbc8] ;  /* 0x0002f20000047ab9 */ /* 0x000fe20000000a00 */
[----:B------:R-:W-:Y:S02]  /*7750*/  SHF.R.S32.HI R0, RZ, 0x1f, R7 ;  /* 0x0000001fff007819 */ /* 0x000fe40000011407 */
[----:B------:R-:W-:-:S03]  /*7760*/  IADD3.X R3, R9, R3, R4, P0, !PT ;  /* 0x0000000309037210 */ /* 0x000fc600007fe404 */
[----:B------:R-:W-:Y:S02]  /*7770*/  IMAD R0, R0, UR4, RZ ;  /* 0x0000000400007c24 */ /* 0x000fe4000f8e02ff */
[----:B------:R-:W-:-:S04]  /*7780*/  IMAD.WIDE.U32 R2, R7, UR4, R2 ;  /* 0x0000000407027c25 */ /* 0x000fc8000f8e0002 */
[----:B------:R-:W-:Y:S01]  /*7790*/  IMAD R5, R7, UR5, R0 ;  /* 0x0000000507057c24 */ /* 0x000fe2000f8e0200 */
[----:B------:R-:W-:Y:S02]  /*77a0*/  ULDC.64 UR4, c[0x0][0xba8] ;  /* 0x0002ea0000047ab9 */ /* 0x000fe40000000a00 */
[----:B------:R-:W-:Y:S01]  /*77b0*/  LEA R4, P0, R2, UR4, 0x2 ;  /* 0x0000000402047c11 */ /* 0x000fe2000f8010ff */
[----:B------:R-:W-:-:S05]  /*77c0*/  IMAD.IADD R3, R3, 0x1, R5 ;  /* 0x0000000103037824 */ /* 0x000fca00078e0205 */
[----:B------:R-:W-:Y:S02]  /*77d0*/  LEA.HI.X R5, R2, UR5, R3, 0x2, P0 ;  /* 0x0000000502057c11 */ /* 0x000fe400080f1403 */
[----:B------:R-:W-:-:S05]  /*77e0*/  MOV R3, 0xff800000 ;  /* 0xff80000000037802 */ /* 0x000fca0000000f00 */
[----:B------:R0:W-:Y:S01]  /*77f0*/  STG.E desc[UR36][R4.64], R3 ;  /* 0x0000000304007986 */ /* 0x0001e2000c101924 */
[----:B------:R-:W-:Y:S05]  /*7800*/  BRA `(.L_x_8) ;  /* 0x00000038008c7947 */ /* 0x000fea0003800000 */
.L_x_6:
[----:B------:R-:W-:-:S08]  /*7810*/  NOP ;  /* 0x0000000000007918 */ /* 0x000fd00000000000 */
[----:B------:R-:W0:-:S00]  /*7820*/  USETMAXREG.DEALLOC.CTAPOOL 0x20 ;  /* 0x00000020000079c8 */ /* 0x000e0000080e0500 */
[----:B0-----:R-:W-:Y:S01]  /*7830*/  LOP3.LUT R18, R0, 0x3, RZ, 0xc0, !PT ;  /* 0x0000000300127812 */ /* 0x001fe200078ec0ff */
[----:B------:R-:W0:Y:S05]  /*7840*/  S2R R24, SR_CTAID.Z ;  /* 0x0000000000187919 */ /* 0x000e2a0000002700 */
[----:B-1----:R-:W1:Y:S01]  /*7850*/  S2UR UR6, SR_CTAID.Y ;  /* 0x00000000000679c3 */ /* 0x002e620000002600 */
[----:B------:R-:W2:Y:S02]  /*7860*/  SHFL.IDX PT, R0, R18, RZ, 0x1f ;  /* 0x00001fff12007589 */ /* 0x000ea400000e0000 */
[----:B--2---:R-:W-:-:S13]  /*7870*/  ISETP.NE.AND P0, PT, R0, RZ, PT ;  /* 0x000000ff0000720c */ /* 0x004fda0003f05270 */
[----:B01----:R-:W-:Y:S05]  /*7880*/  @!P0 BRA `(.L_x_38) ;  /* 0x0000000000288947 */ /* 0x003fea0003800000 */
[----:B------:R-:W-:Y:S01]  /*7890*/  ULDC UR7, c[0x0][0xc50] ;  /* 0x0003140000077ab9 */ /* 0x000fe20000000800 */
[----:B------:R-:W-:Y:S01]  /*78a0*/  UMOV UR42, UR6 ;  /* 0x00000006002a7c82 */ /* 0x000fe20008000000 */
[----:B------:R-:W-:-:S06]  /*78b0*/  UISETP.NE.AND UP0, UPT, UR7, 0x1, UPT ;  /* 0x000000010700788c */ /* 0x000fcc000bf05270 */
[----:B------:R-:W-:-:S13]  /*78c0*/  PLOP3.LUT P0, PT, PT, PT, UP0, 0x80, 0x0 ;  /* 0x000000000000781c */ /* 0x000fda0003f0f008 */
[----:B------:R-:W-:Y:S05]  /*78d0*/  @!P0 BRA `(.L_x_39) ;  /* 0x0000000000308947 */ /* 0x000fea0003800000 */
[----:B------:R-:W-:Y:S01]  /*78e0*/  ULDC UR4, c[0x0][0xc54] ;  /* 0x0003150000047ab9 */ /* 0x000fe20000000800 */
[----:B------:R-:W-:Y:S01]  /*78f0*/  ULDC UR42, c[0x0][0xc58] ;  /* 0x00031600002a7ab9 */ /* 0x000fe20000000800 */
[----:B------:R-:W-:-:S04]  /*7900*/  UIMAD.WIDE.U32 UR4, UR6, UR4, URZ ;  /* 0x00000004060472a5 */ /* 0x000fc8000f8e003f */
[----:B------:R-:W-:Y:S01]  /*7910*/  USHF.R.U32.HI UR42, URZ, UR42, UR5 ;  /* 0x0000002a3f2a7299 */ /* 0x000fe20008011605 */
[----:B------:R-:W-:Y:S11]  /*7920*/  BRA `(.L_x_39) ;  /* 0x00000000001c7947 */ /* 0x000ff60003800000 */
.L_x_38:
[----:B------:R-:W-:Y:S01]  /*7930*/  ULDC UR7, c[0x0][0xc50] ;  /* 0x0003140000077ab9 */ /* 0x000fe20000000800 */
[----:B------:R-:W-:Y:S01]  /*7940*/  UMOV UR42, UR6 ;  /* 0x00000006002a7c82 */ /* 0x000fe20008000000 */
[----:B------:R-:W-:-:S11]  /*7950*/  UISETP.NE.AND UP0, UPT, UR7, 0x1, UPT ;  /* 0x000000010700788c */ /* 0x000fd6000bf05270 */
[----:B------:R-:W-:Y:S01]  /*7960*/  @UP0 ULDC UR4, c[0x0][0xc54] ;  /* 0x0003150000040ab9 */ /* 0x000fe20000000800 */
[----:B------:R-:W-:Y:S01]  /*7970*/  @UP0 ULDC UR8, c[0x0][0xc58] ;  /* 0x0003160000080ab9 */ /* 0x000fe20000000800 */
[----:B------:R-:W-:-:S04]  /*7980*/  UIMAD.WIDE.U32 UR4, UR6, UR4, URZ ;  /* 0x00000004060472a5 */ /* 0x000fc8000f8e003f */
[----:B------:R-:W-:-:S12]  /*7990*/  @UP0 USHF.R.U32.HI UR42, URZ, UR8, UR5 ;  /* 0x000000083f2a0299 */ /* 0x000fd80008011605 */
.L_x_39:
[----:B------:R-:W-:Y:S01]  /*79a0*/  ISETP.GE.AND P0, PT, R24, RZ, PT ;  /* 0x000000ff1800720c */ /* 0x000fe20003f06270 */
[----:B------:R-:W-:Y:S01]  /*79b0*/  UIADD3 UR4, -UR42, URZ, URZ ;  /* 0x0000003f2a047290 */ /* 0x000fe2000fffe13f */
[----:B------:R-:W-:Y:S02]  /*79c0*/  IMAD.MOV.U32 R0, RZ, RZ, 0x1 ;  /* 0x00000001ff007424 */ /* 0x000fe400078e00ff */
[----:B------:R-:W-:Y:S01]  /*79d0*/  IMAD.MOV.U32 R2, RZ, RZ, RZ ;  /* 0x000000ffff027224 */ /* 0x000fe200078e00ff */
[----:B------:R-:W-:Y:S01]  /*79e0*/  UIMAD UR4, UR7, UR4, UR6 ;  /* 0x00000004070472a4 */ /* 0x000fe2000f8e0206 */
[----:B------:R-:W-:-:S07]  /*79f0*/  IMAD.MOV.U32 R6, RZ, RZ, 0x1 ;  /* 0x00000001ff067424 */ /* 0x000fce00078e00ff */
[----:B------:R-:W-:Y:S05]  /*7a00*/  @!P0 BRA `(.L_x_40) ;  /* 0x00000034004c8947 */ /* 0x000fea0003800000 */
[----:B------:R-:W0:Y:S01]  /*7a10*/  LDC.64 R2, c[0x0][0xa28] ;  /* 0x00028a00ff027b82 */ /* 0x000e220000000a00 */
[----:B------:R-:W-:Y:S01]  /*7a20*/  ULDC.64 UR6, c[0x0][0x418] ;  /* 0x0001060000067ab9 */ /* 0x000fe20000000a00 */
[----:B------:R-:W-:Y:S01]  /*7a30*/  ULDC UR5, c[0x0][0x424] ;  /* 0x0001090000057ab9 */ /* 0x000fe20000000800 */
[----:B------:R-:W-:Y:S01]  /*7a40*/  ULDC UR43, c[0x0][0x2f0] ;  /* 0x0000bc00002b7ab9 */ /* 0x000fe20000000800 */
[----:B------:R-:W-:Y:S01]  /*7a50*/  IMAD.MOV.U32 R19, RZ, RZ, RZ ;  /* 0x000000ffff137224 */ /* 0x000fe200078e00ff */
[----:B0-----:R-:W-:-:S04]  /*7a60*/  ISETP.NE.U32.AND P0, PT, R2, RZ, PT ;  /* 0x000000ff0200720c */ /* 0x001fc80003f05070 */
[----:B------:R-:W-:Y:S01]  /*7a70*/  ISETP.NE.AND.EX P0, PT, R3, RZ, PT, P0 ;  /* 0x000000ff0300720c */ /* 0x000fe20003f05300 */
[----:B------:R-:W-:-:S12]  /*7a80*/  UISETP.NE.U32.AND UP0, UPT, UR6, URZ, UPT ;  /* 0x0000003f0600728c */ /* 0x000fd8000bf05070 */
[----:B------:R-:W0:Y:S01]  /*7a90*/  @P0 LDC.64 R2, c[0x0][0xa28] ;  /* 0x00028a00ff020b82 */ /* 0x000e220000000a00 */
[----:B------:R-:W-:-:S04]  /*7aa0*/  UISETP.NE.AND.EX UP0, UPT, UR7, URZ, UPT, UP0 ;  /* 0x0000003f0700728c */ /* 0x000fc8000bf05300 */
[----:B------:R-:W-:-:S04]  /*7ab0*/  USEL UR5, UR5, 0x1, UP0 ;  /* 0x0000000105057887 */ /* 0x000fc80008000000 */
[----:B------:R-:W-:Y:S01]  /*7ac0*/  UIMAD UR43, UR5, UR43, URZ ;  /* 0x0000002b052b72a4 */ /* 0x000fe2000f8e023f */
[----:B------:R-:W1:Y:S03]  /*7ad0*/  S2R R25, SR_CTAID.X ;  /* 0x0000000000197919 */ /* 0x000e660000002500 */
[----:B------:R-:W-:Y:S02]  /*7ae0*/  UISETP.GE.AND UP0, UPT, UR43, 0x1, UPT ;  /* 0x000000012b00788c */ /* 0x000fe4000bf06270 */
[----:B------:R-:W-:Y:S01]  /*7af0*/  UIADD3 UR5, UR43, 0x7f, URZ ;  /* 0x0000007f2b057890 */ /* 0x000fe2000fffe03f */
[----:B0-----:R-:W-:-:S05]  /*7b00*/  @P0 IMAD.WIDE R2, R24, 0x4, R2 ;  /* 0x0000000418020825 */ /* 0x001fca00078e0202 */
[----:B------:R0:W5:Y:S01]  /*7b10*/  @P0 LDG.E R19, desc[UR36][R2.64] ;  /* 0x0000002402130981 */ /* 0x000162000c1e1900 */
[----:B------:R-:W-:Y:S01]  /*7b20*/  PLOP3.LUT P0, PT, PT, PT, UP0, 0x80, 0x0 ;  /* 0x000000000000781c */ /* 0x000fe20003f0f008 */
[----:B------:R-:W-:Y:S02]  /*7b30*/  USHF.R.S32.HI UR6, URZ, 0x1f, UR5 ;  /* 0x0000001f3f067899 */ /* 0x000fe40008011405 */
[----:B------:R-:W-:Y:S02]  /*7b40*/  ULOP3.LUT UR47, UR4, 0xffff, URZ, 0xc0, !UPT ;  /* 0x0000ffff042f7892 */ /* 0x000fe4000f8ec03f */
[----:B------:R-:W-:Y:S01]  /*7b50*/  ULEA.HI UR6, UR6, UR5, URZ, 0x7 ;  /* 0x0000000506067291 */ /* 0x000fe2000f8f383f */
[----:B------:R-:W-:-:S03]  /*7b60*/  UMOV UR39, URZ ;  /* 0x0000003f00277c82 */ /* 0x000fc60008000000 */
[----:B------:R-:W-:-:S04]  /*7b70*/  USHF.R.S32.HI UR44, URZ, 0x7, UR6 ;  /* 0x000000073f2c7899 */ /* 0x000fc80008011406 */
[----:B01----:R-:W-:Y:S08]  /*7b80*/  @!P0 BRA `(.L_x_41) ;  /* 0x0000000000848947 */ /* 0x003ff00003800000 */
[----:B------:R-:W-:-:S03]  /*7b90*/  USHF.R.U32.HI UR6, URZ, 0x10, UR4 ;  /* 0x000000103f067899 */ /* 0x000fc60008011604 */
[----:B------:R-:W-:Y:S01]  /*7ba0*/  UMOV UR4, URZ ;  /* 0x0000003f00047c82 */ /* 0x000fe20008000000 */
[----:B------:R-:W-:-:S11]  /*7bb0*/  UISETP.NE.AND UP0, UPT, UR6, URZ, UPT ;  /* 0x0000003f0600728c */ /* 0x000fd6000bf05270 */
[----:B------:R-:W-:Y:S02]  /*7bc0*/  @!UP0 ULDC UR6, c[0x0][0x9f0] ;  /* 0x00027c0000068ab9 */ /* 0x000fe40000000800 */
[----:B------:R-:W-:Y:S01]  /*7bd0*/  IABS R2, UR6 ;  /* 0x0000000600027c13 */ /* 0x000fe20008000000 */
[----:B------:R-:W-:Y:S02]  /*7be0*/  UIADD3 UR7, UR44, -0x1, UR6 ;  /* 0xffffffff2c077890 */ /* 0x000fe4000fffe006 */
[----:B------:R-:W-:Y:S02]  /*7bf0*/  IABS R5, UR6 ;  /* 0x0000000600057c13 */ /* 0x000fe40008000000 */
[----:B------:R-:W-:Y:S02]  /*7c00*/  R2UR UR10, R2 ;  /* 0x00000000020a72ca */ /* 0x000fe400000e0000 */
[----:B------:R-:W-:Y:S01]  /*7c10*/  IABS R4, UR7 ;  /* 0x0000000700047c13 */ /* 0x000fe20008000000 */
[----:B------:R-:W-:-:S03]  /*7c20*/  ULOP3.LUT UR7, UR7, UR6, URZ, 0x3c, !UPT ;  /* 0x0000000607077292 */ /* 0x000fc6000f8e3c3f */
[----:B------:R-:W-:-:S07]  /*7c30*/  R2UR UR9, R4 ;  /* 0x00000000040972ca */ /* 0x000fce00000e0000 */
[----:B------:R-:W0:Y:S08]  /*7c40*/  I2F.RP R2, UR10 ;  /* 0x0000000a00027d06 */ /* 0x000e300008209400 */
[----:B0-----:R-:W0:Y:S02]  /*7c50*/  MUFU.RCP R2, R2 ;  /* 0x0000000200027308 */ /* 0x001e240000001000 */
[----:B0-----:R-:W-:Y:S01]  /*7c60*/  VIADD R3, R2, 0xffffffe ;  /* 0x0ffffffe02037836 */ /* 0x001fe20000000000 */
[----:B------:R-:W-:-:S05]  /*7c70*/  IADD3 R2, RZ, -R5, RZ ;  /* 0x80000005ff027210 */ /* 0x000fca0007ffe0ff */
[----:B------:R-:W0:Y:S02]  /*7c80*/  F2I.FTZ.U32.TRUNC.NTZ R3, R3 ;  /* 0x0000000300037305 */ /* 0x000e24000021f000 */
[----:B0-----:R-:W-:-:S13]  /*7c90*/  R2UR UR5, R3 ;  /* 0x00000000030572ca */ /* 0x001fda00000e0000 */
[----:B------:R-:W-:-:S04]  /*7ca0*/  UIADD3 UR8, URZ, -UR5, URZ ;  /* 0x800000053f087290 */ /* 0x000fc8000fffe03f */
[----:B------:R-:W-:-:S04]  /*7cb0*/  UIMAD UR8, UR8, UR10, URZ ;  /* 0x0000000a080872a4 */ /* 0x000fc8000f8e023f */
[----:B------:R-:W-:-:S03]  /*7cc0*/  UIMAD.WIDE.U32 UR4, UR5, UR8, UR4 ;  /* 0x00000008050472a5 */ /* 0x000fc6000f8e0004 */
[----:B------:R-:W-:Y:S01]  /*7cd0*/  R2UR UR8, R2 ;  /* 0x00000000020872ca */ /* 0x000fe200000e0000 */
[----:B------:R-:W-:-:S12]  /*7ce0*/  UIMAD.WIDE.U32 UR4, UR5, UR9, URZ ;  /* 0x00000009050472a5 */ /* 0x000fd8000f8e003f */
[----:B------:R-:W-:-:S04]  /*7cf0*/  UIMAD UR4, UR5, UR8, UR9 ;  /* 0x00000008050472a4 */ /* 0x000fc8000f8e0209 */
[----:B------:R-:W-:-:S11]  /*7d00*/  UISETP.GT.U32.AND UP0, UPT, UR10, UR4, UPT ;  /* 0x000000040a00728c */ /* 0x000fd6000bf04070 */
[----:B------:R-:W-:Y:S02]  /*7d10*/  @!UP0 UIADD3 UR4, UR4, -UR10, URZ ;  /* 0x8000000a04048290 */ /* 0x000fe4000fffe03f */
[----:B------:R-:W-:Y:S02]  /*7d20*/  @!UP0 UIADD3 UR5, UR5, 0x1, URZ ;  /* 0x0000000105058890 */ /* 0x000fe4000fffe03f */
[----:B------:R-:W-:Y:S02]  /*7d30*/  UISETP.GE.U32.AND UP1, UPT, UR4, UR10, UPT ;  /* 0x0000000a0400728c */ /* 0x000fe4000bf26070 */
[----:B------:R-:W-:-:S09]  /*7d40*/  UISETP.GE.AND UP0, UPT, UR7, URZ, UPT ;  /* 0x0000003f0700728c */ /* 0x000fd2000bf06270 */
[----:B------:R-:W-:Y:S02]  /*7d50*/  @UP1 UIADD3 UR5, UR5, 0x1, URZ ;  /* 0x0000000105051890 */ /* 0x000fe4000fffe03f */
[----:B------:R-:W-:Y:S02]  /*7d60*/  UISETP.NE.AND UP1, UPT, UR6, URZ, UPT ;  /* 0x0000003f0600728c */ /* 0x000fe4000bf25270 */
[----:B------:R-:W-:-:S09]  /*7d70*/  @!UP0 UIADD3 UR5, -UR5, URZ, URZ ;  /* 0x0000003f05058290 */ /* 0x000fd2000fffe13f */
[----:B------:R-:W-:-:S07]  /*7d80*/  @!UP1 ULOP3.LUT UR5, URZ, UR6, URZ, 0x33, !UPT ;  /* 0x000000063f059292 */ /* 0x000fce000f8e333f */
[----:B------:R-:W-:-:S05]  /*7d90*/  UMOV UR39, UR5 ;  /* 0x0000000500277c82 */ /* 0x000fca0008000000 */
.L_x_41:
[----:B------:R-:W-:Y:S02]  /*7da0*/  UIMAD UR48, UR47, UR39, URZ ;  /* 0x000000272f3072a4 */ /* 0x000fe4000f8e023f */
[----:B------:R-:W-:Y:S02]  /*7db0*/  IMAD.U32 R3, RZ, RZ, UR39 ;  /* 0x00000027ff037e24 */ /* 0x000fe4000f8e00ff */
[----:B------:R-:W-:Y:S02]  /*7dc0*/  IMAD.MOV.U32 R6, RZ, RZ, 0x1 ;  /* 0x00000001ff067424 */ /* 0x000fe400078e00ff */
[----:B------:R-:W-:-:S05]  /*7dd0*/  IMAD.U32 R2, RZ, RZ, UR48 ;  /* 0x00000030ff027e24 */ /* 0x000fca000f8e00ff */
[----:B------:R-:W-:-:S04]  /*7de0*/  VIADDMNMX R2, R2, R3, UR44, PT ;  /* 0x0000002c02027e46 */ /* 0x000fc8000b800103 */
[----:B------:R-:W-:Y:S01]  /*7df0*/  R2UR UR49, R2 ;  /* 0x00000000023172ca */ /* 0x000fe200000e0000 */
[----:B------:R-:W-:-:S12]  /*7e00*/  IMAD.MOV.U32 R2, RZ, RZ, RZ ;  /* 0x000000ffff027224 */ /* 0x000fd800078e00ff */
[----:B------:R-:W-:-:S06]  /*7e10*/  UISETP.GT.AND UP0, UPT, UR49, UR48, UPT ;  /* 0x000000303100728c */ /* 0x000fcc000bf04270 */
[----:B------:R-:W-:-:S13]  /*7e20*/  PLOP3.LUT P0, PT, PT, PT, UP0, 0x80, 0x0 ;  /* 0x000000000000781c */ /* 0x000fda0003f0f008 */
[----:B------:R-:W-:Y:S05]  /*7e30*/  @!P0 BRA `(.L_x_40) ;  /* 0x0000003000408947 */ /* 0x000fea0003800000 */
[----:B------:R-:W0:Y:S01]  /*7e40*/  S2UR UR4, SR_CgaCtaId ;  /* 0x00000000000479c3 */ /* 0x000e220000008800 */
[----:B------:R-:W-:Y:S02]  /*7e50*/  UMOV UR45, 0x400 ;  /* 0x00000400002d7882 */ /* 0x000fe40000000000 */
[----:B0-----:R-:W-:-:S04]  /*7e60*/  ULEA UR45, UR4, UR45, 0x18 ;  /* 0x0000002d042d7291 */ /* 0x001fc8000f8ec03f */
[----:B------:R-:W-:-:S04]  /*7e70*/  UIADD3 UR4, UR45, 0x15400, URZ ;  /* 0x000154002d047890 */ /* 0x000fc8000fffe03f */
[----:B------:R-:W-:-:S06]  /*7e80*/  ULOP3.LUT UP0, URZ, UR4, 0x1bf, URZ, 0xc0, !UPT ;  /* 0x000001bf043f7892 */ /* 0x000fcc000f80c03f */
[----:B------:R-:W-:-:S13]  /*7e90*/  PLOP3.LUT P0, PT, PT, PT, UP0, 0x80, 0x0 ;  /* 0x000000000000781c */ /* 0x000fda0003f0f008 */
[----:B------:R-:W-:Y:S05]  /*7ea0*/  @!P0 BRA `(.L_x_42) ;  /* 0x0000000000408947 */ /* 0x000fea0003800000 */
[----:B------:R-:W-:Y:S01]  /*7eb0*/  MOV R2, 0x0 ;  /* 0x0000000000027802 */ /* 0x000fe20000000f00 */
[----:B------:R-:W-:Y:S01]  /*7ec0*/  ULDC.64 UR4, c[0x4][0x88] ;  /* 0x0100220000047ab9 */ /* 0x000fe20000000a00 */
[----:B------:R-:W-:Y:S01]  /*7ed0*/  ULDC.64 UR6, c[0x4][0x90] ;  /* 0x0100240000067ab9 */ /* 0x000fe20000000a00 */
[----:B------:R-:W-:Y:S01]  /*7ee0*/  IMAD.U32 R4, RZ, RZ, UR4 ;  /* 0x00000004ff047e24 */ /* 0x000fe2000f8e00ff */
[----:B------:R-:W-:Y:S01]  /*7ef0*/  MOV R5, UR5 ;  /* 0x0000000500057c02 */ /* 0x000fe20008000f00 */
[----:B------:R-:W-:Y:S01]  /*7f00*/  ULDC.64 UR4, c[0x4][0x8] ;  /* 0x0100020000047ab9 */ /* 0x000fe20000000a00 */
[----:B------:R-:W0:Y:S01]  /*7f10*/  LDC.64 R2, c[0x4][R2] ;  /* 0x0100000002027b82 */ /* 0x000e220000000a00 */
[----:B------:R-:W-:Y:S01]  /*7f20*/  IMAD.U32 R6, RZ, RZ, UR6 ;  /* 0x00000006ff067e24 */ /* 0x000fe2000f8e00ff */
[----:B------:R-:W-:Y:S01]  /*7f30*/  MOV R12, 0x1 ;  /* 0x00000001000c7802 */ /* 0x000fe20000000f00 */
[----:B------:R-:W-:Y:S02]  /*7f40*/  IMAD.U32 R7, RZ, RZ, UR7 ;  /* 0x00000007ff077e24 */ /* 0x000fe4000f8e00ff */
[----:B------:R-:W-:-:S02]  /*7f50*/  IMAD.U32 R10, RZ, RZ, UR4 ;  /* 0x00000004ff0a7e24 */ /* 0x000fc4000f8e00ff */
[----:B------:R-:W-:Y:S02]  /*7f60*/  IMAD.U32 R11, RZ, RZ, UR5 ;  /* 0x00000005ff0b7e24 */ /* 0x000fe4000f8e00ff */
[----:B------:R-:W-:Y:S02]  /*7f70*/  IMAD.MOV.U32 R8, RZ, RZ, 0x70 ;  /* 0x00000070ff087424 */ /* 0x000fe400078e00ff */
[----:B------:R-:W-:-:S07]  /*7f80*/  IMAD.MOV.U32 R13, RZ, RZ, RZ ;  /* 0x000000ffff0d7224 */ /* 0x000fce00078e00ff */
[----:B------:R-:W-:-:S07]  /*7f90*/  LEPC R20, `(.L_x_42) ;  /* 0x000000001014794e */ /* 0x000fce0000000000 */
[----:B0----5:R-:W-:Y:S05]  /*7fa0*/  CALL.ABS.NOINC R2 ;  /* 0x0000000002007343 */ /* 0x021fea0003c00000 */
.L_x_42:
        /* <DEDUP_REMOVED lines=8> */
[----:B------:R0:W1:Y:S01]  /*8030*/  LDC.64 R2, c[0x4][R16] ;  /* 0x0100000010027b82 */ /* 0x0000620000000a00 */
[----:B------:R-:W-:Y:S01]  /*8040*/  IMAD.U32 R5, RZ, RZ, UR5 ;  /* 0x00000005ff057e24 */ /* 0x000fe2000f8e00ff */
[----:B------:R-:W-:Y:S01]  /*8050*/  ULDC.64 UR4, c[0x4][0x10] ;  /* 0x0100040000047ab9 */ /* 0x000fe20000000a00 */
[----:B------:R-:W-:Y:S01]  /*8060*/  IMAD.U32 R6, RZ, RZ, UR6 ;  /* 0x00000006ff067e24 */ /* 0x000fe2000f8e00ff */
[----:B------:R-:W-:Y:S01]  /*8070*/  MOV R10, UR4 ;  /* 0x00000004000a7c02 */ /* 0x000fe20008000f00 */
[----:B------:R-:W-:Y:S02]  /*8080*/  IMAD.U32 R7, RZ, RZ, UR7 ;  /* 0x00000007ff077e24 */ /* 0x000fe4000f8e00ff */
[----:B------:R-:W-:-:S02]  /*8090*/  IMAD.U32 R11, RZ, RZ, UR5 ;  /* 0x00000005ff0b7e24 */ /* 0x000fc4000f8e00ff */
[----:B------:R-:W-:Y:S02]  /*80a0*/  IMAD.MOV.U32 R8, RZ, RZ, 0x70 ;  /* 0x00000070ff087424 */ /* 0x000fe400078e00ff */
[----:B------:R-:W-:Y:S02]  /*80b0*/  IMAD.MOV.U32 R12, RZ, RZ, 0x1 ;  /* 0x00000001ff0c7424 */ /* 0x000fe400078e00ff */
[----:B0-----:R-:W-:-:S07]  /*80c0*/  IMAD.MOV.U32 R13, RZ, RZ, RZ ;  /* 0x000000ffff0d7224 */ /* 0x001fce00078e00ff */
[----:B------:R-:W-:-:S07]  /*80d0*/  LEPC R20, `(.L_x_44) ;  /* 0x000000001014794e */ /* 0x000fce0000000000 */
[----:B-1---5:R-:W-:Y:S05]  /*80e0*/  CALL.ABS.NOINC R2 ;  /* 0x0000000002007343 */ /* 0x022fea0003c00000 */
.L_x_44:
[----:B------:R0:W1:Y:S01]  /*80f0*/  LDC.64 R2, c[0x4][R16] ;  /* 0x0100000010027b82 */ /* 0x0000620000000a00 */
[----:B------:R-:W-:Y:S01]  /*8100*/  ULDC.64 UR4, c[0x4][0x88] ;  /* 0x0100220000047ab9 */ /* 0x000fe20000000a00 */
[----:B------:R-:W-:Y:S01]  /*8110*/  ULDC.64 UR6, c[0x4][0x90] ;  /* 0x0100240000067ab9 */ /* 0x000fe20000000a00 */
[----:B------:R-:W-:Y:S01]  /*8120*/  IMAD.U32 R4, RZ, RZ, UR4 ;  /* 0x00000004ff047e24 */ /* 0x000fe2000f8e00ff */
[----:B------:R-:W-:Y:S01]  /*8130*/  MOV R5, UR5 ;  /* 0x0000000500057c02 */ /* 0x000fe20008000f00 */
[----:B------:R-:W-:Y:S01]  /*8140*/  ULDC.64 UR4, c[0x4][0x18] ;  /* 0x0100060000047ab9 */ /* 0x000fe20000000a00 */
[----:B------:R-:W-:Y:S01]  /*8150*/  IMAD.U32 R6, RZ, RZ, UR6 ;  /* 0x00000006ff067e24 */ /* 0x000fe2000f8e00ff */
[----:B------:R-:W-:Y:S01]  /*8160*/  MOV R12, 0x1 ;  /* 0x00000001000c7802 */ /* 0x000fe20000000f00 */
[----:B------:R-:W-:Y:S02]  /*8170*/  IMAD.U32 R7, RZ, RZ, UR7 ;  /* 0x00000007ff077e24 */ /* 0x000fe4000f8e00ff */
[----:B------:R-:W-:-:S02]  /*8180*/  IMAD.U32 R10, RZ, RZ, UR4 ;  /* 0x00000004ff0a7e24 */ /* 0x000fc4000f8e00ff */
[----:B------:R-:W-:Y:S02]  /*8190*/  IMAD.U32 R11, RZ, RZ, UR5 ;  /* 0x00000005ff0b7e24 */ /* 0x000fe4000f8e00ff */
[----:B------:R-:W-:Y:S02]  /*81a0*/  IMAD.MOV.U32 R8, RZ, RZ, 0x70 ;  /* 0x00000070ff087424 */ /* 0x000fe400078e00ff */
[----:B0-----:R-:W-:-:S07]  /*81b0*/  IMAD.MOV.U32 R13, RZ, RZ, RZ ;  /* 0x000000ffff0d7224 */ /* 0x001fce00078e00ff */
[----:B------:R-:W-:-:S07]  /*81c0*/  LEPC R20, `(.L_x_43) ;  /* 0x000000001014794e */ /* 0x000fce0000000000 */
[----:B-1----:R-:W-:Y:S05]  /*81d0*/  CALL.ABS.NOINC R2 ;  /* 0x0000000002007343 */ /* 0x002fea0003c00000 */
.L_x_43:
[----:B------:R-:W0:Y:S01]  /*81e0*/  LDC.64 R2, c[0x0][0x9f8] ;  /* 0x00027e00ff027b82 */ /* 0x000e220000000a00 */
[----:B------:R-:W-:-:S07]  /*81f0*/  IMAD.MOV.U32 R6, RZ, RZ, R24 ;  /* 0x000000ffff067224 */ /* 0x000fce00078e0018 */
[----:B------:R-:W1:Y:S01]  /*8200*/  LDC R17, c[0x0][0x430] ;  /* 0x00010c00ff117b82 */ /* 0x000e620000000800 */
[----:B------:R-:W-:Y:S01]  /*8210*/  IMAD.U32 R0, RZ, RZ, UR49 ;  /* 0x00000031ff007e24 */ /* 0x000fe2000f8e00ff */
[C---:B------:R-:W-:Y:S01]  /*8220*/  LOP3.LUT R20, R22.reuse, 0x7f, RZ, 0xc0, !PT ;  /* 0x0000007f16147812 */ /* 0x040fe200078ec0ff */
[----:B------:R-:W-:Y:S01]  /*8230*/  IMAD.SHL.U32 R23, R22, 0x20, RZ ;  /* 0x0000002016177824 */ /* 0x000fe200078e00ff */
[----:B------:R-:W-:Y:S01]  /*8240*/  ULDC UR4, c[0x0][0x2f4] ;  /* 0x0000bd0000047ab9 */ /* 0x000fe20000000800 */
[----:B0-----:R-:W-:-:S04]  /*8250*/  ISETP.NE.U32.AND P0, PT, R2, RZ, PT ;  /* 0x000000ff0200720c */ /* 0x001fc80003f05070 */
[----:B------:R-:W-:-:S13]  /*8260*/  ISETP.NE.AND.EX P0, PT, R3, RZ, PT, P0 ;  /* 0x000000ff0300720c */ /* 0x000fda0003f05300 */
[----:B------:R-:W0:Y:S02]  /*8270*/  @P0 LDC.64 R2, c[0x0][0x9f8] ;  /* 0x00027e00ff020b82 */ /* 0x000e240000000a00 */
[----:B0-----:R-:W-:-:S05]  /*8280*/  @P0 IMAD.WIDE R2, R24, 0x4, R2 ;  /* 0x0000000418020825 */ /* 0x001fca00078e0202 */
[----:B------:R0:W2:Y:S01]  /*8290*/  @P0 LDG.E R6, desc[UR36][R2.64] ;  /* 0x0000002402060981 */ /* 0x0000a2000c1e1900 */
[----:B------:R-:W-:Y:S01]  /*82a0*/  VIADD R0, R0, 0xffffffff ;  /* 0xffffffff00007836 */ /* 0x000fe20000000000 */
[----:B------:R-:W-:Y:S02]  /*82b0*/  SHF.R.U32.HI R4, RZ, 0x2, R20 ;  /* 0x00000002ff047819 */ /* 0x000fe40000011614 */
[----:B------:R-:W-:Y:S02]  /*82c0*/  LOP3.LUT R23, R23, 0x60, RZ, 0xc0, !PT ;  /* 0x0000006017177812 */ /* 0x000fe400078ec0ff */
[----:B------:R-:W-:Y:S02]  /*82d0*/  LEA R4, R0, R4, 0x7 ;  /* 0x0000000400047211 */ /* 0x000fe400078e38ff */
[----:B-1----:R-:W-:Y:S02]  /*82e0*/  ISETP.NE.AND P1, PT, R17, 0x1, PT ;  /* 0x000000011100780c */ /* 0x002fe40003f25270 */
[----:B------:R-:W-:Y:S01]  /*82f0*/  LOP3.LUT R16, R16, 0xffffffef, RZ, 0xc0, !PT ;  /* 0xffffffef10107812 */ /* 0x000fe200078ec0ff */
[----:B------:R-:W-:-:S04]  /*8300*/  IMAD.IADD R4, R23, 0x1, R4 ;  /* 0x0000000117047824 */ /* 0x000fc800078e0204 */
[C---:B-----5:R-:W-:Y:S01]  /*8310*/  IMAD.IADD R9, R4.reuse, 0x1, R19 ;  /* 0x0000000104097824 */ /* 0x060fe200078e0213 */
[----:B------:R-:W-:-:S03]  /*8320*/  ISETP.GE.AND P0, PT, R4, UR43, PT ;  /* 0x0000002b04007c0c */ /* 0x000fc6000bf06270 */
[----:B------:R-:W-:Y:S02]  /*8330*/  IMAD.MOV.U32 R7, RZ, RZ, R9 ;  /* 0x000000ffff077224 */ /* 0x000fe400078e0009 */
[----:B0-----:R-:W0:Y:S01]  /*8340*/  @P1 LDC R2, c[0x0][0x434] ;  /* 0x00010d00ff021b82 */ /* 0x001e220000000800 */
[----:B------:R-:W-:-:S07]  /*8350*/  @P1 LOP3.LUT R16, R16, 0x10, RZ, 0xfc, !PT ;  /* 0x0000001010101812 */ /* 0x000fce00078efcff */
[----:B------:R-:W1:Y:S08]  /*8360*/  @P1 LDC R3, c[0x0][0x438] ;  /* 0x00010e00ff031b82 */ /* 0x000e700000000800 */
[----:B------:R-:W3:Y:S08]  /*8370*/  @!P0 LDC.64 R10, c[0x0][0x428] ;  /* 0x00010a00ff0a8b82 */ /* 0x000ef00000000a00 */
[----:B------:R-:W4:Y:S01]  /*8380*/  @!P0 LDC.64 R4, c[0x0][0x418] ;  /* 0x00010600ff048b82 */ /* 0x000f220000000a00 */
[----:B0-----:R-:W-:-:S05]  /*8390*/  @P1 IMAD.HI.U32 R2, R9, R2, RZ ;  /* 0x0000000209021227 */ /* 0x001fca00078e00ff */
[----:B-1----:R-:W-:-:S04]  /*83a0*/  @P1 SHF.R.U32.HI R7, RZ, R3, R2 ;  /* 0x00000003ff071219 */ /* 0x002fc80000011602 */
[----:B------:R-:W-:Y:S02]  /*83b0*/  @!P0 SHF.R.S32.HI R3, RZ, 0x1f, R7 ;  /* 0x0000001fff038819 */ /* 0x000fe40000011407 */
[----:B------:R-:W-:Y:S01]  /*83c0*/  LOP3.LUT R16, R16, 0xfffffffb, RZ, 0xc0, !PT ;  /* 0xfffffffb10107812 */ /* 0x000fe200078ec0ff */
[----:B------:R-:W-:Y:S01]  /*83d0*/  UMOV UR5, 0xffffffff ;  /* 0xffffffff00057882 */ /* 0x000fe20000000000 */
[----:B--2---:R-:W-:Y:S01]  /*83e0*/  SHF.R.S32.HI R8, RZ, 0x1f, R6 ;  /* 0x0000001fff087819 */ /* 0x004fe20000011406 */
[----:B------:R-:W-:Y:S04]  /*83f0*/  STL [R1], R6 ;  /* 0x0000000601007387 */ /* 0x000fe80000100800 */
[----:B------:R0:W-:Y:S01]  /*8400*/  STL [R1+0x4], R8 ;  /* 0x0000040801007387 */ /* 0x0001e20000100800 */
[----:B---3--:R-:W-:-:S04]  /*8410*/  @!P0 IMAD R2, R8, R10, RZ ;  /* 0x0000000a08028224 */ /* 0x008fc800078e02ff */
[----:B------:R-:W-:Y:S02]  /*8420*/  @!P0 IMAD R11, R6, R11, R2 ;  /* 0x0000000b060b8224 */ /* 0x000fe400078e0202 */
[----:B------:R-:W-:Y:S02]  /*8430*/  @!P0 IMAD.MOV.U32 R2, RZ, RZ, R7 ;  /* 0x000000ffff028224 */ /* 0x000fe400078e0007 */
[----:B0-----:R-:W-:Y:S02]  /*8440*/  IMAD.SHL.U32 R8, R22, 0x8, RZ ;  /* 0x0000000816087824 */ /* 0x001fe400078e00ff */
[----:B------:R-:W-:Y:S01]  /*8450*/  @!P0 IMAD.WIDE.U32 R2, R6, R10, R2 ;  /* 0x0000000a06028225 */ /* 0x000fe200078e0002 */
[----:B------:R-:W-:Y:S02]  /*8460*/  MOV R6, RZ ;  /* 0x000000ff00067202 */ /* 0x000fe40000000f00 */
[----:B------:R-:W-:Y:S01]  /*8470*/  LOP3.LUT R14, R8, 0x18, RZ, 0xc0, !PT ;  /* 0x00000018080e7812 */ /* 0x000fe200078ec0ff */
[----:B------:R-:W-:Y:S01]  /*8480*/  @!P0 IMAD.IADD R3, R3, 0x1, R11 ;  /* 0x0000000103038824 */ /* 0x000fe200078e020b */
[----:B----4-:R-:W-:-:S02]  /*8490*/  @!P0 LEA R4, P1, R2, R4, 0x2 ;  /* 0x0000000402048211 */ /* 0x010fc400078210ff */
[C---:B------:R-:W-:Y:S02]  /*84a0*/  ISETP.GE.AND P2, PT, R14.reuse, UR4, PT ;  /* 0x000000040e007c0c */ /* 0x040fe4000bf46270 */
[----:B------:R-:W-:Y:S02]  /*84b0*/  LOP3.LUT R13, R14, 0x20, RZ, 0xfc, !PT ;  /* 0x000000200e0d7812 */ /* 0x000fe400078efcff */
[----:B------:R-:W-:Y:S02]  /*84c0*/  @!P0 LEA.HI.X R5, R2, R5, R3, 0x2, P1 ;  /* 0x0000000502058211 */ /* 0x000fe400008f1403 */
[----:B------:R-:W-:Y:S02]  /*84d0*/  LOP3.LUT R12, R14, 0x40, RZ, 0xfc, !PT ;  /* 0x000000400e0c7812 */ /* 0x000fe400078efcff */
[----:B------:R-:W-:Y:S01]  /*84e0*/  ISETP.GE.AND P1, PT, R13, UR4, PT ;  /* 0x000000040d007c0c */ /* 0x000fe2000bf26270 */
[----:B------:R0:W5:Y:S01]  /*84f0*/  @!P0 LDG.E R6, desc[UR36][R4.64] ;  /* 0x0000002404068981 */ /* 0x000162000c1e1900 */
[----:B------:R-:W-:-:S03]  /*8500*/  ISETP.GE.AND P0, PT, R12, UR4, PT ;  /* 0x000000040c007c0c */ /* 0x000fc6000bf06270 */
[----:B------:R-:W-:-:S04]  /*8510*/  @P2 LOP3.LUT R16, R16, 0x4, RZ, 0xfc, !PT ;  /* 0x0000000410102812 */ /* 0x000fc800078efcff */
[----:B------:R-:W-:-:S04]  /*8520*/  LOP3.LUT R16, R16, 0xfffffffe, RZ, 0xc0, !PT ;  /* 0xfffffffe10107812 */ /* 0x000fc800078ec0ff */
[----:B------:R-:W-:-:S04]  /*8530*/  LOP3.LUT R16, R16, 0xfffffffd, RZ, 0xc0, !PT ;  /* 0xfffffffd10107812 */ /* 0x000fc800078ec0ff */
[----:B------:R-:W-:-:S04]  /*8540*/  @P1 LOP3.LUT R16, R16, 0x2, RZ, 0xfc, !PT ;  /* 0x0000000210101812 */ /* 0x000fc800078efcff */
[----:B------:R-:W-:Y:S01]  /*8550*/  @P0 LOP3.LUT R16, R16, 0x1, RZ, 0xfc, !PT ;  /* 0x0000000110100812 */ /* 0x000fe200078efcff */
[----:B0-----:R-:W-:Y:S06]  /*8560*/  BRA.DIV UR5, `(.L_x_45) ;  /* 0x0000002e05b47947 */ /* 0x001fec000b800000 */
.L_x_87:
[----:B------:R-:W-:Y:S01]  /*8570*/  ULOP3.LUT UR4, UR38, 0x2, URZ, 0xfc, !UPT ;  /* 0x0000000226047892 */ /* 0x000fe2000f8efc3f */
[----:B------:R-:W-:Y:S01]  /*8580*/  IMAD.U32 R29, RZ, RZ, UR42 ;  /* 0x0000002aff1d7e24 */ /* 0x000fe2000f8e00ff */
[----:B------:R-:W-:Y:S01]  /*8590*/  LOP3.LUT R16, R16, 0xfffffff7, RZ, 0xc0, !PT ;  /* 0xfffffff710107812 */ /* 0x000fe200078ec0ff */
[----:B------:R-:W-:Y:S02]  /*85a0*/  IMAD.MOV R2, RZ, RZ, -R7 ;  /* 0x000000ffff027224 */ /* 0x000fe400078e0a07 */
[----:B------:R-:W-:Y:S01]  /*85b0*/  IMAD.MOV.U32 R26, RZ, RZ, R0 ;  /* 0x000000ffff1a7224 */ /* 0x000fe200078e0000 */
[----:B------:R-:W-:Y:S01]  /*85c0*/  SHF.R.S32.HI R29, RZ, 0x1f, R29 ;  /* 0x0000001fff1d7819 */ /* 0x000fe2000001141d */
[----:B------:R-:W-:Y:S02]  /*85d0*/  IMAD.U32 R3, RZ, RZ, UR4 ;  /* 0x00000004ff037e24 */ /* 0x000fe4000f8e00ff */
[----:B------:R-:W-:-:S03]  /*85e0*/  IMAD R5, R17, R2, R9 ;  /* 0x0000000211057224 */ /* 0x000fc600078e0209 */
[----:B------:R-:W-:-:S13]  /*85f0*/  ISETP.NE.AND P0, PT, R3, 0x3, PT ;  /* 0x000000030300780c */ /* 0x000fda0003f05270 */
[----:B------:R-:W-:Y:S01]  /*8600*/  @P0 LOP3.LUT R16, R16, 0x8, RZ, 0xfc, !PT ;  /* 0x0000000810100812 */ /* 0x000fe200078efcff */
[----:B------:R-:W-:Y:S06]  /*8610*/  @!P0 BRA `(.L_x_46) ;  /* 0x0000000000048947 */ /* 0x000fec0003800000 */
[----:B------:R-:W-:Y:S01]  /*8620*/  BPT.TRAP 0x1 ;  /* 0x000000040000795c */ /* 0x000fe20000300000 */
.L_x_46:
[----:B------:R-:W-:Y:S01]  /*8630*/  SHF.R.S32.HI R7, RZ, 0x1f, R5 ;  /* 0x0000001fff077819 */ /* 0x000fe20000011405 */
[----:B------:R-:W-:Y:S01]  /*8640*/  ULDC.64 UR4, c[0x0][0x328] ;  /* 0x0000ca0000047ab9 */ /* 0x000fe20000000a00 */
[----:B-----5:R-:W-:Y:S02]  /*8650*/  SHF.R.S32.HI R4, RZ, 0x1f, R6 ;  /* 0x0000001fff047819 */ /* 0x020fe40000011406 */
[----:B------:R-:W-:Y:S01]  /*8660*/  R2UR UR6, R29 ;  /* 0x000000001d0672ca */ /* 0x000fe200000e0000 */
[----:B------:R-:W-:-:S04]  /*8670*/  IMAD R2, R7, UR4, RZ ;  /* 0x0000000407027c24 */ /* 0x000fc8000f8e02ff */
[C---:B------:R-:W-:Y:S02]  /*8680*/  IMAD R9, R5.reuse, UR5, R2 ;  /* 0x0000000505097c24 */ /* 0x040fe4000f8e0202 */
[----:B------:R-:W-:Y:S01]  /*8690*/  IMAD.WIDE.U32 R2, R5, UR4, RZ ;  /* 0x0000000405027c25 */ /* 0x000fe2000f8e00ff */
[----:B------:R-:W-:-:S03]  /*86a0*/  ULDC.64 UR4, c[0x0][0x338] ;  /* 0x0000ce0000047ab9 */ /* 0x000fc60000000a00 */
[----:B------:R-:W-:Y:S01]  /*86b0*/  IMAD R11, R4, UR4, RZ ;  /* 0x00000004040b7c24 */ /* 0x000fe2000f8e02ff */
[----:B------:R-:W-:Y:S01]  /*86c0*/  IADD3 R3, R3, R9, RZ ;  /* 0x0000000903037210 */ /* 0x000fe20007ffe0ff */
[----:B------:R-:W-:Y:S02]  /*86d0*/  IMAD.MOV.U32 R9, RZ, RZ, 0x1 ;  /* 0x00000001ff097424 */ /* 0x000fe400078e00ff */
[C---:B------:R-:W-:Y:S02]  /*86e0*/  IMAD R10, R6.reuse, UR5, R11 ;  /* 0x00000005060a7c24 */ /* 0x040fe4000f8e020b */
[----:B------:R-:W-:Y:S01]  /*86f0*/  IMAD.WIDE.U32 R2, R6, UR4, R2 ;  /* 0x0000000406027c25 */ /* 0x000fe2000f8e0002 */
[----:B------:R-:W-:Y:S01]  /*8700*/  SHF.L.U32 R9, R9, 0x1f, RZ ;  /* 0x0000001f09097819 */ /* 0x000fe200000006ff */
[----:B------:R-:W-:Y:S02]  /*8710*/  ULDC.64 UR4, c[0x0][0x330] ;  /* 0x0000cc0000047ab9 */ /* 0x000fe40000000a00 */
[----:B------:R-:W-:Y:S01]  /*8720*/  IMAD.U32 R11, RZ, RZ, UR4 ;  /* 0x00000004ff0b7e24 */ /* 0x000fe2000f8e00ff */
[----:B------:R-:W0:Y:S01]  /*8730*/  SYNCS.PHASECHK.TRANS64.TRYWAIT P0, [UR45+0x2d840], R9 ;  /* 0x02d84009ff0075a7 */ /* 0x000e22000800016d */
[----:B------:R-:W-:Y:S01]  /*8740*/  UIMAD UR4, UR6, UR4, URZ ;  /* 0x00000004060472a4 */ /* 0x000fe2000f8e023f */
[----:B------:R-:W-:-:S02]  /*8750*/  IMAD.IADD R3, R3, 0x1, R10 ;  /* 0x0000000103037824 */ /* 0x000fc400078e020a */
[----:B------:R-:W-:Y:S01]  /*8760*/  ULDC.64 UR6, c[0x0][0x318] ;  /* 0x0000c60000067ab9 */ /* 0x000fe20000000a00 */
[----:B------:R-:W-:Y:S02]  /*8770*/  UIMAD UR4, UR42, UR5, UR4 ;  /* 0x000000052a0472a4 */ /* 0x000fe4000f8e0204 */
[----:B------:R-:W-:-:S04]  /*8780*/  IMAD.WIDE.U32 R2, R11, UR42, R2 ;  /* 0x0000002a0b027c25 */ /* 0x000fc8000f8e0002 */
[----:B------:R-:W-:Y:S01]  /*8790*/  VIADD R3, R3, UR4 ;  /* 0x0000000403037c36 */ /* 0x000fe20008000000 */
[----:B------:R-:W-:-:S04]  /*87a0*/  LEA R17, P1, R2, UR6, 0x1 ;  /* 0x0000000602117c11 */ /* 0x000fc8000f8208ff */
[----:B------:R-:W-:Y:S01]  /*87b0*/  LEA.HI.X R18, R2, UR7, R3, 0x1, P1 ;  /* 0x0000000702127c11 */ /* 0x000fe200088f0c03 */
[----:B0-----:R-:W-:Y:S08]  /*87c0*/  @!P0 BRA `(.L_x_47) ;  /* 0x0000002c003c8947 */ /* 0x001ff00003800000 */
.L_x_88:
[----:B------:R-:W1:Y:S01]  /*87d0*/  S2R R10, SR_TID.X ;  /* 0x00000000000a7919 */ /* 0x000e620000002100 */
[----:B------:R-:W-:Y:S01]  /*87e0*/  ULDC.64 UR4, c[0x0][0x300] ;  /* 0x0000c00000047ab9 */ /* 0x000fe20000000a00 */
[----:B------:R-:W-:Y:S01]  /*87f0*/  R2UR UR6, R29 ;  /* 0x000000001d0672ca */ /* 0x000fe200000e0000 */
[----:B0-----:R-:W-:Y:S01]  /*8800*/  IMAD R2, R7, UR4, RZ ;  /* 0x0000000407027c24 */ /* 0x001fe2000f8e02ff */
[----:B------:R-:W-:Y:S02]  /*8810*/  LOP3.LUT R9, R8, 0xc0, RZ, 0xc0, !PT ;  /* 0x000000c008097812 */ /* 0x000fe400078ec0ff */
[C---:B------:R-:W-:Y:S01]  /*8820*/  LOP3.LUT P4, RZ, R16.reuse, 0x4, RZ, 0xc0, !PT ;  /* 0x0000000410ff7812 */ /* 0x040fe2000788c0ff */
[----:B------:R-:W-:Y:S01]  /*8830*/  IMAD R7, R5, UR5, R2 ;  /* 0x0000000505077c24 */ /* 0x000fe2000f8e0202 */
[----:B------:R-:W-:Y:S01]  /*8840*/  LOP3.LUT R9, R9, 0x18, R8, 0xf8, !PT ;  /* 0x0000001809097812 */ /* 0x000fe200078ef808 */
[----:B------:R-:W-:Y:S01]  /*8850*/  IMAD.WIDE.U32 R2, R5, UR4, RZ ;  /* 0x0000000405027c25 */ /* 0x000fe2000f8e00ff */
[----:B------:R-:W-:Y:S01]  /*8860*/  ULDC.64 UR4, c[0x0][0x310] ;  /* 0x0000c40000047ab9 */ /* 0x000fe20000000a00 */
[----:B------:R-:W-:-:S02]  /*8870*/  LOP3.LUT P3, RZ, R16, 0x2, RZ, 0xc0, !PT ;  /* 0x0000000210ff7812 */ /* 0x000fc4000786c0ff */
[----:B------:R-:W-:Y:S01]  /*8880*/  IMAD.IADD R3, R3, 0x1, R7 ;  /* 0x0000000103037824 */ /* 0x000fe200078e0207 */
[----:B------:R-:W-:Y:S01]  /*8890*/  SHF.L.U32 R7, R20, 0x3, RZ ;  /* 0x0000000314077819 */ /* 0x000fe200000006ff */
[----:B------:R-:W-:Y:S01]  /*88a0*/  IMAD R5, R4, UR4, RZ ;  /* 0x0000000404057c24 */ /* 0x000fe2000f8e02ff */
[----:B------:R-:W-:Y:S01]  /*88b0*/  LOP3.LUT R28, R9, 0x18, R22, 0x78, !PT ;  /* 0x00000018091c7812 */ /* 0x000fe200078e7816 */
[----:B------:R-:W-:Y:S01]  /*88c0*/  IMAD.WIDE.U32 R2, R6, UR4, R2 ;  /* 0x0000000406027c25 */ /* 0x000fe2000f8e0002 */
[----:B------:R-:W-:Y:S02]  /*88d0*/  LOP3.LUT R7, R7, 0x300, RZ, 0xc0, !PT ;  /* 0x0000030007077812 */ /* 0x000fe400078ec0ff */
[----:B------:R-:W-:Y:S01]  /*88e0*/  LOP3.LUT P2, RZ, R16, 0x1, RZ, 0xc0, !PT ;  /* 0x0000000110ff7812 */ /* 0x000fe2000784c0ff */
[----:B------:R-:W-:Y:S01]  /*88f0*/  IMAD R5, R6, UR5, R5 ;  /* 0x0000000506057c24 */ /* 0x000fe2000f8e0205 */
[----:B------:R-:W-:Y:S01]  /*8900*/  LOP3.LUT R4, R7, 0x20, R8, 0xf8, !PT ;  /* 0x0000002007047812 */ /* 0x000fe200078ef808 */
[----:B------:R-:W-:-:S02]  /*8910*/  ULDC.64 UR4, c[0x0][0x308] ;  /* 0x0000c20000047ab9 */ /* 0x000fc40000000a00 */
[----:B------:R-:W-:Y:S01]  /*8920*/  IMAD.IADD R3, R3, 0x1, R5 ;  /* 0x0000000103037824 */ /* 0x000fe200078e0205 */
[----:B------:R-:W-:Y:S01]  /*8930*/  LOP3.LUT R28, R4, R28, RZ, 0xfc, !PT ;  /* 0x0000001c041c7212 */ /* 0x000fe200078efcff */
[----:B------:R-:W-:-:S04]  /*8940*/  IMAD.MOV.U32 R5, RZ, RZ, -0x80 ;  /* 0xffffff80ff057424 */ /* 0x000fc800078e00ff */
[----:B------:R-:W-:Y:S01]  /*8950*/  IMAD R8, R0, R5, UR43 ;  /* 0x0000002b00087e24 */ /* 0x000fe2000f8e0205 */
[----:B-1----:R-:W-:Y:S01]  /*8960*/  LOP3.LUT R10, R10, 0x7f, RZ, 0xc0, !PT ;  /* 0x0000007f0a0a7812 */ /* 0x002fe200078ec0ff */
[----:B------:R-:W-:Y:S01]  /*8970*/  IMAD.U32 R5, RZ, RZ, UR4 ;  /* 0x00000004ff057e24 */ /* 0x000fe2000f8e00ff */
[----:B------:R-:W-:Y:S02]  /*8980*/  UIMAD UR4, UR6, UR4, URZ ;  /* 0x00000004060472a4 */ /* 0x000fe4000f8e023f */
[----:B------:R-:W-:Y:S01]  /*8990*/  SHF.R.U32.HI R10, RZ, 0x2, R10 ;  /* 0x00000002ff0a7819 */ /* 0x000fe2000001160a */
[----:B------:R-:W-:Y:S01]  /*89a0*/  IMAD.WIDE.U32 R2, R5, UR42, R2 ;  /* 0x0000002a05027c25 */ /* 0x000fe2000f8e0002 */
[----:B------:R-:W-:Y:S01]  /*89b0*/  UIMAD UR4, UR42, UR5, UR4 ;  /* 0x000000052a0472a4 */ /* 0x000fe2000f8e0204 */
[----:B------:R-:W-:Y:S02]  /*89c0*/  ULDC.64 UR6, c[0x0][0x2e8] ;  /* 0x0000ba0000067ab9 */ /* 0x000fe40000000a00 */
[----:B------:R-:W-:Y:S01]  /*89d0*/  IMAD.IADD R8, R8, 0x1, -R10 ;  /* 0x0000000108087824 */ /* 0x000fe200078e0a0a */
[----:B------:R-:W-:-:S02]  /*89e0*/  LEA R0, P1, R2, UR6, 0x1 ;  /* 0x0000000602007c11 */ /* 0x000fc4000f8208ff */
[----:B------:R-:W-:Y:S01]  /*89f0*/  VIADD R9, R3, UR4 ;  /* 0x0000000403097c36 */ /* 0x000fe20008000000 */
[----:B------:R-:W-:Y:S01]  /*8a00*/  UMOV UR4, 0xffffffff ;  /* 0xffffffff00047882 */ /* 0x000fe20000000000 */
[----:B------:R-:W-:-:S03]  /*8a10*/  ISETP.GE.AND P0, PT, R8, 0x1, PT ;  /* 0x000000010800780c */ /* 0x000fc60003f06270 */
[----:B------:R-:W-:Y:S01]  /*8a20*/  LEA.HI.X R9, R2, UR7, R9, 0x1, P1 ;  /* 0x0000000702097c11 */ /* 0x000fe200088f0c09 */
[----:B------:R-:W-:Y:S09]  /*8a30*/  BRA.DIV UR4, `(.L_x_48) ;  /* 0x0000002a04b87947 */ /* 0x000ff2000b800000 */
[----:B------:R-:W0:Y:S01]  /*8a40*/  S2R R10, SR_TID.X ;  /* 0x00000000000a7919 */ /* 0x000e220000002100 */
[----:B------:R-:W-:Y:S02]  /*8a50*/  @P0 LEA R21, R28, UR45, 0x1 ;  /* 0x0000002d1c150c11 */ /* 0x000fe4000f8e08ff */
[----:B------:R-:W-:Y:S01]  /*8a60*/  ISETP.GE.AND P1, PT, R8, 0x21, PT ;  /* 0x000000210800780c */ /* 0x000fe20003f26270 */
[----:B------:R-:W1:Y:S04]  /*8a70*/  SHFL.IDX PT, R6, R9, RZ, 0x1c1f ;  /* 0x001c1fff09067589 */ /* 0x000e6800000e0000 */
[----:B------:R-:W2:Y:S04]  /*8a80*/  SHFL.IDX PT, R14, R0, RZ, 0x1c1f ;  /* 0x001c1fff000e7589 */ /* 0x000ea800000e0000 */
[----:B------:R-:W-:Y:S04]  /*8a90*/  SHFL.IDX PT, R4, R9, 0x1, 0x1c1f ;  /* 0x003c1f0009047f89 */ /* 0x000fe800000e0000 */
[----:B------:R-:W3:Y:S01]  /*8aa0*/  SHFL.IDX PT, R5, R0, 0x1, 0x1c1f ;  /* 0x003c1f0000057f89 */ /* 0x000ee200000e0000 */
[----:B------:R-:W-:-:S03]  /*8ab0*/  @P1 LEA R27, R28, UR45, 0x1 ;  /* 0x0000002d1c1b1c11 */ /* 0x000fc6000f8e08ff */
[----:B------:R-:W-:Y:S04]  /*8ac0*/  SHFL.IDX PT, R2, R9, 0x2, 0x1c1f ;  /* 0x005c1f0009027f89 */ /* 0x000fe800000e0000 */
[----:B------:R-:W4:Y:S01]  /*8ad0*/  SHFL.IDX PT, R3, R0, 0x2, 0x1c1f ;  /* 0x005c1f0000037f89 */ /* 0x000f2200000e0000 */
[----:B-1----:R-:W-:-:S03]  /*8ae0*/  IMAD.MOV.U32 R7, RZ, RZ, R6 ;  /* 0x000000ffff077224 */ /* 0x002fc600078e0006 */
[----:B------:R-:W1:Y:S01]  /*8af0*/  SHFL.IDX PT, R9, R9, 0x3, 0x1c1f ;  /* 0x007c1f0009097f89 */ /* 0x000e6200000e0000 */
[----:B0-----:R-:W-:Y:S01]  /*8b00*/  SHF.L.U32 R10, R10, 0x3, RZ ;  /* 0x000000030a0a7819 */ /* 0x001fe200000006ff */
[----:B--2---:R-:W-:Y:S02]  /*8b10*/  IMAD.MOV.U32 R6, RZ, RZ, R14 ;  /* 0x000000ffff067224 */ /* 0x004fe400078e000e */
[----:B------:R0:W2:Y:S01]  /*8b20*/  SHFL.IDX PT, R14, R0, 0x3, 0x1c1f ;  /* 0x007c1f00000e7f89 */ /* 0x0000a200000e0000 */
[----:B------:R-:W-:Y:S02]  /*8b30*/  LOP3.LUT R10, R10, 0x18, RZ, 0xc0, !PT ;  /* 0x000000180a0a7812 */ /* 0x000fe400078ec0ff */
[----:B---3--:R-:W-:-:S03]  /*8b40*/  LOP3.LUT R5, R5, R4, RZ, 0x3c, !PT ;  /* 0x0000000405057212 */ /* 0x008fc600078e3cff */
[----:B------:R-:W-:Y:S01]  /*8b50*/  @P0 IMAD.WIDE.U32 R6, R10, 0x2, R6 ;  /* 0x000000020a060825 */ /* 0x000fe200078e0006 */
[----:B------:R-:W-:-:S04]  /*8b60*/  LOP3.LUT R4, R5, R4, RZ, 0x3c, !PT ;  /* 0x0000000405047212 */ /* 0x000fc800078e3cff */
[----:B------:R-:W-:Y:S01]  /*8b70*/  @P0 LDGSTS.E.BYPASS.LTC128B.128 [R21+0x15400], desc[UR36][R6.64], !P4 ;  /* 0x1540000006150fae */ /* 0x000fe2000e101d64 */
[----:B----4-:R-:W-:-:S03]  /*8b80*/  LOP3.LUT R3, R3, R2, RZ, 0x3c, !PT ;  /* 0x0000000203037212 */ /* 0x010fc600078e3cff */
[----:B------:R-:W-:Y:S01]  /*8b90*/  @P0 LDGSTS.E.BYPASS.LTC128B.128 [R21+0x17400], desc[UR36][R6.64+0x40], !P3 ;  /* 0x1740004006150fae */ /* 0x000fe2000d901d64 */
[----:B------:R-:W-:Y:S02]  /*8ba0*/  LOP3.LUT R5, R5, R4, RZ, 0x3c, !PT ;  /* 0x0000000405057212 */ /* 0x000fe400078e3cff */
[C---:B------:R-:W-:Y:S01]  /*8bb0*/  LOP3.LUT R2, R3.reuse, R2, RZ, 0x3c, !PT ;  /* 0x0000000203027212 */ /* 0x040fe200078e3cff */
[----:B------:R3:W-:Y:S01]  /*8bc0*/  @P0 LDGSTS.E.BYPASS.LTC128B.128 [R21+0x19400], desc[UR36][R6.64+0x80], !P2 ;  /* 0x1940008006150fae */ /* 0x0007e2000d101d64 */
[----:B------:R-:W-:Y:S01]  /*8bd0*/  ISETP.GE.AND P0, PT, R8, 0x41, PT ;  /* 0x000000410800780c */ /* 0x000fe20003f06270 */
[----:B------:R-:W-:Y:S01]  /*8be0*/  @P1 IMAD.WIDE.U32 R4, R10, 0x2, R4 ;  /* 0x000000020a041825 */ /* 0x000fe200078e0004 */
[----:B------:R-:W-:-:S04]  /*8bf0*/  LOP3.LUT R3, R3, R2, RZ, 0x3c, !PT ;  /* 0x0000000203037212 */ /* 0x000fc800078e3cff */
[----:B------:R0:W-:Y:S04]  /*8c00*/  @P1 LDGSTS.E.BYPASS.LTC128B.128 [R27+0x15c00], desc[UR36][R4.64], !P4 ;  /* 0x15c00000041b1fae */ /* 0x0001e8000e101d64 */
[----:B------:R0:W-:Y:S03]  /*8c10*/  @P1 LDGSTS.E.BYPASS.LTC128B.128 [R27+0x17c00], desc[UR36][R4.64+0x40], !P3 ;  /* 0x17c00040041b1fae */ /* 0x0001e6000d901d64 */
[----:B------:R-:W-:Y:S01]  /*8c20*/  @P0 IMAD.WIDE.U32 R2, R10, 0x2, R2 ;  /* 0x000000020a020825 */ /* 0x000fe200078e0002 */
[----:B---3--:R-:W-:Y:S01]  /*8c30*/  @P0 LEA R7, R28, UR45, 0x1 ;  /* 0x0000002d1c070c11 */ /* 0x008fe2000f8e08ff */
[----:B------:R0:W-:Y:S04]  /*8c40*/  @P1 LDGSTS.E.BYPASS.LTC128B.128 [R27+0x19c00], desc[UR36][R4.64+0x80], !P2 ;  /* 0x19c00080041b1fae */ /* 0x0001e8000d101d64 */
[----:B------:R0:W-:Y:S04]  /*8c50*/  @P0 LDGSTS.E.BYPASS.LTC128B.128 [R7+0x16400], desc[UR36][R2.64], !P4 ;  /* 0x1640000002070fae */ /* 0x0001e8000e101d64 */
[----:B------:R0:W-:Y:S04]  /*8c60*/  @P0 LDGSTS.E.BYPASS.LTC128B.128 [R7+0x18400], desc[UR36][R2.64+0x40], !P3 ;  /* 0x1840004002070fae */ /* 0x0001e8000d901d64 */
[----:B-12---:R0:W-:Y:S02]  /*8c70*/  @P0 LDGSTS.E.BYPASS.LTC128B.128 [R7+0x1a400], desc[UR36][R2.64+0x80], !P2 ;  /* 0x1a40008002070fae */ /* 0x0061e4000d101d64 */
.L_x_98:
[----:B0-----:R-:W0:Y:S01]  /*8c80*/  S2R R27, SR_TID.X ;  /* 0x00000000001b7919 */ /* 0x001e220000002100 */
[----:B------:R-:W-:Y:S01]  /*8c90*/  ISETP.GE.AND P0, PT, R8, 0x61, PT ;  /* 0x000000610800780c */ /* 0x000fe20003f06270 */
[----:B------:R-:W-:Y:S02]  /*8ca0*/  IMAD.MOV.U32 R2, RZ, RZ, R14 ;  /* 0x000000ffff027224 */ /* 0x000fe400078e000e */
[----:B------:R-:W-:-:S10]  /*8cb0*/  IMAD.MOV.U32 R3, RZ, RZ, R9 ;  /* 0x000000ffff037224 */ /* 0x000fd400078e0009 */
[----:B------:R-:W-:Y:S01]  /*8cc0*/  @P0 LEA R5, R28, UR45, 0x1 ;  /* 0x0000002d1c050c11 */ /* 0x000fe2000f8e08ff */
[----:B0-----:R-:W-:-:S05]  /*8cd0*/  IMAD.SHL.U32 R27, R27, 0x8, RZ ;  /* 0x000000081b1b7824 */ /* 0x001fca00078e00ff */
[----:B------:R-:W-:-:S05]  /*8ce0*/  LOP3.LUT R27, R27, 0x18, RZ, 0xc0, !PT ;  /* 0x000000181b1b7812 */ /* 0x000fca00078ec0ff */
[----:B------:R-:W-:-:S05]  /*8cf0*/  @P0 IMAD.WIDE.U32 R2, R27, 0x2, R2 ;  /* 0x000000021b020825 */ /* 0x000fca00078e0002 */
[----:B------:R-:W-:Y:S01]  /*8d00*/  @!PT LDS RZ, [RZ] ;  /* 0x00000000fffff984 */ /* 0x000fe20000000800 */
[----:B------:R-:W-:Y:S01]  /*8d10*/  @!PT LDS RZ, [RZ] ;  /* 0x00000000fffff984 */ /* 0x000fe20000000800 */
[----:B------:R-:W-:Y:S01]  /*8d20*/  @!PT LDS RZ, [RZ] ;  /* 0x00000000fffff984 */ /* 0x000fe20000000800 */
[----:B------:R0:W-:Y:S04]  /*8d30*/  @P0 LDGSTS.E.BYPASS.LTC128B.128 [R5+0x16c00], desc[UR36][R2.64], !P4 ;  /* 0x16c0000002050fae */ /* 0x0001e8000e101d64 */
[----:B------:R0:W-:Y:S04]  /*8d40*/  @P0 LDGSTS.E.BYPASS.LTC128B.128 [R5+0x18c00], desc[UR36][R2.64+0x40], !P3 ;  /* 0x18c0004002050fae */ /* 0x0001e8000d901d64 */
[----:B------:R0:W-:Y:S01]  /*8d50*/  @P0 LDGSTS.E.BYPASS.LTC128B.128 [R5+0x1ac00], desc[UR36][R2.64+0x80], !P2 ;  /* 0x1ac0008002050fae */ /* 0x0001e2000d101d64 */
[----:B------:R-:W-:Y:S01]  /*8d60*/  NOP ;  /* 0x0000000000007918 */ /* 0x000fe20000000000 */
[----:B------:R-:W-:Y:S02]  /*8d70*/  SYNCS.ARRIVE.TRANS64.RED.A0T1 RZ, [UR45+0x2d830], RZ ;  /* 0x02d830ffffff79a7 */ /* 0x000fe4000820042d */
[----:B------:R-:W-:Y:S01]  /*8d80*/  ARRIVES.LDGSTSBAR.64.TRANSCNT [UR45+0x2d830] ;  /* 0x02d83000ff0079b0 */ /* 0x000fe20008000aad */
[----:B------:R-:W-:Y:S01]  /*8d90*/  NOP ;  /* 0x0000000000007918 */ /* 0x000fe20000000000 */
[----:B------:R-:W-:-:S06]  /*8da0*/  ULOP3.LUT UR4, UR38, 0x2, URZ, 0xfc, !UPT ;  /* 0x0000000226047892 */ /* 0x000fcc000f8efc3f */
[----:B------:R-:W-:-:S04]  /*8db0*/  MOV R4, UR4 ;  /* 0x0000000400047c02 */ /* 0x000fc80008000f00 */
[----:B------:R-:W-:-:S13]  /*8dc0*/  ISETP.NE.AND P1, PT, R4, 0x3, PT ;  /* 0x000000030400780c */ /* 0x000fda0003f25270 */
[----:B0-----:R-:W-:Y:S05]  /*8dd0*/  @!P1 BRA `(.L_x_49) ;  /* 0x0000000000049947 */ /* 0x001fea0003800000 */
[----:B------:R-:W-:Y:S01]  /*8de0*/  BPT.TRAP 0x1 ;  /* 0x000000040000795c */ /* 0x000fe20000300000 */
.L_x_49:
[----:B------:R-:W-:Y:S01]  /*8df0*/  SYNCS.ARRIVE.TRANS64.A1T0 RZ, [UR45+0x2d830], RZ ;  /* 0x02d830ffffff79a7 */ /* 0x000fe2000810002d */
[----:B------:R-:W-:Y:S05]  /*8e00*/  WARPSYNC.ALL ;  /* 0x0000000000007948 */ /* 0x000fea0003800000 */
[----:B------:R-:W-:Y:S01]  /*8e10*/  UIADD3 UR5, UR45, 0xc400, URZ ;  /* 0x0000c4002d057890 */ /* 0x000fe2000fffe03f */
[----:B------:R-:W-:Y:S01]  /*8e20*/  R2UR UR4, R29 ;  /* 0x000000001d0472ca */ /* 0x000fe200000e0000 */
[----:B------:R-:W-:Y:S01]  /*8e30*/  ULDC.64 UR6, c[0x0][0x2d8] ;  /* 0x0000b60000067ab9 */ /* 0x000fe20000000a00 */
[----:B------:R-:W-:Y:S01]  /*8e40*/  SHF.R.S32.HI R22, RZ, 0x1f, R24 ;  /* 0x0000001fff167819 */ /* 0x000fe20000011418 */
[----:B------:R-:W-:Y:S02]  /*8e50*/  ULOP3.LUT UP0, URZ, UR5, 0x1bf, URZ, 0xc0, !UPT ;  /* 0x000001bf053f7892 */ /* 0x000fe4000f80c03f */
[----:B------:R-:W-:Y:S01]  /*8e60*/  UIMAD.WIDE.U32 UR40, UR42, UR6, URZ ;  /* 0x000000062a2872a5 */ /* 0x000fe2000f8e003f */
[----:B------:R-:W-:Y:S03]  /*8e70*/  BAR.SYNC.DEFER_BLOCKING 0x8, 0x200 ;  /* 0x0208000000007b1d */ /* 0x000fe60000010000 */
[----:B------:R-:W-:-:S04]  /*8e80*/  PLOP3.LUT P0, PT, PT, PT, UP0, 0x80, 0x0 ;  /* 0x000000000000781c */ /* 0x000fc80003f0f008 */
[----:B------:R-:W-:-:S04]  /*8e90*/  UIMAD UR4, UR4, UR6, URZ ;  /* 0x00000006040472a4 */ /* 0x000fc8000f8e023f */
[----:B------:R-:W-:-:S04]  /*8ea0*/  UIMAD UR4, UR42, UR7, UR4 ;  /* 0x000000072a0472a4 */ /* 0x000fc8000f8e0204 */
[----:B------:R-:W-:Y:S01]  /*8eb0*/  UIADD3 UR46, UR41, UR4, URZ ;  /* 0x00000004292e7290 */ /* 0x000fe2000fffe03f */
[----:B------:R-:W-:Y:S11]  /*8ec0*/  @!P0 BRA `(.L_x_50) ;  /* 0x0000000000408947 */ /* 0x000ff60003800000 */
[----:B------:R-:W-:Y:S01]  /*8ed0*/  MOV R2, 0x0 ;  /* 0x0000000000027802 */ /* 0x000fe20000000f00 */
[----:B------:R-:W-:Y:S01]  /*8ee0*/  ULDC.64 UR6, c[0x4][0x88] ;  /* 0x0100220000067ab9 */ /* 0x000fe20000000a00 */
[----:B------:R-:W-:Y:S01]  /*8ef0*/  ULDC.64 UR8, c[0x4][0x90] ;  /* 0x0100240000087ab9 */ /* 0x000fe20000000a00 */
[----:B------:R-:W-:Y:S01]  /*8f00*/  ULDC.64 UR4, c[0x4][0x20] ;  /* 0x0100080000047ab9 */ /* 0x000fe20000000a00 */
[----:B------:R-:W-:Y:S01]  /*8f10*/  IMAD.U32 R4, RZ, RZ, UR6 ;  /* 0x00000006ff047e24 */ /* 0x000fe2000f8e00ff */
[----:B------:R-:W-:Y:S01]  /*8f20*/  MOV R11, UR5 ;  /* 0x00000005000b7c02 */ /* 0x000fe20008000f00 */
[----:B------:R-:W0:Y:S01]  /*8f30*/  LDC.64 R2, c[0x4][R2] ;  /* 0x0100000002027b82 */ /* 0x000e220000000a00 */
[----:B------:R-:W-:Y:S02]  /*8f40*/  IMAD.U32 R5, RZ, RZ, UR7 ;  /* 0x00000007ff057e24 */ /* 0x000fe4000f8e00ff */
[----:B------:R-:W-:Y:S02]  /*8f50*/  IMAD.U32 R6, RZ, RZ, UR8 ;  /* 0x00000008ff067e24 */ /* 0x000fe4000f8e00ff */
[----:B------:R-:W-:-:S02]  /*8f60*/  IMAD.U32 R7, RZ, RZ, UR9 ;  /* 0x00000009ff077e24 */ /* 0x000fc4000f8e00ff */
[----:B------:R-:W-:Y:S02]  /*8f70*/  IMAD.U32 R10, RZ, RZ, UR4 ;  /* 0x00000004ff0a7e24 */ /* 0x000fe4000f8e00ff */
[----:B------:R-:W-:Y:S02]  /*8f80*/  IMAD.MOV.U32 R8, RZ, RZ, 0x70 ;  /* 0x00000070ff087424 */ /* 0x000fe400078e00ff */
[----:B------:R-:W-:Y:S02]  /*8f90*/  IMAD.MOV.U32 R12, RZ, RZ, 0x1 ;  /* 0x00000001ff0c7424 */ /* 0x000fe400078e00ff */
[----:B------:R-:W-:-:S07]  /*8fa0*/  IMAD.MOV.U32 R13, RZ, RZ, RZ ;  /* 0x000000ffff0d7224 */ /* 0x000fce00078e00ff */
[----:B------:R-:W-:-:S07]  /*8fb0*/  LEPC R20, `(.L_x_50) ;  /* 0x000000001014794e */ /* 0x000fce0000000000 */
[----:B0-----:R-:W-:Y:S05]  /*8fc0*/  CALL.ABS.NOINC R2 ;  /* 0x0000000002007343 */ /* 0x001fea0003c00000 */
.L_x_50:
[----:B------:R-:W0:Y:S01]  /*8fd0*/  LDC R20, c[0x0][0x448] ;  /* 0x00011200ff147b82 */ /* 0x000e220000000800 */
[----:B------:R-:W1:Y:S01]  /*8fe0*/  S2R R21, SR_TID.X ;  /* 0x0000000000157919 */ /* 0x000e620000002100 */
[----:B------:R-:W-:Y:S01]  /*8ff0*/  ULDC.64 UR4, c[0x0][0x2e0] ;  /* 0x0000b80000047ab9 */ /* 0x000fe20000000a00 */
[----:B------:R-:W-:Y:S01]  /*9000*/  IMAD.U32 R5, RZ, RZ, UR41 ;  /* 0x00000029ff057e24 */ /* 0x000fe2000f8e00ff */
[----:B------:R-:W-:Y:S01]  /*9010*/  ULDC.64 UR6, c[0x0][0x2c8] ;  /* 0x0000b20000067ab9 */ /* 0x000fe20000000a00 */
[----:B------:R-:W-:Y:S01]  /*9020*/  IMAD R8, R22, UR4, RZ ;  /* 0x0000000416087c24 */ /* 0x000fe2000f8e02ff */
[----:B------:R-:W2:Y:S01]  /*9030*/  S2R R11, SR_TID.X ;  /* 0x00000000000b7919 */ /* 0x000ea20000002100 */
[----:B------:R-:W-:Y:S02]  /*9040*/  IMAD.U32 R4, RZ, RZ, UR40 ;  /* 0x00000028ff047e24 */ /* 0x000fe4000f8e00ff */
[----:B------:R-:W-:Y:S01]  /*9050*/  IMAD R5, R24, UR5, R8 ;  /* 0x0000000518057c24 */ /* 0x000fe2000f8e0208 */
[----:B------:R-:W3:Y:S01]  /*9060*/  S2R R22, SR_TID.X ;  /* 0x0000000000167919 */ /* 0x000ee20000002100 */
[----:B0-----:R-:W-:-:S02]  /*9070*/  ISETP.NE.AND P0, PT, R20, 0x1, PT ;  /* 0x000000011400780c */ /* 0x001fc40003f05270 */
[----:B-1----:R-:W-:-:S11]  /*9080*/  LOP3.LUT R21, R21, 0x7f, RZ, 0xc0, !PT ;  /* 0x0000007f15157812 */ /* 0x002fd600078ec0ff */
[----:B------:R-:W0:Y:S01]  /*9090*/  @P0 LDC R2, c[0x0][0x44c] ;  /* 0x00011300ff020b82 */ /* 0x000e220000000800 */
[----:B------:R-:W-:Y:S01]  /*90a0*/  SHF.R.U32.HI R21, RZ, 0x2, R21 ;  /* 0x00000002ff157819 */ /* 0x000fe20000011615 */
[----:B--2---:R-:W-:Y:S01]  /*90b0*/  IMAD.SHL.U32 R11, R11, 0x8, RZ ;  /* 0x000000080b0b7824 */ /* 0x004fe200078e00ff */
[----:B---3--:R-:W-:-:S03]  /*90c0*/  LOP3.LUT R22, R22, 0x7f, RZ, 0xc0, !PT ;  /* 0x0000007f16167812 */ /* 0x008fc600078ec0ff */
[----:B------:R-:W-:Y:S01]  /*90d0*/  IMAD.IADD R0, R23, 0x1, R21 ;  /* 0x0000000117007824 */ /* 0x000fe200078e0215 */
[----:B------:R-:W-:Y:S01]  /*90e0*/  LOP3.LUT R11, R11, 0x18, RZ, 0xc0, !PT ;  /* 0x000000180b0b7812 */ /* 0x000fe200078ec0ff */
[----:B------:R-:W1:Y:S01]  /*90f0*/  @P0 LDC R3, c[0x0][0x450] ;  /* 0x00011400ff030b82 */ /* 0x000e620000000800 */
[----:B------:R-:W2:Y:S01]  /*9100*/  S2R R21, SR_TID.X ;  /* 0x0000000000157919 */ /* 0x000ea20000002100 */
[----:B------:R-:W-:Y:S01]  /*9110*/  IMAD R7, R25, 0xc0, R0 ;  /* 0x000000c019077824 */ /* 0x000fe200078e0200 */
[----:B------:R-:W-:Y:S02]  /*9120*/  LOP3.LUT R11, R11, 0x20, RZ, 0xfc, !PT ;  /* 0x000000200b0b7812 */ /* 0x000fe400078efcff */
[----:B------:R-:W-:Y:S01]  /*9130*/  SHF.R.U32.HI R22, RZ, 0x2, R22 ;  /* 0x00000002ff167819 */ /* 0x000fe20000011616 */
[----:B------:R-:W-:Y:S02]  /*9140*/  IMAD.MOV.U32 R6, RZ, RZ, R7 ;  /* 0x000000ffff067224 */ /* 0x000fe400078e0007 */
[----:B------:R-:W3:Y:S01]  /*9150*/  @P0 LDC R9, c[0x0][0x450] ;  /* 0x00011400ff090b82 */ /* 0x000ee20000000800 */
[----:B------:R-:W-:-:S02]  /*9160*/  VIADD R8, R7, 0x80 ;  /* 0x0000008007087836 */ /* 0x000fc40000000000 */
[----:B0-----:R-:W-:-:S04]  /*9170*/  @P0 IMAD.HI.U32 R0, R7, R2, RZ ;  /* 0x0000000207000227 */ /* 0x001fc800078e00ff */
[----:B------:R-:W-:Y:S01]  /*9180*/  IMAD.MOV.U32 R2, RZ, RZ, R4 ;  /* 0x000000ffff027224 */ /* 0x000fe200078e0004 */
[----:B-1----:R-:W-:Y:S02]  /*9190*/  @P0 SHF.R.U32.HI R6, RZ, R3, R0 ;  /* 0x00000003ff060219 */ /* 0x002fe40000011600 */
[----:B------:R-:W0:Y:S01]  /*91a0*/  @P0 LDC R0, c[0x0][0x44c] ;  /* 0x00011300ff000b82 */ /* 0x000e220000000800 */
[----:B------:R-:W-:-:S03]  /*91b0*/  MOV R3, UR46 ;  /* 0x0000002e00037c02 */ /* 0x000fc60008000f00 */
[----:B------:R-:W-:Y:S01]  /*91c0*/  IMAD.WIDE.U32 R2, R24, UR4, R2 ;  /* 0x0000000418027c25 */ /* 0x000fe2000f8e0002 */
[----:B------:R-:W-:-:S03]  /*91d0*/  ULDC.64 UR4, c[0x0][0x2d0] ;  /* 0x0000b40000047ab9 */ /* 0x000fc60000000a00 */
[----:B--2---:R-:W-:Y:S01]  /*91e0*/  IMAD.SHL.U32 R21, R21, 0x8, RZ ;  /* 0x0000000815157824 */ /* 0x004fe200078e00ff */
[----:B------:R-:W-:-:S04]  /*91f0*/  IADD3 R3, R3, R5, RZ ;  /* 0x0000000503037210 */ /* 0x000fc80007ffe0ff */
[----:B------:R-:W-:Y:S01]  /*9200*/  LOP3.LUT R21, R21, 0x18, RZ, 0xc0, !PT ;  /* 0x0000001815157812 */ /* 0x000fe200078ec0ff */
[----:B0-----:R-:W-:-:S04]  /*9210*/  @P0 IMAD.HI.U32 R4, R8, R0, RZ ;  /* 0x0000000008040227 */ /* 0x001fc800078e00ff */
[----:B------:R-:W-:Y:S01]  /*9220*/  IMAD.MOV.U32 R0, RZ, RZ, R8 ;  /* 0x000000ffff007224 */ /* 0x000fe200078e0008 */
[----:B---3--:R-:W-:Y:S01]  /*9230*/  @P0 SHF.R.U32.HI R0, RZ, R9, R4 ;  /* 0x00000009ff000219 */ /* 0x008fe20000011604 */
[--C-:B------:R-:W-:Y:S01]  /*9240*/  IMAD.MOV R9, RZ, RZ, -R6.reuse ;  /* 0x000000ffff097224 */ /* 0x100fe200078e0a06 */
[----:B------:R-:W-:-:S03]  /*9250*/  SHF.R.S32.HI R4, RZ, 0x1f, R6 ;  /* 0x0000001fff047819 */ /* 0x000fc60000011406 */
[----:B------:R-:W-:Y:S02]  /*9260*/  IMAD R7, R20, R9, R7 ;  /* 0x0000000914077224 */ /* 0x000fe400078e0207 */
[----:B------:R-:W-:-:S04]  /*9270*/  IMAD R5, R4, UR4, RZ ;  /* 0x0000000404057c24 */ /* 0x000fc8000f8e02ff */
[C---:B------:R-:W-:Y:S02]  /*9280*/  IMAD R9, R6.reuse, UR5, R5 ;  /* 0x0000000506097c24 */ /* 0x040fe4000f8e0205 */
[----:B------:R-:W-:-:S04]  /*9290*/  IMAD.WIDE.U32 R4, R6, UR4, R2 ;  /* 0x0000000406047c25 */ /* 0x000fc8000f8e0002 */
[----:B------:R-:W-:Y:S02]  /*92a0*/  IMAD.IADD R5, R5, 0x1, R9 ;  /* 0x0000000105057824 */ /* 0x000fe400078e0209 */
[----:B------:R-:W-:Y:S02]  /*92b0*/  IMAD.MOV R9, RZ, RZ, -R0 ;  /* 0x000000ffff097224 */ /* 0x000fe400078e0a00 */
[----:B------:R-:W-:-:S04]  /*92c0*/  IMAD.WIDE.U32 R2, R0, UR4, R2 ;  /* 0x0000000400027c25 */ /* 0x000fc8000f8e0002 */
[----:B------:R-:W-:Y:S01]  /*92d0*/  IMAD R6, R20, R9, R8 ;  /* 0x0000000914067224 */ /* 0x000fe200078e0208 */
[----:B------:R-:W-:Y:S01]  /*92e0*/  SHF.R.S32.HI R9, RZ, 0x1f, R0 ;  /* 0x0000001fff097819 */ /* 0x000fe20000011400 */
[----:B------:R-:W-:Y:S01]  /*92f0*/  IMAD.WIDE.U32 R4, R7, UR6, R4 ;  /* 0x0000000607047c25 */ /* 0x000fe2000f8e0004 */
[----:B------:R-:W-:-:S03]  /*9300*/  SHF.R.S32.HI R8, RZ, 0x1f, R7 ;  /* 0x0000001fff087819 */ /* 0x000fc60000011407 */
[----:B------:R-:W-:Y:S02]  /*9310*/  IMAD R9, R9, UR4, RZ ;  /* 0x0000000409097c24 */ /* 0x000fe4000f8e02ff */
[----:B------:R-:W-:Y:S02]  /*9320*/  IMAD R8, R8, UR6, RZ ;  /* 0x0000000608087c24 */ /* 0x000fe4000f8e02ff */
[----:B------:R-:W-:Y:S01]  /*9330*/  IMAD R9, R0, UR5, R9 ;  /* 0x0000000500097c24 */ /* 0x000fe2000f8e0209 */
[----:B------:R-:W-:Y:S01]  /*9340*/  ULDC.64 UR4, c[0x0][0x280] ;  /* 0x0000a00000047ab9 */ /* 0x000fe20000000a00 */
[----:B------:R-:W-:Y:S01]  /*9350*/  IMAD R0, R7, UR7, R8 ;  /* 0x0000000707007c24 */ /* 0x000fe2000f8e0208 */
[----:B------:R-:W-:Y:S01]  /*9360*/  SHF.R.S32.HI R7, RZ, 0x1f, R6 ;  /* 0x0000001fff077819 */ /* 0x000fe20000011406 */
[----:B------:R-:W-:Y:S02]  /*9370*/  IMAD.IADD R3, R3, 0x1, R9 ;  /* 0x0000000103037824 */ /* 0x000fe400078e0209 */
[----:B------:R-:W-:-:S02]  /*9380*/  IMAD.IADD R9, R5, 0x1, R0 ;  /* 0x0000000105097824 */ /* 0x000fc400078e0200 */
[----:B------:R-:W-:Y:S02]  /*9390*/  IMAD R7, R7, UR6, RZ ;  /* 0x0000000607077c24 */ /* 0x000fe4000f8e02ff */
[----:B------:R-:W-:-:S04]  /*93a0*/  IMAD.WIDE.U32 R2, R6, UR6, R2 ;  /* 0x0000000606027c25 */ /* 0x000fc8000f8e0002 */
[----:B------:R-:W-:Y:S01]  /*93b0*/  IMAD R8, R6, UR7, R7 ;  /* 0x0000000706087c24 */ /* 0x000fe2000f8e0207 */
[----:B------:R-:W-:-:S04]  /*93c0*/  LEA R7, P0, R4, UR4, 0x1 ;  /* 0x0000000404077c11 */ /* 0x000fc8000f8008ff */
[----:B------:R-:W-:Y:S02]  /*93d0*/  LEA.HI.X R9, R4, UR5, R9, 0x1, P0 ;  /* 0x0000000504097c11 */ /* 0x000fe400080f0c09 */
[----:B------:R-:W-:Y:S02]  /*93e0*/  IADD3 R3, R3, R8, RZ ;  /* 0x0000000803037210 */ /* 0x000fe40007ffe0ff */
[C---:B------:R-:W-:Y:S01]  /*93f0*/  LEA R10, P0, R2.reuse, UR4, 0x1 ;  /* 0x00000004020a7c11 */ /* 0x040fe2000f8008ff */
[----:B------:R-:W-:Y:S02]  /*9400*/  ULDC UR4, c[0x0][0x2b8] ;  /* 0x0000ae0000047ab9 */ /* 0x000fe40000000800 */
[----:B------:R-:W-:Y:S02]  /*9410*/  ISETP.GE.AND P3, PT, R27, UR4, PT ;  /* 0x000000041b007c0c */ /* 0x000fe4000bf66270 */
[----:B------:R-:W-:Y:S01]  /*9420*/  LEA.HI.X R8, R2, UR5, R3, 0x1, P0 ;  /* 0x0000000502087c11 */ /* 0x000fe200080f0c03 */
[----:B------:R-:W-:Y:S01]  /*9430*/  UMOV UR5, 0xffffffff ;  /* 0xffffffff00057882 */ /* 0x000fe20000000000 */
[----:B------:R-:W-:-:S02]  /*9440*/  ISETP.GE.AND P0, PT, R11, UR4, PT ;  /* 0x000000040b007c0c */ /* 0x000fc4000bf06270 */
[----:B------:R-:W-:-:S04]  /*9450*/  LOP3.LUT R11, R21, 0x40, RZ, 0xfc, !PT ;  /* 0x00000040150b7812 */ /* 0x000fc800078efcff */
[----:B------:R-:W-:Y:S01]  /*9460*/  ISETP.GE.AND P1, PT, R11, UR4, PT ;  /* 0x000000040b007c0c */ /* 0x000fe2000bf26270 */
[----:B------:R-:W-:-:S12]  /*9470*/  BRA.DIV UR5, `(.L_x_51) ;  /* 0x0000002605907947 */ /* 0x000fd8000b800000 */
[----:B------:R-:W0:Y:S01]  /*9480*/  SHFL.IDX PT, R2, R9, RZ, 0x1c1f ;  /* 0x001c1fff09027589 */ /* 0x000e2200000e0000 */
[----:B------:R-:W-:Y:S01]  /*9490*/  ULDC UR4, c[0x0][0x288] ;  /* 0x0000a20000047ab9 */ /* 0x000fe20000000800 */
[----:B------:R-:W-:Y:S02]  /*94a0*/  IMAD R0, R25, 0xc0, R22 ;  /* 0x000000c019007824 */ /* 0x000fe400078e0216 */
[----:B------:R-:W1:Y:S01]  /*94b0*/  SHFL.IDX PT, R14, R7, RZ, 0x1c1f ;  /* 0x001c1fff070e7589 */ /* 0x000e6200000e0000 */
[----:B------:R-:W-:Y:S02]  /*94c0*/  IMAD R6, R20, UR4, RZ ;  /* 0x0000000414067c24 */ /* 0x000fe4000f8e02ff */
[C---:B------:R-:W-:Y:S01]  /*94d0*/  VIADD R11, R0.reuse, 0x20 ;  /* 0x00000020000b7836 */ /* 0x040fe20000000000 */
[----:B------:R-:W-:Y:S01]  /*94e0*/  SHFL.IDX PT, R5, R9, 0x1, 0x1c1f ;  /* 0x003c1f0009057f89 */ /* 0x000fe200000e0000 */
[----:B------:R-:W-:Y:S01]  /*94f0*/  IMAD.MOV.U32 R24, RZ, RZ, 0x1 ;  /* 0x00000001ff187424 */ /* 0x000fe200078e00ff */
[----:B------:R-:W-:-:S02]  /*9500*/  ISETP.GE.AND P2, PT, R0, R6, PT ;  /* 0x000000060000720c */ /* 0x000fc40003f46270 */
[----:B------:R-:W2:Y:S11]  /*9510*/  SHFL.IDX PT, R4, R7, 0x1, 0x1c1f ;  /* 0x003c1f0007047f89 */ /* 0x000eb600000e0000 */
[----:B------:R-:W-:Y:S01]  /*9520*/  @!P2 LEA R21, R28, UR45, 0x1 ;  /* 0x0000002d1c15ac11 */ /* 0x000fe2000f8e08ff */
[----:B0-----:R-:W-:-:S02]  /*9530*/  IMAD.MOV.U32 R3, RZ, RZ, R2 ;  /* 0x000000ffff037224 */ /* 0x001fc400078e0002 */
[----:B-1----:R-:W-:Y:S02]  /*9540*/  IMAD.MOV.U32 R2, RZ, RZ, R14 ;  /* 0x000000ffff027224 */ /* 0x002fe400078e000e */
[----:B------:R-:W-:Y:S02]  /*9550*/  SHFL.IDX PT, R14, R10, 0x1, 0x1c1f ;  /* 0x003c1f000a0e7f89 */ /* 0x000fe400000e0000 */
[----:B------:R-:W-:-:S05]  /*9560*/  @!P2 IMAD.WIDE.U32 R2, R27, 0x2, R2 ;  /* 0x000000021b02a825 */ /* 0x000fca00078e0002 */
[----:B------:R-:W-:Y:S04]  /*9570*/  @!P2 LDGSTS.E.BYPASS.LTC128B.128 [R21+0xc400], desc[UR36][R2.64], !P3 ;  /* 0x0c4000000215afae */ /* 0x000fe8000d901d64 */
[----:B------:R-:W-:Y:S04]  /*9580*/  @!P2 LDGSTS.E.BYPASS.LTC128B.128 [R21+0xf400], desc[UR36][R2.64+0x40], !P0 ;  /* 0x0f4000400215afae */ /* 0x000fe8000c101d64 */
[----:B------:R0:W-:Y:S01]  /*9590*/  @!P2 LDGSTS.E.BYPASS.LTC128B.128 [R21+0x12400], desc[UR36][R2.64+0x80], !P1 ;  /* 0x124000800215afae */ /* 0x0001e2000c901d64 */
[-C--:B------:R-:W-:Y:S02]  /*95a0*/  ISETP.GE.AND P2, PT, R11, R6.reuse, PT ;  /* 0x000000060b00720c */ /* 0x080fe40003f46270 */
[----:B------:R-:W-:Y:S01]  /*95b0*/  IADD3 R11, R0, 0x40, RZ ;  /* 0x00000040000b7810 */ /* 0x000fe20007ffe0ff */
[----:B0-----:R-:W-:Y:S10]  /*95c0*/  SHFL.IDX PT, R3, R9, 0x2, 0x1c1f ;  /* 0x005c1f0009037f89 */ /* 0x001ff400000e0000 */
[----:B--2---:R-:W-:Y:S01]  /*95d0*/  @!P2 IMAD.WIDE.U32 R4, R27, 0x2, R4 ;  /* 0x000000021b04a825 */ /* 0x004fe200078e0004 */
[----:B------:R-:W-:Y:S01]  /*95e0*/  @!P2 LEA R25, R28, UR45, 0x1 ;  /* 0x0000002d1c19ac11 */ /* 0x000fe2000f8e08ff */
[----:B------:R-:W0:Y:S04]  /*95f0*/  SHFL.IDX PT, R2, R7, 0x2, 0x1c1f ;  /* 0x005c1f0007027f89 */ /* 0x000e2800000e0000 */
[----:B------:R-:W-:Y:S04]  /*9600*/  @!P2 LDGSTS.E.BYPASS.LTC128B.128 [R25+0xcc00], desc[UR36][R4.64], !P3 ;  /* 0x0cc000000419afae */ /* 0x000fe8000d901d64 */
[----:B------:R-:W-:Y:S04]  /*9610*/  @!P2 LDGSTS.E.BYPASS.LTC128B.128 [R25+0xfc00], desc[UR36][R4.64+0x40], !P0 ;  /* 0x0fc000400419afae */ /* 0x000fe8000c101d64 */
[----:B------:R1:W-:Y:S01]  /*9620*/  @!P2 LDGSTS.E.BYPASS.LTC128B.128 [R25+0x12c00], desc[UR36][R4.64+0x80], !P1 ;  /* 0x12c000800419afae */ /* 0x0003e2000c901d64 */
[----:B------:R-:W-:Y:S01]  /*9630*/  ISETP.GE.AND P2, PT, R11, R6, PT ;  /* 0x000000060b00720c */ /* 0x000fe20003f46270 */
[----:B------:R-:W-:-:S02]  /*9640*/  VIADD R11, R0, 0x60 ;  /* 0x00000060000b7836 */ /* 0x000fc40000000000 */
[----:B-1----:R-:W-:Y:S10]  /*9650*/  SHFL.IDX PT, R5, R9, 0x3, 0x1c1f ;  /* 0x007c1f0009057f89 */ /* 0x002ff400000e0000 */
[----:B0-----:R-:W-:Y:S01]  /*9660*/  @!P2 IMAD.WIDE.U32 R2, R27, 0x2, R2 ;  /* 0x000000021b02a825 */ /* 0x001fe200078e0002 */
[----:B------:R-:W-:Y:S01]  /*9670*/  @!P2 LEA R21, R28, UR45, 0x1 ;  /* 0x0000002d1c15ac11 */ /* 0x000fe2000f8e08ff */
[----:B------:R0:W1:Y:S04]  /*9680*/  SHFL.IDX PT, R4, R7, 0x3, 0x1c1f ;  /* 0x007c1f0007047f89 */ /* 0x00006800000e0000 */
[----:B------:R-:W-:Y:S04]  /*9690*/  @!P2 LDGSTS.E.BYPASS.LTC128B.128 [R21+0xd400], desc[UR36][R2.64], !P3 ;  /* 0x0d4000000215afae */ /* 0x000fe8000d901d64 */
[----:B------:R-:W-:Y:S01]  /*96a0*/  @!P2 LDGSTS.E.BYPASS.LTC128B.128 [R21+0x10400], desc[UR36][R2.64+0x40], !P0 ;  /* 0x104000400215afae */ /* 0x000fe2000c101d64 */
[----:B0-----:R-:W-:-:S03]  /*96b0*/  VIADD R7, R0, 0x80 ;  /* 0x0000008000077836 */ /* 0x001fc60000000000 */
[----:B------:R0:W-:Y:S01]  /*96c0*/  @!P2 LDGSTS.E.BYPASS.LTC128B.128 [R21+0x13400], desc[UR36][R2.64+0x80], !P1 ;  /* 0x134000800215afae */ /* 0x0001e2000c901d64 */
[----:B------:R-:W-:-:S03]  /*96d0*/  ISETP.GE.AND P2, PT, R11, R6, PT ;  /* 0x000000060b00720c */ /* 0x000fc60003f46270 */
[----:B0-----:R-:W-:Y:S10]  /*96e0*/  SHFL.IDX PT, R3, R8, RZ, 0x1c1f ;  /* 0x001c1fff08037589 */ /* 0x001ff400000e0000 */
[----:B-1----:R-:W-:Y:S01]  /*96f0*/  @!P2 IMAD.WIDE.U32 R4, R27, 0x2, R4 ;  /* 0x000000021b04a825 */ /* 0x002fe200078e0004 */
[----:B------:R-:W-:Y:S01]  /*9700*/  @!P2 LEA R25, R28, UR45, 0x1 ;  /* 0x0000002d1c19ac11 */ /* 0x000fe2000f8e08ff */
[----:B------:R-:W0:Y:S04]  /*9710*/  SHFL.IDX PT, R2, R10, RZ, 0x1c1f ;  /* 0x001c1fff0a027589 */ /* 0x000e2800000e0000 */
[----:B------:R-:W-:Y:S04]  /*9720*/  @!P2 LDGSTS.E.BYPASS.LTC128B.128 [R25+0xdc00], desc[UR36][R4.64], !P3 ;  /* 0x0dc000000419afae */ /* 0x000fe8000d901d64 */
[----:B------:R-:W-:Y:S04]  /*9730*/  @!P2 LDGSTS.E.BYPASS.LTC128B.128 [R25+0x10c00], desc[UR36][R4.64+0x40], !P0 ;  /* 0x10c000400419afae */ /* 0x000fe8000c101d64 */
[----:B------:R1:W-:Y:S01]  /*9740*/  @!P2 LDGSTS.E.BYPASS.LTC128B.128 [R25+0x13c00], desc[UR36][R4.64+0x80], !P1 ;  /* 0x13c000800419afae */ /* 0x0003e2000c901d64 */
[----:B------:R-:W-:-:S03]  /*9750*/  ISETP.GE.AND P2, PT, R7, R6, PT ;  /* 0x000000060700720c */ /* 0x000fc60003f46270 */
[----:B-1----:R1:W2:Y:S10]  /*9760*/  SHFL.IDX PT, R4, R8, 0x1, 0x1c1f ;  /* 0x003c1f0008047f89 */ /* 0x0022b400000e0000 */
[----:B0-----:R-:W-:Y:S01]  /*9770*/  @!P2 IMAD.WIDE.U32 R2, R27, 0x2, R2 ;  /* 0x000000021b02a825 */ /* 0x001fe200078e0002 */
[----:B------:R-:W-:-:S05]  /*9780*/  @!P2 LEA R7, R28, UR45, 0x1 ;  /* 0x0000002d1c07ac11 */ /* 0x000fca000f8e08ff */
[----:B------:R1:W-:Y:S04]  /*9790*/  @!P2 LDGSTS.E.BYPASS.LTC128B.128 [R7+0xe400], desc[UR36][R2.64], !P3 ;  /* 0x0e4000000207afae */ /* 0x0003e8000d901d64 */
[----:B------:R1:W-:Y:S04]  /*97a0*/  @!P2 LDGSTS.E.BYPASS.LTC128B.128 [R7+0x11400], desc[UR36][R2.64+0x40], !P0 ;  /* 0x114000400207afae */ /* 0x0003e8000c101d64 */
[----:B------:R1:W-:Y:S02]  /*97b0*/  @!P2 LDGSTS.E.BYPASS.LTC128B.128 [R7+0x14400], desc[UR36][R2.64+0x80], !P1 ;  /* 0x144000800207afae */ /* 0x0003e4000c901d64 */
.L_x_111:
[----:B------:R-:W-:Y:S01]  /*97c0*/  VIADD R5, R0, 0xa0 ;  /* 0x000000a000057836 */ /* 0x000fe20000000000 */
[----:B------:R-:W-:Y:S01]  /*97d0*/  BSSY B0, `(.L_x_52) ;  /* 0x000000d000007945 */ /* 0x000fe20003800000 */
[----:B-1----:R-:W-:Y:S01]  /*97e0*/  IMAD.MOV.U32 R2, RZ, RZ, R14 ;  /* 0x000000ffff027224 */ /* 0x002fe200078e000e */
[----:B--2---:R-:W-:Y:S02]  /*97f0*/  MOV R3, R4 ;  /* 0x0000000400037202 */ /* 0x004fe40000000f00 */
[----:B------:R-:W-:-:S13]  /*9800*/  ISETP.GE.AND P2, PT, R5, R6, PT ;  /* 0x000000060500720c */ /* 0x000fda0003f46270 */
[----:B------:R-:W-:Y:S05]  /*9810*/  @P2 BRA `(.L_x_53) ;  /* 0x0000000000202947 */ /* 0x000fea0003800000 */
[----:B------:R-:W-:Y:S01]  /*9820*/  IMAD.WIDE.U32 R2, R27, 0x2, R2 ;  /* 0x000000021b027825 */ /* 0x000fe200078e0002 */
[----:B------:R-:W-:-:S05]  /*9830*/  LEA R5, R28, UR45, 0x1 ;  /* 0x0000002d1c057c11 */ /* 0x000fca000f8e08ff */
[----:B------:R-:W-:Y:S01]  /*9840*/  @!PT LDS RZ, [RZ] ;  /* 0x00000000fffff984 */ /* 0x000fe20000000800 */
[----:B------:R-:W-:Y:S01]  /*9850*/  @!PT LDS RZ, [RZ] ;  /* 0x00000000fffff984 */ /* 0x000fe20000000800 */
[----:B------:R-:W-:Y:S01]  /*9860*/  @!PT LDS RZ, [RZ] ;  /* 0x00000000fffff984 */ /* 0x000fe20000000800 */
[----:B------:R0:W-:Y:S04]  /*9870*/  LDGSTS.E.BYPASS.LTC128B.128 [R5+0xec00], desc[UR36][R2.64], !P3 ;  /* 0x0ec0000002057fae */ /* 0x0001e8000d901d64 */
[----:B------:R0:W-:Y:S04]  /*9880*/  LDGSTS.E.BYPASS.LTC128B.128 [R5+0x11c00], desc[UR36][R2.64+0x40], !P0 ;  /* 0x11c0004002057fae */ /* 0x0001e8000c101d64 */
[----:B------:R0:W-:Y:S02]  /*9890*/  LDGSTS.E.BYPASS.LTC128B.128 [R5+0x14c00], desc[UR36][R2.64+0x80], !P1 ;  /* 0x14c0008002057fae */ /* 0x0001e4000c901d64 */
.L_x_53:
[----:B------:R-:W-:Y:S05]  /*98a0*/  BSYNC B0 ;  /* 0x0000000000007941 */ /* 0x000fea0003800000 */
.L_x_52:
[----:B------:R-:W-:Y:S01]  /*98b0*/  NOP ;  /* 0x0000000000007918 */ /* 0x000fe20000000000 */
[----:B------:R-:W-:Y:S01]  /*98c0*/  SYNCS.ARRIVE.TRANS64.RED.A0T1 RZ, [UR45+0x2d800], RZ ;  /* 0x02d800ffffff79a7 */ /* 0x000fe2000820042d */
[----:B------:R-:W-:Y:S01]  /*98d0*/  IMAD.MOV.U32 R0, RZ, RZ, 0x1 ;  /* 0x00000001ff007424 */ /* 0x000fe200078e00ff */
[----:B------:R-:W-:Y:S04]  /*98e0*/  ARRIVES.LDGSTSBAR.64.TRANSCNT [UR45+0x2d800] ;  /* 0x02d80000ff0079b0 */ /* 0x000fe80008000aad */
[----:B------:R-:W-:Y:S01]  /*98f0*/  SHF.L.U32 R0, R0, 0x1f, RZ ;  /* 0x0000001f00007819 */ /* 0x000fe200000006ff */
[----:B------:R-:W-:Y:S01]  /*9900*/  NOP ;  /* 0x0000000000007918 */ /* 0x000fe20000000000 */
[----:B------:R-:W-:Y:S02]  /*9910*/  SYNCS.ARRIVE.TRANS64.A1T0 RZ, [UR45+0x2d800], RZ ;  /* 0x02d800ffffff79a7 */ /* 0x000fe4000810002d */
[----:B------:R-:W1:Y:S02]  /*9920*/  SYNCS.PHASECHK.TRANS64.TRYWAIT P0, [UR45+0x2d820], R0 ;  /* 0x02d82000ff0075a7 */ /* 0x000e64000800016d */
[----:B-1----:R-:W-:Y:S05]  /*9930*/  @!P0 BRA `(.L_x_54) ;  /* 0x0000002800488947 */ /* 0x002fea0003800000 */
.L_x_112:
[----:B------:R-:W-:Y:S01]  /*9940*/  UIADD3 UR4, UR49, -0x2, URZ ;  /* 0xfffffffe31047890 */ /* 0x000fe2000fffe03f */
[----:B------:R-:W-:-:S03]  /*9950*/  IMAD.MOV.U32 R21, RZ, RZ, RZ ;  /* 0x000000ffff157224 */ /* 0x000fc600078e00ff */
[----:B------:R-:W-:-:S06]  /*9960*/  UISETP.GE.AND UP0, UPT, UR4, UR48, UPT ;  /* 0x000000300400728c */ /* 0x000fcc000bf06270 */
[----:B------:R-:W-:-:S13]  /*9970*/  PLOP3.LUT P0, PT, PT, PT, UP0, 0x80, 0x0 ;  /* 0x000000000000781c */ /* 0x000fda0003f0f008 */
[----:B------:R-:W-:Y:S05]  /*9980*/  @!P0 BRA `(.L_x_55) ;  /* 0x0000000c00e08947 */ /* 0x000fea0003800000 */
[----:B0-----:R-:W0:Y:S01]  /*9990*/  S2R R2, SR_TID.X ;  /* 0x0000000000027919 */ /* 0x001e220000002100 */
[----:B------:R-:W-:Y:S01]  /*99a0*/  UIADD3 UR4, UR47, 0x1, URZ ;  /* 0x000000012f047890 */ /* 0x000fe2000fffe03f */
[----:B------:R-:W-:Y:S01]  /*99b0*/  LOP3.LUT R3, RZ, UR44, RZ, 0x33, !PT ;  /* 0x0000002cff037c12 */ /* 0x000fe2000f8e33ff */
[----:B------:R-:W-:Y:S01]  /*99c0*/  BSSY B0, `(.L_x_55) ;  /* 0x00000f4000007945 */ /* 0x000fe20003800000 */
[----:B------:R-:W1:Y:S01]  /*99d0*/  S2R R4, SR_TID.X ;  /* 0x0000000000047919 */ /* 0x000e620000002100 */
[----:B------:R-:W-:Y:S01]  /*99e0*/  UIMAD UR4, UR4, UR39, URZ ;  /* 0x00000027040472a4 */ /* 0x000fe2000f8e023f */
[----:B------:R-:W-:Y:S02]  /*99f0*/  IMAD.MOV.U32 R22, RZ, RZ, 0x1 ;  /* 0x00000001ff167424 */ /* 0x000fe400078e00ff */
[----:B------:R-:W-:-:S03]  /*9a00*/  IMAD.MOV.U32 R20, RZ, RZ, RZ ;  /* 0x000000ffff147224 */ /* 0x000fc600078e00ff */
[----:B------:R-:W-:Y:S01]  /*9a10*/  LOP3.LUT R0, RZ, UR4, RZ, 0x33, !PT ;  /* 0x00000004ff007c12 */ /* 0x000fe2000f8e33ff */
[----:B------:R-:W-:-:S03]  /*9a20*/  ULDC UR4, c[0x0][0x2f4] ;  /* 0x0000bd0000047ab9 */ /* 0x000fc60000000800 */
[----:B------:R-:W-:-:S04]  /*9a30*/  VIMNMX R0, R0, R3, !PT ;  /* 0x0000000300007248 */ /* 0x000fc80007fe0100 */
[----:B------:R-:W-:Y:S02]  /*9a40*/  IADD3 R26, -R0, -0x2, RZ ;  /* 0xfffffffe001a7810 */ /* 0x000fe40007ffe1ff */
[----:B0-----:R-:W-:-:S04]  /*9a50*/  LOP3.LUT R2, R2, 0x7f, RZ, 0xc0, !PT ;  /* 0x0000007f02027812 */ /* 0x001fc800078ec0ff */
[----:B------:R-:W-:Y:S01]  /*9a60*/  SHF.R.U32.HI R2, RZ, 0x2, R2 ;  /* 0x00000002ff027819 */ /* 0x000fe20000011602 */
[----:B-1----:R-:W-:-:S03]  /*9a70*/  IMAD.SHL.U32 R4, R4, 0x8, RZ ;  /* 0x0000000804047824 */ /* 0x002fc600078e00ff */
[----:B------:R-:W-:Y:S02]  /*9a80*/  IADD3 R19, R23, R19, R2 ;  /* 0x0000001317137210 */ /* 0x000fe40007ffe002 */
[----:B------:R-:W-:Y:S02]  /*9a90*/  IADD3 R3, -R2, UR43, RZ ;  /* 0x0000002b02037c10 */ /* 0x000fe4000fffe1ff */
[----:B------:R-:W0:Y:S01]  /*9aa0*/  S2R R2, SR_TID.X ;  /* 0x0000000000027919 */ /* 0x000e220000002100 */
[----:B------:R-:W-:Y:S02]  /*9ab0*/  LOP3.LUT R4, R4, 0x18, RZ, 0xc0, !PT ;  /* 0x0000001804047812 */ /* 0x000fe400078ec0ff */
[----:B------:R-:W-:Y:S01]  /*9ac0*/  IADD3 R19, R19, -0x180, RZ ;  /* 0xfffffe8013137810 */ /* 0x000fe20007ffe0ff */
[----:B------:R-:W-:Y:S01]  /*9ad0*/  IMAD R3, R0, 0x80, R3 ;  /* 0x0000008000037824 */ /* 0x000fe200078e0203 */
[----:B------:R-:W-:-:S03]  /*9ae0*/  LOP3.LUT R4, R4, 0x20, RZ, 0xfc, !PT ;  /* 0x0000002004047812 */ /* 0x000fc600078efcff */
[----:B------:R-:W-:Y:S01]  /*9af0*/  IMAD R10, R0, -0x80, R19 ;  /* 0xffffff80000a7824 */ /* 0x000fe200078e0213 */
[----:B------:R-:W-:Y:S01]  /*9b00*/  ISETP.GE.AND P2, PT, R4, UR4, PT ;  /* 0x0000000404007c0c */ /* 0x000fe2000bf46270 */
[----:B------:R-:W-:Y:S02]  /*9b10*/  VIADD R0, R3, 0x100 ;  /* 0x0000010003007836 */ /* 0x000fe40000000000 */
[----:B0-----:R-:W-:-:S05]  /*9b20*/  IMAD.SHL.U32 R2, R2, 0x8, RZ ;  /* 0x0000000802027824 */ /* 0x001fca00078e00ff */
[----:B------:R-:W-:-:S04]  /*9b30*/  LOP3.LUT R2, R2, 0x18, RZ, 0xc0, !PT ;  /* 0x0000001802027812 */ /* 0x000fc800078ec0ff */
[C---:B------:R-:W-:Y:S02]  /*9b40*/  ISETP.GE.AND P3, PT, R2.reuse, UR4, PT ;  /* 0x0000000402007c0c */ /* 0x040fe4000bf66270 */
[----:B------:R-:W-:-:S04]  /*9b50*/  LOP3.LUT R2, R2, 0x40, RZ, 0xfc, !PT ;  /* 0x0000004002027812 */ /* 0x000fc800078efcff */
[----:B------:R-:W-:-:S13]  /*9b60*/  ISETP.GE.AND P1, PT, R2, UR4, PT ;  /* 0x0000000402007c0c */ /* 0x000fda000bf26270 */
.L_x_68:
[----:B------:R-:W2:Y:S01]  /*9b70*/  LDL R7, [R1+0x4] ;  /* 0x0000040001077983 */ /* 0x000ea20000100800 */
[----:B------:R-:W0:Y:S03]  /*9b80*/  LDC R2, c[0x0][0x430] ;  /* 0x00010c00ff027b82 */ /* 0x000e260000000800 */
[----:B------:R-:W3:Y:S01]  /*9b90*/  LDL R6, [R1] ;  /* 0x0000000001067983 */ /* 0x000ee20000100800 */
[----:B------:R-:W-:Y:S01]  /*9ba0*/  IMAD.MOV.U32 R4, RZ, RZ, R10 ;  /* 0x000000ffff047224 */ /* 0x000fe200078e000a */
[----:B------:R-:W-:Y:S01]  /*9bb0*/  ULDC.64 UR4, c[0x0][0x428] ;  /* 0x00010a0000047ab9 */ /* 0x000fe20000000a00 */
[----:B0-----:R-:W-:-:S13]  /*9bc0*/  ISETP.NE.AND P0, PT, R2, 0x1, PT ;  /* 0x000000010200780c */ /* 0x001fda0003f05270 */
[----:B------:R-:W0:Y:S08]  /*9bd0*/  @P0 LDC R3, c[0x0][0x434] ;  /* 0x00010d00ff030b82 */ /* 0x000e300000000800 */
[----:B------:R-:W1:Y:S01]  /*9be0*/  @P0 LDC R5, c[0x0][0x438] ;  /* 0x00010e00ff050b82 */ /* 0x000e620000000800 */
[----:B0-----:R-:W-:-:S05]  /*9bf0*/  @P0 IMAD.HI.U32 R2, R10, R3, RZ ;  /* 0x000000030a020227 */ /* 0x001fca00078e00ff */
[----:B-1----:R-:W-:-:S04]  /*9c00*/  @P0 SHF.R.U32.HI R4, RZ, R5, R2 ;  /* 0x00000005ff040219 */ /* 0x002fc80000011602 */
[----:B------:R-:W-:Y:S01]  /*9c10*/  SHF.R.S32.HI R3, RZ, 0x1f, R4 ;  /* 0x0000001fff037819 */ /* 0x000fe20000011404 */
[----:B--2---:R-:W-:-:S04]  /*9c20*/  IMAD R2, R7, UR4, RZ ;  /* 0x0000000407027c24 */ /* 0x004fc8000f8e02ff */
[----:B---3--:R-:W-:Y:S02]  /*9c30*/  IMAD R5, R6, UR5, R2 ;  /* 0x0000000506057c24 */ /* 0x008fe4000f8e0202 */
[----:B------:R-:W-:-:S04]  /*9c40*/  IMAD.MOV.U32 R2, RZ, RZ, R4 ;  /* 0x000000ffff027224 */ /* 0x000fc800078e0004 */
[----:B------:R-:W-:Y:S01]  /*9c50*/  IMAD.WIDE.U32 R2, R6, UR4, R2 ;  /* 0x0000000406027c25 */ /* 0x000fe2000f8e0002 */
[----:B------:R-:W-:-:S04]  /*9c60*/  ULDC.64 UR4, c[0x0][0x418] ;  /* 0x0001060000047ab9 */ /* 0x000fc80000000a00 */
[----:B------:R-:W-:Y:S02]  /*9c70*/  IADD3 R3, R5, R3, RZ ;  /* 0x0000000305037210 */ /* 0x000fe40007ffe0ff */
[----:B------:R-:W-:-:S04]  /*9c80*/  LEA R6, P0, R2, UR4, 0x2 ;  /* 0x0000000402067c11 */ /* 0x000fc8000f8010ff */
[----:B------:R-:W-:-:S05]  /*9c90*/  LEA.HI.X R7, R2, UR5, R3, 0x2, P0 ;  /* 0x0000000502077c11 */ /* 0x000fca00080f1403 */
[----:B------:R-:W2:Y:S01]  /*9ca0*/  LDG.E R6, desc[UR36][R6.64] ;  /* 0x0000002406067981 */ /* 0x000ea2000c1e1900 */
[----:B------:R-:W-:-:S06]  /*9cb0*/  ULOP3.LUT UR6, UR38, 0x2, URZ, 0xfc, !UPT ;  /* 0x0000000226067892 */ /* 0x000fcc000f8efc3f */
[----:B------:R-:W-:Y:S02]  /*9cc0*/  IMAD.U32 R8, RZ, RZ, UR6 ;  /* 0x00000006ff087e24 */ /* 0x000fe4000f8e00ff */
[----:B------:R-:W-:-:S03]  /*9cd0*/  VIADD R21, R20, 0x1 ;  /* 0x0000000114157836 */ /* 0x000fc60000000000 */
[----:B------:R-:W-:Y:S02]  /*9ce0*/  ISETP.NE.AND P4, PT, R8, 0x3, PT ;  /* 0x000000030800780c */ /* 0x000fe40003f85270 */
[----:B------:R-:W-:-:S04]  /*9cf0*/  ISETP.NE.AND P0, PT, R21, 0x2, PT ;  /* 0x000000021500780c */ /* 0x000fc80003f05270 */
[----:B------:R-:W-:Y:S02]  /*9d00*/  SEL R3, RZ, 0x1, P0 ;  /* 0x00000001ff037807 */ /* 0x000fe40000000000 */
[----:B------:R-:W-:Y:S02]  /*9d10*/  SEL R21, R21, RZ, P0 ;  /* 0x000000ff15157207 */ /* 0x000fe40000000000 */
[----:B------:R-:W-:Y:S02]  /*9d20*/  LOP3.LUT R24, R22, R3, RZ, 0x3c, !PT ;  /* 0x0000000316187212 */ /* 0x000fe400078e3cff */
[----:B--2---:R-:W-:Y:S01]  /*9d30*/  SHF.R.S32.HI R25, RZ, 0x1f, R6 ;  /* 0x0000001fff197819 */ /* 0x004fe20000011406 */
[----:B------:R-:W-:Y:S06]  /*9d40*/  @!P4 BRA `(.L_x_56) ;  /* 0x000000000004c947 */ /* 0x000fec0003800000 */
[----:B------:R-:W-:Y:S01]  /*9d50*/  BPT.TRAP 0x1 ;  /* 0x000000040000795c */ /* 0x000fe20000300000 */
.L_x_56:
[----:B------:R-:W-:Y:S01]  /*9d60*/  LEA R7, R21, UR45, 0x3 ;  /* 0x0000002d15077c11 */ /* 0x000fe2000f8e18ff */
[----:B------:R-:W-:Y:S01]  /*9d70*/  BSSY B1, `(.L_x_57) ;  /* 0x0000004000017945 */ /* 0x000fe20003800000 */
[----:B------:R-:W-:-:S04]  /*9d80*/  SHF.L.U32 R2, R24, 0x1f, RZ ;  /* 0x0000001f18027819 */ /* 0x000fc800000006ff */
[----:B------:R-:W0:Y:S02]  /*9d90*/  SYNCS.PHASECHK.TRANS64.TRYWAIT P0, [R7+URZ+0x2d840], R2 ;  /* 0x02d84002070075a7 */ /* 0x000e24000800017f */
[----:B0-----:R-:W-:Y:S05]  /*9da0*/  @!P0 BRA `(.L_x_58) ;  /* 0x0000002400448947 */ /* 0x001fea0003800000 */
.L_x_113:
[----:B------:R-:W-:Y:S05]  /*9db0*/  BSYNC B1 ;  /* 0x0000000000017941 */ /* 0x000fea0003800000 */
.L_x_57:
[----:B------:R-:W-:Y:S01]  /*9dc0*/  ULDC UR4, c[0x0][0x430] ;  /* 0x00010c0000047ab9 */ /* 0x000fe20000000800 */
[----:B------:R-:W-:Y:S01]  /*9dd0*/  R2UR UR6, R29 ;  /* 0x000000001d0672ca */ /* 0x000fe200000e0000 */
[----:B------:R-:W-:Y:S01]  /*9de0*/  UIADD3 UR4, -UR4, URZ, URZ ;  /* 0x0000003f04047290 */ /* 0x000fe2000fffe13f */
[C---:B------:R-:W-:Y:S02]  /*9df0*/  LOP3.LUT P5, RZ, R16.reuse, 0x2, RZ, 0xc0, !PT ;  /* 0x0000000210ff7812 */ /* 0x040fe400078ac0ff */
[----:B------:R-:W-:-:S03]  /*9e00*/  LOP3.LUT P4, RZ, R16, 0x1, RZ, 0xc0, !PT ;  /* 0x0000000110ff7812 */ /* 0x000fc6000788c0ff */
[----:B------:R-:W-:Y:S01]  /*9e10*/  IMAD R5, R4, UR4, R10 ;  /* 0x0000000404057c24 */ /* 0x000fe2000f8e020a */
[----:B------:R-:W-:-:S04]  /*9e20*/  ULDC.64 UR4, c[0x0][0x300] ;  /* 0x0000c00000047ab9 */ /* 0x000fc80000000a00 */
[----:B------:R-:W-:-:S05]  /*9e30*/  SHF.R.S32.HI R23, RZ, 0x1f, R5 ;  /* 0x0000001fff177819 */ /* 0x000fca0000011405 */
[----:B0-----:R-:W-:-:S04]  /*9e40*/  IMAD R2, R23, UR4, RZ ;  /* 0x0000000417027c24 */ /* 0x001fc8000f8e02ff */
[C---:B------:R-:W-:Y:S02]  /*9e50*/  IMAD R9, R5.reuse, UR5, R2 ;  /* 0x0000000505097c24 */ /* 0x040fe4000f8e0202 */
[----:B------:R-:W-:Y:S01]  /*9e60*/  IMAD.WIDE.U32 R2, R5, UR4, RZ ;  /* 0x0000000405027c25 */ /* 0x000fe2000f8e00ff */
[----:B------:R-:W-:-:S03]  /*9e70*/  ULDC.64 UR4, c[0x0][0x310] ;  /* 0x0000c40000047ab9 */ /* 0x000fc60000000a00 */
[----:B------:R-:W-:Y:S02]  /*9e80*/  IMAD.IADD R3, R3, 0x1, R9 ;  /* 0x0000000103037824 */ /* 0x000fe400078e0209 */
[----:B------:R-:W-:Y:S02]  /*9e90*/  IMAD R9, R25, UR4, RZ ;  /* 0x0000000419097c24 */ /* 0x000fe4000f8e02ff */
[----:B------:R-:W-:-:S04]  /*9ea0*/  IMAD.WIDE.U32 R2, R6, UR4, R2 ;  /* 0x0000000406027c25 */ /* 0x000fc8000f8e0002 */
[----:B------:R-:W-:Y:S01]  /*9eb0*/  IMAD R4, R6, UR5, R9 ;  /* 0x0000000506047c24 */ /* 0x000fe2000f8e0209 */
[----:B------:R-:W-:Y:S02]  /*9ec0*/  ULDC.64 UR4, c[0x0][0x308] ;  /* 0x0000c20000047ab9 */ /* 0x000fe40000000a00 */
[----:B------:R-:W-:Y:S01]  /*9ed0*/  IMAD.U32 R9, RZ, RZ, UR4 ;  /* 0x00000004ff097e24 */ /* 0x000fe2000f8e00ff */
[----:B------:R-:W-:Y:S01]  /*9ee0*/  UIMAD UR4, UR6, UR4, URZ ;  /* 0x00000004060472a4 */ /* 0x000fe2000f8e023f */
[----:B------:R-:W-:Y:S02]  /*9ef0*/  IMAD.IADD R3, R3, 0x1, R4 ;  /* 0x0000000103037824 */ /* 0x000fe400078e0204 */
[----:B------:R-:W-:Y:S01]  /*9f00*/  ULDC.64 UR6, c[0x0][0x2e8] ;  /* 0x0000ba0000067ab9 */ /* 0x000fe20000000a00 */
[----:B------:R-:W-:Y:S02]  /*9f10*/  UIMAD UR4, UR42, UR5, UR4 ;  /* 0x000000052a0472a4 */ /* 0x000fe4000f8e0204 */
[----:B------:R-:W-:-:S04]  /*9f20*/  IMAD.WIDE.U32 R2, R9, UR42, R2 ;  /* 0x0000002a09027c25 */ /* 0x000fc8000f8e0002 */
[----:B------:R-:W-:Y:S01]  /*9f30*/  IMAD R9, R21, 0x3000, R28 ;  /* 0x0000300015097824 */ /* 0x000fe200078e021c */
[----:B------:R-:W-:Y:S01]  /*9f40*/  IADD3 R19, R3, UR4, RZ ;  /* 0x0000000403137c10 */ /* 0x000fe2000fffe0ff */
[----:B------:R-:W-:Y:S01]  /*9f50*/  UMOV UR4, 0xffffffff ;  /* 0xffffffff00047882 */ /* 0x000fe20000000000 */
[----:B------:R-:W-:-:S04]  /*9f60*/  LEA R8, P0, R2, UR6, 0x1 ;  /* 0x0000000602087c11 */ /* 0x000fc8000f8008ff */
[----:B------:R-:W-:Y:S01]  /*9f70*/  LEA.HI.X R19, R2, UR7, R19, 0x1, P0 ;  /* 0x0000000702137c11 */ /* 0x000fe200080f0c13 */
[----:B------:R-:W-:Y:S08]  /*9f80*/  BRA.DIV UR4, `(.L_x_59) ;  /* 0x0000002204e07947 */ /* 0x000ff0000b800000 */
[----:B------:R-:W0:Y:S01]  /*9f90*/  S2R R11, SR_TID.X ;  /* 0x00000000000b7919 */ /* 0x000e220000002100 */
[----:B------:R-:W-:Y:S02]  /*9fa0*/  LOP3.LUT P6, RZ, R16, 0x4, RZ, 0xc0, !PT ;  /* 0x0000000410ff7812 */ /* 0x000fe400078cc0ff */
[----:B------:R-:W-:Y:S01]  /*9fb0*/  LEA R9, R9, UR45, 0x1 ;  /* 0x0000002d09097c11 */ /* 0x000fe2000f8e08ff */
[----:B------:R-:W1:Y:S04]  /*9fc0*/  SHFL.IDX PT, R2, R8, RZ, 0x1c1f ;  /* 0x001c1fff08027589 */ /* 0x000e6800000e0000 */
[----:B------:R-:W2:Y:S04]  /*9fd0*/  SHFL.IDX PT, R3, R19, RZ, 0x1c1f ;  /* 0x001c1fff13037589 */ /* 0x000ea800000e0000 */
[----:B------:R-:W-:Y:S01]  /*9fe0*/  SHFL.IDX PT, R27, R19, 0x2, 0x1c1f ;  /* 0x005c1f00131b7f89 */ /* 0x000fe200000e0000 */
[----:B0-----:R-:W-:-:S05]  /*9ff0*/  IMAD.SHL.U32 R11, R11, 0x8, RZ ;  /* 0x000000080b0b7824 */ /* 0x001fca00078e00ff */
[----:B------:R-:W-:-:S05]  /*a000*/  LOP3.LUT R11, R11, 0x18, RZ, 0xc0, !PT ;  /* 0x000000180b0b7812 */ /* 0x000fca00078ec0ff */
[----:B------:R-:W-:-:S05]  /*a010*/  IMAD.SHL.U32 R4, R11, 0x2, RZ ;  /* 0x000000020b047824 */ /* 0x000fca00078e00ff */
[----:B-1----:R-:W-:-:S05]  /*a020*/  IADD3 R2, P0, R2, R4, RZ ;  /* 0x0000000402027210 */ /* 0x002fca0007f1e0ff */
[----:B--2---:R-:W-:-:S05]  /*a030*/  IMAD.X R3, RZ, RZ, R3, P0 ;  /* 0x000000ffff037224 */ /* 0x004fca00000e0603 */
[----:B------:R-:W-:Y:S04]  /*a040*/  LDGSTS.E.BYPASS.LTC128B.128 [R9+0x15400], desc[UR36][R2.64], !P6 ;  /* 0x1540000002097fae */ /* 0x000fe8000f101d64 */
[----:B------:R-:W-:Y:S04]  /*a050*/  LDGSTS.E.BYPASS.LTC128B.128 [R9+0x17400], desc[UR36][R2.64+0x40], !P5 ;  /* 0x1740004002097fae */ /* 0x000fe8000e901d64 */
[----:B------:R0:W-:Y:S04]  /*a060*/  LDGSTS.E.BYPASS.LTC128B.128 [R9+0x19400], desc[UR36][R2.64+0x80], !P4 ;  /* 0x1940008002097fae */ /* 0x0001e8000e101d64 */
[----:B0-----:R-:W0:Y:S04]  /*a070*/  SHFL.IDX PT, R2, R8, 0x1, 0x1c1f ;  /* 0x003c1f0008027f89 */ /* 0x001e2800000e0000 */
[----:B------:R-:W1:Y:S01]  /*a080*/  SHFL.IDX PT, R3, R19, 0x1, 0x1c1f ;  /* 0x003c1f0013037f89 */ /* 0x000e6200000e0000 */
[----:B0-----:R-:W-:-:S05]  /*a090*/  IADD3 R2, P0, R2, R4, RZ ;  /* 0x0000000402027210 */ /* 0x001fca0007f1e0ff */
[----:B-1----:R-:W-:-:S05]  /*a0a0*/  IMAD.X R3, RZ, RZ, R3, P0 ;  /* 0x000000ffff037224 */ /* 0x002fca00000e0603 */
[----:B------:R-:W-:Y:S04]  /*a0b0*/  LDGSTS.E.BYPASS.LTC128B.128 [R9+0x15c00], desc[UR36][R2.64], !P6 ;  /* 0x15c0000002097fae */ /* 0x000fe8000f101d64 */
[----:B------:R-:W-:Y:S04]  /*a0c0*/  LDGSTS.E.BYPASS.LTC128B.128 [R9+0x17c00], desc[UR36][R2.64+0x40], !P5 ;  /* 0x17c0004002097fae */ /* 0x000fe8000e901d64 */
[----:B------:R0:W-:Y:S04]  /*a0d0*/  LDGSTS.E.BYPASS.LTC128B.128 [R9+0x19c00], desc[UR36][R2.64+0x80], !P4 ;  /* 0x19c0008002097fae */ /* 0x0001e8000e101d64 */
[----:B0-----:R-:W0:Y:S02]  /*a0e0*/  SHFL.IDX PT, R2, R8, 0x2, 0x1c1f ;  /* 0x005c1f0008027f89 */ /* 0x001e2400000e0000 */
[----:B0-----:R-:W-:-:S05]  /*a0f0*/  IADD3 R2, P0, R2, R4, RZ ;  /* 0x0000000402027210 */ /* 0x001fca0007f1e0ff */
[----:B------:R-:W-:Y:S02]  /*a100*/  IMAD.X R3, RZ, RZ, R27, P0 ;  /* 0x000000ffff037224 */ /* 0x000fe400000e061b */
[----:B------:R0:W1:Y:S04]  /*a110*/  SHFL.IDX PT, R27, R19, 0x3, 0x1c1f ;  /* 0x007c1f00131b7f89 */ /* 0x00006800000e0000 */
[----:B------:R-:W-:Y:S04]  /*a120*/  LDGSTS.E.BYPASS.LTC128B.128 [R9+0x16400], desc[UR36][R2.64], !P6 ;  /* 0x1640000002097fae */ /* 0x000fe8000f101d64 */
[----:B------:R-:W-:Y:S04]  /*a130*/  LDGSTS.E.BYPASS.LTC128B.128 [R9+0x18400], desc[UR36][R2.64+0x40], !P5 ;  /* 0x1840004002097fae */ /* 0x000fe8000e901d64 */
[----:B------:R2:W-:Y:S04]  /*a140*/  LDGSTS.E.BYPASS.LTC128B.128 [R9+0x1a400], desc[UR36][R2.64+0x80], !P4 ;  /* 0x1a40008002097fae */ /* 0x0005e8000e101d64 */
[----:B-12---:R0:W2:Y:S02]  /*a150*/  SHFL.IDX PT, R2, R8, 0x3, 0x1c1f ;  /* 0x007c1f0008027f89 */ /* 0x0060a400000e0000 */
.L_x_123:
[----:B------:R-:W-:Y:S02]  /*a160*/  LOP3.LUT P6, RZ, R16, 0x4, RZ, 0xc0, !PT ;  /* 0x0000000410ff7812 */ /* 0x000fe400078cc0ff */
[----:B--2---:R-:W-:-:S04]  /*a170*/  IADD3 R2, P0, R2, R4, RZ ;  /* 0x0000000402027210 */ /* 0x004fc80007f1e0ff */
[----:B------:R-:W-:Y:S02]  /*a180*/  IADD3.X R3, RZ, R27, RZ, P0, !PT ;  /* 0x0000001bff037210 */ /* 0x000fe400007fe4ff */
[----:B------:R-:W-:-:S05]  /*a190*/  PLOP3.LUT P0, PT, PT, PT, PT, 0x80, 0x0 ;  /* 0x000000000000781c */ /* 0x000fca0003f0f070 */
[----:B------:R-:W-:Y:S01]  /*a1a0*/  @!PT LDS RZ, [RZ] ;  /* 0x00000000fffff984 */ /* 0x000fe20000000800 */
[----:B------:R-:W-:Y:S01]  /*a1b0*/  @!PT LDS RZ, [RZ] ;  /* 0x00000000fffff984 */ /* 0x000fe20000000800 */
[----:B------:R-:W-:Y:S01]  /*a1c0*/  @!PT LDS RZ, [RZ] ;  /* 0x00000000fffff984 */ /* 0x000fe20000000800 */
[----:B------:R1:W-:Y:S04]  /*a1d0*/  LDGSTS.E.BYPASS.LTC128B.128 [R9+0x16c00], desc[UR36][R2.64], !P6 ;  /* 0x16c0000002097fae */ /* 0x0003e8000f101d64 */
[----:B------:R1:W-:Y:S04]  /*a1e0*/  LDGSTS.E.BYPASS.LTC128B.128 [R9+0x18c00], desc[UR36][R2.64+0x40], !P5 ;  /* 0x18c0004002097fae */ /* 0x0003e8000e901d64 */
[----:B------:R1:W-:Y:S01]  /*a1f0*/  LDGSTS.E.BYPASS.LTC128B.128 [R9+0x1ac00], desc[UR36][R2.64+0x80], !P4 ;  /* 0x1ac0008002097fae */ /* 0x0003e2000e101d64 */
[----:B------:R-:W-:Y:S01]  /*a200*/  NOP ;  /* 0x0000000000007918 */ /* 0x000fe20000000000 */
.L_x_60:
[----:B------:R-:W-:Y:S02]  /*a210*/  PLOP3.LUT P4, PT, P4, P0, PT, 0xa2, 0x0 ;  /* 0x000000000000781c */ /* 0x000fe40002781472 */
[----:B------:R-:W-:-:S08]  /*a220*/  @P0 R2UR P4, UR4, R7 ;  /* 0x00000000070402ca */ /* 0x000fd00000080000 */
[----:B------:R-:W-:-:S05]  /*a230*/  @P0 PLOP3.LUT P0, PT, P4, PT, PT, 0x80, 0x0 ;  /* 0x000000000000081c */ /* 0x000fca000270f070 */
[----:B------:R-:W-:Y:S01]  /*a240*/  @!P4 SYNCS.ARRIVE.TRANS64.RED.A0T1 RZ, [UR4+0x2d830], RZ ;  /* 0x02d830ffffffc9a7 */ /* 0x000fe20008200404 */
[----:B------:R-:W-:Y:S07]  /*a250*/  @!P4 ARRIVES.LDGSTSBAR.64.TRANSCNT [UR4+0x2d830] ;  /* 0x02d83000ff00c9b0 */ /* 0x000fee0008000a84 */
[----:B------:R-:W-:Y:S05]  /*a260*/  @P0 BRA.U.ANY `(.L_x_60) ;  /* 0xfffffffd00e80947 */ /* 0x000fea000393ffff */
[----:B------:R-:W-:Y:S01]  /*a270*/  NOP ;  /* 0x0000000000007918 */ /* 0x000fe20000000000 */
[----:B------:R-:W-:-:S06]  /*a280*/  ULOP3.LUT UR5, UR38, 0x2, URZ, 0xfc, !UPT ;  /* 0x0000000226057892 */ /* 0x000fcc000f8efc3f */
[----:B-1----:R-:W-:-:S05]  /*a290*/  IMAD.U32 R2, RZ, RZ, UR5 ;  /* 0x00000005ff027e24 */ /* 0x002fca000f8e00ff */
[----:B------:R-:W-:-:S13]  /*a2a0*/  ISETP.NE.AND P5, PT, R2, 0x3, PT ;  /* 0x000000030200780c */ /* 0x000fda0003fa5270 */
[----:B------:R-:W-:Y:S05]  /*a2b0*/  @!P5 BRA `(.L_x_61) ;  /* 0x000000000004d947 */ /* 0x000fea0003800000 */
[----:B------:R-:W-:Y:S01]  /*a2c0*/  BPT.TRAP 0x1 ;  /* 0x000000040000795c */ /* 0x000fe20000300000 */
.L_x_61:
[----:B------:R1:W-:Y:S01]  /*a2d0*/  SYNCS.ARRIVE.TRANS64.A1T0 RZ, [R7+URZ+0x2d830], RZ ;  /* 0x02d830ff07ff79a7 */ /* 0x0003e2000810003f */
[----:B------:R-:W-:Y:S05]  /*a2e0*/  @!P5 BRA `(.L_x_62) ;  /* 0x000000000004d947 */ /* 0x000fea0003800000 */
[----:B------:R-:W-:Y:S01]  /*a2f0*/  BPT.TRAP 0x1 ;  /* 0x000000040000795c */ /* 0x000fe20000300000 */
.L_x_62:
[----:B------:R-:W-:Y:S01]  /*a300*/  SHF.L.U32 R2, R22, 0x1f, RZ ;  /* 0x0000001f16027819 */ /* 0x000fe200000006ff */
[----:B------:R-:W-:Y:S01]  /*a310*/  BSSY B1, `(.L_x_63) ;  /* 0x0000004000017945 */ /* 0x000fe20003800000 */
[----:B-1----:R-:W-:-:S04]  /*a320*/  LEA R7, R20, UR45, 0x3 ;  /* 0x0000002d14077c11 */ /* 0x002fc8000f8e18ff */
[----:B------:R-:W1:Y:S02]  /*a330*/  SYNCS.PHASECHK.TRANS64.TRYWAIT P0, [R7+URZ+0x2d860], R2 ;  /* 0x02d86002070075a7 */ /* 0x000e64000800017f */
[----:B-1----:R-:W-:Y:S05]  /*a340*/  @!P0 BRA `(.L_x_64) ;  /* 0x0000002400448947 */ /* 0x002fea0003800000 */
.L_x_124:
[----:B------:R-:W-:Y:S05]  /*a350*/  BSYNC B1 ;  /* 0x0000000000017941 */ /* 0x000fea0003800000 */
.L_x_63:
[----:B------:R-:W-:Y:S01]  /*a360*/  UMOV UR4, 0xffffffff ;  /* 0xffffffff00047882 */ /* 0x000fe20000000000 */
[----:B0-----:R-:W-:Y:S02]  /*a370*/  IMAD R8, R20, 0x3000, R28 ;  /* 0x0000300014087824 */ /* 0x001fe400078e021c */
[----:B------:R-:W-:Y:S05]  /*a380*/  BRA.DIV UR4, `(.L_x_65) ;  /* 0x0000002604487947 */ /* 0x000fea000b800000 */
[----:B------:R-:W1:Y:S01]  /*a390*/  SHFL.IDX PT, R14, R17, RZ, 0x1c1f ;  /* 0x001c1fff110e7589 */ /* 0x000e6200000e0000 */
[----:B------:R-:W-:-:S03]  /*a3a0*/  LEA R8, R8, UR45, 0x1 ;  /* 0x0000002d08087c11 */ /* 0x000fc6000f8e08ff */
[----:B------:R-:W0:Y:S01]  /*a3b0*/  SHFL.IDX PT, R3, R18, RZ, 0x1c1f ;  /* 0x001c1fff12037589 */ /* 0x000e2200000e0000 */
[----:B-1----:R-:W-:-:S03]  /*a3c0*/  IADD3 R2, P0, R14, R4, RZ ;  /* 0x000000040e027210 */ /* 0x002fc60007f1e0ff */
[----:B------:R-:W1:Y:S02]  /*a3d0*/  SHFL.IDX PT, R14, R17, 0x1, 0x1c1f ;  /* 0x003c1f00110e7f89 */ /* 0x000e6400000e0000 */
[----:B0-----:R-:W-:Y:S01]  /*a3e0*/  IMAD.X R3, RZ, RZ, R3, P0 ;  /* 0x000000ffff037224 */ /* 0x001fe200000e0603 */
[----:B------:R-:W-:-:S13]  /*a3f0*/  ISETP.LT.OR P0, PT, R0, 0x1, P3 ;  /* 0x000000010000780c */ /* 0x000fda0001f01670 */
[----:B------:R-:W-:Y:S01]  /*a400*/  LDGSTS.E.BYPASS.LTC128B.128 [R8+0x400], desc[UR36][R2.64], !P0 ;  /* 0x0040000002087fae */ /* 0x000fe2000c101d64 */
[----:B------:R-:W-:-:S13]  /*a410*/  ISETP.LT.OR P0, PT, R0, 0x1, P2 ;  /* 0x000000010000780c */ /* 0x000fda0001701670 */
[----:B------:R-:W-:Y:S01]  /*a420*/  LDGSTS.E.BYPASS.LTC128B.128 [R8+0x2400], desc[UR36][R2.64+0x40], !P0 ;  /* 0x0240004002087fae */ /* 0x000fe2000c101d64 */
[----:B------:R-:W-:-:S13]  /*a430*/  ISETP.LT.OR P0, PT, R0, 0x1, P1 ;  /* 0x000000010000780c */ /* 0x000fda0000f01670 */
[----:B------:R0:W-:Y:S04]  /*a440*/  LDGSTS.E.BYPASS.LTC128B.128 [R8+0x4400], desc[UR36][R2.64+0x80], !P0 ;  /* 0x0440008002087fae */ /* 0x0001e8000c101d64 */
[----:B0-----:R-:W0:Y:S01]  /*a450*/  SHFL.IDX PT, R3, R18, 0x1, 0x1c1f ;  /* 0x003c1f0012037f89 */ /* 0x001e2200000e0000 */
        /* <DEDUP_REMOVED lines=11> */
[----:B------:R-:W1:Y:S04]  /*a510*/  SHFL.IDX PT, R18, R18, 0x3, 0x1c1f ;  /* 0x007c1f0012127f89 */ /* 0x000e6800000e0000 */
[----:B------:R2:W3:Y:S01]  /*a520*/  SHFL.IDX PT, R14, R17, 0x3, 0x1c1f ;  /* 0x007c1f00110e7f89 */ /* 0x0004e200000e0000 */
[----:B0-----:R-:W-:Y:S01]  /*a530*/  IMAD.X R3, RZ, RZ, R3, P0 ;  /* 0x000000ffff037224 */ /* 0x001fe200000e0603 */
[----:B------:R-:W-:-:S13]  /*a540*/  ISETP.LT.OR P0, PT, R0, 0x41, P3 ;  /* 0x000000410000780c */ /* 0x000fda0001f01670 */
[----:B------:R2:W-:Y:S01]  /*a550*/  LDGSTS.E.BYPASS.LTC128B.128 [R8+0x1400], desc[UR36][R2.64], !P0 ;  /* 0x0140000002087fae */ /* 0x0005e2000c101d64 */
[----:B------:R-:W-:-:S13]  /*a560*/  ISETP.LT.OR P0, PT, R0, 0x41, P2 ;  /* 0x000000410000780c */ /* 0x000fda0001701670 */
[----:B------:R2:W-:Y:S01]  /*a570*/  LDGSTS.E.BYPASS.LTC128B.128 [R8+0x3400], desc[UR36][R2.64+0x40], !P0 ;  /* 0x0340004002087fae */ /* 0x0005e2000c101d64 */
[----:B------:R-:W-:-:S13]  /*a580*/  ISETP.LT.OR P0, PT, R0, 0x41, P1 ;  /* 0x000000410000780c */ /* 0x000fda0000f01670 */
[----:B-1-3--:R2:W-:Y:S02]  /*a590*/  LDGSTS.E.BYPASS.LTC128B.128 [R8+0x5400], desc[UR36][R2.64+0x80], !P0 ;  /* 0x0540008002087fae */ /* 0x00a5e4000c101d64 */
.L_x_134:
[----:B0-2---:R-:W-:Y:S01]  /*a5a0*/  IADD3 R2, P0, R14, R4, RZ ;  /* 0x000000040e027210 */ /* 0x005fe20007f1e0ff */
[----:B------:R-:W-:Y:S02]  /*a5b0*/  ULDC.64 UR4, c[0x0][0x328] ;  /* 0x0000ca0000047ab9 */ /* 0x000fe40000000a00 */
[----:B------:R-:W-:Y:S02]  /*a5c0*/  IMAD R4, R23, UR4, RZ ;  /* 0x0000000417047c24 */ /* 0x000fe4000f8e02ff */
[----:B------:R-:W-:Y:S01]  /*a5d0*/  IMAD.X R3, RZ, RZ, R18, P0 ;  /* 0x000000ffff037224 */ /* 0x000fe200000e0612 */
[----:B------:R-:W-:Y:S01]  /*a5e0*/  ISETP.LT.OR P0, PT, R0, 0x61, P3 ;  /* 0x000000610000780c */ /* 0x000fe20001f01670 */
[----:B------:R-:W-:-:S12]  /*a5f0*/  IMAD R9, R5, UR5, R4 ;  /* 0x0000000505097c24 */ /* 0x000fd8000f8e0204 */
[----:B------:R-:W-:Y:S01]  /*a600*/  @!PT LDS RZ, [RZ] ;  /* 0x00000000fffff984 */ /* 0x000fe20000000800 */
[----:B------:R-:W-:Y:S01]  /*a610*/  @!PT LDS RZ, [RZ] ;  /* 0x00000000fffff984 */ /* 0x000fe20000000800 */
[----:B------:R-:W-:Y:S01]  /*a620*/  @!PT LDS RZ, [RZ] ;  /* 0x00000000fffff984 */ /* 0x000fe20000000800 */
[----:B------:R-:W-:Y:S01]  /*a630*/  LDGSTS.E.BYPASS.LTC128B.128 [R8+0x1c00], desc[UR36][R2.64], !P0 ;  /* 0x01c0000002087fae */ /* 0x000fe2000c101d64 */
[----:B------:R-:W-:-:S13]  /*a640*/  ISETP.LT.OR P0, PT, R0, 0x61, P2 ;  /* 0x000000610000780c */ /* 0x000fda0001701670 */
[----:B------:R-:W-:Y:S01]  /*a650*/  LDGSTS.E.BYPASS.LTC128B.128 [R8+0x3c00], desc[UR36][R2.64+0x40], !P0 ;  /* 0x03c0004002087fae */ /* 0x000fe2000c101d64 */
[----:B------:R-:W-:-:S13]  /*a660*/  ISETP.LT.OR P0, PT, R0, 0x61, P1 ;  /* 0x000000610000780c */ /* 0x000fda0000f01670 */
[----:B------:R0:W-:Y:S01]  /*a670*/  LDGSTS.E.BYPASS.LTC128B.128 [R8+0x5c00], desc[UR36][R2.64+0x80], !P0 ;  /* 0x05c0008002087fae */ /* 0x0001e2000c101d64 */
[----:B------:R-:W-:Y:S01]  /*a680*/  PLOP3.LUT P0, PT, PT, PT, PT, 0x80, 0x0 ;  /* 0x000000000000781c */ /* 0x000fe20003f0f070 */
[----:B------:R-:W-:Y:S01]  /*a690*/  NOP ;  /* 0x0000000000007918 */ /* 0x000fe20000000000 */
[----:B0-----:R-:W-:Y:S01]  /*a6a0*/  IMAD.WIDE.U32 R2, R5, UR4, RZ ;  /* 0x0000000405027c25 */ /* 0x001fe2000f8e00ff */
[----:B------:R-:W-:-:S03]  /*a6b0*/  ULDC.64 UR4, c[0x0][0x338] ;  /* 0x0000ce0000047ab9 */ /* 0x000fc60000000a00 */
[----:B------:R-:W-:Y:S01]  /*a6c0*/  IMAD R25, R25, UR4, RZ ;  /* 0x0000000419197c24 */ /* 0x000fe2000f8e02ff */
[----:B------:R-:W-:-:S03]  /*a6d0*/  IADD3 R3, R3, R9, RZ ;  /* 0x0000000903037210 */ /* 0x000fc60007ffe0ff */
[C---:B------:R-:W-:Y:S02]  /*a6e0*/  IMAD R25, R6.reuse, UR5, R25 ;  /* 0x0000000506197c24 */ /* 0x040fe4000f8e0219 */
[----:B------:R-:W-:-:S04]  /*a6f0*/  IMAD.WIDE.U32 R2, R6, UR4, R2 ;  /* 0x0000000406027c25 */ /* 0x000fc8000f8e0002 */
[----:B------:R-:W-:-:S07]  /*a700*/  IMAD.IADD R19, R3, 0x1, R25 ;  /* 0x0000000103137824 */ /* 0x000fce00078e0219 */
.L_x_66:
        /* <DEDUP_REMOVED lines=8> */
[----:B------:R-:W-:-:S05]  /*a790*/  IMAD.U32 R4, RZ, RZ, UR5 ;  /* 0x00000005ff047e24 */ /* 0x000fca000f8e00ff */
[----:B------:R-:W-:-:S13]  /*a7a0*/  ISETP.NE.AND P5, PT, R4, 0x3, PT ;  /* 0x000000030400780c */ /* 0x000fda0003fa5270 */
[----:B------:R-:W-:Y:S05]  /*a7b0*/  @!P5 BRA `(.L_x_67) ;  /* 0x000000000004d947 */ /* 0x000fea0003800000 */
[----:B------:R-:W-:Y:S01]  /*a7c0*/  BPT.TRAP 0x1 ;  /* 0x000000040000795c */ /* 0x000fe20000300000 */
.L_x_67:
[----:B------:R-:W-:Y:S01]  /*a7d0*/  R2UR UR6, R29 ;  /* 0x000000001d0672ca */ /* 0x000fe200000e0000 */
[----:B------:R-:W-:Y:S01]  /*a7e0*/  ULDC.64 UR4, c[0x0][0x330] ;  /* 0x0000cc0000047ab9 */ /* 0x000fe20000000a00 */
[----:B------:R-:W-:Y:S01]  /*a7f0*/  IMAD.MOV.U32 R18, RZ, RZ, R2 ;  /* 0x000000ffff127224 */ /* 0x000fe200078e0002 */
[----:B------:R0:W-:Y:S01]  /*a800*/  SYNCS.ARRIVE.TRANS64.A1T0 RZ, [R7+URZ+0x2d850], RZ ;  /* 0x02d850ff07ff79a7 */ /* 0x0001e2000810003f */
[----:B------:R-:W-:Y:S01]  /*a810*/  IMAD.U32 R3, RZ, RZ, UR4 ;  /* 0x00000004ff037e24 */ /* 0x000fe2000f8e00ff */
[----:B------:R-:W-:Y:S01]  /*a820*/  IADD3 R0, R0, 0x80, RZ ;  /* 0x0000008000007810 */ /* 0x000fe20007ffe0ff */
[----:B------:R-:W-:Y:S02]  /*a830*/  VIADD R26, R26, 0xffffffff ;  /* 0xffffffff1a1a7836 */ /* 0x000fe40000000000 */
[----:B------:R-:W-:-:S04]  /*a840*/  IMAD.WIDE.U32 R18, R3, UR42, R18 ;  /* 0x0000002a03127c25 */ /* 0x000fc8000f8e0012 */
[----:B------:R-:W-:Y:S01]  /*a850*/  VIADD R10, R10, 0xffffff80 ;  /* 0xffffff800a0a7836 */ /* 0x000fe20000000000 */
[----:B------:R-:W-:Y:S01]  /*a860*/  UIMAD UR4, UR6, UR4, URZ ;  /* 0x00000004060472a4 */ /* 0x000fe2000f8e023f */
[----:B------:R-:W-:Y:S02]  /*a870*/  IMAD.MOV.U32 R20, RZ, RZ, R21 ;  /* 0x000000ffff147224 */ /* 0x000fe400078e0015 */
[----:B------:R-:W-:Y:S01]  /*a880*/  ULDC.64 UR6, c[0x0][0x318] ;  /* 0x0000c60000067ab9 */ /* 0x000fe20000000a00 */
[----:B------:R-:W-:Y:S01]  /*a890*/  UIMAD UR4, UR42, UR5, UR4 ;  /* 0x000000052a0472a4 */ /* 0x000fe2000f8e0204 */
[----:B------:R-:W-:Y:S01]  /*a8a0*/  LEA R17, P0, R18, UR6, 0x1 ;  /* 0x0000000612117c11 */ /* 0x000fe2000f8008ff */
[----:B------:R-:W-:-:S04]  /*a8b0*/  IMAD.MOV.U32 R22, RZ, RZ, R24 ;  /* 0x000000ffff167224 */ /* 0x000fc800078e0018 */
[----:B------:R-:W-:-:S05]  /*a8c0*/  VIADD R3, R19, UR4 ;  /* 0x0000000413037c36 */ /* 0x000fca0008000000 */
[----:B------:R-:W-:Y:S02]  /*a8d0*/  LEA.HI.X R18, R18, UR7, R3, 0x1, P0 ;  /* 0x0000000712127c11 */ /* 0x000fe400080f0c03 */
[----:B------:R-:W-:-:S13]  /*a8e0*/  ISETP.GT.AND P0, PT, R26, UR48, PT ;  /* 0x000000301a007c0c */ /* 0x000fda000bf04270 */
[----:B0-----:R-:W-:Y:S05]  /*a8f0*/  @P0 BRA `(.L_x_68) ;  /* 0xfffffff0009c0947 */ /* 0x001fea000383ffff */
[----:B------:R-:W-:Y:S05]  /*a900*/  BSYNC B0 ;  /* 0x0000000000007941 */ /* 0x000fea0003800000 */
.L_x_55:
[----:B------:R-:W-:-:S06]  /*a910*/  ULOP3.LUT UR4, UR38, 0x2, URZ, 0xfc, !UPT ;  /* 0x0000000226047892 */ /* 0x000fcc000f8efc3f */
[----:B0-----:R-:W-:-:S05]  /*a920*/  IMAD.U32 R0, RZ, RZ, UR4 ;  /* 0x00000004ff007e24 */ /* 0x001fca000f8e00ff */
[----:B------:R-:W-:-:S13]  /*a930*/  ISETP.NE.AND P0, PT, R0, 0x3, PT ;  /* 0x000000030000780c */ /* 0x000fda0003f05270 */
[----:B------:R-:W-:Y:S05]  /*a940*/  @!P0 BRA `(.L_x_69) ;  /* 0x0000000000048947 */ /* 0x000fea0003800000 */
[----:B------:R-:W-:Y:S01]  /*a950*/  BPT.TRAP 0x1 ;  /* 0x000000040000795c */ /* 0x000fe20000300000 */
.L_x_69:
[C---:B------:R-:W-:Y:S01]  /*a960*/  LEA R0, R21.reuse, UR45, 0x3 ;  /* 0x0000002d15007c11 */ /* 0x040fe2000f8e18ff */
[----:B------:R-:W0:Y:S01]  /*a970*/  S2R R2, SR_TID.X ;  /* 0x0000000000027919 */ /* 0x000e220000002100 */
[----:B------:R-:W-:Y:S01]  /*a980*/  SHF.L.U32 R3, R24, 0x1f, RZ ;  /* 0x0000001f18037819 */ /* 0x000fe200000006ff */
[----:B------:R-:W-:Y:S01]  /*a990*/  BSSY B0, `(.L_x_70) ;  /* 0x0000009000007945 */ /* 0x000fe20003800000 */
[----:B------:R-:W-:Y:S01]  /*a9a0*/  MOV R5, 0xffffff80 ;  /* 0xffffff8000057802 */ /* 0x000fe20000000f00 */
[----:B------:R-:W-:Y:S01]  /*a9b0*/  IMAD R4, R21, 0x3000, R28 ;  /* 0x0000300015047824 */ /* 0x000fe200078e021c */
[----:B------:R-:W1:Y:S03]  /*a9c0*/  SYNCS.PHASECHK.TRANS64.TRYWAIT P0, [R0+URZ+0x2d860], R3 ;  /* 0x02d86003000075a7 */ /* 0x000e66000800017f */
[----:B------:R-:W-:Y:S01]  /*a9d0*/  IMAD R5, R26, R5, UR43 ;  /* 0x0000002b1a057e24 */ /* 0x000fe2000f8e0205 */
[----:B0-----:R-:W-:-:S04]  /*a9e0*/  LOP3.LUT R2, R2, 0x7f, RZ, 0xc0, !PT ;  /* 0x0000007f02027812 */ /* 0x001fc800078ec0ff */
[----:B------:R-:W-:-:S05]  /*a9f0*/  SHF.R.U32.HI R2, RZ, 0x2, R2 ;  /* 0x00000002ff027819 */ /* 0x000fca0000011602 */
[----:B------:R-:W-:Y:S01]  /*aa00*/  IMAD.IADD R5, R5, 0x1, -R2 ;  /* 0x0000000105057824 */ /* 0x000fe200078e0a02 */
[----:B-1----:R-:W-:Y:S06]  /*aa10*/  @!P0 BRA `(.L_x_71) ;  /* 0x0000002000f88947 */ /* 0x002fec0003800000 */
.L_x_135:
[----:B------:R-:W-:Y:S05]  /*aa20*/  BSYNC B0 ;  /* 0x0000000000007941 */ /* 0x000fea0003800000 */
.L_x_70:
[----:B------:R-:W1:Y:S01]  /*aa30*/  S2R R9, SR_TID.X ;  /* 0x0000000000097919 */ /* 0x000e620000002100 */
[----:B------:R-:W-:Y:S01]  /*aa40*/  UMOV UR4, 0xffffffff ;  /* 0xffffffff00047882 */ /* 0x000fe20000000000 */
[----:B-1----:R-:W-:-:S05]  /*aa50*/  IMAD.SHL.U32 R9, R9, 0x8, RZ ;  /* 0x0000000809097824 */ /* 0x002fca00078e00ff */
[----:B------:R-:W-:Y:S01]  /*aa60*/  LOP3.LUT R9, R9, 0x18, RZ, 0xc0, !PT ;  /* 0x0000001809097812 */ /* 0x000fe200078ec0ff */
[----:B------:R-:W-:Y:S06]  /*aa70*/  BRA.DIV UR4, `(.L_x_72) ;  /* 0x0000002204f47947 */ /* 0x000fec000b800000 */
[----:B------:R-:W1:Y:S01]  /*aa80*/  S2R R7, SR_TID.X ;  /* 0x0000000000077919 */ /* 0x000e620000002100 */
[----:B------:R-:W-:Y:S01]  /*aa90*/  ULDC UR4, c[0x0][0x2f4] ;  /* 0x0000bd0000047ab9 */ /* 0x000fe20000000800 */
[----:B------:R-:W-:Y:S01]  /*aaa0*/  LEA R4, R4, UR45, 0x1 ;  /* 0x0000002d04047c11 */ /* 0x000fe2000f8e08ff */
[----:B0-----:R-:W-:Y:S01]  /*aab0*/  SHFL.IDX PT, R3, R18, RZ, 0x1c1f ;  /* 0x001c1fff12037589 */ /* 0x001fe200000e0000 */
[----:B------:R-:W-:-:S03]  /*aac0*/  ISETP.GE.AND P2, PT, R9, UR4, PT ;  /* 0x0000000409007c0c */ /* 0x000fc6000bf46270 */
[----:B------:R-:W0:Y:S01]  /*aad0*/  SHFL.IDX PT, R2, R17, RZ, 0x1c1f ;  /* 0x001c1fff11027589 */ /* 0x000e2200000e0000 */
[----:B------:R-:W-:-:S03]  /*aae0*/  ISETP.LT.OR P3, PT, R5, 0x1, P2 ;  /* 0x000000010500780c */ /* 0x000fc60001761670 */
[----:B------:R-:W-:Y:S04]  /*aaf0*/  SHFL.IDX PT, R6, R18, 0x1, 0x1c1f ;  /* 0x003c1f0012067f89 */ /* 0x000fe800000e0000 */
[----:B------:R-:W2:Y:S01]  /*ab00*/  SHFL.IDX PT, R14, R17, 0x1, 0x1c1f ;  /* 0x003c1f00110e7f89 */ /* 0x000ea200000e0000 */
[----:B-1----:R-:W-:Y:S02]  /*ab10*/  IMAD.SHL.U32 R7, R7, 0x8, RZ ;  /* 0x0000000807077824 */ /* 0x002fe400078e00ff */
[----:B0-----:R-:W-:-:S03]  /*ab20*/  IMAD.WIDE.U32 R2, R9, 0x2, R2 ;  /* 0x0000000209027825 */ /* 0x001fc600078e0002 */
[----:B------:R-:W-:Y:S02]  /*ab30*/  LOP3.LUT R7, R7, 0x18, RZ, 0xc0, !PT ;  /* 0x0000001807077812 */ /* 0x000fe400078ec0ff */
[----:B------:R-:W-:Y:S01]  /*ab40*/  LDGSTS.E.BYPASS.LTC128B.128 [R4+0x400], desc[UR36][R2.64], !P3 ;  /* 0x0040000002047fae */ /* 0x000fe2000d901d64 */
[----:B------:R-:W-:Y:S02]  /*ab50*/  ISETP.LT.OR P3, PT, R5, 0x21, P2 ;  /* 0x000000210500780c */ /* 0x000fe40001761670 */
[C---:B------:R-:W-:Y:S02]  /*ab60*/  LOP3.LUT R8, R7.reuse, 0x20, RZ, 0xfc, !PT ;  /* 0x0000002007087812 */ /* 0x040fe400078efcff */
[----:B------:R-:W-:Y:S02]  /*ab70*/  LOP3.LUT R7, R7, 0x40, RZ, 0xfc, !PT ;  /* 0x0000004007077812 */ /* 0x000fe400078efcff */
[----:B------:R-:W-:Y:S02]  /*ab80*/  ISETP.GE.AND P1, PT, R8, UR4, PT ;  /* 0x0000000408007c0c */ /* 0x000fe4000bf26270 */
[----:B------:R-:W-:Y:S01]  /*ab90*/  ISETP.GE.AND P0, PT, R7, UR4, PT ;  /* 0x0000000407007c0c */ /* 0x000fe2000bf06270 */
[----:B------:R-:W0:Y:S01]  /*aba0*/  SHFL.IDX PT, R8, R17, 0x2, 0x1c1f ;  /* 0x005c1f0011087f89 */ /* 0x000e2200000e0000 */
[----:B------:R-:W-:-:S02]  /*abb0*/  ISETP.LT.OR P4, PT, R5, 0x1, P1 ;  /* 0x000000010500780c */ /* 0x000fc40000f81670 */
[C---:B------:R-:W-:Y:S01]  /*abc0*/  ISETP.LT.OR P5, PT, R5.reuse, 0x1, P0 ;  /* 0x000000010500780c */ /* 0x040fe200007a1670 */
[----:B------:R-:W1:Y:S04]  /*abd0*/  SHFL.IDX PT, R7, R18, 0x2, 0x1c1f ;  /* 0x005c1f0012077f89 */ /* 0x000e6800000e0000 */
[----:B------:R-:W3:Y:S06]  /*abe0*/  SHFL.IDX PT, R18, R18, 0x3, 0x1c1f ;  /* 0x007c1f0012127f89 */ /* 0x000eec00000e0000 */
[----:B------:R-:W-:Y:S01]  /*abf0*/  LDGSTS.E.BYPASS.LTC128B.128 [R4+0x2400], desc[UR36][R2.64+0x40], !P4 ;  /* 0x0240004002047fae */ /* 0x000fe2000e101d64 */
[----:B------:R-:W-:-:S03]  /*ac00*/  ISETP.LT.OR P4, PT, R5, 0x21, P1 ;  /* 0x000000210500780c */ /* 0x000fc60000f81670 */
[----:B------:R2:W-:Y:S01]  /*ac10*/  LDGSTS.E.BYPASS.LTC128B.128 [R4+0x4400], desc[UR36][R2.64+0x80], !P5 ;  /* 0x0440008002047fae */ /* 0x0005e2000e901d64 */
[----:B------:R-:W-:Y:S01]  /*ac20*/  ISETP.LT.OR P5, PT, R5, 0x21, P0 ;  /* 0x000000210500780c */ /* 0x000fe200007a1670 */
[----:B--2---:R-:W-:Y:S02]  /*ac30*/  IMAD.MOV.U32 R2, RZ, RZ, R14 ;  /* 0x000000ffff027224 */ /* 0x004fe400078e000e */
[----:B------:R-:W-:Y:S01]  /*ac40*/  IMAD.MOV.U32 R3, RZ, RZ, R6 ;  /* 0x000000ffff037224 */ /* 0x000fe200078e0006 */
[----:B------:R2:W4:Y:S01]  /*ac50*/  SHFL.IDX PT, R14, R17, 0x3, 0x1c1f ;  /* 0x007c1f00110e7f89 */ /* 0x00052200000e0000 */
[----:B------:R-:W-:Y:S02]  /*ac60*/  IMAD.MOV.U32 R6, RZ, RZ, RZ ;  /* 0x000000ffff067224 */ /* 0x000fe400078e00ff */
[----:B------:R-:W-:-:S05]  /*ac70*/  IMAD.WIDE.U32 R2, R9, 0x2, R2 ;  /* 0x0000000209027825 */ /* 0x000fca00078e0002 */
[----:B------:R-:W-:Y:S01]  /*ac80*/  LDGSTS.E.BYPASS.LTC128B.128 [R4+0xc00], desc[UR36][R2.64], !P3 ;  /* 0x00c0000002047fae */ /* 0x000fe2000d901d64 */
[----:B------:R-:W-:-:S03]  /*ac90*/  ISETP.LT.OR P3, PT, R5, 0x41, P2 ;  /* 0x000000410500780c */ /* 0x000fc60001761670 */
[----:B------:R-:W-:Y:S01]  /*aca0*/  LDGSTS.E.BYPASS.LTC128B.128 [R4+0x2c00], desc[UR36][R2.64+0x40], !P4 ;  /* 0x02c0004002047fae */ /* 0x000fe2000e101d64 */
[----:B------:R-:W-:-:S03]  /*acb0*/  ISETP.LT.OR P4, PT, R5, 0x41, P1 ;  /* 0x000000410500780c */ /* 0x000fc60000f81670 */
[----:B------:R0:W-:Y:S01]  /*acc0*/  LDGSTS.E.BYPASS.LTC128B.128 [R4+0x4c00], desc[UR36][R2.64+0x80], !P5 ;  /* 0x04c0008002047fae */ /* 0x0001e2000e901d64 */
[----:B------:R-:W-:Y:S02]  /*acd0*/  ISETP.LT.OR P5, PT, R5, 0x41, P0 ;  /* 0x000000410500780c */ /* 0x000fe400007a1670 */
[----:B0-----:R-:W-:Y:S01]  /*ace0*/  MOV R2, R8 ;  /* 0x0000000800027202 */ /* 0x001fe20000000f00 */
[----:B-1----:R-:W-:-:S04]  /*acf0*/  IMAD.MOV.U32 R3, RZ, RZ, R7 ;  /* 0x000000ffff037224 */ /* 0x002fc800078e0007 */
[----:B------:R-:W-:-:S05]  /*ad00*/  IMAD.WIDE.U32 R2, R9, 0x2, R2 ;  /* 0x0000000209027825 */ /* 0x000fca00078e0002 */
[----:B------:R2:W-:Y:S04]  /*ad10*/  LDGSTS.E.BYPASS.LTC128B.128 [R4+0x1400], desc[UR36][R2.64], !P3 ;  /* 0x0140000002047fae */ /* 0x0005e8000d901d64 */
[----:B------:R2:W-:Y:S04]  /*ad20*/  LDGSTS.E.BYPASS.LTC128B.128 [R4+0x3400], desc[UR36][R2.64+0x40], !P4 ;  /* 0x0340004002047fae */ /* 0x0005e8000e101d64 */
[----:B---34-:R2:W-:Y:S02]  /*ad30*/  LDGSTS.E.BYPASS.LTC128B.128 [R4+0x5400], desc[UR36][R2.64+0x80], !P5 ;  /* 0x0540008002047fae */ /* 0x0185e4000e901d64 */
.L_x_145:
[C---:B------:R-:W-:Y:S01]  /*ad40*/  ISETP.LT.OR P2, PT, R5.reuse, 0x61, P2 ;  /* 0x000000610500780c */ /* 0x040fe20001741670 */
[----:B--2---:R-:W-:Y:S01]  /*ad50*/  IMAD.MOV.U32 R2, RZ, RZ, R14 ;  /* 0x000000ffff027224 */ /* 0x004fe200078e000e */
[C---:B------:R-:W-:Y:S01]  /*ad60*/  ISETP.LT.OR P1, PT, R5.reuse, 0x61, P1 ;  /* 0x000000610500780c */ /* 0x040fe20000f21670 */
[----:B------:R-:W-:Y:S01]  /*ad70*/  IMAD.MOV.U32 R3, RZ, RZ, R18 ;  /* 0x000000ffff037224 */ /* 0x000fe200078e0012 */
[----:B------:R-:W-:Y:S01]  /*ad80*/  ISETP.LT.OR P0, PT, R5, 0x61, P0 ;  /* 0x000000610500780c */ /* 0x000fe20000701670 */
[----:B------:R-:W-:-:S08]  /*ad90*/  IMAD.WIDE.U32 R2, R9, 0x2, R2 ;  /* 0x0000000209027825 */ /* 0x000fd000078e0002 */
[----:B------:R-:W-:Y:S01]  /*ada0*/  @!PT LDS RZ, [RZ] ;  /* 0x00000000fffff984 */ /* 0x000fe20000000800 */
[----:B------:R-:W-:Y:S01]  /*adb0*/  @!PT LDS RZ, [RZ] ;  /* 0x00000000fffff984 */ /* 0x000fe20000000800 */
[----:B------:R-:W-:Y:S01]  /*adc0*/  @!PT LDS RZ, [RZ] ;  /* 0x00000000fffff984 */ /* 0x000fe20000000800 */
[----:B------:R0:W-:Y:S04]  /*add0*/  LDGSTS.E.BYPASS.LTC128B.128 [R4+0x1c00], desc[UR36][R2.64], !P2 ;  /* 0x01c0000002047fae */ /* 0x0001e8000d101d64 */
[----:B------:R0:W-:Y:S04]  /*ade0*/  LDGSTS.E.BYPASS.LTC128B.128 [R4+0x3c00], desc[UR36][R2.64+0x40], !P1 ;  /* 0x03c0004002047fae */ /* 0x0001e8000c901d64 */
[----:B------:R0:W-:Y:S01]  /*adf0*/  LDGSTS.E.BYPASS.LTC128B.128 [R4+0x5c00], desc[UR36][R2.64+0x80], !P0 ;  /* 0x05c0008002047fae */ /* 0x0001e2000c101d64 */
[----:B------:R-:W-:Y:S01]  /*ae00*/  PLOP3.LUT P0, PT, PT, PT, PT, 0x80, 0x0 ;  /* 0x000000000000781c */ /* 0x000fe20003f0f070 */
[----:B------:R-:W-:-:S12]  /*ae10*/  NOP ;  /* 0x0000000000007918 */ /* 0x000fd80000000000 */
.L_x_73:
        /* <DEDUP_REMOVED lines=8> */
[----:B0-----:R-:W-:-:S05]  /*aea0*/  IMAD.U32 R2, RZ, RZ, UR5 ;  /* 0x00000005ff027e24 */ /* 0x001fca000f8e00ff */
[----:B------:R-:W-:-:S13]  /*aeb0*/  ISETP.NE.AND P2, PT, R2, 0x3, PT ;  /* 0x000000030200780c */ /* 0x000fda0003f45270 */
[----:B------:R-:W-:Y:S05]  /*aec0*/  @!P2 BRA `(.L_x_74) ;  /* 0x000000000004a947 */ /* 0x000fea0003800000 */
[----:B------:R-:W-:Y:S01]  /*aed0*/  BPT.TRAP 0x1 ;  /* 0x000000040000795c */ /* 0x000fe20000300000 */
.L_x_74:
[----:B------:R-:W-:Y:S01]  /*aee0*/  IADD3 R2, R21, 0x1, RZ ;  /* 0x0000000115027810 */ /* 0x000fe20007ffe0ff */
[----:B------:R0:W-:Y:S03]  /*aef0*/  SYNCS.ARRIVE.TRANS64.A1T0 RZ, [R0+URZ+0x2d850], RZ ;  /* 0x02d850ff00ff79a7 */ /* 0x0001e6000810003f */
[----:B------:R-:W-:-:S04]  /*af00*/  ISETP.NE.AND P0, PT, R2, 0x2, PT ;  /* 0x000000020200780c */ /* 0x000fc80003f05270 */
[----:B------:R-:W-:Y:S02]  /*af10*/  SEL R3, RZ, 0x1, P0 ;  /* 0x00000001ff037807 */ /* 0x000fe40000000000 */
[----:B------:R-:W-:Y:S02]  /*af20*/  SEL R2, R2, RZ, P0 ;  /* 0x000000ff02027207 */ /* 0x000fe40000000000 */
[----:B0-----:R-:W-:-:S07]  /*af30*/  LOP3.LUT R0, R24, R3, RZ, 0x3c, !PT ;  /* 0x0000000318007212 */ /* 0x001fce00078e3cff */
.L_x_40:
[----:B------:R-:W0:Y:S01]  /*af40*/  S2R R4, SR_CgaCtaId ;  /* 0x0000000000047919 */ /* 0x000e220000008800 */
[----:B------:R-:W-:Y:S02]  /*af50*/  MOV R3, 0x400 ;  /* 0x0000040000037802 */ /* 0x000fe40000000f00 */
[----:B------:R-:W-:Y:S02]  /*af60*/  SHF.L.U32 R6, R6, 0x1f, RZ ;  /* 0x0000001f06067819 */ /* 0x000fe400000006ff */
[----:B0-----:R-:W-:-:S04]  /*af70*/  LEA R7, R4, R3, 0x18 ;  /* 0x0000000304077211 */ /* 0x001fc800078ec0ff */
[----:B------:R-:W0:Y:S02]  /*af80*/  SYNCS.PHASECHK.TRANS64.TRYWAIT P0, [R7+URZ+0x2d820], R6 ;  /* 0x02d82006070075a7 */ /* 0x000e24000800017f */
[----:B0-----:R-:W-:Y:S05]  /*af90*/  @!P0 BRA `(.L_x_75) ;  /* 0x0000002400288947 */ /* 0x001fea0003800000 */
.L_x_146:
[----:B------:R-:W-:-:S03]  /*afa0*/  UMOV UR4, 0xffffffff ;  /* 0xffffffff00047882 */ /* 0x000fc60000000000 */
[----:B------:R-:W-:Y:S05]  /*afb0*/  BRA.DIV UR4, `(.L_x_76) ;  /* 0x0000002604347947 */ /* 0x000fea000b800000 */
[----:B------:R-:W1:Y:S02]  /*afc0*/  S2R R3, SR_TID.X ;  /* 0x0000000000037919 */ /* 0x000e640000002100 */
[----:B-1----:R-:W-:-:S04]  /*afd0*/  SHF.R.U32.HI R3, RZ, 0x5, R3 ;  /* 0x00000005ff037819 */ /* 0x002fc80000011603 */
[----:B------:R-:W-:-:S05]  /*afe0*/  LOP3.LUT R3, R3, 0x3, RZ, 0xc0, !PT ;  /* 0x0000000303037812 */ /* 0x000fca00078ec0ff */
[----:B------:R1:W2:Y:S02]  /*aff0*/  SHFL.IDX PT, R14, R3, RZ, 0x1f ;  /* 0x00001fff030e7589 */ /* 0x0002a400000e0000 */
.L_x_149:
[----:B--2---:R-:W-:-:S13]  /*b000*/  ISETP.NE.AND P0, PT, R14, RZ, PT ;  /* 0x000000ff0e00720c */ /* 0x004fda0003f05270 */
[----:B------:R-:W-:Y:S05]  /*b010*/  @P0 BRA `(.L_x_8) ;  /* 0x0000000000880947 */ /* 0x000fea0003800000 */
[----:B------:R-:W-:-:S03]  /*b020*/  UMOV UR4, 0xffffffff ;  /* 0xffffffff00047882 */ /* 0x000fc60000000000 */
[----:B------:R-:W-:Y:S05]  /*b030*/  BRA.DIV UR4, `(.L_x_77) ;  /* 0x0000002604487947 */ /* 0x000fea000b800000 */
[----:B------:R-:W-:-:S13]  /*b040*/  ELECT P6, URZ, PT ;  /* 0x00000000003f782f */ /* 0x000fda00038c0000 */
.L_x_152:
[----:B------:R-:W-:Y:S05]  /*b050*/  @!P6 BRA `(.L_x_8) ;  /* 0x000000000078e947 */ /* 0x000fea0003800000 */
[----:B------:R-:W-:-:S06]  /*b060*/  ULOP3.LUT UR4, UR38, 0x2, URZ, 0xfc, !UPT ;  /* 0x0000000226047892 */ /* 0x000fcc000f8efc3f */
[----:B-1----:R-:W-:-:S05]  /*b070*/  IMAD.U32 R3, RZ, RZ, UR4 ;  /* 0x00000004ff037e24 */ /* 0x002fca000f8e00ff */
[----:B------:R-:W-:-:S13]  /*b080*/  ISETP.NE.AND P0, PT, R3, 0x3, PT ;  /* 0x000000030300780c */ /* 0x000fda0003f05270 */
[----:B------:R-:W-:Y:S05]  /*b090*/  @!P0 BRA `(.L_x_78) ;  /* 0x0000000000048947 */ /* 0x000fea0003800000 */
[----:B------:R-:W-:Y:S01]  /*b0a0*/  BPT.TRAP 0x1 ;  /* 0x000000040000795c */ /* 0x000fe20000300000 */
.L_x_78:
[----:B------:R-:W-:Y:S01]  /*b0b0*/  IMAD R5, R2, 0x8, R7 ;  /* 0x0000000802057824 */ /* 0x000fe200078e0207 */
[----:B------:R-:W-:Y:S01]  /*b0c0*/  SHF.L.U32 R4, R0, 0x1f, RZ ;  /* 0x0000001f00047819 */ /* 0x000fe200000006ff */
[----:B------:R-:W-:-:S03]  /*b0d0*/  VIADD R2, R2, 0x1 ;  /* 0x0000000102027836 */ /* 0x000fc60000000000 */
[----:B------:R-:W1:Y:S02]  /*b0e0*/  SYNCS.PHASECHK.TRANS64.TRYWAIT P1, [R5+URZ+0x2d840], R4 ;  /* 0x02d84004050075a7 */ /* 0x000e64000802017f */
[----:B------:R-:W-:-:S04]  /*b0f0*/  ISETP.NE.AND P2, PT, R2, 0x2, PT ;  /* 0x000000020200780c */ /* 0x000fc80003f45270 */
[----:B------:R-:W-:Y:S01]  /*b100*/  SEL R3, RZ, 0x1, P2 ;  /* 0x00000001ff037807 */ /* 0x000fe20001000000 */
[----:B-1----:R-:W-:Y:S08]  /*b110*/  @!P1 BRA `(.L_x_79) ;  /* 0x0000002400309947 */ /* 0x002ff00003800000 */
.L_x_153:
[----:B------:R-:W-:Y:S02]  /*b120*/  SEL R2, R2, RZ, P2 ;  /* 0x000000ff02027207 */ /* 0x000fe40001000000 */
[----:B------:R-:W-:Y:S01]  /*b130*/  LOP3.LUT R0, R0, R3, RZ, 0x3c, !PT ;  /* 0x0000000300007212 */ /* 0x000fe200078e3cff */
[----:B------:R-:W-:Y:S06]  /*b140*/  @!P0 BRA `(.L_x_80) ;  /* 0x0000000000048947 */ /* 0x000fec0003800000 */
[----:B------:R-:W-:Y:S01]  /*b150*/  BPT.TRAP 0x1 ;  /* 0x000000040000795c */ /* 0x000fe20000300000 */
.L_x_80:
[----:B------:R-:W-:Y:S01]  /*b160*/  IMAD R3, R2, 0x8, R7 ;  /* 0x0000000802037824 */ /* 0x000fe200078e0207 */
[----:B------:R-:W-:-:S04]  /*b170*/  SHF.L.U32 R0, R0, 0x1f, RZ ;  /* 0x0000001f00007819 */ /* 0x000fc800000006ff */
[----:B------:R-:W2:Y:S02]  /*b180*/  SYNCS.PHASECHK.TRANS64.TRYWAIT P1, [R3+URZ+0x2d840], R0 ;  /* 0x02d84000030075a7 */ /* 0x000ea4000802017f */
[----:B--2---:R-:W-:Y:S05]  /*b190*/  @!P1 BRA `(.L_x_81) ;  /* 0x0000002400249947 */ /* 0x004fea0003800000 */
.L_x_154:
[----:B------:R-:W-:Y:S05]  /*b1a0*/  @!P0 BRA `(.L_x_82) ;  /* 0x0000000000048947 */ /* 0x000fea0003800000 */
[----:B------:R-:W-:Y:S01]  /*b1b0*/  BPT.TRAP 0x1 ;  /* 0x000000040000795c */ /* 0x000fe20000300000 */
.L_x_82:
[----:B------:R-:W3:Y:S02]  /*b1c0*/  SYNCS.PHASECHK.TRANS64.TRYWAIT P1, [R5+URZ+0x2d860], R4 ;  /* 0x02d86004050075a7 */ /* 0x000ee4000802017f */
[----:B---3--:R-:W-:Y:S05]  /*b1d0*/  @!P1 BRA `(.L_x_83) ;  /* 0x0000002400289947 */ /* 0x008fea0003800000 */
.L_x_155:
[----:B------:R-:W-:Y:S05]  /*b1e0*/  @!P0 BRA `(.L_x_84) ;  /* 0x0000000000048947 */ /* 0x000fea0003800000 */
[----:B------:R-:W-:Y:S01]  /*b1f0*/  BPT.TRAP 0x1 ;  /* 0x000000040000795c */ /* 0x000fe20000300000 */
.L_x_84:
[----:B----4-:R4:W0:Y:S02]  /*b200*/  SYNCS.PHASECHK.TRANS64.TRYWAIT P0, [R3+URZ+0x2d860], R0 ;  /* 0x02d86000030075a7 */ /* 0x010824000800017f */
[----:B0-----:R-:W-:Y:S05]  /*b210*/  @!P0 NANOSLEEP.SYNCS 0x989680 ;  /* 0x009896800000895d */ /* 0x001fea0003900000 */
[----:B------:R-:W0:Y:S02]  /*b220*/  @!P0 SYNCS.PHASECHK.TRANS64 P0, [R3+URZ+0x2d860], R0 ;  /* 0x02d86000030085a7 */ /* 0x000e24000800007f */
[----:B0-----:R-:W-:Y:S05]  /*b230*/  @!P0 BRA `(.L_x_84) ;  /* 0xfffffffc00f08947 */ /* 0x001fea000383ffff */
.L_x_8:
[----:B------:R-:W-:Y:S05]  /*b240*/  BSYNC B6 ;  /* 0x0000000000067941 */ /* 0x000fea0003800000 */
.L_x_5:
[----:B------:R-:W-:Y:S05]  /*b250*/  EXIT ;  /* 0x000000000000794d */ /* 0x000fea0003800000 */
.L_x_12:
[----:B0-----:R-:W-:-:S04]  /*b260*/  IMAD.U32 R5, RZ, RZ, UR41 ;  /* 0x00000029ff057e24 */ /* 0x001fc8000f8e00ff */
[----:B------:R0:W1:Y:S03]  /*b270*/  SYNCS.PHASECHK.TRANS64.TRYWAIT P0, [R5+URZ+0x2d800], R2 ;  /* 0x02d80002050075a7 */ /* 0x000066000800017f */
[----:B-1----:R-:W-:Y:S05]  /*b280*/  @!P0 NANOSLEEP.SYNCS 0x989680 ;  /* 0x009896800000895d */ /* 0x002fea0003900000 */
[----:B------:R-:W1:Y:S02]  /*b290*/  @!P0 SYNCS.PHASECHK.TRANS64 P0, [R5+URZ+0x2d800], R2 ;  /* 0x02d80002050085a7 */ /* 0x000e64000800007f */
[----:B-1----:R-:W-:Y:S05]  /*b2a0*/  @!P0 BRA `(.L_x_12) ;  /* 0xfffffffc00ec8947 */ /* 0x002fea000383ffff */
[----:B------:R-:W-:Y:S05]  /*b2b0*/  BRA `(.L_x_85) ;  /* 0xffffff5c00b87947 */ /* 0x000fea000383ffff */
.L_x_16:
[----:B-1----:R-:W-:-:S04]  /*b2c0*/  MOV R3, UR41 ;  /* 0x0000002900037c02 */ /* 0x002fc80008000f00 */
[----:B------:R1:W2:Y:S03]  /*b2d0*/  SYNCS.PHASECHK.TRANS64.TRYWAIT P1, [R3+URZ+0x2d830], R2 ;  /* 0x02d83002030075a7 */ /* 0x0002a6000802017f */
[----:B--2---:R-:W-:Y:S05]  /*b2e0*/  @!P1 NANOSLEEP.SYNCS 0x989680 ;  /* 0x009896800000995d */ /* 0x004fea0003900000 */
[----:B------:R-:W2:Y:S02]  /*b2f0*/  @!P1 SYNCS.PHASECHK.TRANS64 P1, [R3+URZ+0x2d830], R2 ;  /* 0x02d83002030095a7 */ /* 0x000ea4000802007f */
[----:B--2---:R-:W-:Y:S05]  /*b300*/  @!P1 BRA `(.L_x_16) ;  /* 0xfffffffc00ec9947 */ /* 0x004fea000383ffff */
[----:B------:R-:W-:Y:S05]  /*b310*/  BRA `(.L_x_15) ;  /* 0xffffff5c00e07947 */ /* 0x000fea000383ffff */
.L_x_22:
[----:B-1----:R-:W-:-:S04]  /*b320*/  IMAD.U32 R11, RZ, RZ, UR10 ;  /* 0x0000000aff0b7e24 */ /* 0x002fc8000f8e00ff */
[----:B------:R1:W2:Y:S03]  /*b330*/  SYNCS.PHASECHK.TRANS64.TRYWAIT P1, [R11+URZ+0x2d830], R0 ;  /* 0x02d830000b0075a7 */ /* 0x0002a6000802017f */
[----:B--2---:R-:W-:Y:S05]  /*b340*/  @!P1 NANOSLEEP.SYNCS 0x989680 ;  /* 0x009896800000995d */ /* 0x004fea0003900000 */
[----:B------:R-:W2:Y:S02]  /*b350*/  @!P1 SYNCS.PHASECHK.TRANS64 P1, [R11+URZ+0x2d830], R0 ;  /* 0x02d830000b0095a7 */ /* 0x000ea4000802007f */
[----:B--2---:R-:W-:Y:S05]  /*b360*/  @!P1 BRA `(.L_x_22) ;  /* 0xfffffffc00ec9947 */ /* 0x004fea000383ffff */
[----:B------:R-:W-:Y:S05]  /*b370*/  BRA `(.L_x_19) ;  /* 0xffffff84005c7947 */ /* 0x000fea000383ffff */
.L_x_26:
[----:B-1----:R-:W-:-:S04]  /*b380*/  IMAD.U32 R11, RZ, RZ, UR10 ;  /* 0x0000000aff0b7e24 */ /* 0x002fc8000f8e00ff */
[----:B------:R1:W2:Y:S03]  /*b390*/  SYNCS.PHASECHK.TRANS64.TRYWAIT P1, [R11+URZ+0x2d850], R4 ;  /* 0x02d850040b0075a7 */ /* 0x0002a6000802017f */
[----:B--2---:R-:W-:Y:S05]  /*b3a0*/  @!P1 NANOSLEEP.SYNCS 0x989680 ;  /* 0x009896800000995d */ /* 0x004fea0003900000 */
[----:B------:R-:W2:Y:S02]  /*b3b0*/  @!P1 SYNCS.PHASECHK.TRANS64 P1, [R11+URZ+0x2d850], R4 ;  /* 0x02d850040b0095a7 */ /* 0x000ea4000802007f */
[----:B--2---:R-:W-:Y:S05]  /*b3c0*/  @!P1 BRA `(.L_x_26) ;  /* 0xfffffffc00ec9947 */ /* 0x004fea000383ffff */
[----:B------:R-:W-:Y:S05]  /*b3d0*/  BRA `(.L_x_23) ;  /* 0xffffff88000c7947 */ /* 0x000fea000383ffff */
.L_x_33:
[----:B--2---:R-:W-:-:S04]  /*b3e0*/  IMAD.U32 R3, RZ, RZ, UR6 ;  /* 0x00000006ff037e24 */ /* 0x004fc8000f8e00ff */
[----:B------:R2:W3:Y:S03]  /*b3f0*/  SYNCS.PHASECHK.TRANS64.TRYWAIT P1, [R3+URZ+0x2d850], R2 ;  /* 0x02d85002030075a7 */ /* 0x0004e6000802017f */
[----:B---3--:R-:W-:Y:S05]  /*b400*/  @!P1 NANOSLEEP.SYNCS 0x989680 ;  /* 0x009896800000995d */ /* 0x008fea0003900000 */
[----:B------:R-:W3:Y:S02]  /*b410*/  @!P1 SYNCS.PHASECHK.TRANS64 P1, [R3+URZ+0x2d850], R2 ;  /* 0x02d85002030095a7 */ /* 0x000ee4000802007f */
[----:B---3--:R-:W-:Y:S05]  /*b420*/  @!P1 BRA `(.L_x_33) ;  /* 0xfffffffc00ec9947 */ /* 0x008fea000383ffff */
[----:B------:R-:W-:Y:S05]  /*b430*/  BRA `(.L_x_32) ;  /* 0xffffffa400407947 */ /* 0x000fea000383ffff */
.L_x_45:
[----:B------:R-:W-:Y:S01]  /*b440*/  IMAD.MOV.U32 R13, RZ, RZ, R18 ;  /* 0x000000ffff0d7224 */ /* 0x000fe200078e0012 */
[----:B------:R-:W-:Y:S01]  /*b450*/  MOV R11, 0x1f ;  /* 0x0000001f000b7802 */ /* 0x000fe20000000f00 */
[----:B------:R-:W-:Y:S02]  /*b460*/  IMAD.MOV.U32 R12, RZ, RZ, RZ ;  /* 0x000000ffff0c7224 */ /* 0x000fe400078e00ff */
[----:B------:R-:W-:-:S07]  /*b470*/  IMAD.MOV.U32 R15, RZ, RZ, -0x1 ;  /* 0xffffffffff0f7424 */ /* 0x000fce00078e00ff */
[----:B-----5:R-:W-:Y:S05]  /*b480*/  WARPSYNC.COLLECTIVE R15, `(.L_x_86) ;  /* 0x000000000f087348 */ /* 0x020fea0003c00000 */
[----:B------:R0:W1:Y:S02]  /*b490*/  SHFL.IDX P6, R14, R13, R12, R11 ;  /* 0x0000000c0d0e7389 */ /* 0x00006400000c000b */
[----:B01---5:R-:W-:Y:S01]  /*b4a0*/  ENDCOLLECTIVE ;  /* 0x000000000000791b */ /* 0x023fe20003800000 */
.L_x_86:
[----:B------:R-:W-:Y:S05]  /*b4b0*/  BRA `(.L_x_87) ;  /* 0xffffffd0002c7947 */ /* 0x000fea000383ffff */
.L_x_47:
[----:B0-----:R-:W-:-:S04]  /*b4c0*/  IMAD.U32 R2, RZ, RZ, UR45 ;  /* 0x0000002dff027e24 */ /* 0x001fc8000f8e00ff */
[----:B------:R0:W1:Y:S03]  /*b4d0*/  SYNCS.PHASECHK.TRANS64.TRYWAIT P0, [R2+URZ+0x2d840], R9 ;  /* 0x02d84009020075a7 */ /* 0x000066000800017f */
[----:B-1----:R-:W-:Y:S05]  /*b4e0*/  @!P0 NANOSLEEP.SYNCS 0x989680 ;  /* 0x009896800000895d */ /* 0x002fea0003900000 */
[----:B------:R-:W1:Y:S02]  /*b4f0*/  @!P0 SYNCS.PHASECHK.TRANS64 P0, [R2+URZ+0x2d840], R9 ;  /* 0x02d84009020085a7 */ /* 0x000e64000800007f */
[----:B-1----:R-:W-:Y:S05]  /*b500*/  @!P0 BRA `(.L_x_47) ;  /* 0xfffffffc00ec8947 */ /* 0x002fea000383ffff */
[----:B------:R-:W-:Y:S05]  /*b510*/  BRA `(.L_x_88) ;  /* 0xffffffd000ac7947 */ /* 0x000fea000383ffff */
.L_x_48:
[----:B------:R-:W-:Y:S01]  /*b520*/  BSSY B0, `(.L_x_89) ;  /* 0x0000008000007945 */ /* 0x000fe20003800000 */
[----:B------:R-:W-:Y:S01]  /*b530*/  IMAD.MOV.U32 R13, RZ, RZ, R9 ;  /* 0x000000ffff0d7224 */ /* 0x000fe200078e0009 */
[----:B------:R-:W-:Y:S01]  /*b540*/  MOV R15, 0xffffffff ;  /* 0xffffffff000f7802 */ /* 0x000fe20000000f00 */
[----:B------:R-:W-:Y:S02]  /*b550*/  IMAD.MOV.U32 R12, RZ, RZ, RZ ;  /* 0x000000ffff0c7224 */ /* 0x000fe400078e00ff */
[----:B------:R-:W-:-:S07]  /*b560*/  IMAD.MOV.U32 R11, RZ, RZ, 0x1c1f ;  /* 0x00001c1fff0b7424 */ /* 0x000fce00078e00ff */
[----:B------:R-:W-:Y:S05]  /*b570*/  WARPSYNC.COLLECTIVE R15, `(.L_x_90) ;  /* 0x000000000f087348 */ /* 0x000fea0003c00000 */
[----:B------:R0:W1:Y:S02]  /*b580*/  SHFL.IDX P6, R14, R13, R12, R11 ;  /* 0x0000000c0d0e7389 */ /* 0x00006400000c000b */
[----:B01----:R-:W-:Y:S01]  /*b590*/  ENDCOLLECTIVE ;  /* 0x000000000000791b */ /* 0x003fe20003800000 */
.L_x_90:
[----:B------:R-:W-:Y:S05]  /*b5a0*/  BSYNC B0 ;  /* 0x0000000000007941 */ /* 0x000fea0003800000 */
.L_x_89:
[----:B------:R-:W-:Y:S01]  /*b5b0*/  IMAD.MOV.U32 R13, RZ, RZ, R0 ;  /* 0x000000ffff0d7224 */ /* 0x000fe200078e0000 */
[----:B------:R-:W0:Y:S01]  /*b5c0*/  S2R R10, SR_TID.X ;  /* 0x00000000000a7919 */ /* 0x000e220000002100 */
[----:B------:R-:W-:Y:S01]  /*b5d0*/  IMAD.MOV.U32 R12, RZ, RZ, RZ ;  /* 0x000000ffff0c7224 */ /* 0x000fe200078e00ff */
[----:B------:R-:W-:Y:S01]  /*b5e0*/  @P0 LEA R21, R28, UR45, 0x1 ;  /* 0x0000002d1c150c11 */ /* 0x000fe2000f8e08ff */
[----:B------:R-:W-:Y:S02]  /*b5f0*/  IMAD.MOV.U32 R11, RZ, RZ, 0x1c1f ;  /* 0x00001c1fff0b7424 */ /* 0x000fe400078e00ff */
[----:B------:R-:W-:Y:S02]  /*b600*/  IMAD.MOV.U32 R15, RZ, RZ, -0x1 ;  /* 0xffffffffff0f7424 */ /* 0x000fe400078e00ff */
[----:B------:R-:W-:-:S07]  /*b610*/  IMAD.MOV.U32 R6, RZ, RZ, R14 ;  /* 0x000000ffff067224 */ /* 0x000fce00078e000e */
[----:B0-----:R-:W-:Y:S05]  /*b620*/  WARPSYNC.COLLECTIVE R15, `(.L_x_91) ;  /* 0x000000000f087348 */ /* 0x001fea0003c00000 */
[----:B------:R1:W2:Y:S02]  /*b630*/  SHFL.IDX P6, R14, R13, R12, R11 ;  /* 0x0000000c0d0e7389 */ /* 0x0002a400000c000b */
[----:B012---:R-:W-:Y:S01]  /*b640*/  ENDCOLLECTIVE ;  /* 0x000000000000791b */ /* 0x007fe20003800000 */
.L_x_91:
[----:B------:R-:W-:Y:S02]  /*b650*/  IMAD.MOV.U32 R7, RZ, RZ, R6 ;  /* 0x000000ffff077224 */ /* 0x000fe400078e0006 */
[----:B------:R-:W-:Y:S02]  /*b660*/  IMAD.MOV.U32 R13, RZ, RZ, R9 ;  /* 0x000000ffff0d7224 */ /* 0x000fe400078e0009 */
[----:B------:R-:W-:Y:S01]  /*b670*/  IMAD.MOV.U32 R12, RZ, RZ, 0x1 ;  /* 0x00000001ff0c7424 */ /* 0x000fe200078e00ff */
[----:B------:R-:W-:Y:S01]  /*b680*/  SHF.L.U32 R10, R10, 0x3, RZ ;  /* 0x000000030a0a7819 */ /* 0x000fe200000006ff */
[----:B------:R-:W-:-:S07]  /*b690*/  IMAD.MOV.U32 R6, RZ, RZ, R14 ;  /* 0x000000ffff067224 */ /* 0x000fce00078e000e */
[----:B------:R-:W-:Y:S05]  /*b6a0*/  WARPSYNC.COLLECTIVE R15, `(.L_x_92) ;  /* 0x000000000f087348 */ /* 0x000fea0003c00000 */
[----:B------:R0:W1:Y:S02]  /*b6b0*/  SHFL.IDX P6, R14, R13, R12, R11 ;  /* 0x0000000c0d0e7389 */ /* 0x00006400000c000b */
[----:B01----:R-:W-:Y:S01]  /*b6c0*/  ENDCOLLECTIVE ;  /* 0x000000000000791b */ /* 0x003fe20003800000 */
.L_x_92:
[----:B------:R-:W-:-:S05]  /*b6d0*/  LOP3.LUT R10, R10, 0x18, RZ, 0xc0, !PT ;  /* 0x000000180a0a7812 */ /* 0x000fca00078ec0ff */
[----:B------:R-:W-:-:S05]  /*b6e0*/  @P0 IMAD.WIDE.U32 R6, R10, 0x2, R6 ;  /* 0x000000020a060825 */ /* 0x000fca00078e0006 */
[----:B------:R-:W-:Y:S01]  /*b6f0*/  @!PT LDS RZ, [RZ] ;  /* 0x00000000fffff984 */ /* 0x000fe20000000800 */
[----:B------:R-:W-:Y:S01]  /*b700*/  @!PT LDS RZ, [RZ] ;  /* 0x00000000fffff984 */ /* 0x000fe20000000800 */
[----:B------:R-:W-:Y:S01]  /*b710*/  @!PT LDS RZ, [RZ] ;  /* 0x00000000fffff984 */ /* 0x000fe20000000800 */
[----:B------:R0:W-:Y:S01]  /*b720*/  @P0 LDGSTS.E.BYPASS.LTC128B.128 [R21+0x15400], desc[UR36][R6.64], !P4 ;  /* 0x1540000006150fae */ /* 0x0001e2000e101d64 */
[----:B------:R-:W-:-:S03]  /*b730*/  MOV R13, R0 ;  /* 0x00000000000d7202 */ /* 0x000fc60000000f00 */
[----:B------:R0:W-:Y:S04]  /*b740*/  @P0 LDGSTS.E.BYPASS.LTC128B.128 [R21+0x17400], desc[UR36][R6.64+0x40], !P3 ;  /* 0x1740004006150fae */ /* 0x0001e8000d901d64 */
[----:B------:R0:W-:Y:S01]  /*b750*/  @P0 LDGSTS.E.BYPASS.LTC128B.128 [R21+0x19400], desc[UR36][R6.64+0x80], !P2 ;  /* 0x1940008006150fae */ /* 0x0001e2000d101d64 */
[----:B------:R-:W-:Y:S01]  /*b760*/  ISETP.GE.AND P0, PT, R8, 0x21, PT ;  /* 0x000000210800780c */ /* 0x000fe20003f06270 */
[----:B------:R-:W-:-:S12]  /*b770*/  IMAD.MOV.U32 R4, RZ, RZ, R14 ;  /* 0x000000ffff047224 */ /* 0x000fd800078e000e */
[----:B0-----:R-:W-:Y:S05]  /*b780*/  WARPSYNC.COLLECTIVE R15, `(.L_x_93) ;  /* 0x000000000f087348 */ /* 0x001fea0003c00000 */
[----:B------:R1:W2:Y:S02]  /*b790*/  SHFL.IDX P6, R14, R13, R12, R11 ;  /* 0x0000000c0d0e7389 */ /* 0x0002a400000c000b */
[----:B012---:R-:W-:Y:S01]  /*b7a0*/  ENDCOLLECTIVE ;  /* 0x000000000000791b */ /* 0x007fe20003800000 */
.L_x_93:
[----:B------:R-:W-:Y:S01]  /*b7b0*/  @P0 LEA R27, R28, UR45, 0x1 ;  /* 0x0000002d1c1b0c11 */ /* 0x000fe2000f8e08ff */
[----:B------:R-:W-:Y:S02]  /*b7c0*/  IMAD.MOV.U32 R13, RZ, RZ, R9 ;  /* 0x000000ffff0d7224 */ /* 0x000fe400078e0009 */
[----:B------:R-:W-:Y:S02]  /*b7d0*/  IMAD.MOV.U32 R12, RZ, RZ, 0x2 ;  /* 0x00000002ff0c7424 */ /* 0x000fe400078e00ff */
[----:B------:R-:W-:-:S07]  /*b7e0*/  IMAD.MOV.U32 R5, RZ, RZ, R14 ;  /* 0x000000ffff057224 */ /* 0x000fce00078e000e */
[----:B------:R-:W-:Y:S05]  /*b7f0*/  WARPSYNC.COLLECTIVE R15, `(.L_x_94) ;  /* 0x000000000f087348 */ /* 0x000fea0003c00000 */
[----:B------:R0:W1:Y:S02]  /*b800*/  SHFL.IDX P6, R14, R13, R12, R11 ;  /* 0x0000000c0d0e7389 */ /* 0x00006400000c000b */
[----:B01----:R-:W-:Y:S01]  /*b810*/  ENDCOLLECTIVE ;  /* 0x000000000000791b */ /* 0x003fe20003800000 */
.L_x_94:
[----:B------:R-:W-:-:S04]  /*b820*/  LOP3.LUT R5, R5, R4, RZ, 0x3c, !PT ;  /* 0x0000000405057212 */ /* 0x000fc800078e3cff */
[----:B------:R-:W-:-:S04]  /*b830*/  LOP3.LUT R4, R5, R4, RZ, 0x3c, !PT ;  /* 0x0000000405047212 */ /* 0x000fc800078e3cff */
[----:B------:R-:W-:Y:S01]  /*b840*/  LOP3.LUT R5, R5, R4, RZ, 0x3c, !PT ;  /* 0x0000000405057212 */ /* 0x000fe200078e3cff */
[----:B------:R-:W-:Y:S02]  /*b850*/  IMAD.MOV.U32 R13, RZ, RZ, R0 ;  /* 0x000000ffff0d7224 */ /* 0x000fe400078e0000 */
[----:B------:R-:W-:-:S05]  /*b860*/  @P0 IMAD.WIDE.U32 R4, R10, 0x2, R4 ;  /* 0x000000020a040825 */ /* 0x000fca00078e0004 */
[----:B------:R-:W-:Y:S01]  /*b870*/  @!PT LDS RZ, [RZ] ;  /* 0x00000000fffff984 */ /* 0x000fe20000000800 */
[----:B------:R-:W-:Y:S01]  /*b880*/  @!PT LDS RZ, [RZ] ;  /* 0x00000000fffff984 */ /* 0x000fe20000000800 */
[----:B------:R-:W-:Y:S01]  /*b890*/  @!PT LDS RZ, [RZ] ;  /* 0x00000000fffff984 */ /* 0x000fe20000000800 */
[----:B------:R0:W-:Y:S01]  /*b8a0*/  @P0 LDGSTS.E.BYPASS.LTC128B.128 [R27+0x15c00], desc[UR36][R4.64], !P4 ;  /* 0x15c00000041b0fae */ /* 0x0001e2000e101d64 */
[----:B------:R-:W-:-:S03]  /*b8b0*/  IMAD.MOV.U32 R2, RZ, RZ, R14 ;  /* 0x000000ffff027224 */ /* 0x000fc600078e000e */
[----:B------:R0:W-:Y:S04]  /*b8c0*/  @P0 LDGSTS.E.BYPASS.LTC128B.128 [R27+0x17c00], desc[UR36][R4.64+0x40], !P3 ;  /* 0x17c00040041b0fae */ /* 0x0001e8000d901d64 */
[----:B0-----:R-:W-:Y:S05]  /*b8d0*/  WARPSYNC.COLLECTIVE R15, `(.L_x_95) ;  /* 0x000000000f087348 */ /* 0x001fea0003c00000 */
[----:B------:R1:W2:Y:S02]  /*b8e0*/  SHFL.IDX P6, R14, R13, R12, R11 ;  /* 0x0000000c0d0e7389 */ /* 0x0002a400000c000b */
[----:B012---:R-:W-:Y:S01]  /*b8f0*/  ENDCOLLECTIVE ;  /* 0x000000000000791b */ /* 0x007fe20003800000 */
.L_x_95:
[----:B------:R-:W-:Y:S01]  /*b900*/  @!PT LDS RZ, [RZ] ;  /* 0x00000000fffff984 */ /* 0x000fe20000000800 */
[----:B------:R-:W-:Y:S01]  /*b910*/  @!PT LDS RZ, [RZ] ;  /* 0x00000000fffff984 */ /* 0x000fe20000000800 */
[----:B------:R-:W-:Y:S01]  /*b920*/  @!PT LDS RZ, [RZ] ;  /* 0x00000000fffff984 */ /* 0x000fe20000000800 */
[----:B------:R0:W-:Y:S01]  /*b930*/  @P0 LDGSTS.E.BYPASS.LTC128B.128 [R27+0x19c00], desc[UR36][R4.64+0x80], !P2 ;  /* 0x19c00080041b0fae */ /* 0x0001e2000d101d64 */
[----:B------:R-:W-:Y:S01]  /*b940*/  ISETP.GE.AND P0, PT, R8, 0x41, PT ;  /* 0x000000410800780c */ /* 0x000fe20003f06270 */
[----:B------:R-:W-:Y:S02]  /*b950*/  IMAD.MOV.U32 R13, RZ, RZ, R9 ;  /* 0x000000ffff0d7224 */ /* 0x000fe400078e0009 */
[----:B------:R-:W-:-:S10]  /*b960*/  IMAD.MOV.U32 R12, RZ, RZ, 0x3 ;  /* 0x00000003ff0c7424 */ /* 0x000fd400078e00ff */
[----:B------:R-:W-:Y:S02]  /*b970*/  @P0 LEA R7, R28, UR45, 0x1 ;  /* 0x0000002d1c070c11 */ /* 0x000fe4000f8e08ff */
[----:B0-----:R-:W-:-:S07]  /*b980*/  MOV R3, R14 ;  /* 0x0000000e00037202 */ /* 0x001fce0000000f00 */
[----:B------:R-:W-:Y:S05]  /*b990*/  WARPSYNC.COLLECTIVE R15, `(.L_x_96) ;  /* 0x000000000f087348 */ /* 0x000fea0003c00000 */
[----:B------:R0:W1:Y:S02]  /*b9a0*/  SHFL.IDX P6, R14, R13, R12, R11 ;  /* 0x0000000c0d0e7389 */ /* 0x00006400000c000b */
[----:B01----:R-:W-:Y:S01]  /*b9b0*/  ENDCOLLECTIVE ;  /* 0x000000000000791b */ /* 0x003fe20003800000 */
.L_x_96:
        /* <DEDUP_REMOVED lines=11> */
[----:B------:R0:W-:Y:S02]  /*ba70*/  @P0 LDGSTS.E.BYPASS.LTC128B.128 [R7+0x1a400], desc[UR36][R2.64+0x80], !P2 ;  /* 0x1a40008002070fae */ /* 0x0001e4000d101d64 */
[----:B0-----:R-:W-:Y:S05]  /*ba80*/  WARPSYNC.COLLECTIVE R15, `(.L_x_97) ;  /* 0x000000000f087348 */ /* 0x001fea0003c00000 */
[----:B------:R1:W2:Y:S02]  /*ba90*/  SHFL.IDX P6, R14, R13, R12, R11 ;  /* 0x0000000c0d0e7389 */ /* 0x0002a400000c000b */
[----:B012---:R-:W-:Y:S01]  /*baa0*/  ENDCOLLECTIVE ;  /* 0x000000000000791b */ /* 0x007fe20003800000 */
.L_x_97:
[----:B------:R-:W-:Y:S05]  /*bab0*/  BRA `(.L_x_98) ;  /* 0xffffffd000707947 */ /* 0x000fea000383ffff */
.L_x_51:
[----:B------:R-:W-:Y:S01]  /*bac0*/  IMAD.MOV.U32 R13, RZ, RZ, R9 ;  /* 0x000000ffff0d7224 */ /* 0x000fe200078e0009 */
[----:B------:R-:W-:Y:S01]  /*bad0*/  MOV R12, RZ ;  /* 0x000000ff000c7202 */ /* 0x000fe20000000f00 */
[----:B------:R-:W-:Y:S02]  /*bae0*/  IMAD.MOV.U32 R11, RZ, RZ, 0x1c1f ;  /* 0x00001c1fff0b7424 */ /* 0x000fe400078e00ff */
[----:B------:R-:W-:Y:S02]  /*baf0*/  IMAD.MOV.U32 R15, RZ, RZ, -0x1 ;  /* 0xffffffffff0f7424 */ /* 0x000fe400078e00ff */
[----:B------:R-:W-:Y:S02]  /*bb00*/  IMAD R0, R25, 0xc0, R22 ;  /* 0x000000c019007824 */ /* 0x000fe400078e0216 */
[----:B------:R-:W-:-:S07]  /*bb10*/  IMAD.MOV.U32 R24, RZ, RZ, 0x1 ;  /* 0x00000001ff187424 */ /* 0x000fce00078e00ff */
[----:B------:R-:W-:Y:S05]  /*bb20*/  WARPSYNC.COLLECTIVE R15, `(.L_x_99) ;  /* 0x000000000f087348 */ /* 0x000fea0003c00000 */
[----:B------:R0:W1:Y:S02]  /*bb30*/  SHFL.IDX P6, R14, R13, R12, R11 ;  /* 0x0000000c0d0e7389 */ /* 0x00006400000c000b */
[----:B01----:R-:W-:Y:S01]  /*bb40*/  ENDCOLLECTIVE ;  /* 0x000000000000791b */ /* 0x003fe20003800000 */
.L_x_99:
[----:B------:R-:W-:Y:S02]  /*bb50*/  VIADD R5, R0, 0x20 ;  /* 0x0000002000057836 */ /* 0x000fe40000000000 */
[----:B------:R-:W-:Y:S02]  /*bb60*/  IMAD.MOV.U32 R13, RZ, RZ, R7 ;  /* 0x000000ffff0d7224 */ /* 0x000fe400078e0007 */
[----:B------:R-:W-:-:S07]  /*bb70*/  IMAD.MOV.U32 R2, RZ, RZ, R14 ;  /* 0x000000ffff027224 */ /* 0x000fce00078e000e */
[----:B------:R-:W-:Y:S05]  /*bb80*/  WARPSYNC.COLLECTIVE R15, `(.L_x_100) ;  /* 0x000000000f087348 */ /* 0x000fea0003c00000 */
[----:B------:R0:W1:Y:S02]  /*bb90*/  SHFL.IDX P6, R14, R13, R12, R11 ;  /* 0x0000000c0d0e7389 */ /* 0x00006400000c000b */
[----:B01----:R-:W-:Y:S01]  /*bba0*/  ENDCOLLECTIVE ;  /* 0x000000000000791b */ /* 0x003fe20003800000 */
.L_x_100:
[----:B------:R-:W-:Y:S01]  /*bbb0*/  ULDC UR4, c[0x0][0x288] ;  /* 0x0000a20000047ab9 */ /* 0x000fe20000000800 */
[----:B------:R-:W-:Y:S02]  /*bbc0*/  IMAD.MOV.U32 R3, RZ, RZ, R2 ;  /* 0x000000ffff037224 */ /* 0x000fe400078e0002 */
[----:B------:R-:W-:-:S05]  /*bbd0*/  IMAD R6, R20, UR4, RZ ;  /* 0x0000000414067c24 */ /* 0x000fca000f8e02ff */
[----:B------:R-:W-:Y:S01]  /*bbe0*/  ISETP.GE.AND P2, PT, R0, R6, PT ;  /* 0x000000060000720c */ /* 0x000fe20003f46270 */
[----:B------:R-:W-:Y:S02]  /*bbf0*/  IMAD.MOV.U32 R13, RZ, RZ, R9 ;  /* 0x000000ffff0d7224 */ /* 0x000fe400078e0009 */
[----:B------:R-:W-:-:S10]  /*bc00*/  IMAD.MOV.U32 R12, RZ, RZ, 0x1 ;  /* 0x00000001ff0c7424 */ /* 0x000fd400078e00ff */
[----:B------:R-:W-:Y:S02]  /*bc10*/  @!P2 LEA R21, R28, UR45, 0x1 ;  /* 0x0000002d1c15ac11 */ /* 0x000fe4000f8e08ff */
[----:B------:R-:W-:-:S07]  /*bc20*/  MOV R2, R14 ;  /* 0x0000000e00027202 */ /* 0x000fce0000000f00 */
[----:B------:R-:W-:Y:S05]  /*bc30*/  WARPSYNC.COLLECTIVE R15, `(.L_x_101) ;  /* 0x000000000f087348 */ /* 0x000fea0003c00000 */
[----:B------:R0:W1:Y:S02]  /*bc40*/  SHFL.IDX P6, R14, R13, R12, R11 ;  /* 0x0000000c0d0e7389 */ /* 0x00006400000c000b */
[----:B01----:R-:W-:Y:S01]  /*bc50*/  ENDCOLLECTIVE ;  /* 0x000000000000791b */ /* 0x003fe20003800000 */
.L_x_101:
[----:B------:R-:W-:-:S05]  /*bc60*/  @!P2 IMAD.WIDE.U32 R2, R27, 0x2, R2 ;  /* 0x000000021b02a825 */ /* 0x000fca00078e0002 */
[----:B------:R-:W-:Y:S01]  /*bc70*/  @!PT LDS RZ, [RZ] ;  /* 0x00000000fffff984 */ /* 0x000fe20000000800 */
[----:B------:R-:W-:Y:S01]  /*bc80*/  @!PT LDS RZ, [RZ] ;  /* 0x00000000fffff984 */ /* 0x000fe20000000800 */
[----:B------:R-:W-:Y:S01]  /*bc90*/  @!PT LDS RZ, [RZ] ;  /* 0x00000000fffff984 */ /* 0x000fe20000000800 */
[----:B------:R0:W-:Y:S04]  /*bca0*/  @!P2 LDGSTS.E.BYPASS.LTC128B.128 [R21+0xc400], desc[UR36][R2.64], !P3 ;  /* 0x0c4000000215afae */ /* 0x0001e8000d901d64 */
[----:B------:R0:W-:Y:S01]  /*bcb0*/  @!P2 LDGSTS.E.BYPASS.LTC128B.128 [R21+0xf400], desc[UR36][R2.64+0x40], !P0 ;  /* 0x0f4000400215afae */ /* 0x0001e2000c101d64 */
[----:B------:R-:W-:-:S03]  /*bcc0*/  IMAD.MOV.U32 R13, RZ, RZ, R7 ;  /* 0x000000ffff0d7224 */ /* 0x000fc600078e0007 */
[----:B------:R0:W-:Y:S01]  /*bcd0*/  @!P2 LDGSTS.E.BYPASS.LTC128B.128 [R21+0x12400], desc[UR36][R2.64+0x80], !P1 ;  /* 0x124000800215afae */ /* 0x0001e2000c901d64 */
[----:B------:R-:W-:Y:S01]  /*bce0*/  ISETP.GE.AND P2, PT, R5, R6, PT ;  /* 0x000000060500720c */ /* 0x000fe20003f46270 */
[----:B------:R-:W-:-:S12]  /*bcf0*/  IMAD.MOV.U32 R5, RZ, RZ, R14 ;  /* 0x000000ffff057224 */ /* 0x000fd800078e000e */
[----:B0-----:R-:W-:Y:S05]  /*bd00*/  WARPSYNC.COLLECTIVE R15, `(.L_x_102) ;  /* 0x000000000f087348 */ /* 0x001fea0003c00000 */
[----:B------:R1:W2:Y:S02]  /*bd10*/  SHFL.IDX P6, R14, R13, R12, R11 ;  /* 0x0000000c0d0e7389 */ /* 0x0002a400000c000b */
[----:B012---:R-:W-:Y:S01]  /*bd20*/  ENDCOLLECTIVE ;  /* 0x000000000000791b */ /* 0x007fe20003800000 */
.L_x_102:
[----:B------:R-:W-:Y:S01]  /*bd30*/  VIADD R3, R0, 0x40 ;  /* 0x0000004000037836 */ /* 0x000fe20000000000 */
[----:B------:R-:W-:Y:S01]  /*bd40*/  @!P2 LEA R25, R28, UR45, 0x1 ;  /* 0x0000002d1c19ac11 */ /* 0x000fe2000f8e08ff */
[----:B------:R-:W-:Y:S02]  /*bd50*/  IMAD.MOV.U32 R13, RZ, RZ, R9 ;  /* 0x000000ffff0d7224 */ /* 0x000fe400078e0009 */
[----:B------:R-:W-:Y:S01]  /*bd60*/  IMAD.MOV.U32 R12, RZ, RZ, 0x2 ;  /* 0x00000002ff0c7424 */ /* 0x000fe200078e00ff */
[----:B------:R-:W-:-:S07]  /*bd70*/  MOV R4, R14 ;  /* 0x0000000e00047202 */ /* 0x000fce0000000f00 */
[----:B------:R-:W-:Y:S05]  /*bd80*/  WARPSYNC.COLLECTIVE R15, `(.L_x_103) ;  /* 0x000000000f087348 */ /* 0x000fea0003c00000 */
[----:B------:R0:W1:Y:S02]  /*bd90*/  SHFL.IDX P6, R14, R13, R12, R11 ;  /* 0x0000000c0d0e7389 */ /* 0x00006400000c000b */
[----:B01----:R-:W-:Y:S01]  /*bda0*/  ENDCOLLECTIVE ;  /* 0x000000000000791b */ /* 0x003fe20003800000 */
.L_x_103:
        /* <DEDUP_REMOVED lines=13> */
.L_x_104:
[----:B------:R-:W-:Y:S01]  /*be80*/  @!P2 LEA R21, R28, UR45, 0x1 ;  /* 0x0000002d1c15ac11 */ /* 0x000fe2000f8e08ff */
[----:B------:R-:W-:Y:S02]  /*be90*/  IMAD.MOV.U32 R13, RZ, RZ, R9 ;  /* 0x000000ffff0d7224 */ /* 0x000fe400078e0009 */
[----:B------:R-:W-:Y:S01]  /*bea0*/  IMAD.MOV.U32 R12, RZ, RZ, 0x3 ;  /* 0x00000003ff0c7424 */ /* 0x000fe200078e00ff */
[----:B------:R-:W-:-:S07]  /*beb0*/  MOV R2, R14 ;  /* 0x0000000e00027202 */ /* 0x000fce0000000f00 */
[----:B------:R-:W-:Y:S05]  /*bec0*/  WARPSYNC.COLLECTIVE R15, `(.L_x_105) ;  /* 0x000000000f087348 */ /* 0x000fea0003c00000 */
[----:B------:R0:W1:Y:S02]  /*bed0*/  SHFL.IDX P6, R14, R13, R12, R11 ;  /* 0x0000000c0d0e7389 */ /* 0x00006400000c000b */
[----:B01----:R-:W-:Y:S01]  /*bee0*/  ENDCOLLECTIVE ;  /* 0x000000000000791b */ /* 0x003fe20003800000 */
.L_x_105:
        /* <DEDUP_REMOVED lines=8> */
[----:B------:R-:W-:-:S07]  /*bf70*/  IMAD.MOV.U32 R5, RZ, RZ, R14 ;  /* 0x000000ffff057224 */ /* 0x000fce00078e000e */
[----:B0-----:R-:W-:Y:S05]  /*bf80*/  WARPSYNC.COLLECTIVE R15, `(.L_x_106) ;  /* 0x000000000f087348 */ /* 0x001fea0003c00000 */
[----:B------:R1:W2:Y:S02]  /*bf90*/  SHFL.IDX P6, R14, R13, R12, R11 ;  /* 0x0000000c0d0e7389 */ /* 0x0002a400000c000b */
[----:B012---:R-:W-:Y:S01]  /*bfa0*/  ENDCOLLECTIVE ;  /* 0x000000000000791b */ /* 0x007fe20003800000 */
.L_x_106:
[----:B------:R-:W-:-:S04]  /*bfb0*/  IADD3 R3, R0, 0x60, RZ ;  /* 0x0000006000037810 */ /* 0x000fc80007ffe0ff */
[----:B------:R-:W-:Y:S01]  /*bfc0*/  ISETP.GE.AND P2, PT, R3, R6, PT ;  /* 0x000000060300720c */ /* 0x000fe20003f46270 */
[----:B------:R-:W-:Y:S02]  /*bfd0*/  VIADD R3, R0, 0x80 ;  /* 0x0000008000037836 */ /* 0x000fe40000000000 */
[----:B------:R-:W-:Y:S02]  /*bfe0*/  IMAD.MOV.U32 R13, RZ, RZ, R8 ;  /* 0x000000ffff0d7224 */ /* 0x000fe400078e0008 */
[----:B------:R-:W-:-:S08]  /*bff0*/  IMAD.MOV.U32 R12, RZ, RZ, RZ ;  /* 0x000000ffff0c7224 */ /* 0x000fd000078e00ff */
[----:B------:R-:W-:Y:S01]  /*c000*/  @!P2 LEA R25, R28, UR45, 0x1 ;  /* 0x0000002d1c19ac11 */ /* 0x000fe2000f8e08ff */
[----:B------:R-:W-:-:S07]  /*c010*/  IMAD.MOV.U32 R4, RZ, RZ, R14 ;  /* 0x000000ffff047224 */ /* 0x000fce00078e000e */
[----:B------:R-:W-:Y:S05]  /*c020*/  WARPSYNC.COLLECTIVE R15, `(.L_x_107) ;  /* 0x000000000f087348 */ /* 0x000fea0003c00000 */
[----:B------:R0:W1:Y:S02]  /*c030*/  SHFL.IDX P6, R14, R13, R12, R11 ;  /* 0x0000000c0d0e7389 */ /* 0x00006400000c000b */
[----:B01----:R-:W-:Y:S01]  /*c040*/  ENDCOLLECTIVE ;  /* 0x000000000000791b */ /* 0x003fe20003800000 */
.L_x_107:
        /* <DEDUP_REMOVED lines=13> */
.L_x_108:
[----:B------:R-:W-:Y:S01]  /*c120*/  @!P2 LEA R7, R28, UR45, 0x1 ;  /* 0x0000002d1c07ac11 */ /* 0x000fe2000f8e08ff */
[----:B------:R-:W-:Y:S02]  /*c130*/  IMAD.MOV.U32 R13, RZ, RZ, R8 ;  /* 0x000000ffff0d7224 */ /* 0x000fe400078e0008 */
[----:B------:R-:W-:Y:S01]  /*c140*/  IMAD.MOV.U32 R12, RZ, RZ, 0x1 ;  /* 0x00000001ff0c7424 */ /* 0x000fe200078e00ff */
[----:B------:R-:W-:-:S07]  /*c150*/  MOV R2, R14 ;  /* 0x0000000e00027202 */ /* 0x000fce0000000f00 */
[----:B------:R-:W-:Y:S05]  /*c160*/  WARPSYNC.COLLECTIVE R15, `(.L_x_109) ;  /* 0x000000000f087348 */ /* 0x000fea0003c00000 */
[----:B------:R0:W1:Y:S02]  /*c170*/  SHFL.IDX P6, R14, R13, R12, R11 ;  /* 0x0000000c0d0e7389 */ /* 0x00006400000c000b */
[----:B01----:R-:W-:Y:S01]  /*c180*/  ENDCOLLECTIVE ;  /* 0x000000000000791b */ /* 0x003fe20003800000 */
.L_x_109:
        /* <DEDUP_REMOVED lines=12> */
.L_x_110:
[----:B------:R-:W-:Y:S05]  /*c250*/  BRA `(.L_x_111) ;  /* 0xffffffd400587947 */ /* 0x000fea000383ffff */
.L_x_54:
[----:B0-----:R-:W-:-:S04]  /*c260*/  MOV R3, UR45 ;  /* 0x0000002d00037c02 */ /* 0x001fc80008000f00 */
[----:B------:R0:W1:Y:S03]  /*c270*/  SYNCS.PHASECHK.TRANS64.TRYWAIT P0, [R3+URZ+0x2d820], R0 ;  /* 0x02d82000030075a7 */ /* 0x000066000800017f */
[----:B-1----:R-:W-:Y:S05]  /*c280*/  @!P0 NANOSLEEP.SYNCS 0x989680 ;  /* 0x009896800000895d */ /* 0x002fea0003900000 */
[----:B------:R-:W1:Y:S02]  /*c290*/  @!P0 SYNCS.PHASECHK.TRANS64 P0, [R3+URZ+0x2d820], R0 ;  /* 0x02d82000030085a7 */ /* 0x000e64000800007f */
[----:B-1----:R-:W-:Y:S05]  /*c2a0*/  @!P0 BRA `(.L_x_54) ;  /* 0xfffffffc00ec8947 */ /* 0x002fea000383ffff */
[----:B------:R-:W-:Y:S05]  /*c2b0*/  BRA `(.L_x_112) ;  /* 0xffffffd400a07947 */ /* 0x000fea000383ffff */
.L_x_58:
[----:B0-----:R0:W1:Y:S02]  /*c2c0*/  SYNCS.PHASECHK.TRANS64.TRYWAIT P0, [R7+URZ+0x2d840], R2 ;  /* 0x02d84002070075a7 */ /* 0x001064000800017f */
[----:B-1----:R-:W-:Y:S05]  /*c2d0*/  @!P0 NANOSLEEP.SYNCS 0x989680 ;  /* 0x009896800000895d */ /* 0x002fea0003900000 */
[----:B------:R-:W1:Y:S02]  /*c2e0*/  @!P0 SYNCS.PHASECHK.TRANS64 P0, [R7+URZ+0x2d840], R2 ;  /* 0x02d84002070085a7 */ /* 0x000e64000800007f */
[----:B-1----:R-:W-:Y:S05]  /*c2f0*/  @!P0 BRA `(.L_x_58) ;  /* 0xfffffffc00f08947 */ /* 0x002fea000383ffff */
[----:B------:R-:W-:Y:S05]  /*c300*/  BRA `(.L_x_113) ;  /* 0xffffffd800a87947 */ /* 0x000fea000383ffff */
.L_x_59:
[----:B------:R-:W-:Y:S01]  /*c310*/  BSSY B1, `(.L_x_114) ;  /* 0x0000008000017945 */ /* 0x000fe20003800000 */
[----:B------:R-:W-:Y:S02]  /*c320*/  IMAD.MOV.U32 R13, RZ, RZ, R19 ;  /* 0x000000ffff0d7224 */ /* 0x000fe400078e0013 */
[----:B------:R-:W-:Y:S02]  /*c330*/  IMAD.MOV.U32 R12, RZ, RZ, RZ ;  /* 0x000000ffff0c7224 */ /* 0x000fe400078e00ff */
[----:B------:R-:W-:Y:S02]  /*c340*/  IMAD.MOV.U32 R11, RZ, RZ, 0x1c1f ;  /* 0x00001c1fff0b7424 */ /* 0x000fe400078e00ff */
[----:B------:R-:W-:-:S07]  /*c350*/  IMAD.MOV.U32 R15, RZ, RZ, -0x1 ;  /* 0xffffffffff0f7424 */ /* 0x000fce00078e00ff */
[----:B------:R-:W-:Y:S05]  /*c360*/  WARPSYNC.COLLECTIVE R15, `(.L_x_115) ;  /* 0x000000000f087348 */ /* 0x000fea0003c00000 */
[----:B------:R0:W1:Y:S02]  /*c370*/  SHFL.IDX P6, R14, R13, R12, R11 ;  /* 0x0000000c0d0e7389 */ /* 0x00006400000c000b */
[----:B01----:R-:W-:Y:S01]  /*c380*/  ENDCOLLECTIVE ;  /* 0x000000000000791b */ /* 0x003fe20003800000 */
.L_x_115:
[----:B------:R-:W-:Y:S05]  /*c390*/  BSYNC B1 ;  /* 0x0000000000017941 */ /* 0x000fea0003800000 */
.L_x_114:
[----:B------:R-:W0:Y:S01]  /*c3a0*/  S2R R27, SR_TID.X ;  /* 0x00000000001b7919 */ /* 0x000e220000002100 */
[----:B------:R-:W-:Y:S01]  /*c3b0*/  MOV R13, R8 ;  /* 0x00000008000d7202 */ /* 0x000fe20000000f00 */
[----:B------:R-:W-:Y:S01]  /*c3c0*/  IMAD.MOV.U32 R12, RZ, RZ, RZ ;  /* 0x000000ffff0c7224 */ /* 0x000fe200078e00ff */
[----:B------:R-:W-:Y:S01]  /*c3d0*/  LOP3.LUT R16, R16, 0xffffffdf, RZ, 0xc0, !PT ;  /* 0xffffffdf10107812 */ /* 0x000fe200078ec0ff */
[----:B------:R-:W-:Y:S01]  /*c3e0*/  IMAD.MOV.U32 R11, RZ, RZ, 0x1c1f ;  /* 0x00001c1fff0b7424 */ /* 0x000fe200078e00ff */
[----:B------:R-:W-:Y:S01]  /*c3f0*/  LEA R9, R9, UR45, 0x1 ;  /* 0x0000002d09097c11 */ /* 0x000fe2000f8e08ff */
[----:B------:R-:W-:Y:S01]  /*c400*/  IMAD.MOV.U32 R15, RZ, RZ, -0x1 ;  /* 0xffffffffff0f7424 */ /* 0x000fe200078e00ff */
[----:B------:R-:W-:Y:S01]  /*c410*/  @P1 LOP3.LUT R16, R16, 0x20, RZ, 0xfc, !PT ;  /* 0x0000002010101812 */ /* 0x000fe200078efcff */
[----:B------:R-:W-:-:S07]  /*c420*/  IMAD.MOV.U32 R3, RZ, RZ, R14 ;  /* 0x000000ffff037224 */ /* 0x000fce00078e000e */
[----:B0-----:R-:W-:Y:S05]  /*c430*/  WARPSYNC.COLLECTIVE R15, `(.L_x_116) ;  /* 0x000000000f087348 */ /* 0x001fea0003c00000 */
[----:B------:R1:W2:Y:S02]  /*c440*/  SHFL.IDX P6, R14, R13, R12, R11 ;  /* 0x0000000c0d0e7389 */ /* 0x0002a400000c000b */
[----:B012---:R-:W-:Y:S01]  /*c450*/  ENDCOLLECTIVE ;  /* 0x000000000000791b */ /* 0x007fe20003800000 */
.L_x_116:
[----:B------:R-:W-:Y:S01]  /*c460*/  LOP3.LUT P1, RZ, R16, 0x4, RZ, 0xc0, !PT ;  /* 0x0000000410ff7812 */ /* 0x000fe2000782c0ff */
[----:B------:R-:W-:Y:S02]  /*c470*/  IMAD.MOV.U32 R13, RZ, RZ, R19 ;  /* 0x000000ffff0d7224 */ /* 0x000fe400078e0013 */
[----:B------:R-:W-:Y:S02]  /*c480*/  IMAD.MOV.U32 R12, RZ, RZ, 0x1 ;  /* 0x00000001ff0c7424 */ /* 0x000fe400078e00ff */
[----:B------:R-:W-:Y:S02]  /*c490*/  IMAD.SHL.U32 R27, R27, 0x8, RZ ;  /* 0x000000081b1b7824 */ /* 0x000fe400078e00ff */
[----:B------:R-:W-:-:S07]  /*c4a0*/  IMAD.MOV.U32 R2, RZ, RZ, R14 ;  /* 0x000000ffff027224 */ /* 0x000fce00078e000e */
[----:B------:R-:W-:Y:S05]  /*c4b0*/  WARPSYNC.COLLECTIVE R15, `(.L_x_117) ;  /* 0x000000000f087348 */ /* 0x000fea0003c00000 */
[----:B------:R0:W1:Y:S02]  /*c4c0*/  SHFL.IDX P6, R14, R13, R12, R11 ;  /* 0x0000000c0d0e7389 */ /* 0x00006400000c000b */
[----:B01----:R-:W-:Y:S01]  /*c4d0*/  ENDCOLLECTIVE ;  /* 0x000000000000791b */ /* 0x003fe20003800000 */
.L_x_117:
[----:B------:R-:W-:-:S04]  /*c4e0*/  LOP3.LUT R27, R27, 0x18, RZ, 0xc0, !PT ;  /* 0x000000181b1b7812 */ /* 0x000fc800078ec0ff */
[----:B------:R-:W-:-:S04]  /*c4f0*/  SHF.L.U32 R4, R27, 0x1, RZ ;  /* 0x000000011b047819 */ /* 0x000fc800000006ff */
[----:B------:R-:W-:-:S05]  /*c500*/  IADD3 R2, P0, R2, R4, RZ ;  /* 0x0000000402027210 */ /* 0x000fca0007f1e0ff */
[----:B------:R-:W-:Y:S02]  /*c510*/  IMAD.X R3, RZ, RZ, R3, P0 ;  /* 0x000000ffff037224 */ /* 0x000fe400000e0603 */
[----:B------:R-:W-:-:S03]  /*c520*/  IMAD.MOV.U32 R13, RZ, RZ, R8 ;  /* 0x000000ffff0d7224 */ /* 0x000fc600078e0008 */
[----:B------:R-:W-:Y:S01]  /*c530*/  @!PT LDS RZ, [RZ] ;  /* 0x00000000fffff984 */ /* 0x000fe20000000800 */
[----:B------:R-:W-:Y:S01]  /*c540*/  @!PT LDS RZ, [RZ] ;  /* 0x00000000fffff984 */ /* 0x000fe20000000800 */
[----:B------:R-:W-:Y:S01]  /*c550*/  @!PT LDS RZ, [RZ] ;  /* 0x00000000fffff984 */ /* 0x000fe20000000800 */
[----:B------:R-:W-:Y:S04]  /*c560*/  LDGSTS.E.BYPASS.LTC128B.128 [R9+0x15400], desc[UR36][R2.64], !P1 ;  /* 0x1540000002097fae */ /* 0x000fe8000c901d64 */
[----:B------:R-:W-:Y:S04]  /*c570*/  LDGSTS.E.BYPASS.LTC128B.128 [R9+0x17400], desc[UR36][R2.64+0x40], !P5 ;  /* 0x1740004002097fae */ /* 0x000fe8000e901d64 */
[----:B------:R0:W-:Y:S02]  /*c580*/  LDGSTS.E.BYPASS.LTC128B.128 [R9+0x19400], desc[UR36][R2.64+0x80], !P4 ;  /* 0x1940008002097fae */ /* 0x0001e4000e101d64 */
[----:B0-----:R-:W-:-:S07]  /*c590*/  IMAD.MOV.U32 R3, RZ, RZ, R14 ;  /* 0x000000ffff037224 */ /* 0x001fce00078e000e */
[----:B------:R-:W-:Y:S05]  /*c5a0*/  WARPSYNC.COLLECTIVE R15, `(.L_x_118) ;  /* 0x000000000f087348 */ /* 0x000fea0003c00000 */
[----:B------:R0:W1:Y:S02]  /*c5b0*/  SHFL.IDX P6, R14, R13, R12, R11 ;  /* 0x0000000c0d0e7389 */ /* 0x00006400000c000b */
[----:B01----:R-:W-:Y:S01]  /*c5c0*/  ENDCOLLECTIVE ;  /* 0x000000000000791b */ /* 0x003fe20003800000 */
.L_x_118:
[----:B------:R-:W-:Y:S02]  /*c5d0*/  IMAD.MOV.U32 R13, RZ, RZ, R19 ;  /* 0x000000ffff0d7224 */ /* 0x000fe400078e0013 */
[----:B------:R-:W-:Y:S01]  /*c5e0*/  IMAD.MOV.U32 R12, RZ, RZ, 0x2 ;  /* 0x00000002ff0c7424 */ /* 0x000fe200078e00ff */
[----:B------:R-:W-:-:S07]  /*c5f0*/  MOV R2, R14 ;  /* 0x0000000e00027202 */ /* 0x000fce0000000f00 */
[----:B------:R-:W-:Y:S05]  /*c600*/  WARPSYNC.COLLECTIVE R15, `(.L_x_119) ;  /* 0x000000000f087348 */ /* 0x000fea0003c00000 */
[----:B------:R0:W1:Y:S02]  /*c610*/  SHFL.IDX P6, R14, R13, R12, R11 ;  /* 0x0000000c0d0e7389 */ /* 0x00006400000c000b */
[----:B01----:R-:W-:Y:S01]  /*c620*/  ENDCOLLECTIVE ;  /* 0x000000000000791b */ /* 0x003fe20003800000 */
.L_x_119:
[----:B------:R-:W-:-:S05]  /*c630*/  IADD3 R2, P0, R2, R4, RZ ;  /* 0x0000000402027210 */ /* 0x000fca0007f1e0ff */
[----:B------:R-:W-:-:S05]  /*c640*/  IMAD.X R3, RZ, RZ, R3, P0 ;  /* 0x000000ffff037224 */ /* 0x000fca00000e0603 */
[----:B------:R-:W-:Y:S01]  /*c650*/  @!PT LDS RZ, [RZ] ;  /* 0x00000000fffff984 */ /* 0x000fe20000000800 */
[----:B------:R-:W-:Y:S01]  /*c660*/  @!PT LDS RZ, [RZ] ;  /* 0x00000000fffff984 */ /* 0x000fe20000000800 */
[----:B------:R-:W-:Y:S01]  /*c670*/  @!PT LDS RZ, [RZ] ;  /* 0x00000000fffff984 */ /* 0x000fe20000000800 */
[----:B------:R0:W-:Y:S01]  /*c680*/  LDGSTS.E.BYPASS.LTC128B.128 [R9+0x15c00], desc[UR36][R2.64], !P1 ;  /* 0x15c0000002097fae */ /* 0x0001e2000c901d64 */
[----:B------:R-:W-:-:S03]  /*c690*/  IMAD.MOV.U32 R13, RZ, RZ, R8 ;  /* 0x000000ffff0d7224 */ /* 0x000fc600078e0008 */
[----:B------:R0:W-:Y:S04]  /*c6a0*/  LDGSTS.E.BYPASS.LTC128B.128 [R9+0x17c00], desc[UR36][R2.64+0x40], !P5 ;  /* 0x17c0004002097fae */ /* 0x0001e8000e901d64 */
[----:B------:R0:W-:Y:S01]  /*c6b0*/  LDGSTS.E.BYPASS.LTC128B.128 [R9+0x19c00], desc[UR36][R2.64+0x80], !P4 ;  /* 0x19c0008002097fae */ /* 0x0001e2000e101d64 */
[----:B------:R-:W-:-:S07]  /*c6c0*/  IMAD.MOV.U32 R27, RZ, RZ, R14 ;  /* 0x000000ffff1b7224 */ /* 0x000fce00078e000e */
[----:B0-----:R-:W-:Y:S05]  /*c6d0*/  WARPSYNC.COLLECTIVE R15, `(.L_x_120) ;  /* 0x000000000f087348 */ /* 0x001fea0003c00000 */
[----:B------:R1:W2:Y:S02]  /*c6e0*/  SHFL.IDX P6, R14, R13, R12, R11 ;  /* 0x0000000c0d0e7389 */ /* 0x0002a400000c000b */
[----:B012---:R-:W-:Y:S01]  /*c6f0*/  ENDCOLLECTIVE ;  /* 0x000000000000791b */ /* 0x007fe20003800000 */
.L_x_120:
[----:B------:R-:W-:Y:S02]  /*c700*/  IMAD.MOV.U32 R13, RZ, RZ, R19 ;  /* 0x000000ffff0d7224 */ /* 0x000fe400078e0013 */
[----:B------:R-:W-:Y:S01]  /*c710*/  IMAD.MOV.U32 R12, RZ, RZ, 0x3 ;  /* 0x00000003ff0c7424 */ /* 0x000fe200078e00ff */
[----:B------:R-:W-:-:S07]  /*c720*/  MOV R2, R14 ;  /* 0x0000000e00027202 */ /* 0x000fce0000000f00 */
[----:B------:R-:W-:Y:S05]  /*c730*/  WARPSYNC.COLLECTIVE R15, `(.L_x_121) ;  /* 0x000000000f087348 */ /* 0x000fea0003c00000 */
[----:B------:R0:W1:Y:S02]  /*c740*/  SHFL.IDX P6, R14, R13, R12, R11 ;  /* 0x0000000c0d0e7389 */ /* 0x00006400000c000b */
[----:B01----:R-:W-:Y:S01]  /*c750*/  ENDCOLLECTIVE ;  /* 0x000000000000791b */ /* 0x003fe20003800000 */
.L_x_121:
[----:B------:R-:W-:-:S05]  /*c760*/  IADD3 R2, P0, R2, R4, RZ ;  /* 0x0000000402027210 */ /* 0x000fca0007f1e0ff */
[----:B------:R-:W-:-:S05]  /*c770*/  IMAD.X R3, RZ, RZ, R27, P0 ;  /* 0x000000ffff037224 */ /* 0x000fca00000e061b */
[----:B------:R-:W-:Y:S01]  /*c780*/  @!PT LDS RZ, [RZ] ;  /* 0x00000000fffff984 */ /* 0x000fe20000000800 */
[----:B------:R-:W-:Y:S01]  /*c790*/  @!PT LDS RZ, [RZ] ;  /* 0x00000000fffff984 */ /* 0x000fe20000000800 */
[----:B------:R-:W-:Y:S01]  /*c7a0*/  @!PT LDS RZ, [RZ] ;  /* 0x00000000fffff984 */ /* 0x000fe20000000800 */
[----:B------:R0:W-:Y:S01]  /*c7b0*/  LDGSTS.E.BYPASS.LTC128B.128 [R9+0x16400], desc[UR36][R2.64], !P1 ;  /* 0x1640000002097fae */ /* 0x0001e2000c901d64 */
[----:B------:R-:W-:Y:S01]  /*c7c0*/  LOP3.LUT P1, RZ, R16, 0x20, RZ, 0xc0, !PT ;  /* 0x0000002010ff7812 */ /* 0x000fe2000782c0ff */
[----:B------:R-:W-:Y:S02]  /*c7d0*/  IMAD.MOV.U32 R13, RZ, RZ, R8 ;  /* 0x000000ffff0d7224 */ /* 0x000fe400078e0008 */
[----:B------:R0:W-:Y:S04]  /*c7e0*/  LDGSTS.E.BYPASS.LTC128B.128 [R9+0x18400], desc[UR36][R2.64+0x40], !P5 ;  /* 0x1840004002097fae */ /* 0x0001e8000e901d64 */
[----:B------:R0:W-:Y:S01]  /*c7f0*/  LDGSTS.E.BYPASS.LTC128B.128 [R9+0x1a400], desc[UR36][R2.64+0x80], !P4 ;  /* 0x1a40008002097fae */ /* 0x0001e2000e101d64 */
[----:B------:R-:W-:-:S07]  /*c800*/  IMAD.MOV.U32 R27, RZ, RZ, R14 ;  /* 0x000000ffff1b7224 */ /* 0x000fce00078e000e */
[----:B0-----:R-:W-:Y:S05]  /*c810*/  WARPSYNC.COLLECTIVE R15, `(.L_x_122) ;  /* 0x000000000f087348 */ /* 0x001fea0003c00000 */
[----:B------:R1:W2:Y:S02]  /*c820*/  SHFL.IDX P6, R14, R13, R12, R11 ;  /* 0x0000000c0d0e7389 */ /* 0x0002a400000c000b */
[----:B012---:R-:W-:Y:S01]  /*c830*/  ENDCOLLECTIVE ;  /* 0x000000000000791b */ /* 0x007fe20003800000 */
.L_x_122:
[----:B------:R-:W-:Y:S01]  /*c840*/  MOV R2, R14 ;  /* 0x0000000e00027202 */ /* 0x000fe20000000f00 */
[----:B------:R-:W-:Y:S06]  /*c850*/  BRA `(.L_x_123) ;  /* 0xffffffd800407947 */ /* 0x000fec000383ffff */
.L_x_64:
[----:B-1----:R1:W2:Y:S02]  /*c860*/  SYNCS.PHASECHK.TRANS64.TRYWAIT P0, [R7+URZ+0x2d860], R2 ;  /* 0x02d86002070075a7 */ /* 0x0022a4000800017f */
[----:B--2---:R-:W-:Y:S05]  /*c870*/  @!P0 NANOSLEEP.SYNCS 0x989680 ;  /* 0x009896800000895d */ /* 0x004fea0003900000 */
[----:B------:R-:W2:Y:S02]  /*c880*/  @!P0 SYNCS.PHASECHK.TRANS64 P0, [R7+URZ+0x2d860], R2 ;  /* 0x02d86002070085a7 */ /* 0x000ea4000800007f */
[----:B--2---:R-:W-:Y:S05]  /*c890*/  @!P0 BRA `(.L_x_64) ;  /* 0xfffffffc00f08947 */ /* 0x004fea000383ffff */
[----:B------:R-:W-:Y:S05]  /*c8a0*/  BRA `(.L_x_124) ;  /* 0xffffffd800a87947 */ /* 0x000fea000383ffff */
.L_x_65:
[----:B------:R-:W-:Y:S01]  /*c8b0*/  BSSY B1, `(.L_x_125) ;  /* 0x0000008000017945 */ /* 0x000fe20003800000 */
[----:B------:R-:W-:Y:S02]  /*c8c0*/  IMAD.MOV.U32 R13, RZ, RZ, R18 ;  /* 0x000000ffff0d7224 */ /* 0x000fe400078e0012 */
[----:B------:R-:W-:Y:S02]  /*c8d0*/  IMAD.MOV.U32 R12, RZ, RZ, RZ ;  /* 0x000000ffff0c7224 */ /* 0x000fe400078e00ff */
[----:B------:R-:W-:Y:S02]  /*c8e0*/  IMAD.MOV.U32 R11, RZ, RZ, 0x1c1f ;  /* 0x00001c1fff0b7424 */ /* 0x000fe400078e00ff */
[----:B------:R-:W-:-:S07]  /*c8f0*/  IMAD.MOV.U32 R15, RZ, RZ, -0x1 ;  /* 0xffffffffff0f7424 */ /* 0x000fce00078e00ff */
[----:B-1----:R-:W-:Y:S05]  /*c900*/  WARPSYNC.COLLECTIVE R15, `(.L_x_126) ;  /* 0x000000000f087348 */ /* 0x002fea0003c00000 */
[----:B------:R0:W2:Y:S02]  /*c910*/  SHFL.IDX P6, R14, R13, R12, R11 ;  /* 0x0000000c0d0e7389 */ /* 0x0000a400000c000b */
[----:B012---:R-:W-:Y:S01]  /*c920*/  ENDCOLLECTIVE ;  /* 0x000000000000791b */ /* 0x007fe20003800000 */
.L_x_126:
[----:B------:R-:W-:Y:S05]  /*c930*/  BSYNC B1 ;  /* 0x0000000000017941 */ /* 0x000fea0003800000 */
.L_x_125:
[----:B------:R-:W-:Y:S01]  /*c940*/  MOV R13, R17 ;  /* 0x00000011000d7202 */ /* 0x000fe20000000f00 */
[----:B------:R-:W-:Y:S01]  /*c950*/  IMAD.MOV.U32 R12, RZ, RZ, RZ ;  /* 0x000000ffff0c7224 */ /* 0x000fe200078e00ff */
[----:B------:R-:W-:Y:S01]  /*c960*/  LEA R8, R8, UR45, 0x1 ;  /* 0x0000002d08087c11 */ /* 0x000fe2000f8e08ff */
[----:B------:R-:W-:Y:S02]  /*c970*/  IMAD.MOV.U32 R11, RZ, RZ, 0x1c1f ;  /* 0x00001c1fff0b7424 */ /* 0x000fe400078e00ff */
[----:B------:R-:W-:Y:S02]  /*c980*/  IMAD.MOV.U32 R15, RZ, RZ, -0x1 ;  /* 0xffffffffff0f7424 */ /* 0x000fe400078e00ff */
[----:B------:R-:W-:-:S07]  /*c990*/  IMAD.MOV.U32 R3, RZ, RZ, R14 ;  /* 0x000000ffff037224 */ /* 0x000fce00078e000e */
[----:B------:R-:W-:Y:S05]  /*c9a0*/  WARPSYNC.COLLECTIVE R15, `(.L_x_127) ;  /* 0x000000000f087348 */ /* 0x000fea0003c00000 */
[----:B------:R0:W1:Y:S02]  /*c9b0*/  SHFL.IDX P6, R14, R13, R12, R11 ;  /* 0x0000000c0d0e7389 */ /* 0x00006400000c000b */
[----:B01----:R-:W-:Y:S01]  /*c9c0*/  ENDCOLLECTIVE ;  /* 0x000000000000791b */ /* 0x003fe20003800000 */
.L_x_127:
[----:B------:R-:W-:Y:S01]  /*c9d0*/  IMAD.MOV.U32 R13, RZ, RZ, R18 ;  /* 0x000000ffff0d7224 */ /* 0x000fe200078e0012 */
[----:B------:R-:W-:Y:S02]  /*c9e0*/  MOV R12, 0x1 ;  /* 0x00000001000c7802 */ /* 0x000fe40000000f00 */
[----:B------:R-:W-:-:S13]  /*c9f0*/  IADD3 R2, P0, R14, R4, RZ ;  /* 0x000000040e027210 */ /* 0x000fda0007f1e0ff */
[----:B------:R-:W-:Y:S05]  /*ca00*/  WARPSYNC.COLLECTIVE R15, `(.L_x_128) ;  /* 0x000000000f087348 */ /* 0x000fea0003c00000 */
[----:B------:R0:W1:Y:S02]  /*ca10*/  SHFL.IDX P6, R14, R13, R12, R11 ;  /* 0x0000000c0d0e7389 */ /* 0x00006400000c000b */
[----:B01----:R-:W-:Y:S01]  /*ca20*/  ENDCOLLECTIVE ;  /* 0x000000000000791b */ /* 0x003fe20003800000 */
.L_x_128:
[----:B------:R-:W-:Y:S01]  /*ca30*/  IMAD.X R3, RZ, RZ, R3, P0 ;  /* 0x000000ffff037224 */ /* 0x000fe200000e0603 */
[----:B------:R-:W-:Y:S01]  /*ca40*/  ISETP.LT.OR P0, PT, R0, 0x1, P3 ;  /* 0x000000010000780c */ /* 0x000fe20001f01670 */
[----:B------:R-:W-:-:S12]  /*ca50*/  IMAD.MOV.U32 R13, RZ, RZ, R17 ;  /* 0x000000ffff0d7224 */ /* 0x000fd800078e0011 */
[----:B------:R-:W-:Y:S01]  /*ca60*/  @!PT LDS RZ, [RZ] ;  /* 0x00000000fffff984 */ /* 0x000fe20000000800 */
[----:B------:R-:W-:Y:S01]  /*ca70*/  @!PT LDS RZ, [RZ] ;  /* 0x00000000fffff984 */ /* 0x000fe20000000800 */
[----:B------:R-:W-:Y:S01]  /*ca80*/  @!PT LDS RZ, [RZ] ;  /* 0x00000000fffff984 */ /* 0x000fe20000000800 */
[----:B------:R-:W-:Y:S01]  /*ca90*/  LDGSTS.E.BYPASS.LTC128B.128 [R8+0x400], desc[UR36][R2.64], !P0 ;  /* 0x0040000002087fae */ /* 0x000fe2000c101d64 */
[----:B------:R-:W-:-:S13]  /*caa0*/  ISETP.LT.OR P0, PT, R0, 0x1, P2 ;  /* 0x000000010000780c */ /* 0x000fda0001701670 */
[----:B------:R-:W-:Y:S01]  /*cab0*/  LDGSTS.E.BYPASS.LTC128B.128 [R8+0x2400], desc[UR36][R2.64+0x40], !P0 ;  /* 0x0240004002087fae */ /* 0x000fe2000c101d64 */
[----:B------:R-:W-:-:S13]  /*cac0*/  ISETP.LT.OR P0, PT, R0, 0x1, P1 ;  /* 0x000000010000780c */ /* 0x000fda0000f01670 */
[----:B------:R0:W-:Y:S02]  /*cad0*/  LDGSTS.E.BYPASS.LTC128B.128 [R8+0x4400], desc[UR36][R2.64+0x80], !P0 ;  /* 0x0440008002087fae */ /* 0x0001e4000c101d64 */
[----:B0-----:R-:W-:-:S07]  /*cae0*/  IMAD.MOV.U32 R3, RZ, RZ, R14 ;  /* 0x000000ffff037224 */ /* 0x001fce00078e000e */
[----:B------:R-:W-:Y:S05]  /*caf0*/  WARPSYNC.COLLECTIVE R15, `(.L_x_129) ;  /* 0x000000000f087348 */ /* 0x000fea0003c00000 */
[----:B------:R0:W1:Y:S02]  /*cb00*/  SHFL.IDX P6, R14, R13, R12, R11 ;  /* 0x0000000c0d0e7389 */ /* 0x00006400000c000b */
[----:B01----:R-:W-:Y:S01]  /*cb10*/  ENDCOLLECTIVE ;  /* 0x000000000000791b */ /* 0x003fe20003800000 */
.L_x_129:
[----:B------:R-:W-:Y:S02]  /*cb20*/  IMAD.MOV.U32 R13, RZ, RZ, R18 ;  /* 0x000000ffff0d7224 */ /* 0x000fe400078e0012 */
[----:B------:R-:W-:Y:S01]  /*cb30*/  IMAD.MOV.U32 R12, RZ, RZ, 0x2 ;  /* 0x00000002ff0c7424 */ /* 0x000fe200078e00ff */
[----:B------:R-:W-:-:S13]  /*cb40*/  IADD3 R2, P0, R14, R4, RZ ;  /* 0x000000040e027210 */ /* 0x000fda0007f1e0ff */
[----:B------:R-:W-:Y:S05]  /*cb50*/  WARPSYNC.COLLECTIVE R15, `(.L_x_130) ;  /* 0x000000000f087348 */ /* 0x000fea0003c00000 */
[----:B------:R0:W1:Y:S02]  /*cb60*/  SHFL.IDX P6, R14, R13, R12, R11 ;  /* 0x0000000c0d0e7389 */ /* 0x00006400000c000b */
[----:B01----:R-:W-:Y:S01]  /*cb70*/  ENDCOLLECTIVE ;  /* 0x000000000000791b */ /* 0x003fe20003800000 */
.L_x_130:
        /* <DEDUP_REMOVED lines=11> */
[----:B0-----:R-:W-:-:S07]  /*cc30*/  MOV R3, R14 ;  /* 0x0000000e00037202 */ /* 0x001fce0000000f00 */
[----:B------:R-:W-:Y:S05]  /*cc40*/  WARPSYNC.COLLECTIVE R15, `(.L_x_131) ;  /* 0x000000000f087348 */ /* 0x000fea0003c00000 */
[----:B------:R0:W1:Y:S02]  /*cc50*/  SHFL.IDX P6, R14, R13, R12, R11 ;  /* 0x0000000c0d0e7389 */ /* 0x00006400000c000b */
[----:B01----:R-:W-:Y:S01]  /*cc60*/  ENDCOLLECTIVE ;  /* 0x000000000000791b */ /* 0x003fe20003800000 */
.L_x_131:
[----:B------:R-:W-:Y:S02]  /*cc70*/  IMAD.MOV.U32 R13, RZ, RZ, R18 ;  /* 0x000000ffff0d7224 */ /* 0x000fe400078e0012 */
[----:B------:R-:W-:Y:S01]  /*cc80*/  IMAD.MOV.U32 R12, RZ, RZ, 0x3 ;  /* 0x00000003ff0c7424 */ /* 0x000fe200078e00ff */
[----:B------:R-:W-:-:S13]  /*cc90*/  IADD3 R2, P0, R14, R4, RZ ;  /* 0x000000040e027210 */ /* 0x000fda0007f1e0ff */
[----:B------:R-:W-:Y:S05]  /*cca0*/  WARPSYNC.COLLECTIVE R15, `(.L_x_132) ;  /* 0x000000000f087348 */ /* 0x000fea0003c00000 */
[----:B------:R0:W1:Y:S02]  /*ccb0*/  SHFL.IDX P6, R14, R13, R12, R11 ;  /* 0x0000000c0d0e7389 */ /* 0x00006400000c000b */
[----:B01----:R-:W-:Y:S01]  /*ccc0*/  ENDCOLLECTIVE ;  /* 0x000000000000791b */ /* 0x003fe20003800000 */
.L_x_132:
[----:B------:R-:W-:Y:S01]  /*ccd0*/  IMAD.X R3, RZ, RZ, R3, P0 ;  /* 0x000000ffff037224 */ /* 0x000fe200000e0603 */
[----:B------:R-:W-:Y:S02]  /*cce0*/  ISETP.LT.OR P0, PT, R0, 0x41, P3 ;  /* 0x000000410000780c */ /* 0x000fe40001f01670 */
[----:B------:R-:W-:-:S11]  /*ccf0*/  MOV R13, R17 ;  /* 0x00000011000d7202 */ /* 0x000fd60000000f00 */
[----:B------:R-:W-:Y:S01]  /*cd00*/  @!PT LDS RZ, [RZ] ;  /* 0x00000000fffff984 */ /* 0x000fe20000000800 */
[----:B------:R-:W-:Y:S01]  /*cd10*/  @!PT LDS RZ, [RZ] ;  /* 0x00000000fffff984 */ /* 0x000fe20000000800 */
[----:B------:R-:W-:Y:S01]  /*cd20*/  @!PT LDS RZ, [RZ] ;  /* 0x00000000fffff984 */ /* 0x000fe20000000800 */
[----:B------:R0:W-:Y:S01]  /*cd30*/  LDGSTS.E.BYPASS.LTC128B.128 [R8+0x1400], desc[UR36][R2.64], !P0 ;  /* 0x0140000002087fae */ /* 0x0001e2000c101d64 */
[----:B------:R-:W-:Y:S01]  /*cd40*/  ISETP.LT.OR P0, PT, R0, 0x41, P2 ;  /* 0x000000410000780c */ /* 0x000fe20001701670 */
[----:B------:R-:W-:-:S12]  /*cd50*/  IMAD.MOV.U32 R18, RZ, RZ, R14 ;  /* 0x000000ffff127224 */ /* 0x000fd800078e000e */
[----:B0-----:R-:W-:Y:S05]  /*cd60*/  WARPSYNC.COLLECTIVE R15, `(.L_x_133) ;  /* 0x000000000f087348 */ /* 0x001fea0003c00000 */
[----:B------:R1:W2:Y:S02]  /*cd70*/  SHFL.IDX P6, R14, R13, R12, R11 ;  /* 0x0000000c0d0e7389 */ /* 0x0002a400000c000b */
[----:B012---:R-:W-:Y:S01]  /*cd80*/  ENDCOLLECTIVE ;  /* 0x000000000000791b */ /* 0x007fe20003800000 */
.L_x_133:
[----:B------:R-:W-:Y:S01]  /*cd90*/  @!PT LDS RZ, [RZ] ;  /* 0x00000000fffff984 */ /* 0x000fe20000000800 */
[----:B------:R-:W-:Y:S01]  /*cda0*/  @!PT LDS RZ, [RZ] ;  /* 0x00000000fffff984 */ /* 0x000fe20000000800 */
[----:B------:R-:W-:Y:S01]  /*cdb0*/  @!PT LDS RZ, [RZ] ;  /* 0x00000000fffff984 */ /* 0x000fe20000000800 */
[----:B------:R0:W-:Y:S01]  /*cdc0*/  LDGSTS.E.BYPASS.LTC128B.128 [R8+0x3400], desc[UR36][R2.64+0x40], !P0 ;  /* 0x0340004002087fae */ /* 0x0001e2000c101d64 */
[----:B------:R-:W-:-:S13]  /*cdd0*/  ISETP.LT.OR P0, PT, R0, 0x41, P1 ;  /* 0x000000410000780c */ /* 0x000fda0000f01670 */
[----:B------:R0:W-:Y:S01]  /*cde0*/  LDGSTS.E.BYPASS.LTC128B.128 [R8+0x5400], desc[UR36][R2.64+0x80], !P0 ;  /* 0x0540008002087fae */ /* 0x0001e2000c101d64 */
[----:B------:R-:W-:Y:S05]  /*cdf0*/  BRA `(.L_x_134) ;  /* 0xffffffd400e87947 */ /* 0x000fea000383ffff */
.L_x_71:
[----:B0-----:R0:W1:Y:S02]  /*ce00*/  SYNCS.PHASECHK.TRANS64.TRYWAIT P0, [R0+URZ+0x2d860], R3 ;  /* 0x02d86003000075a7 */ /* 0x001064000800017f */
[----:B-1----:R-:W-:Y:S05]  /*ce10*/  @!P0 NANOSLEEP.SYNCS 0x989680 ;  /* 0x009896800000895d */ /* 0x002fea0003900000 */
[----:B------:R-:W1:Y:S02]  /*ce20*/  @!P0 SYNCS.PHASECHK.TRANS64 P0, [R0+URZ+0x2d860], R3 ;  /* 0x02d86003000085a7 */ /* 0x000e64000800007f */
[----:B-1----:R-:W-:Y:S05]  /*ce30*/  @!P0 BRA `(.L_x_71) ;  /* 0xfffffffc00f08947 */ /* 0x002fea000383ffff */
[----:B------:R-:W-:Y:S05]  /*ce40*/  BRA `(.L_x_135) ;  /* 0xffffffd800f47947 */ /* 0x000fea000383ffff */
.L_x_72:
[----:B------:R-:W-:Y:S01]  /*ce50*/  BSSY B0, `(.L_x_136) ;  /* 0x0000008000007945 */ /* 0x000fe20003800000 */
[----:B------:R-:W-:Y:S02]  /*ce60*/  IMAD.MOV.U32 R13, RZ, RZ, R18 ;  /* 0x000000ffff0d7224 */ /* 0x000fe400078e0012 */
[----:B------:R-:W-:Y:S02]  /*ce70*/  IMAD.MOV.U32 R12, RZ, RZ, RZ ;  /* 0x000000ffff0c7224 */ /* 0x000fe400078e00ff */
[----:B------:R-:W-:Y:S02]  /*ce80*/  IMAD.MOV.U32 R11, RZ, RZ, 0x1c1f ;  /* 0x00001c1fff0b7424 */ /* 0x000fe400078e00ff */
[----:B------:R-:W-:-:S07]  /*ce90*/  IMAD.MOV.U32 R15, RZ, RZ, -0x1 ;  /* 0xffffffffff0f7424 */ /* 0x000fce00078e00ff */
[----:B0-----:R-:W-:Y:S05]  /*cea0*/  WARPSYNC.COLLECTIVE R15, `(.L_x_137) ;  /* 0x000000000f087348 */ /* 0x001fea0003c00000 */
[----:B------:R1:W2:Y:S02]  /*ceb0*/  SHFL.IDX P6, R14, R13, R12, R11 ;  /* 0x0000000c0d0e7389 */ /* 0x0002a400000c000b */
[----:B012---:R-:W-:Y:S01]  /*cec0*/  ENDCOLLECTIVE ;  /* 0x000000000000791b */ /* 0x007fe20003800000 */
.L_x_137:
[----:B------:R-:W-:Y:S05]  /*ced0*/  BSYNC B0 ;  /* 0x0000000000007941 */ /* 0x000fea0003800000 */
.L_x_136:
[----:B------:R-:W0:Y:S01]  /*cee0*/  S2R R2, SR_TID.X ;  /* 0x0000000000027919 */ /* 0x000e220000002100 */
[----:B------:R-:W-:Y:S01]  /*cef0*/  MOV R13, R17 ;  /* 0x00000011000d7202 */ /* 0x000fe20000000f00 */
[----:B------:R-:W-:Y:S01]  /*cf00*/  IMAD.MOV.U32 R12, RZ, RZ, RZ ;  /* 0x000000ffff0c7224 */ /* 0x000fe200078e00ff */
[----:B------:R-:W-:Y:S01]  /*cf10*/  LEA R4, R4, UR45, 0x1 ;  /* 0x0000002d04047c11 */ /* 0x000fe2000f8e08ff */
[----:B------:R-:W-:Y:S02]  /*cf20*/  IMAD.MOV.U32 R11, RZ, RZ, 0x1c1f ;  /* 0x00001c1fff0b7424 */ /* 0x000fe400078e00ff */
[----:B------:R-:W-:Y:S02]  /*cf30*/  IMAD.MOV.U32 R15, RZ, RZ, -0x1 ;  /* 0xffffffffff0f7424 */ /* 0x000fe400078e00ff */
[----:B------:R-:W-:-:S07]  /*cf40*/  IMAD.MOV.U32 R3, RZ, RZ, R14 ;  /* 0x000000ffff037224 */ /* 0x000fce00078e000e */
[----:B0-----:R-:W-:Y:S05]  /*cf50*/  WARPSYNC.COLLECTIVE R15, `(.L_x_138) ;  /* 0x000000000f087348 */ /* 0x001fea0003c00000 */
[----:B------:R1:W2:Y:S02]  /*cf60*/  SHFL.IDX P6, R14, R13, R12, R11 ;  /* 0x0000000c0d0e7389 */ /* 0x0002a400000c000b */
[----:B012---:R-:W-:Y:S01]  /*cf70*/  ENDCOLLECTIVE ;  /* 0x000000000000791b */ /* 0x007fe20003800000 */
.L_x_138:
[----:B------:R-:W-:Y:S02]  /*cf80*/  ULDC UR4, c[0x0][0x2f4] ;  /* 0x0000bd0000047ab9 */ /* 0x000fe40000000800 */
[----:B------:R-:W-:-:S04]  /*cf90*/  ISETP.GE.AND P2, PT, R9, UR4, PT ;  /* 0x0000000409007c0c */ /* 0x000fc8000bf46270 */
[----:B------:R-:W-:Y:S02]  /*cfa0*/  ISETP.LT.OR P3, PT, R5, 0x1, P2 ;  /* 0x000000010500780c */ /* 0x000fe40001761670 */
[----:B------:R-:W-:Y:S01]  /*cfb0*/  MOV R13, R18 ;  /* 0x00000012000d7202 */ /* 0x000fe20000000f00 */
[----:B------:R-:W-:Y:S02]  /*cfc0*/  IMAD.MOV.U32 R12, RZ, RZ, 0x1 ;  /* 0x00000001ff0c7424 */ /* 0x000fe400078e00ff */
[----:B------:R-:W-:-:S05]  /*cfd0*/  IMAD.SHL.U32 R2, R2, 0x8, RZ ;  /* 0x0000000802027824 */ /* 0x000fca00078e00ff */
[----:B------:R-:W-:-:S04]  /*cfe0*/  LOP3.LUT R2, R2, 0x18, RZ, 0xc0, !PT ;  /* 0x0000001802027812 */ /* 0x000fc800078ec0ff */
[C---:B------:R-:W-:Y:S02]  /*cff0*/  LOP3.LUT R7, R2.reuse, 0x20, RZ, 0xfc, !PT ;  /* 0x0000002002077812 */ /* 0x040fe400078efcff */
[----:B------:R-:W-:Y:S01]  /*d000*/  LOP3.LUT R6, R2, 0x40, RZ, 0xfc, !PT ;  /* 0x0000004002067812 */ /* 0x000fe200078efcff */
[----:B------:R-:W-:Y:S01]  /*d010*/  IMAD.MOV.U32 R2, RZ, RZ, R14 ;  /* 0x000000ffff027224 */ /* 0x000fe200078e000e */
[----:B------:R-:W-:Y:S02]  /*d020*/  ISETP.GE.AND P1, PT, R7, UR4, PT ;  /* 0x0000000407007c0c */ /* 0x000fe4000bf26270 */
[----:B------:R-:W-:-:S13]  /*d030*/  ISETP.GE.AND P0, PT, R6, UR4, PT ;  /* 0x0000000406007c0c */ /* 0x000fda000bf06270 */
[----:B------:R-:W-:Y:S05]  /*d040*/  WARPSYNC.COLLECTIVE R15, `(.L_x_139) ;  /* 0x000000000f087348 */ /* 0x000fea0003c00000 */
[----:B------:R0:W1:Y:S02]  /*d050*/  SHFL.IDX P6, R14, R13, R12, R11 ;  /* 0x0000000c0d0e7389 */ /* 0x00006400000c000b */
[----:B01----:R-:W-:Y:S01]  /*d060*/  ENDCOLLECTIVE ;  /* 0x000000000000791b */ /* 0x003fe20003800000 */
.L_x_139:
[----:B------:R-:W-:Y:S01]  /*d070*/  ISETP.LT.OR P4, PT, R5, 0x1, P1 ;  /* 0x000000010500780c */ /* 0x000fe20000f81670 */
[----:B------:R-:W-:Y:S01]  /*d080*/  IMAD.WIDE.U32 R2, R9, 0x2, R2 ;  /* 0x0000000209027825 */ /* 0x000fe200078e0002 */
[----:B------:R-:W-:-:S04]  /*d090*/  ISETP.LT.OR P5, PT, R5, 0x1, P0 ;  /* 0x000000010500780c */ /* 0x000fc800007a1670 */
[----:B------:R-:W-:Y:S01]  /*d0a0*/  @!PT LDS RZ, [RZ] ;  /* 0x00000000fffff984 */ /* 0x000fe20000000800 */
[----:B------:R-:W-:Y:S01]  /*d0b0*/  @!PT LDS RZ, [RZ] ;  /* 0x00000000fffff984 */ /* 0x000fe20000000800 */
[----:B------:R-:W-:Y:S01]  /*d0c0*/  @!PT LDS RZ, [RZ] ;  /* 0x00000000fffff984 */ /* 0x000fe20000000800 */
[----:B------:R0:W-:Y:S01]  /*d0d0*/  LDGSTS.E.BYPASS.LTC128B.128 [R4+0x400], desc[UR36][R2.64], !P3 ;  /* 0x0040000002047fae */ /* 0x0001e2000d901d64 */
[----:B------:R-:W-:Y:S01]  /*d0e0*/  ISETP.LT.OR P3, PT, R5, 0x21, P2 ;  /* 0x000000210500780c */ /* 0x000fe20001761670 */
[----:B------:R-:W-:-:S05]  /*d0f0*/  IMAD.MOV.U32 R13, RZ, RZ, R17 ;  /* 0x000000ffff0d7224 */ /* 0x000fca00078e0011 */
[----:B------:R0:W-:Y:S01]  /*d100*/  LDGSTS.E.BYPASS.LTC128B.128 [R4+0x2400], desc[UR36][R2.64+0x40], !P4 ;  /* 0x0240004002047fae */ /* 0x0001e2000e101d64 */
[----:B------:R-:W-:-:S03]  /*d110*/  ISETP.LT.OR P4, PT, R5, 0x21, P1 ;  /* 0x000000210500780c */ /* 0x000fc60000f81670 */
[----:B------:R0:W-:Y:S01]  /*d120*/  LDGSTS.E.BYPASS.LTC128B.128 [R4+0x4400], desc[UR36][R2.64+0x80], !P5 ;  /* 0x0440008002047fae */ /* 0x0001e2000e901d64 */
[----:B------:R-:W-:Y:S01]  /*d130*/  ISETP.LT.OR P5, PT, R5, 0x21, P0 ;  /* 0x000000210500780c */ /* 0x000fe200007a1670 */
[----:B------:R-:W-:-:S12]  /*d140*/  IMAD.MOV.U32 R6, RZ, RZ, R14 ;  /* 0x000000ffff067224 */ /* 0x000fd800078e000e */
[----:B0-----:R-:W-:Y:S05]  /*d150*/  WARPSYNC.COLLECTIVE R15, `(.L_x_140) ;  /* 0x000000000f087348 */ /* 0x001fea0003c00000 */
[----:B------:R1:W2:Y:S02]  /*d160*/  SHFL.IDX P6, R14, R13, R12, R11 ;  /* 0x0000000c0d0e7389 */ /* 0x0002a400000c000b */
[----:B012---:R-:W-:Y:S01]  /*d170*/  ENDCOLLECTIVE ;  /* 0x000000000000791b */ /* 0x007fe20003800000 */
.L_x_140:
[----:B------:R-:W-:Y:S02]  /*d180*/  IMAD.MOV.U32 R3, RZ, RZ, R6 ;  /* 0x000000ffff037224 */ /* 0x000fe400078e0006 */
[----:B------:R-:W-:Y:S01]  /*d190*/  IMAD.MOV.U32 R6, RZ, RZ, RZ ;  /* 0x000000ffff067224 */ /* 0x000fe200078e00ff */
[----:B------:R-:W-:Y:S01]  /*d1a0*/  MOV R13, R18 ;  /* 0x00000012000d7202 */ /* 0x000fe20000000f00 */
[----:B------:R-:W-:Y:S02]  /*d1b0*/  IMAD.MOV.U32 R12, RZ, RZ, 0x2 ;  /* 0x00000002ff0c7424 */ /* 0x000fe400078e00ff */
[----:B------:R-:W-:-:S07]  /*d1c0*/  IMAD.MOV.U32 R2, RZ, RZ, R14 ;  /* 0x000000ffff027224 */ /* 0x000fce00078e000e */
[----:B------:R-:W-:Y:S05]  /*d1d0*/  WARPSYNC.COLLECTIVE R15, `(.L_x_141) ;  /* 0x000000000f087348 */ /* 0x000fea0003c00000 */
[----:B------:R0:W1:Y:S02]  /*d1e0*/  SHFL.IDX P6, R14, R13, R12, R11 ;  /* 0x0000000c0d0e7389 */ /* 0x00006400000c000b */
[----:B01----:R-:W-:Y:S01]  /*d1f0*/  ENDCOLLECTIVE ;  /* 0x000000000000791b */ /* 0x003fe20003800000 */
.L_x_141:
[----:B------:R-:W-:-:S05]  /*d200*/  IMAD.WIDE.U32 R2, R9, 0x2, R2 ;  /* 0x0000000209027825 */ /* 0x000fca00078e0002 */
[----:B------:R-:W-:Y:S01]  /*d210*/  @!PT LDS RZ, [RZ] ;  /* 0x00000000fffff984 */ /* 0x000fe20000000800 */
[----:B------:R-:W-:Y:S01]  /*d220*/  @!PT LDS RZ, [RZ] ;  /* 0x00000000fffff984 */ /* 0x000fe20000000800 */
[----:B------:R-:W-:Y:S01]  /*d230*/  @!PT LDS RZ, [RZ] ;  /* 0x00000000fffff984 */ /* 0x000fe20000000800 */
[----:B------:R0:W-:Y:S01]  /*d240*/  LDGSTS.E.BYPASS.LTC128B.128 [R4+0xc00], desc[UR36][R2.64], !P3 ;  /* 0x00c0000002047fae */ /* 0x0001e2000d901d64 */
[----:B------:R-:W-:-:S03]  /*d250*/  ISETP.LT.OR P3, PT, R5, 0x41, P2 ;  /* 0x000000410500780c */ /* 0x000fc60001761670 */
[----:B------:R0:W-:Y:S01]  /*d260*/  LDGSTS.E.BYPASS.LTC128B.128 [R4+0x2c00], desc[UR36][R2.64+0x40], !P4 ;  /* 0x02c0004002047fae */ /* 0x0001e2000e101d64 */
[C---:B------:R-:W-:Y:S01]  /*d270*/  ISETP.LT.OR P4, PT, R5.reuse, 0x41, P1 ;  /* 0x000000410500780c */ /* 0x040fe20000f81670 */
[----:B------:R-:W-:Y:S02]  /*d280*/  IMAD.MOV.U32 R13, RZ, RZ, R17 ;  /* 0x000000ffff0d7224 */ /* 0x000fe400078e0011 */
[----:B------:R0:W-:Y:S01]  /*d290*/  LDGSTS.E.BYPASS.LTC128B.128 [R4+0x4c00], desc[UR36][R2.64+0x80], !P5 ;  /* 0x04c0008002047fae */ /* 0x0001e2000e901d64 */
[----:B------:R-:W-:Y:S01]  /*d2a0*/  ISETP.LT.OR P5, PT, R5, 0x41, P0 ;  /* 0x000000410500780c */ /* 0x000fe200007a1670 */
[----:B------:R-:W-:-:S12]  /*d2b0*/  IMAD.MOV.U32 R7, RZ, RZ, R14 ;  /* 0x000000ffff077224 */ /* 0x000fd800078e000e */
[----:B0-----:R-:W-:Y:S05]  /*d2c0*/  WARPSYNC.COLLECTIVE R15, `(.L_x_142) ;  /* 0x000000000f087348 */ /* 0x001fea0003c00000 */
[----:B------:R1:W2:Y:S02]  /*d2d0*/  SHFL.IDX P6, R14, R13, R12, R11 ;  /* 0x0000000c0d0e7389 */ /* 0x0002a400000c000b */
[----:B012---:R-:W-:Y:S01]  /*d2e0*/  ENDCOLLECTIVE ;  /* 0x000000000000791b */ /* 0x007fe20003800000 */
.L_x_142:
[----:B------:R-:W-:Y:S01]  /*d2f0*/  MOV R3, R7 ;  /* 0x0000000700037202 */ /* 0x000fe20000000f00 */
[----:B------:R-:W-:Y:S02]  /*d300*/  IMAD.MOV.U32 R13, RZ, RZ, R18 ;  /* 0x000000ffff0d7224 */ /* 0x000fe400078e0012 */
[----:B------:R-:W-:Y:S02]  /*d310*/  IMAD.MOV.U32 R12, RZ, RZ, 0x3 ;  /* 0x00000003ff0c7424 */ /* 0x000fe400078e00ff */
[----:B------:R-:W-:-:S07]  /*d320*/  IMAD.MOV.U32 R8, RZ, RZ, R14 ;  /* 0x000000ffff087224 */ /* 0x000fce00078e000e */
[----:B------:R-:W-:Y:S05]  /*d330*/  WARPSYNC.COLLECTIVE R15, `(.L_x_143) ;  /* 0x000000000f087348 */ /* 0x000fea0003c00000 */
[----:B------:R0:W1:Y:S02]  /*d340*/  SHFL.IDX P6, R14, R13, R12, R11 ;  /* 0x0000000c0d0e7389 */ /* 0x00006400000c000b */
[----:B01----:R-:W-:Y:S01]  /*d350*/  ENDCOLLECTIVE ;  /* 0x000000000000791b */ /* 0x003fe20003800000 */
.L_x_143:
[----:B------:R-:W-:-:S04]  /*d360*/  IMAD.MOV.U32 R2, RZ, RZ, R8 ;  /* 0x000000ffff027224 */ /* 0x000fc800078e0008 */
[----:B------:R-:W-:-:S05]  /*d370*/  IMAD.WIDE.U32 R2, R9, 0x2, R2 ;  /* 0x0000000209027825 */ /* 0x000fca00078e0002 */
        /* <DEDUP_REMOVED lines=11> */
.L_x_144:
[----:B------:R-:W-:Y:S05]  /*d430*/  BRA `(.L_x_145) ;  /* 0xffffffd800407947 */ /* 0x000fea000383ffff */
.L_x_75:
[----:B0-----:R0:W1:Y:S02]  /*d440*/  SYNCS.PHASECHK.TRANS64.TRYWAIT P0, [R7+URZ+0x2d820], R6 ;  /* 0x02d82006070075a7 */ /* 0x001064000800017f */
[----:B-1----:R-:W-:Y:S05]  /*d450*/  @!P0 NANOSLEEP.SYNCS 0x989680 ;  /* 0x009896800000895d */ /* 0x002fea0003900000 */
[----:B------:R-:W1:Y:S02]  /*d460*/  @!P0 SYNCS.PHASECHK.TRANS64 P0, [R7+URZ+0x2d820], R6 ;  /* 0x02d82006070085a7 */ /* 0x000e64000800007f */
[----:B-1----:R-:W-:Y:S05]  /*d470*/  @!P0 BRA `(.L_x_75) ;  /* 0xfffffffc00f08947 */ /* 0x002fea000383ffff */
[----:B------:R-:W-:Y:S05]  /*d480*/  BRA `(.L_x_146) ;  /* 0xffffffd800c47947 */ /* 0x000fea000383ffff */
.L_x_76:
[----:B------:R-:W1:Y:S01]  /*d490*/  S2R R3, SR_TID.X ;  /* 0x0000000000037919 */ /* 0x000e620000002100 */
[----:B------:R-:W-:Y:S01]  /*d4a0*/  BSSY B0, `(.L_x_147) ;  /* 0x000000a000007945 */ /* 0x000fe20003800000 */
[----:B------:R-:W-:Y:S02]  /*d4b0*/  IMAD.MOV.U32 R12, RZ, RZ, RZ ;  /* 0x000000ffff0c7224 */ /* 0x000fe400078e00ff */
[----:B------:R-:W-:Y:S02]  /*d4c0*/  IMAD.MOV.U32 R11, RZ, RZ, 0x1f ;  /* 0x0000001fff0b7424 */ /* 0x000fe400078e00ff */
[----:B------:R-:W-:Y:S01]  /*d4d0*/  IMAD.MOV.U32 R15, RZ, RZ, -0x1 ;  /* 0xffffffffff0f7424 */ /* 0x000fe200078e00ff */
[----:B-1----:R-:W-:-:S04]  /*d4e0*/  SHF.R.U32.HI R3, RZ, 0x5, R3 ;  /* 0x00000005ff037819 */ /* 0x002fc80000011603 */
[----:B------:R-:W-:-:S04]  /*d4f0*/  LOP3.LUT R3, R3, 0x3, RZ, 0xc0, !PT ;  /* 0x0000000303037812 */ /* 0x000fc800078ec0ff */
[----:B------:R-:W-:-:S07]  /*d500*/  MOV R13, R3 ;  /* 0x00000003000d7202 */ /* 0x000fce0000000f00 */
[----:B0----5:R-:W-:Y:S05]  /*d510*/  WARPSYNC.COLLECTIVE R15, `(.L_x_148) ;  /* 0x000000000f087348 */ /* 0x021fea0003c00000 */
[----:B------:R1:W2:Y:S02]  /*d520*/  SHFL.IDX P6, R14, R13, R12, R11 ;  /* 0x0000000c0d0e7389 */ /* 0x0002a400000c000b */
[----:B012--5:R-:W-:Y:S01]  /*d530*/  ENDCOLLECTIVE ;  /* 0x000000000000791b */ /* 0x027fe20003800000 */
.L_x_148:
[----:B------:R-:W-:Y:S05]  /*d540*/  BSYNC B0 ;  /* 0x0000000000007941 */ /* 0x000fea0003800000 */
.L_x_147:
[----:B------:R-:W-:Y:S05]  /*d550*/  BRA `(.L_x_149) ;  /* 0xffffffd800a87947 */ /* 0x000fea000383ffff */
.L_x_77:
[----:B------:R-:W-:Y:S01]  /*d560*/  BSSY B0, `(.L_x_150) ;  /* 0x0000006000007945 */ /* 0x000fe20003800000 */
[----:B------:R-:W-:-:S07]  /*d570*/  IMAD.MOV.U32 R15, RZ, RZ, -0x1 ;  /* 0xffffffffff0f7424 */ /* 0x000fce00078e00ff */
[----:B01---5:R-:W-:Y:S05]  /*d580*/  WARPSYNC.COLLECTIVE R15, `(.L_x_151) ;  /* 0x000000000f0c7348 */ /* 0x023fea0003c00000 */
[----:B------:R-:W-:Y:S02]  /*d590*/  ELECT P6, UR62, PT ;  /* 0x00000000003e782f */ /* 0x000fe400038c0000 */
[----:B------:R-:W-:Y:S01]  /*d5a0*/  MOV R14, UR62 ;  /* 0x0000003e000e7c02 */ /* 0x000fe20008000f00 */
[----:B01---5:R-:W-:Y:S10]  /*d5b0*/  ENDCOLLECTIVE ;  /* 0x000000000000791b */ /* 0x023ff40003800000 */
.L_x_151:
[----:B------:R-:W-:Y:S05]  /*d5c0*/  BSYNC B0 ;  /* 0x0000000000007941 */ /* 0x000fea0003800000 */
.L_x_150:
[----:B------:R-:W-:Y:S05]  /*d5d0*/  BRA `(.L_x_152) ;  /* 0xffffffd8009c7947 */ /* 0x000fea000383ffff */
.L_x_79:
[----:B-1----:R1:W2:Y:S02]  /*d5e0*/  SYNCS.PHASECHK.TRANS64.TRYWAIT P1, [R5+URZ+0x2d840], R4 ;  /* 0x02d84004050075a7 */ /* 0x0022a4000802017f */
[----:B--2---:R-:W-:Y:S05]  /*d5f0*/  @!P1 NANOSLEEP.SYNCS 0x989680 ;  /* 0x009896800000995d */ /* 0x004fea0003900000 */
[----:B------:R-:W2:Y:S02]  /*d600*/  @!P1 SYNCS.PHASECHK.TRANS64 P1, [R5+URZ+0x2d840], R4 ;  /* 0x02d84004050095a7 */ /* 0x000ea4000802007f */
[----:B--2---:R-:W-:Y:S05]  /*d610*/  @!P1 BRA `(.L_x_79) ;  /* 0xfffffffc00f09947 */ /* 0x004fea000383ffff */
[----:B------:R-:W-:Y:S05]  /*d620*/  BRA `(.L_x_153) ;  /* 0xffffffd800bc7947 */ /* 0x000fea000383ffff */
.L_x_81:
[----:B--2---:R2:W3:Y:S02]  /*d630*/  SYNCS.PHASECHK.TRANS64.TRYWAIT P1, [R3+URZ+0x2d840], R0 ;  /* 0x02d84000030075a7 */ /* 0x0044e4000802017f */
[----:B---3--:R-:W-:Y:S05]  /*d640*/  @!P1 NANOSLEEP.SYNCS 0x989680 ;  /* 0x009896800000995d */ /* 0x008fea0003900000 */
[----:B------:R-:W3:Y:S02]  /*d650*/  @!P1 SYNCS.PHASECHK.TRANS64 P1, [R3+URZ+0x2d840], R0 ;  /* 0x02d84000030095a7 */ /* 0x000ee4000802007f */
[----:B---3--:R-:W-:Y:S05]  /*d660*/  @!P1 BRA `(.L_x_81) ;  /* 0xfffffffc00f09947 */ /* 0x008fea000383ffff */
[----:B------:R-:W-:Y:S05]  /*d670*/  BRA `(.L_x_154) ;  /* 0xffffffd800c87947 */ /* 0x000fea000383ffff */
.L_x_83:
[----:B---3--:R3:W4:Y:S02]  /*d680*/  SYNCS.PHASECHK.TRANS64.TRYWAIT P1, [R5+URZ+0x2d860], R4 ;  /* 0x02d86004050075a7 */ /* 0x008724000802017f */
[----:B----4-:R-:W-:Y:S05]  /*d690*/  @!P1 NANOSLEEP.SYNCS 0x989680 ;  /* 0x009896800000995d */ /* 0x010fea0003900000 */
[----:B------:R-:W4:Y:S02]  /*d6a0*/  @!P1 SYNCS.PHASECHK.TRANS64 P1, [R5+URZ+0x2d860], R4 ;  /* 0x02d86004050095a7 */ /* 0x000f24000802007f */
[----:B----4-:R-:W-:Y:S05]  /*d6b0*/  @!P1 BRA `(.L_x_83) ;  /* 0xfffffffc00f09947 */ /* 0x010fea000383ffff */
[----:B------:R-:W-:Y:S05]  /*d6c0*/  BRA `(.L_x_155) ;  /* 0xffffffd800c47947 */ /* 0x000fea000383ffff */
.L_x_156:
[----:B------:R-:W-:-:S00]  /*d6d0*/  BRA `(.L_x_156) ;  /* 0xfffffffc00fc7947 */ /* 0x000fc0000383ffff */
[----:B------:R-:W-:-:S00]  /*d6e0*/  NOP ;  /* 0x0000000000007918 */ /* 0x000fc00000000000 */
        /* <DEDUP_REMOVED lines=9> */
.L_x_2780:


//--------------------- .text._ZN7cutlass13device_kernelIN5flash11enable_sm90INS1_16FlashAttnFwdSm90INS1_25CollectiveMainloopFwdSm90ILi2EN4cute5tupleIJNS5_1CILi1EEES8_S8_EEENS6_IJNS7_ILi192EEENS7_ILi128EEENS7_ILi96EEEEEELi96ENS_6half_tEfNS_4arch4Sm90ELb0ELb0ELb0ELb1ELb1ELb0ELb0ELb0ELb1ELb1ELb1ELb0EEENS1_21CollectiveEpilogueFwdINS6_IJSA_SC_SB_EEES9_SE_SG_Li384ELb1ELb1ELb1ELb0EEENS1_36VarlenDynamicPersistentTileSchedulerILi192ELi128ELi384ELi128ELb1ELb1ELb1ELb0ELb1ELb1EEEEEEEEEvNT_6ParamsE --------------------------
	.section	.text._ZN7cutlass13device_kernelIN5flash11enable_sm90INS1_16FlashAttnFwdSm90INS1_25CollectiveMainloopFwdSm90ILi2EN4cute5tupleIJNS5_1CILi1EEES8_S8_EEENS6_IJNS7_ILi192EEENS7_ILi128EEENS7_ILi96EEEEEELi96ENS_6half_tEfNS_4arch4Sm90ELb0ELb0ELb0ELb1ELb1ELb0ELb0ELb0ELb1ELb1ELb1ELb0EEENS1_21CollectiveEpilogueFwdINS6_IJSA_SC_SB_EEES9_SE_SG_Li384ELb1ELb1ELb1ELb0EEENS1_36VarlenDynamicPersistentTileSchedulerILi192ELi128ELi384ELi128ELb1ELb1ELb1ELb0ELb1ELb1EEEEEEEEEvNT_6ParamsE,"ax",@progbits
	.align	128
.text._ZN7cutlass13device_kernelIN5flash11enable_sm90INS1_16FlashAttnFwdSm90INS1_25CollectiveMainloopFwdSm90ILi2EN4cute5tupleIJNS5_1CILi1EEES8_S8_EEENS6_IJNS7_ILi192EEENS7_ILi128EEENS7_ILi96EEEEEELi96ENS_6half_tEfNS_4arch4Sm90ELb0ELb0ELb0ELb1ELb1ELb0ELb0ELb0ELb1ELb1ELb1ELb0EEENS1_21CollectiveEpilogueFwdINS6_IJSA_SC_SB_EEES9_SE_SG_Li384ELb1ELb1ELb1ELb0EEENS1_36VarlenDynamicPersistentTileSchedulerILi192ELi128ELi384ELi128ELb1ELb1ELb1ELb0ELb1ELb1EEEEEEEEEvNT_6ParamsE:
        .type           _ZN7cutlass13device_kernelIN5flash11enable_sm90INS1_16FlashAttnFwdSm90INS1_25CollectiveMainloopFwdSm90ILi2EN4cute5tupleIJNS5_1CILi1EEES8_S8_EEENS6_IJNS7_ILi192EEENS7_ILi128EEENS7_ILi96EEEEEELi96ENS_6half_tEfNS_4arch4Sm90ELb0ELb0ELb0ELb1ELb1ELb0ELb0ELb0ELb1ELb1ELb1ELb0EEENS1_21CollectiveEpilogueFwdINS6_IJSA_SC_SB_EEES9_SE_SG_Li384ELb1ELb1ELb1ELb0EEENS1_36VarlenDynamicPersistentTileSchedulerILi192ELi128ELi384ELi128ELb1ELb1ELb1ELb0ELb1ELb1EEEEEEEEEvNT_6ParamsE,@function
        .size           _ZN7cutlass13device_kernelIN5flash11enable_sm90INS1_16FlashAttnFwdSm90INS1_25CollectiveMainloopFwdSm90ILi2EN4cute5tupleIJNS5_1CILi1EEES8_S8_EEENS6_IJNS7_ILi192EEENS7_ILi128EEENS7_ILi96EEEEEELi96ENS_6half_tEfNS_4arch4Sm90ELb0ELb0ELb0ELb1ELb1ELb0ELb0ELb0ELb1ELb1ELb1ELb0EEENS1_21CollectiveEpilogueFwdINS6_IJSA_SC_SB_EEES9_SE_SG_Li384ELb1ELb1ELb1ELb0EEENS1_36VarlenDynamicPersistentTileSchedulerILi192ELi128ELi384ELi128ELb1ELb1ELb1ELb0ELb1ELb1EEEEEEEEEvNT_6ParamsE,(.L_x_2781 - _ZN7cutlass13device_kernelIN5flash11enable_sm90INS1_16FlashAttnFwdSm90INS1_25CollectiveMainloopFwdSm90ILi2EN4cute5tupleIJNS5_1CILi1EEES8_S8_EEENS6_IJNS7_ILi192EEENS7_ILi128EEENS7_ILi96EEEEEELi96ENS_6half_tEfNS_4arch4Sm90ELb0ELb0ELb0ELb1ELb1ELb0ELb0ELb0ELb1ELb1ELb1ELb0EEENS1_21CollectiveEpilogueFwdINS6_IJSA_SC_SB_EEES9_SE_SG_Li384ELb1ELb1ELb1ELb0EEENS1_36VarlenDynamicPersistentTileSchedulerILi192ELi128ELi384ELi128ELb1ELb1ELb1ELb0ELb1ELb1EEEEEEEEEvNT_6ParamsE)
        .other          _ZN7cutlass13device_kernelIN5flash11enable_sm90INS1_16FlashAttnFwdSm90INS1_25CollectiveMainloopFwdSm90ILi2EN4cute5tupleIJNS5_1CILi1EEES8_S8_EEENS6_IJNS7_ILi192EEENS7_ILi128EEENS7_ILi96EEEEEELi96ENS_6half_tEfNS_4arch4Sm90ELb0ELb0ELb0ELb1ELb1ELb0ELb0ELb0ELb1ELb1ELb1ELb0EEENS1_21CollectiveEpilogueFwdINS6_IJSA_SC_SB_EEES9_SE_SG_Li384ELb1ELb1ELb1ELb0EEENS1_36VarlenDynamicPersistentTileSchedulerILi192ELi128ELi384ELi128ELb1ELb1ELb1ELb0ELb1ELb1EEEEEEEEEvNT_6ParamsE,@"STO_CUDA_ENTRY STV_DEFAULT"
_ZN7cutlass13device_kernelIN5flash11enable_sm90INS1_16FlashAttnFwdSm90INS1_25CollectiveMainloopFwdSm90ILi2EN4cute5tupleIJNS5_1CILi1EEES8_S8_EEENS6_IJNS7_ILi192EEENS7_ILi128EEENS7_ILi96EEEEEELi96ENS_6half_tEfNS_4arch4Sm90ELb0ELb0ELb0ELb1ELb1ELb0ELb0ELb0ELb1ELb1ELb1ELb0EEENS1_21CollectiveEpilogueFwdINS6_IJSA_SC_SB_EEES9_SE_SG_Li384ELb1ELb1ELb1ELb0EEENS1_36VarlenDynamicPersistentTileSchedulerILi192ELi128ELi384ELi128ELb1ELb1ELb1ELb0ELb1ELb1EEEEEEEEEvNT_6ParamsE:
        /* <DEDUP_REMOVED lines=8> */
[----:B------:R-:W0:Y:S02]  /*0080*/  SHFL.IDX PT, R2, R0, RZ, 0x1f ;  /* 0x00001fff00027589 */ /* 0x000e2400000e0000 */
[C---:B0-----:R-:W-:Y:S02]  /*0090*/  ISETP.NE.OR P0, PT, R2.reuse, RZ, !P0 ;  /* 0x000000ff0200720c */ /* 0x041fe40004705670 */
[----:B------:R-:W-:Y:S02]  /*00a0*/  ISETP.NE.AND P1, PT, R2, RZ, PT ;  /* 0x000000ff0200720c */ /* 0x000fe40003f25270 */
[----:B------:R0:W1:Y:S09]  /*00b0*/  SHFL.IDX PT, R2, R3, RZ, 0x1f ;  /* 0x00001fff03027589 */ /* 0x00007200000e0000 */
[----:B------:R-:W-:Y:S01]  /*00c0*/  VOTEU.ALL UP0, P0 ;  /* 0x00000000003f7886 */ /* 0x000fe20000000000 */
[----:B------:R-:W-:-:S04]  /*00d0*/  VOTEU.ALL UP1, P0 ;  /* 0x00000000003f7886 */ /* 0x000fc80000020000 */
[----:B------:R-:W2:Y:S01]  /*00e0*/  @!UP0 S2UR UR8, SR_CgaCtaId ;  /* 0x00000000000889c3 */ /* 0x000ea20000008800 */
[----:B------:R-:W-:Y:S01]  /*00f0*/  @!UP0 UMOV UR6, 0x400 ;  /* 0x0000040000068882 */ /* 0x000fe20000000000 */
[----:B------:R-:W-:-:S04]  /*0100*/  @!UP0 UIADD3 UR4, -UR4, 0x100000, URZ ;  /* 0x0010000004048890 */ /* 0x000fc8000fffe13f */
[----:B------:R-:W-:Y:S02]  /*0110*/  @!UP0 USHF.L.U32 UR5, UR4, 0xb, URZ ;  /* 0x0000000b04058899 */ /* 0x000fe4000800063f */
[----:B------:R-:W-:Y:S02]  /*0120*/  @!UP0 USHF.L.U32 UR4, UR4, 0x1, URZ ;  /* 0x0000000104048899 */ /* 0x000fe4000800063f */
[----:B--2---:R-:W-:Y:S02]  /*0130*/  @!UP0 ULEA UR8, UR8, UR6, 0x18 ;  /* 0x0000000608088291 */ /* 0x004fe4000f8ec03f */
[----:B------:R-:W-:-:S04]  /*0140*/  @!UP0 UIADD3 UR6, -UR7, 0x100000, URZ ;  /* 0x0010000007068890 */ /* 0x000fc8000fffe13f */
[----:B------:R-:W-:Y:S02]  /*0150*/  @!UP0 USHF.L.U32 UR7, UR6, 0xb, URZ ;  /* 0x0000000b06078899 */ /* 0x000fe4000800063f */
[----:B------:R-:W-:Y:S01]  /*0160*/  @!UP0 USHF.L.U32 UR6, UR6, 0x1, URZ ;  /* 0x0000000106068899 */ /* 0x000fe2000800063f */
[----:B------:R-:W-:-:S05]  /*0170*/  VOTEU.ALL UP0, P0 ;  /* 0x00000000003f7886 */ /* 0x000fca0000000000 */
[----:B------:R0:W2:Y:S06]  /*0180*/  @!UP0 SYNCS.EXCH.64 URZ, [UR8+0x2d800], UR4 ;  /* 0x02d80004083f85b2 */ /* 0x0000ac0008000100 */
[----:B------:R0:W3:Y:S02]  /*0190*/  @!UP1 SYNCS.EXCH.64 URZ, [UR8+0x2d820], UR6 ;  /* 0x02d82006083f95b2 */ /* 0x0000e40008000100 */
[----:B01----:R-:W-:Y:S05]  /*01a0*/  @P1 BRA `(.L_x_157) ;  /* 0x0000000000481947 */ /* 0x003fea0003800000 */
[----:B------:R-:W0:Y:S01]  /*01b0*/  S2UR UR5, SR_CgaCtaId ;  /* 0x00000000000579c3 */ /* 0x000e220000008800 */
[----:B------:R-:W-:Y:S01]  /*01c0*/  UMOV UR4, 0x400 ;  /* 0x0000040000047882 */ /* 0x000fe20000000000 */
[----:B------:R-:W-:Y:S01]  /*01d0*/  UMOV UR6, 0x80 ;  /* 0x0000008000067882 */ /* 0x000fe20000000000 */
[----:B------:R-:W-:Y:S01]  /*01e0*/  UMOV UR7, 0x180 ;  /* 0x0000018000077882 */ /* 0x000fe20000000000 */
[----:B------:R-:W-:Y:S01]  /*01f0*/  ELECT P0, URZ, PT ;  /* 0x00000000003f782f */ /* 0x000fe20003800000 */
[----:B0-----:R-:W-:Y:S02]  /*0200*/  ULEA UR8, UR5, UR4, 0x18 ;  /* 0x0000000405087291 */ /* 0x001fe4000f8ec03f */
[----:B------:R-:W-:-:S04]  /*0210*/  UIADD3 UR4, -UR6, 0x100000, URZ ;  /* 0x0010000006047890 */ /* 0x000fc8000fffe13f */
[----:B------:R-:W-:Y:S02]  /*0220*/  USHF.L.U32 UR5, UR4, 0xb, URZ ;  /* 0x0000000b04057899 */ /* 0x000fe4000800063f */
[----:B------:R-:W-:Y:S02]  /*0230*/  USHF.L.U32 UR4, UR4, 0x1, URZ ;  /* 0x0000000104047899 */ /* 0x000fe4000800063f */
[----:B------:R-:W-:-:S04]  /*0240*/  UIADD3 UR6, -UR7, 0x100000, URZ ;  /* 0x0010000007067890 */ /* 0x000fc8000fffe13f */
[----:B------:R-:W-:Y:S02]  /*0250*/  USHF.L.U32 UR7, UR6, 0xb, URZ ;  /* 0x0000000b06077899 */ /* 0x000fe4000800063f */
[----:B------:R-:W-:Y:S01]  /*0260*/  USHF.L.U32 UR6, UR6, 0x1, URZ ;  /* 0x0000000106067899 */ /* 0x000fe2000800063f */
[----:B------:R-:W0:Y:S03]  /*0270*/  FENCE.VIEW.ASYNC.S ;  /* 0x00000000000073c6 */ /* 0x000e260000000000 */
[----:B0-----:R0:W1:Y:S08]  /*0280*/  SYNCS.EXCH.64 URZ, [UR8+0x2d830], UR4 ;  /* 0x02d83004083f75b2 */ /* 0x0010700008000100 */
[----:B------:R0:W4:Y:S01]  /*0290*/  SYNCS.EXCH.64 URZ, [UR8+0x2d840], UR6 ;  /* 0x02d84006083f75b2 */ /* 0x0001220008000100 */
[----:B------:R0:W0:Y:S01]  /*02a0*/  SYNCS.EXCH.64 URZ, [UR8+0x2d838], UR4 ;  /* 0x02d83804083f75b2 */ /* 0x0000220008000100 */
[----:B------:R0:W0:Y:S01]  /*02b0*/  SYNCS.EXCH.64 URZ, [UR8+0x2d848], UR6 ;  /* 0x02d84806083f75b2 */ /* 0x0000220008000100 */
[----:B------:R-:W-:Y:S01]  /*02c0*/  NOP ;  /* 0x0000000000007918 */ /* 0x000fe20000000000 */
.L_x_157:
[----:B------:R-:W5:Y:S01]  /*02d0*/  SHFL.IDX PT, R3, R0, RZ, 0x1f ;  /* 0x00001fff00037589 */ /* 0x000f6200000e0000 */
[----:B------:R-:W-:Y:S01]  /*02e0*/  NOP ;  /* 0x0000000000007918 */ /* 0x000fe20000000000 */
[----:B-----5:R-:W-:-:S13]  /*02f0*/  ISETP.NE.AND P0, PT, R3, RZ, PT ;  /* 0x000000ff0300720c */ /* 0x020fda0003f05270 */
[----:B------:R-:W-:Y:S05]  /*0300*/  @P0 BRA `(.L_x_158) ;  /* 0x0000000000480947 */ /* 0x000fea0003800000 */
[----:B0-----:R-:W0:Y:S01]  /*0310*/  S2UR UR5, SR_CgaCtaId ;  /* 0x00000000000579c3 */ /* 0x001e220000008800 */
        /* <DEDUP_REMOVED lines=12> */
[----:B0-----:R0:W0:Y:S08]  /*03e0*/  SYNCS.EXCH.64 URZ, [UR8+0x2d850], UR4 ;  /* 0x02d85004083f75b2 */ /* 0x0010300008000100 */
[----:B------:R0:W0:Y:S01]  /*03f0*/  SYNCS.EXCH.64 URZ, [UR8+0x2d860], UR6 ;  /* 0x02d86006083f75b2 */ /* 0x0000220008000100 */
[----:B------:R0:W0:Y:S01]  /*0400*/  SYNCS.EXCH.64 URZ, [UR8+0x2d858], UR4 ;  /* 0x02d85804083f75b2 */ /* 0x0000220008000100 */
[----:B------:R0:W0:Y:S01]  /*0410*/  SYNCS.EXCH.64 URZ, [UR8+0x2d868], UR6 ;  /* 0x02d86806083f75b2 */ /* 0x0000220008000100 */
[----:B------:R-:W-:Y:S01]  /*0420*/  NOP ;  /* 0x0000000000007918 */ /* 0x000fe20000000000 */
.L_x_158:
[----:B------:R-:W5:Y:S01]  /*0430*/  SHFL.IDX PT, R3, R0, RZ, 0x1f ;  /* 0x00001fff00037589 */ /* 0x000f6200000e0000 */
[----:B------:R-:W-:Y:S01]  /*0440*/  NOP ;  /* 0x0000000000007918 */ /* 0x000fe20000000000 */
[----:B-----5:R-:W-:-:S13]  /*0450*/  ISETP.NE.AND P0, PT, R3, RZ, PT ;  /* 0x000000ff0300720c */ /* 0x020fda0003f05270 */
[----:B------:R-:W-:Y:S05]  /*0460*/  @P0 BRA `(.L_x_159) ;  /* 0x0000000000380947 */ /* 0x000fea0003800000 */
[----:B0-----:R-:W0:Y:S01]  /*0470*/  S2UR UR5, SR_CgaCtaId ;  /* 0x00000000000579c3 */ /* 0x001e220000008800 */
[----:B------:R-:W-:Y:S01]  /*0480*/  UMOV UR4, 0x400 ;  /* 0x0000040000047882 */ /* 0x000fe20000000000 */
[----:B------:R-:W-:Y:S01]  /*0490*/  UMOV UR7, 0x80 ;  /* 0x0000008000077882 */ /* 0x000fe20000000000 */
[----:B------:R-:W-:Y:S01]  /*04a0*/  ELECT P0, URZ, PT ;  /* 0x00000000003f782f */ /* 0x000fe20003800000 */
[----:B0-----:R-:W-:Y:S02]  /*04b0*/  ULEA UR6, UR5, UR4, 0x18 ;  /* 0x0000000405067291 */ /* 0x001fe4000f8ec03f */
[----:B------:R-:W-:-:S04]  /*04c0*/  UIADD3 UR4, -UR7, 0x100000, URZ ;  /* 0x0010000007047890 */ /* 0x000fc8000fffe13f */
[----:B------:R-:W-:Y:S02]  /*04d0*/  USHF.L.U32 UR5, UR4, 0xb, URZ ;  /* 0x0000000b04057899 */ /* 0x000fe4000800063f */
[----:B------:R-:W-:Y:S01]  /*04e0*/  USHF.L.U32 UR4, UR4, 0x1, URZ ;  /* 0x0000000104047899 */ /* 0x000fe2000800063f */
[----:B------:R-:W0:Y:S11]  /*04f0*/  FENCE.VIEW.ASYNC.S ;  /* 0x00000000000073c6 */ /* 0x000e360000000000 */
[----:B0-----:R0:W0:Y:S01]  /*0500*/  SYNCS.EXCH.64 URZ, [UR6+0x2d870], UR4 ;  /* 0x02d87004063f75b2 */ /* 0x0010220008000100 */
[----:B------:R0:W0:Y:S01]  /*0510*/  SYNCS.EXCH.64 URZ, [UR6+0x2d880], UR4 ;  /* 0x02d88004063f75b2 */ /* 0x0000220008000100 */
[----:B------:R0:W0:Y:S01]  /*0520*/  SYNCS.EXCH.64 URZ, [UR6+0x2d878], UR4 ;  /* 0x02d87804063f75b2 */ /* 0x0000220008000100 */
[----:B------:R0:W0:Y:S01]  /*0530*/  SYNCS.EXCH.64 URZ, [UR6+0x2d888], UR4 ;  /* 0x02d88804063f75b2 */ /* 0x0000220008000100 */
[----:B------:R-:W-:Y:S01]  /*0540*/  NOP ;  /* 0x0000000000007918 */ /* 0x000fe20000000000 */
.L_x_159:
        /* <DEDUP_REMOVED lines=22> */
.L_x_160:
        /* <DEDUP_REMOVED lines=22> */
.L_x_161:
[----:B------:R-:W-:Y:S01]  /*0810*/  ISETP.NE.AND P0, PT, R2, RZ, PT ;  /* 0x000000ff0200720c */ /* 0x000fe20003f05270 */
[----:B------:R-:W-:Y:S01]  /*0820*/  IMAD.MOV.U32 R2, RZ, RZ, 0x1 ;  /* 0x00000001ff027424 */ /* 0x000fe200078e00ff */
[----:B------:R-:W-:Y:S01]  /*0830*/  NOP ;  /* 0x0000000000007918 */ /* 0x000fe20000000000 */
[----:B------:R-:W-:-:S03]  /*0840*/  ULDC.64 UR36, c[0x0][0x208] ;  /* 0x0000820000247ab9 */ /* 0x000fc60000000a00 */
[----:B------:R-:W-:-:S05]  /*0850*/  SEL R2, R2, 0x2, !P0 ;  /* 0x0000000202027807 */ /* 0x000fca0004000000 */
[----:B------:R0:W-:Y:S02]  /*0860*/  STL [R1+0x20], R2 ;  /* 0x0000200201007387 */ /* 0x0001e40000100800 */
[----:B01234-:R-:W-:Y:S06]  /*0870*/  BAR.SYNC.DEFER_BLOCKING 0x0 ;  /* 0x0000000000007b1d */ /* 0x01ffec0000010000 */
[----:B------:R-:W-:Y:S05]  /*0880*/  @!P0 BRA `(.L_x_162) ;  /* 0x0000008400cc8947 */ /* 0x000fea0003800000 */
.L_x_163:
[----:B------:R-:W-:-:S08]  /*0890*/  NOP ;  /* 0x0000000000007918 */ /* 0x000fd00000000000 */
[----:B------:R-:W0:Y:S02]  /*08a0*/  USETMAXREG.TRY_ALLOC.CTAPOOL UP0, 0xa0 ;  /* 0x000000a0000079c8 */ /* 0x000e240008000600 */
[----:B0-----:R-:W-:-:S13]  /*08b0*/  PLOP3.LUT P0, PT, PT, PT, UP0, 0x80, 0x0 ;  /* 0x000000000000781c */ /* 0x001fda0003f0f008 */
[----:B------:R-:W-:Y:S05]  /*08c0*/  @!P0 BRA `(.L_x_163) ;  /* 0xfffffffc00f08947 */ /* 0x000fea000383ffff */
[----:B------:R-:W0:Y:S01]  /*08d0*/  S2R R2, SR_TID.X ;  /* 0x0000000000027919 */ /* 0x000e220000002100 */
[----:B------:R-:W1:Y:S01]  /*08e0*/  S2UR UR41, SR_CgaCtaId ;  /* 0x00000000002979c3 */ /* 0x000e620000008800 */
[----:B------:R-:W-:Y:S01]  /*08f0*/  UMOV UR40, 0x400 ;  /* 0x0000040000287882 */ /* 0x000fe20000000000 */
[----:B------:R-:W-:Y:S01]  /*0900*/  ULDC UR4, c[0x0][0xc3c] ;  /* 0x00030f0000047ab9 */ /* 0x000fe20000000800 */
[----:B-1----:R-:W-:-:S05]  /*0910*/  ULEA UR40, UR41, UR40, 0x18 ;  /* 0x0000002829287291 */ /* 0x002fca000f8ec03f */
[----:B------:R-:W-:Y:S06]  /*0920*/  BAR.ARV 0x8, 0x200 ;  /* 0x0208000000007b1d */ /* 0x000fec0000002000 */
[----:B0-----:R-:W-:-:S04]  /*0930*/  LOP3.LUT R0, R2, 0xffffff80, RZ, 0xc0, !PT ;  /* 0xffffff8002007812 */ /* 0x001fc800078ec0ff */
[----:B------:R-:W-:-:S13]  /*0940*/  ISETP.NE.AND P0, PT, R0, 0x80, PT ;  /* 0x000000800000780c */ /* 0x000fda0003f05270 */
[----:B------:R-:W-:Y:S08]  /*0950*/  @!P0 BAR.ARV 0x9, 0x100 ;  /* 0x0244000000008b1d */ /* 0x000ff00000002000 */
[----:B------:R-:W-:Y:S06]  /*0960*/  BAR.SYNC.DEFER_BLOCKING 0x5, 0x200 ;  /* 0x0148000000007b1d */ /* 0x000fec0000010000 */
[----:B------:R-:W0:Y:S02]  /*0970*/  LDS.128 R8, [UR40+0x2d8d0] ;  /* 0x02d8d028ff087984 */ /* 0x000e240008000c00 */
[----:B------:R-:W-:Y:S06]  /*0980*/  BAR.ARV 0x4, 0x200 ;  /* 0x0108000000007b1d */ /* 0x000fec0000002000 */
[----:B0-----:R-:W-:-:S13]  /*0990*/  ISETP.GE.AND P0, PT, R11, UR4, PT ;  /* 0x000000040b007c0c */ /* 0x001fda000bf06270 */
[----:B------:R-:W-:Y:S05]  /*09a0*/  @P0 EXIT ;  /* 0x000000000000094d */ /* 0x000fea0003800000 */
[----:B------:R-:W2:Y:S01]  /*09b0*/  LDL R19, [R1+0x20] ;  /* 0x0000200001137983 */ /* 0x000ea20000100800 */
[----:B------:R-:W-:-:S05]  /*09c0*/  VIADD R17, R2, 0xffffff80 ;  /* 0xffffff8002117836 */ /* 0x000fca0000000000 */
[----:B------:R-:W-:-:S04]  /*09d0*/  SHF.R.S32.HI R0, RZ, 0x1f, R17 ;  /* 0x0000001fff007819 */ /* 0x000fc80000011411 */
[CC--:B------:R-:W-:Y:S02]  /*09e0*/  LEA.HI R2, R0.reuse, R17.reuse, RZ, 0x7 ;  /* 0x0000001100027211 */ /* 0x0c0fe400078f38ff */
[----:B------:R-:W-:Y:S02]  /*09f0*/  LEA.HI R3, R0, R17, RZ, 0x4 ;  /* 0x0000001100037211 */ /* 0x000fe400078f20ff */
[----:B------:R-:W-:-:S05]  /*0a00*/  LOP3.LUT R4, R2, 0xffffff80, RZ, 0xc0, !PT ;  /* 0xffffff8002047812 */ /* 0x000fca00078ec0ff */
[----:B------:R-:W-:Y:S01]  /*0a10*/  IMAD.IADD R18, R17, 0x1, -R4 ;  /* 0x0000000111127824 */ /* 0x000fe200078e0a04 */
[----:B------:R-:W-:-:S05]  /*0a20*/  LOP3.LUT R4, R3, 0xfffffff0, RZ, 0xc0, !PT ;  /* 0xfffffff003047812 */ /* 0x000fca00078ec0ff */
[----:B------:R-:W-:Y:S01]  /*0a30*/  IMAD.IADD R4, R17, 0x1, -R4 ;  /* 0x0000000111047824 */ /* 0x000fe200078e0a04 */
[----:B------:R-:W-:Y:S02]  /*0a40*/  SHF.R.S32.HI R6, RZ, 0x4, R3 ;  /* 0x00000004ff067819 */ /* 0x000fe40000011403 */
[----:B------:R-:W-:Y:S02]  /*0a50*/  LEA.HI R7, R0, R17, RZ, 0x5 ;  /* 0x0000001100077211 */ /* 0x000fe400078f28ff */
[----:B------:R-:W-:Y:S02]  /*0a60*/  SHF.R.S32.HI R5, RZ, 0x1f, R4 ;  /* 0x0000001fff057819 */ /* 0x000fe40000011404 */
[----:B------:R-:W-:Y:S02]  /*0a70*/  LEA.HI R3, R3, R6, RZ, 0x1 ;  /* 0x0000000603037211 */ /* 0x000fe400078f08ff */
[----:B------:R-:W-:Y:S02]  /*0a80*/  LEA.HI R5, R5, R4, RZ, 0x3 ;  /* 0x0000000405057211 */ /* 0x000fe400078f18ff */
[----:B------:R-:W-:-:S02]  /*0a90*/  SHF.R.S32.HI R16, RZ, 0x7, R2 ;  /* 0x00000007ff107819 */ /* 0x000fc40000011402 */
[----:B------:R-:W-:Y:S02]  /*0aa0*/  SHF.R.S32.HI R8, RZ, 0x5, R7 ;  /* 0x00000005ff087819 */ /* 0x000fe40000011407 */
[----:B------:R-:W-:Y:S02]  /*0ab0*/  LOP3.LUT R7, R3, 0x1ffffffe, RZ, 0xc0, !PT ;  /* 0x1ffffffe03077812 */ /* 0x000fe400078ec0ff */
[----:B------:R-:W-:Y:S01]  /*0ac0*/  LOP3.LUT R3, R5, 0xfffffff8, RZ, 0xc0, !PT ;  /* 0xfffffff805037812 */ /* 0x000fe200078ec0ff */
[----:B------:R-:W-:Y:S01]  /*0ad0*/  IMAD.HI R2, R16, 0x55555556, RZ ;  /* 0x5555555610027827 */ /* 0x000fe200078e02ff */
[----:B------:R-:W-:-:S03]  /*0ae0*/  SHF.R.S32.HI R12, RZ, 0x1f, R18 ;  /* 0x0000001fff0c7819 */ /* 0x000fc60000011412 */
[----:B------:R-:W-:Y:S02]  /*0af0*/  IMAD.IADD R3, R4, 0x1, -R3 ;  /* 0x0000000104037824 */ /* 0x000fe400078e0a03 */
[----:B------:R-:W-:Y:S01]  /*0b00*/  IMAD.IADD R7, R6, 0x1, -R7 ;  /* 0x0000000106077824 */ /* 0x000fe200078e0a07 */
[----:B------:R-:W-:Y:S01]  /*0b10*/  LEA.HI R13, R12, R18, RZ, 0x2 ;  /* 0x000000120c0d7211 */ /* 0x000fe200078f10ff */
[----:B------:R-:W-:Y:S01]  /*0b20*/  IMAD R6, R8, 0x10, R4 ;  /* 0x0000001008067824 */ /* 0x000fe200078e0204 */
[----:B------:R-:W-:Y:S01]  /*0b30*/  LEA.HI R4, R2, R2, RZ, 0x1 ;  /* 0x0000000202047211 */ /* 0x000fe200078f08ff */
[----:B------:R-:W-:Y:S01]  /*0b40*/  IMAD.SHL.U32 R2, R3, 0x40, RZ ;  /* 0x0000004003027824 */ /* 0x000fe200078e00ff */
[--C-:B------:R-:W-:Y:S01]  /*0b50*/  SHF.R.S32.HI R14, RZ, 0x2, R13.reuse ;  /* 0x00000002ff0e7819 */ /* 0x100fe2000001140d */
[----:B------:R-:W-:Y:S01]  /*0b60*/  IMAD.SHL.U32 R7, R7, 0x8, RZ ;  /* 0x0000000807077824 */ /* 0x000fe200078e00ff */
[----:B------:R-:W-:Y:S01]  /*0b70*/  SHF.R.S32.HI R15, RZ, 0x1f, R13 ;  /* 0x0000001fff0f7819 */ /* 0x000fe2000001140d */
[----:B------:R-:W-:Y:S01]  /*0b80*/  IMAD.SHL.U32 R5, R5, 0x40, RZ ;  /* 0x0000004005057824 */ /* 0x000fe200078e00ff */
[----:B------:R-:W-:Y:S01]  /*0b90*/  LOP3.LUT R2, R2, 0x1c0, RZ, 0xc0, !PT ;  /* 0x000001c002027812 */ /* 0x000fe200078ec0ff */
[----:B------:R-:W-:Y:S01]  /*0ba0*/  IMAD.U32 R6, R6, 0x20, R7 ;  /* 0x0000002006067824 */ /* 0x000fe200078e0007 */
[----:B------:R-:W-:-:S02]  /*0bb0*/  LEA.HI R15, R15, R14, RZ, 0x3 ;  /* 0x0000000e0f0f7211 */ /* 0x000fc400078f18ff */
[----:B------:R-:W-:Y:S02]  /*0bc0*/  LOP3.LUT R7, R2, 0x8, R7, 0xf8, !PT ;  /* 0x0000000802077812 */ /* 0x000fe400078ef807 */
[----:B------:R-:W-:Y:S02]  /*0bd0*/  LOP3.LUT R5, R5, 0x7ffffe00, RZ, 0xc0, !PT ;  /* 0x7ffffe0005057812 */ /* 0x000fe400078ec0ff */
[----:B------:R-:W-:Y:S02]  /*0be0*/  SHF.R.U32.HI R2, RZ, 0x3, R2 ;  /* 0x00000003ff027819 */ /* 0x000fe40000011602 */
[----:B------:R-:W-:Y:S02]  /*0bf0*/  LOP3.LUT R15, R15, 0xfffffff8, RZ, 0xc0, !PT ;  /* 0xfffffff80f0f7812 */ /* 0x000fe400078ec0ff */
[----:B------:R-:W-:Y:S01]  /*0c00*/  LEA.HI R12, R12, R18, RZ, 0x5 ;  /* 0x000000120c0c7211 */ /* 0x000fe200078f28ff */
[----:B------:R-:W-:Y:S01]  /*0c10*/  IMAD R5, R8, 0x400, R5 ;  /* 0x0000040008057824 */ /* 0x000fe200078e0205 */
[----:B------:R-:W-:Y:S01]  /*0c20*/  LOP3.LUT R2, R7, R2, RZ, 0x3c, !PT ;  /* 0x0000000207027212 */ /* 0x000fe200078e3cff */
[----:B------:R-:W-:Y:S01]  /*0c30*/  IMAD.IADD R15, R14, 0x1, -R15 ;  /* 0x000000010e0f7824 */ /* 0x000fe200078e0a0f */
[----:B------:R-:W-:-:S02]  /*0c40*/  SHF.R.S32.HI R12, RZ, 0x5, R12 ;  /* 0x00000005ff0c7819 */ /* 0x000fc4000001140c */
[----:B------:R-:W-:Y:S01]  /*0c50*/  LEA.HI R0, R0, R17, RZ, 0x2 ;  /* 0x0000001100007211 */ /* 0x000fe200078f10ff */
[----:B------:R-:W-:Y:S02]  /*0c60*/  IMAD R4, R4, -0x3, R16 ;  /* 0xfffffffd04047824 */ /* 0x000fe400078e0210 */
[----:B------:R-:W-:Y:S01]  /*0c70*/  IMAD.IADD R16, R5, 0x1, R2 ;  /* 0x0000000105107824 */ /* 0x000fe200078e0202 */
[----:B------:R-:W-:Y:S01]  /*0c80*/  LOP3.LUT R2, R0, 0xfffffffc, RZ, 0xc0, !PT ;  /* 0xfffffffc00027812 */ /* 0x000fe200078ec0ff */
[----:B------:R-:W-:Y:S01]  /*0c90*/  IMAD R15, R12, 0x10, R15 ;  /* 0x000000100c0f7824 */ /* 0x000fe200078e020f */
[----:B------:R-:W-:-:S03]  /*0ca0*/  LOP3.LUT R13, R13, 0x7ffffffc, RZ, 0xc0, !PT ;  /* 0x7ffffffc0d0d7812 */ /* 0x000fc600078ec0ff */
[----:B------:R-:W-:Y:S02]  /*0cb0*/  IMAD R8, R4, 0x40, R15 ;  /* 0x0000004004087824 */ /* 0x000fe400078e020f */
[----:B------:R-:W-:Y:S02]  /*0cc0*/  IMAD.IADD R4, R17, 0x1, -R2 ;  /* 0x0000000111047824 */ /* 0x000fe400078e0a02 */
[----:B------:R-:W-:Y:S01]  /*0cd0*/  IMAD.IADD R13, R18, 0x1, -R13 ;  /* 0x00000001120d7824 */ /* 0x000fe200078e0a0d */
[----:B------:R-:W-:Y:S01]  /*0ce0*/  R2P PR, R3, 0x6 ;  /* 0x0000000603007804 */ /* 0x000fe20000000000 */
[C---:B------:R-:W-:Y:S01]  /*0cf0*/  IMAD.SHL.U32 R137, R4.reuse, 0x8, RZ ;  /* 0x0000000804897824 */ /* 0x040fe200078e00ff */
[----:B------:R-:W-:Y:S01]  /*0d00*/  LEA.HI R3, R4, R4, RZ, 0x1 ;  /* 0x0000000404037211 */ /* 0x000fe200078f08ff */
[----:B------:R-:W-:Y:S02]  /*0d10*/  IMAD.SHL.U32 R157, R13, 0x2, RZ ;  /* 0x000000020d9d7824 */ /* 0x000fe400078e00ff */
[----:B------:R-:W-:Y:S01]  /*0d20*/  VIADD R143, R137, 0x40 ;  /* 0x00000040898f7836 */ /* 0x000fe20000000000 */
[----:B------:R-:W-:Y:S01]  /*0d30*/  LOP3.LUT R3, R3, 0x1ffffffe, RZ, 0xc0, !PT ;  /* 0x1ffffffe03037812 */ /* 0x000fe200078ec0ff */
[----:B------:R-:W-:-:S02]  /*0d40*/  VIADD R154, R157, 0x8 ;  /* 0x000000089d9a7836 */ /* 0x000fc40000000000 */
[C---:B------:R-:W-:Y:S01]  /*0d50*/  VIADD R151, R157.reuse, 0x20 ;  /* 0x000000209d977836 */ /* 0x040fe20000000000 */
[----:B------:R-:W-:Y:S01]  /*0d60*/  SHF.R.S32.HI R0, RZ, 0x2, R0 ;  /* 0x00000002ff007819 */ /* 0x000fe20000011400 */
[C---:B------:R-:W-:Y:S01]  /*0d70*/  VIADD R148, R157.reuse, 0x38 ;  /* 0x000000389d947836 */ /* 0x040fe20000000000 */
[----:B------:R-:W-:Y:S01]  /*0d80*/  SHF.R.S32.HI R0, RZ, 0x1f, R143 ;  /* 0x0000001fff007819 */ /* 0x000fe2000001148f */
[----:B------:R-:W-:Y:S01]  /*0d90*/  VIADD R145, R157, 0x50 ;  /* 0x000000509d917836 */ /* 0x000fe20000000000 */
[----:B------:R-:W-:Y:S01]  /*0da0*/  SHF.R.S32.HI R0, RZ, 0x1f, R154 ;  /* 0x0000001fff007819 */ /* 0x000fe2000001149a */
[----:B------:R-:W-:Y:S01]  /*0db0*/  IMAD.IADD R3, R4, 0x1, -R3 ;  /* 0x0000000104037824 */ /* 0x000fe200078e0a03 */
[----:B------:R-:W-:Y:S02]  /*0dc0*/  SHF.R.S32.HI R0, RZ, 0x1f, R151 ;  /* 0x0000001fff007819 */ /* 0x000fe40000011497 */
[----:B------:R-:W-:Y:S02]  /*0dd0*/  SHF.R.S32.HI R0, RZ, 0x1f, R148 ;  /* 0x0000001fff007819 */ /* 0x000fe40000011494 */
[----:B------:R-:W-:Y:S01]  /*0de0*/  SHF.R.S32.HI R0, RZ, 0x1f, R145 ;  /* 0x0000001fff007819 */ /* 0x000fe20000011491 */
[----:B------:R-:W-:Y:S01]  /*0df0*/  IMAD R0, R3, 0x8, R8 ;  /* 0x0000000803007824 */ /* 0x000fe200078e0208 */
[----:B------:R0:W-:Y:S04]  /*0e00*/  STL [R1+0x44], R6 ;  /* 0x0000440601007387 */ /* 0x0001e80000100800 */
[----:B------:R1:W-:Y:S04]  /*0e10*/  STL [R1+0x3c], R8 ;  /* 0x00003c0801007387 */ /* 0x0003e80000100800 */
[----:B------:R1:W-:Y:S04]  /*0e20*/  STL [R1+0x8], RZ ;  /* 0x000008ff01007387 */ /* 0x0003e80000100800 */
[----:B------:R1:W-:Y:S01]  /*0e30*/  STL [R1+0x40], R0 ;  /* 0x0000400001007387 */ /* 0x0003e20000100800 */
[----:B------:R-:W-:Y:S01]  /*0e40*/  LEA R16, R16, UR40, 0x1 ;  /* 0x0000002810107c11 */ /* 0x000fe2000f8e08ff */
[----:B------:R-:W-:-:S02]  /*0e50*/  IMAD.MOV.U32 R17, RZ, RZ, 0x40 ;  /* 0x00000040ff117424 */ /* 0x000fc400078e00ff */
[----:B------:R-:W-:Y:S02]  /*0e60*/  VIADD R142, R137, 0x20 ;  /* 0x00000020898e7836 */ /* 0x000fe40000000000 */
[----:B------:R-:W-:Y:S02]  /*0e70*/  VIADD R152, R157, 0x18 ;  /* 0x000000189d987836 */ /* 0x000fe40000000000 */
[----:B------:R-:W-:Y:S01]  /*0e80*/  VIADD R18, R16, 0x21800 ;  /* 0x0002180010127836 */ /* 0x000fe20000000000 */
[----:B------:R-:W-:Y:S01]  /*0e90*/  SEL R17, R17, 0xffffffc0, !P2 ;  /* 0xffffffc011117807 */ /* 0x000fe20005000000 */
[C---:B------:R-:W-:Y:S01]  /*0ea0*/  VIADD R149, R157.reuse, 0x30 ;  /* 0x000000309d957836 */ /* 0x040fe20000000000 */
[C---:B------:R-:W-:Y:S01]  /*0eb0*/  IADD3 R153, R157.reuse, 0x10, RZ ;  /* 0x000000109d997810 */ /* 0x040fe20007ffe0ff */
[C---:B------:R-:W-:Y:S02]  /*0ec0*/  VIADD R150, R157.reuse, 0x28 ;  /* 0x000000289d967836 */ /* 0x040fe40000000000 */
[C---:B------:R-:W-:Y:S01]  /*0ed0*/  VIADD R146, R157.reuse, 0x48 ;  /* 0x000000489d927836 */ /* 0x040fe20000000000 */
[----:B------:R-:W-:Y:S01]  /*0ee0*/  SHF.R.S32.HI R4, RZ, 0x1f, R142 ;  /* 0x0000001fff047819 */ /* 0x000fe2000001148e */
[----:B------:R-:W-:-:S02]  /*0ef0*/  VIADD R147, R157, 0x40 ;  /* 0x000000409d937836 */ /* 0x000fc40000000000 */
[----:B------:R-:W-:Y:S02]  /*0f00*/  VIADD R144, R157, 0x58 ;  /* 0x000000589d907836 */ /* 0x000fe40000000000 */
[----:B------:R-:W-:Y:S01]  /*0f10*/  VIADD R23, R16, 0x21820 ;  /* 0x0002182010177836 */ /* 0x000fe20000000000 */
[----:B------:R-:W-:Y:S01]  /*0f20*/  SHF.R.S32.HI R4, RZ, 0x1f, R152 ;  /* 0x0000001fff047819 */ /* 0x000fe20000011498 */
[C---:B------:R-:W-:Y:S01]  /*0f30*/  @P1 VIADD R23, R18.reuse, 0xffffffe0 ;  /* 0xffffffe012171836 */ /* 0x040fe20000000000 */
[----:B------:R-:W-:Y:S01]  /*0f40*/  SHF.R.S32.HI R4, RZ, 0x1f, R149 ;  /* 0x0000001fff047819 */ /* 0x000fe20000011495 */
[----:B------:R-:W-:Y:S01]  /*0f50*/  IMAD.MOV.U32 R5, RZ, RZ, R9 ;  /* 0x000000ffff057224 */ /* 0x000fe200078e0009 */
[----:B------:R-:W-:Y:S01]  /*0f60*/  SHF.R.S32.HI R9, RZ, 0x1f, R153 ;  /* 0x0000001fff097819 */ /* 0x000fe20000011499 */
[----:B------:R-:W-:Y:S01]  /*0f70*/  IMAD.IADD R18, R18, 0x1, R17 ;  /* 0x0000000112127824 */ /* 0x000fe200078e0211 */
[----:B------:R-:W-:Y:S01]  /*0f80*/  SHF.R.S32.HI R9, RZ, 0x1f, R150 ;  /* 0x0000001fff097819 */ /* 0x000fe20000011496 */
[----:B0-----:R-:W-:Y:S01]  /*0f90*/  IMAD.MOV.U32 R6, RZ, RZ, R10 ;  /* 0x000000ffff067224 */ /* 0x001fe200078e000a */
[----:B------:R-:W-:Y:S01]  /*0fa0*/  SHF.R.S32.HI R4, RZ, 0x1f, R146 ;  /* 0x0000001fff047819 */ /* 0x000fe20000011492 */
[----:B------:R-:W-:Y:S01]  /*0fb0*/  IMAD.MOV.U32 R7, RZ, RZ, R11 ;  /* 0x000000ffff077224 */ /* 0x000fe200078e000b */
[----:B------:R-:W-:Y:S01]  /*0fc0*/  SHF.R.S32.HI R9, RZ, 0x1f, R147 ;  /* 0x0000001fff097819 */ /* 0x000fe20000011493 */
[----:B------:R-:W-:Y:S01]  /*0fd0*/  IMAD.MOV.U32 R2, RZ, RZ, RZ ;  /* 0x000000ffff027224 */ /* 0x000fe200078e00ff */
[----:B------:R-:W-:Y:S01]  /*0fe0*/  SHF.R.S32.HI R4, RZ, 0x1f, R144 ;  /* 0x0000001fff047819 */ /* 0x000fe20000011490 */
[----:B------:R-:W-:-:S02]  /*0ff0*/  IMAD.IADD R17, R17, 0x1, R23 ;  /* 0x0000000111117824 */ /* 0x000fc400078e0217 */
[----:B------:R-:W-:Y:S01]  /*1000*/  VIADD R136, R23, 0x6000 ;  /* 0x0000600017887836 */ /* 0x000fe20000000000 */
[----:B------:R-:W-:Y:S01]  /*1010*/  UMOV UR38, URZ ;  /* 0x0000003f00267c82 */ /* 0x000fe20008000000 */
[----:B-12---:R-:W-:-:S07]  /*1020*/  LOP3.LUT R19, R19, 0x1, RZ, 0xfc, !PT ;  /* 0x0000000113137812 */ /* 0x006fce00078efcff */
.L_x_205:
[----:B0-----:R-:W0:Y:S01]  /*1030*/  LDC.64 R138, c[0x0][0xc88] ;  /* 0x00032200ff8a7b82 */ /* 0x001e220000000a00 */
[----:B------:R-:W-:-:S07]  /*1040*/  ULDC.64 UR4, c[0x0][0xa28] ;  /* 0x00028a0000047ab9 */ /* 0x000fce0000000a00 */
[----:B-1234-:R-:W1:Y:S08]  /*1050*/  LDC.64 R10, c[0x0][0x418] ;  /* 0x00010600ff0a7b82 */ /* 0x01ee700000000a00 */
[----:B------:R-:W2:Y:S01]  /*1060*/  LDC R0, c[0x0][0x424] ;  /* 0x00010900ff007b82 */ /* 0x000ea20000000800 */
[----:B0-----:R-:W-:-:S07]  /*1070*/  IMAD.WIDE R138, R7, 0x4, R138 ;  /* 0x00000004078a7825 */ /* 0x001fce00078e028a */
[----:B------:R-:W0:Y:S01]  /*1080*/  LDC R89, c[0x0][0x2f0] ;  /* 0x0000bc00ff597b82 */ /* 0x000e220000000800 */
[----:B------:R-:W3:Y:S01]  /*1090*/  LDG.E R138, desc[UR36][R138.64] ;  /* 0x000000248a8a7981 */ /* 0x000ee2000c1e1900 */
[----:B------:R-:W-:Y:S01]  /*10a0*/  ISETP.NE.U32.AND P0, PT, RZ, UR4, PT ;  /* 0x00000004ff007c0c */ /* 0x000fe2000bf05070 */
[----:B------:R-:W-:-:S03]  /*10b0*/  IMAD.MOV.U32 R4, RZ, RZ, RZ ;  /* 0x000000ffff047224 */ /* 0x000fc600078e00ff */
[----:B------:R-:W-:Y:S02]  /*10c0*/  ISETP.NE.AND.EX P0, PT, RZ, UR5, PT, P0 ;  /* 0x00000005ff007c0c */ /* 0x000fe4000bf05300 */
[----:B---3--:R-:W-:-:S11]  /*10d0*/  SHF.R.S32.HI R156, RZ, 0x1f, R138 ;  /* 0x0000001fff9c7819 */ /* 0x008fd6000001148a */
[----:B------:R-:W-:-:S04]  /*10e0*/  @P0 LEA R8, P1, R138, UR4, 0x2 ;  /* 0x000000048a080c11 */ /* 0x000fc8000f8210ff */
[----:B------:R-:W-:Y:S01]  /*10f0*/  @P0 LEA.HI.X R9, R138, UR5, R156, 0x2, P1 ;  /* 0x000000058a090c11 */ /* 0x000fe200088f149c */
[----:B------:R-:W-:Y:S02]  /*1100*/  ULDC.64 UR4, c[0x0][0xa20] ;  /* 0x0002880000047ab9 */ /* 0x000fe40000000a00 */
[----:B------:R-:W-:Y:S02]  /*1110*/  ISETP.NE.U32.AND P1, PT, RZ, UR4, PT ;  /* 0x00000004ff007c0c */ /* 0x000fe4000bf25070 */
[----:B------:R3:W5:Y:S01]  /*1120*/  @P0 LDG.E R4, desc[UR36][R8.64] ;  /* 0x0000002408040981 */ /* 0x000762000c1e1900 */
[----:B-1----:R-:W-:Y:S02]  /*1130*/  ISETP.NE.U32.AND P0, PT, R10, RZ, PT ;  /* 0x000000ff0a00720c */ /* 0x002fe40003f05070 */
[----:B------:R-:W-:Y:S02]  /*1140*/  ISETP.NE.AND.EX P1, PT, RZ, UR5, PT, P1 ;  /* 0x00000005ff007c0c */ /* 0x000fe4000bf25310 */
[----:B------:R-:W-:-:S04]  /*1150*/  ISETP.NE.AND.EX P0, PT, R11, RZ, PT, P0 ;  /* 0x000000ff0b00720c */ /* 0x000fc80003f05300 */
[----:B--2---:R-:W-:-:S05]  /*1160*/  SEL R0, R0, 0x1, P0 ;  /* 0x0000000100007807 */ /* 0x004fca0000000000 */
[----:B0-----:R-:W-:Y:S02]  /*1170*/  IMAD R89, R0, R89, RZ ;  /* 0x0000005900597224 */ /* 0x001fe400078e02ff */
[----:B------:R-:W-:-:S04]  /*1180*/  @P1 LEA R10, P2, R138, UR4, 0x2 ;  /* 0x000000048a0a1c11 */ /* 0x000fc8000f8410ff */
[----:B------:R-:W-:-:S05]  /*1190*/  @P1 LEA.HI.X R11, R138, UR5, R156, 0x2, P2 ;  /* 0x000000058a0b1c11 */ /* 0x000fca00090f149c */
[----:B------:R3:W5:Y:S01]  /*11a0*/  @P1 LDG.E R89, desc[UR36][R10.64] ;  /* 0x000000240a591981 */ /* 0x000762000c1e1900 */
[----:B------:R-:W-:Y:S05]  /*11b0*/  @P1 BRA `(.L_x_164) ;  /* 0x0000000000241947 */ /* 0x000fea0003800000 */
[----:B------:R-:W-:Y:S02]  /*11c0*/  ULDC.64 UR4, c[0x0][0xa08] ;  /* 0x0002820000047ab9 */ /* 0x000fe40000000a00 */
[----:B------:R-:W-:-:S04]  /*11d0*/  ISETP.NE.U32.AND P0, PT, RZ, UR4, PT ;  /* 0x00000004ff007c0c */ /* 0x000fc8000bf05070 */
[----:B------:R-:W-:-:S13]  /*11e0*/  ISETP.NE.AND.EX P0, PT, RZ, UR5, PT, P0 ;  /* 0x00000005ff007c0c */ /* 0x000fda000bf05300 */
[----:B------:R-:W-:Y:S05]  /*11f0*/  @!P0 BRA `(.L_x_164) ;  /* 0x0000000000148947 */ /* 0x000fea0003800000 */
[----:B---3--:R-:W0:Y:S02]  /*1200*/  LDC.64 R8, c[0x0][0xa08] ;  /* 0x00028200ff087b82 */ /* 0x008e240000000a00 */
[----:B0-----:R-:W-:-:S05]  /*1210*/  IMAD.WIDE R8, R138, 0x4, R8 ;  /* 0x000000048a087825 */ /* 0x001fca00078e0208 */
[----:B-----5:R-:W2:Y:S04]  /*1220*/  LDG.E R89, desc[UR36][R8.64] ;  /* 0x0000002408597981 */ /* 0x020ea8000c1e1900 */
[----:B------:R-:W2:Y:S02]  /*1230*/  LDG.E R0, desc[UR36][R8.64+0x4] ;  /* 0x0000042408007981 */ /* 0x000ea4000c1e1900 */
[----:B--2---:R-:W-:-:S07]  /*1240*/  IMAD.IADD R89, R0, 0x1, -R89 ;  /* 0x0000000100597824 */ /* 0x004fce00078e0a59 */
.L_x_164:
[----:B-----5:R-:W-:Y:S01]  /*1250*/  IMAD.IADD R89, R89, 0x1, -R4 ;  /* 0x0000000159597824 */ /* 0x020fe200078e0a04 */
[C---:B------:R-:W-:Y:S01]  /*1260*/  LOP3.LUT R3, R6.reuse, 0xff000000, RZ, 0xc0, !PT ;  /* 0xff00000006037812 */ /* 0x040fe200078ec0ff */
[----:B------:R-:W-:Y:S01]  /*1270*/  IMAD.MOV.U32 R88, RZ, RZ, RZ ;  /* 0x000000ffff587224 */ /* 0x000fe200078e00ff */
[----:B------:R-:W-:Y:S01]  /*1280*/  LOP3.LUT R0, R6, 0xff0000, RZ, 0xc0, !PT ;  /* 0x00ff000006007812 */ /* 0x000fe200078ec0ff */
[C---:B------:R-:W-:Y:S01]  /*1290*/  VIADD R4, R89.reuse, 0x7f ;  /* 0x0000007f59047836 */ /* 0x040fe20000000000 */
[----:B------:R-:W-:Y:S02]  /*12a0*/  ISETP.GE.AND P0, PT, R89, 0x1, PT ;  /* 0x000000015900780c */ /* 0x000fe40003f06270 */
[----:B------:R-:W-:Y:S02]  /*12b0*/  SHF.R.U32.HI R3, RZ, 0x8, R3 ;  /* 0x00000008ff037819 */ /* 0x000fe40000011603 */
[----:B------:R-:W-:Y:S02]  /*12c0*/  SHF.R.S32.HI R7, RZ, 0x1f, R4 ;  /* 0x0000001fff077819 */ /* 0x000fe40000011404 */
[----:B------:R-:W-:-:S02]  /*12d0*/  LEA.HI R0, R0, R3, RZ, 0x10 ;  /* 0x0000000300007211 */ /* 0x000fc400078f80ff */
[----:B------:R-:W-:Y:S02]  /*12e0*/  LEA.HI R7, R7, R4, RZ, 0x7 ;  /* 0x0000000407077211 */ /* 0x000fe400078f38ff */
[----:B------:R-:W-:Y:S02]  /*12f0*/  LOP3.LUT R155, R0, 0xff, RZ, 0xc0, !PT ;  /* 0x000000ff009b7812 */ /* 0x000fe400078ec0ff */
[----:B------:R-:W-:Y:S02]  /*1300*/  SHF.R.U32.HI R140, RZ, 0x10, R0 ;  /* 0x00000010ff8c7819 */ /* 0x000fe40000011600 */
[----:B---3--:R-:W-:Y:S01]  /*1310*/  SHF.R.S32.HI R11, RZ, 0x7, R7 ;  /* 0x00000007ff0b7819 */ /* 0x008fe20000011407 */
[----:B------:R-:W-:Y:S06]  /*1320*/  @!P0 BRA `(.L_x_165) ;  /* 0x0000000000748947 */ /* 0x000fec0003800000 */
[----:B------:R-:W0:Y:S01]  /*1330*/  LDC R3, c[0x0][0x9f0] ;  /* 0x00027c00ff037b82 */ /* 0x000e220000000800 */
[----:B------:R-:W-:-:S04]  /*1340*/  ISETP.NE.AND P0, PT, R140, RZ, PT ;  /* 0x000000ff8c00720c */ /* 0x000fc80003f05270 */
[----:B0-----:R-:W-:-:S04]  /*1350*/  SEL R12, R140, R3, P0 ;  /* 0x000000038c0c7207 */ /* 0x001fc80000000000 */
[-C--:B------:R-:W-:Y:S02]  /*1360*/  IABS R4, R12.reuse ;  /* 0x0000000c00047213 */ /* 0x080fe40000000000 */
[----:B------:R-:W-:Y:S02]  /*1370*/  IADD3 R0, R11, -0x1, R12 ;  /* 0xffffffff0b007810 */ /* 0x000fe40007ffe00c */
[----:B------:R-:W0:Y:S01]  /*1380*/  I2F.RP R3, R4 ;  /* 0x0000000400037306 */ /* 0x000e220000209400 */
[----:B------:R-:W-:Y:S02]  /*1390*/  IABS R13, R12 ;  /* 0x0000000c000d7213 */ /* 0x000fe40000000000 */
[----:B------:R-:W-:Y:S02]  /*13a0*/  IABS R10, R0 ;  /* 0x00000000000a7213 */ /* 0x000fe40000000000 */
[----:B------:R-:W-:-:S04]  /*13b0*/  LOP3.LUT R0, R0, R12, RZ, 0x3c, !PT ;  /* 0x0000000c00007212 */ /* 0x000fc800078e3cff */
[----:B------:R-:W-:Y:S01]  /*13c0*/  ISETP.GE.AND P2, PT, R0, RZ, PT ;  /* 0x000000ff0000720c */ /* 0x000fe20003f46270 */
[----:B0-----:R-:W0:Y:S02]  /*13d0*/  MUFU.RCP R3, R3 ;  /* 0x0000000300037308 */ /* 0x001e240000001000 */
[----:B0-----:R-:W-:Y:S02]  /*13e0*/  VIADD R8, R3, 0xffffffe ;  /* 0x0ffffffe03087836 */ /* 0x001fe40000000000 */
[----:B------:R-:W-:-:S04]  /*13f0*/  IMAD.MOV R3, RZ, RZ, -R13 ;  /* 0x000000ffff037224 */ /* 0x000fc800078e0a0d */
[----:B------:R0:W1:Y:S02]  /*1400*/  F2I.FTZ.U32.TRUNC.NTZ R9, R8 ;  /* 0x0000000800097305 */ /* 0x000064000021f000 */
[----:B0-----:R-:W-:Y:S02]  /*1410*/  IMAD.MOV.U32 R8, RZ, RZ, RZ ;  /* 0x000000ffff087224 */ /* 0x001fe400078e00ff */
[----:B-1----:R-:W-:-:S04]  /*1420*/  IMAD.MOV R7, RZ, RZ, -R9 ;  /* 0x000000ffff077224 */ /* 0x002fc800078e0a09 */
[----:B------:R-:W-:-:S04]  /*1430*/  IMAD R7, R7, R4, RZ ;  /* 0x0000000407077224 */ /* 0x000fc800078e02ff */
[----:B------:R-:W-:-:S06]  /*1440*/  IMAD.HI.U32 R9, R9, R7, R8 ;  /* 0x0000000709097227 */ /* 0x000fcc00078e0008 */
[----:B------:R-:W-:-:S04]  /*1450*/  IMAD.HI.U32 R9, R9, R10, RZ ;  /* 0x0000000a09097227 */ /* 0x000fc800078e00ff */
[----:B------:R-:W-:-:S05]  /*1460*/  IMAD R3, R9, R3, R10 ;  /* 0x0000000309037224 */ /* 0x000fca00078e020a */
[----:B------:R-:W-:-:S13]  /*1470*/  ISETP.GT.U32.AND P1, PT, R4, R3, PT ;  /* 0x000000030400720c */ /* 0x000fda0003f24070 */
[----:B------:R-:W-:Y:S02]  /*1480*/  @!P1 IMAD.IADD R3, R3, 0x1, -R4 ;  /* 0x0000000103039824 */ /* 0x000fe400078e0a04 */
[----:B------:R-:W-:Y:S01]  /*1490*/  @!P1 VIADD R9, R9, 0x1 ;  /* 0x0000000109099836 */ /* 0x000fe20000000000 */
[----:B------:R-:W-:Y:S02]  /*14a0*/  ISETP.NE.AND P1, PT, R12, RZ, PT ;  /* 0x000000ff0c00720c */ /* 0x000fe40003f25270 */
[----:B------:R-:W-:-:S13]  /*14b0*/  ISETP.GE.U32.AND P0, PT, R3, R4, PT ;  /* 0x000000040300720c */ /* 0x000fda0003f06070 */
[----:B------:R-:W-:-:S04]  /*14c0*/  @P0 VIADD R9, R9, 0x1 ;  /* 0x0000000109090836 */ /* 0x000fc80000000000 */
[----:B------:R-:W-:Y:S01]  /*14d0*/  @!P2 IMAD.MOV R9, RZ, RZ, -R9 ;  /* 0x000000ffff09a224 */ /* 0x000fe200078e0a09 */
[----:B------:R-:W-:-:S04]  /*14e0*/  @!P1 LOP3.LUT R9, RZ, R12, RZ, 0x33, !PT ;  /* 0x0000000cff099212 */ /* 0x000fc800078e33ff */
[----:B------:R-:W-:-:S07]  /*14f0*/  MOV R88, R9 ;  /* 0x0000000900587202 */ /* 0x000fce0000000f00 */
.L_x_165:
[-C--:B------:R-:W-:Y:S01]  /*1500*/  IMAD R22, R155, R88.reuse, RZ ;  /* 0x000000589b167224 */ /* 0x080fe200078e02ff */
[----:B------:R-:W-:Y:S01]  /*1510*/  LOP3.LUT R139, R6, 0xffff, RZ, 0xc0, !PT ;  /* 0x0000ffff068b7812 */ /* 0x000fe200078ec0ff */
[----:B------:R-:W-:Y:S01]  /*1520*/  IMAD.MOV.U32 R141, RZ, RZ, R5 ;  /* 0x000000ffff8d7224 */ /* 0x000fe200078e0005 */
[----:B------:R-:W-:Y:S02]  /*1530*/  PLOP3.LUT P0, PT, PT, PT, PT, 0x80, 0x0 ;  /* 0x000000000000781c */ /* 0x000fe40003f0f070 */
[----:B------:R-:W-:Y:S02]  /*1540*/  CS2R R20, SRZ ;  /* 0x0000000000147805 */ /* 0x000fe4000001ff00 */
[----:B------:R-:W-:Y:S02]  /*1550*/  VIADDMNMX R88, R22, R88, R11, PT ;  /* 0x0000005816587246 */ /* 0x000fe4000380010b */
[----:B------:R-:W-:Y:S02]  /*1560*/  CS2R R134, SRZ ;  /* 0x0000000000867805 */ /* 0x000fe4000001ff00 */
[----:B------:R-:W-:-:S02]  /*1570*/  CS2R R54, SRZ ;  /* 0x0000000000367805 */ /* 0x000fc4000001ff00 */
[----:B------:R-:W-:Y:S02]  /*1580*/  CS2R R76, SRZ ;  /* 0x00000000004c7805 */ /* 0x000fe4000001ff00 */
[----:B------:R-:W-:Y:S02]  /*1590*/  ISETP.GT.AND P1, PT, R88, R22, PT ;  /* 0x000000165800720c */ /* 0x000fe40003f24270 */
        /* <DEDUP_REMOVED lines=22> */
[----:B------:R-:W0:Y:S01]  /*1700*/  S2R R0, SR_TID.X ;  /* 0x0000000000007919 */ /* 0x000e220000002100 */
[----:B------:R-:W-:-:S04]  /*1710*/  UIADD3 UR6, UR40, 0x21800, URZ ;  /* 0x0002180028067890 */ /* 0x000fc8000fffe03f */
[----:B------:R-:W-:-:S06]  /*1720*/  ULOP3.LUT UP0, URZ, UR6, 0x3ff, URZ, 0xc0, !UPT ;  /* 0x000003ff063f7892 */ /* 0x000fcc000f80c03f */
[----:B------:R-:W-:Y:S01]  /*1730*/  PLOP3.LUT P0, PT, PT, PT, UP0, 0x80, 0x0 ;  /* 0x000000000000781c */ /* 0x000fe20003f0f008 */
[----:B0-----:R-:W-:-:S05]  /*1740*/  VIADD R3, R0, 0xffffff80 ;  /* 0xffffff8000037836 */ /* 0x001fca0000000000 */
[----:B------:R-:W-:-:S04]  /*1750*/  SHF.R.S32.HI R0, RZ, 0x1f, R3 ;  /* 0x0000001fff007819 */ /* 0x000fc80000011403 */
[----:B------:R-:W-:-:S04]  /*1760*/  LEA.HI R0, R0, R3, RZ, 0x7 ;  /* 0x0000000300007211 */ /* 0x000fc800078f38ff */
[----:B------:R-:W-:-:S06]  /*1770*/  SHF.R.S32.HI R0, RZ, 0x7, R0 ;  /* 0x00000007ff007819 */ /* 0x000fcc0000011400 */
[----:B------:R-:W0:Y:S02]  /*1780*/  SHFL.IDX PT, R0, R0, RZ, 0x1f ;  /* 0x00001fff00007589 */ /* 0x000e2400000e0000 */
[----:B0-----:R-:W-:-:S13]  /*1790*/  R2UR UR42, R0 ;  /* 0x00000000002a72ca */ /* 0x001fda00000e0000 */
        /* <DEDUP_REMOVED lines=14> */
[----:B------:R-:W-:Y:S02]  /*1880*/  IMAD.U32 R10, RZ, RZ, UR6 ;  /* 0x00000006ff0a7e24 */ /* 0x000fe4000f8e00ff */
        /* <DEDUP_REMOVED lines=8> */
.L_x_167:
[----:B------:R-:W2:Y:S01]  /*1910*/  LDL R20, [R1+0x8] ;  /* 0x0000080001147983 */ /* 0x000ea20000100800 */
[----:B------:R-:W-:Y:S02]  /*1920*/  ISETP.NE.AND P0, PT, R19, 0x3, PT ;  /* 0x000000031300780c */ /* 0x000fe40003f05270 */
[----:B--2---:R-:W-:-:S04]  /*1930*/  LEA.HI R0, R20, R20, RZ, 0x1 ;  /* 0x0000001414007211 */ /* 0x004fc800078f08ff */
[----:B------:R-:W-:-:S05]  /*1940*/  LOP3.LUT R0, R0, 0xfffffffe, RZ, 0xc0, !PT ;  /* 0xfffffffe00007812 */ /* 0x000fca00078ec0ff */
[----:B------:R-:W-:-:S05]  /*1950*/  IMAD.IADD R0, R20, 0x1, -R0 ;  /* 0x0000000114007824 */ /* 0x000fca00078e0a00 */
[----:B------:R-:W-:-:S04]  /*1960*/  SHF.L.U32 R0, R0, 0x1f, RZ ;  /* 0x0000001f00007819 */ /* 0x000fc800000006ff */
[----:B------:R-:W0:Y:S02]  /*1970*/  SYNCS.PHASECHK.TRANS64.TRYWAIT P1, [UR40+0x2d800], R0 ;  /* 0x02d80000ff0075a7 */ /* 0x000e240008020168 */
[----:B0-----:R-:W-:Y:S05]  /*1980*/  @!P1 BRA `(.L_x_168) ;  /* 0x000000cc00d89947 */ /* 0x001fea0003800000 */
.L_x_288:
[----:B------:R-:W-:Y:S05]  /*1990*/  @!P0 BRA `(.L_x_169) ;  /* 0x0000000000048947 */ /* 0x000fea0003800000 */
[----:B------:R-:W-:Y:S01]  /*19a0*/  BPT.TRAP 0x1 ;  /* 0x000000040000795c */ /* 0x000fe20000300000 */
.L_x_169:
[----:B------:R-:W-:Y:S01]  /*19b0*/  IMAD.U32 R5, RZ, RZ, UR38 ;  /* 0x00000026ff057e24 */ /* 0x000fe2000f8e00ff */
[----:B0-----:R-:W-:-:S04]  /*19c0*/  SHF.L.U32 R0, R2, 0x1f, RZ ;  /* 0x0000001f02007819 */ /* 0x001fc800000006ff */
[----:B------:R-:W-:-:S04]  /*19d0*/  LEA R5, R5, UR40, 0x3 ;  /* 0x0000002805057c11 */ /* 0x000fc8000f8e18ff */
[----:B------:R0:W1:Y:S01]  /*19e0*/  SYNCS.PHASECHK.TRANS64.TRYWAIT P1, [R5+URZ+0x2d830], R0 ;  /* 0x02d83000050075a7 */ /* 0x000062000802017f */
[----:B------:R-:W-:Y:S05]  /*19f0*/  @!P0 BRA `(.L_x_170) ;  /* 0x0000000000048947 */ /* 0x000fea0003800000 */
[----:B------:R-:W-:Y:S01]  /*1a00*/  BPT.TRAP 0x1 ;  /* 0x000000040000795c */ /* 0x000fe20000300000 */
.L_x_170:
[----:B------:R-:W-:Y:S01]  /*1a10*/  IMAD.MOV.U32 R135, RZ, RZ, RZ ;  /* 0x000000ffff877224 */ /* 0x000fe200078e00ff */
[----:B-1----:R-:W-:Y:S06]  /*1a20*/  @P1 BRA `(.L_x_171) ;  /* 0x0000000000081947 */ /* 0x002fec0003800000 */
[----:B------:R-:W1:Y:S02]  /*1a30*/  SYNCS.PHASECHK.TRANS64.TRYWAIT P1, [R5+URZ+0x2d830], R0 ;  /* 0x02d83000050075a7 */ /* 0x000e64000802017f */
[----:B-1----:R-:W-:Y:S05]  /*1a40*/  @!P1 BRA `(.L_x_172) ;  /* 0x000000cc00c09947 */ /* 0x002fea0003800000 */
.L_x_171:
[----:B------:R-:W-:Y:S05]  /*1a50*/  WARPSYNC.ALL ;  /* 0x0000000000007948 */ /* 0x000fea0003800000 */
[----:B------:R-:W-:Y:S01]  /*1a60*/  UIADD3 UR4, UR40, 0x15400, URZ ;  /* 0x0001540028047890 */ /* 0x000fe2000fffe03f */
[----:B------:R-:W-:Y:S01]  /*1a70*/  WARPGROUP.ARRIVE ;  /* 0x00000000000079c5 */ /* 0x000fe20000000000 */
[----:B------:R-:W-:Y:S02]  /*1a80*/  ULEA UR43, UR43, UR40, 0xc ;  /* 0x000000282b2b7291 */ /* 0x000fe4000f8e603f */
[----:B------:R-:W-:Y:S02]  /*1a90*/  USHF.R.U32.HI UR4, URZ, 0x4, UR4 ;  /* 0x000000043f047899 */ /* 0x000fe40008011604 */
[----:B------:R-:W-:-:S02]  /*1aa0*/  UIADD3 UR43, UR43, 0xc400, URZ ;  /* 0x0000c4002b2b7890 */ /* 0x000fc4000fffe03f */
[----:B------:R-:W-:Y:S02]  /*1ab0*/  ULOP3.LUT UR4, UR4, 0x3fff, URZ, 0xc0, !UPT ;  /* 0x00003fff04047892 */ /* 0x000fe4000f8ec03f */
[----:B------:R-:W-:Y:S02]  /*1ac0*/  USHF.R.U32.HI UR43, URZ, 0x4, UR43 ;  /* 0x000000043f2b7899 */ /* 0x000fe4000801162b */
[----:B------:R-:W-:Y:S02]  /*1ad0*/  ULOP3.LUT UR28, UR4, 0x10000, URZ, 0xfc, !UPT ;  /* 0x00010000041c7892 */ /* 0x000fe4000f8efc3f */
[----:B------:R-:W-:Y:S02]  /*1ae0*/  ULOP3.LUT UR43, UR43, 0x3fff, URZ, 0xc0, !UPT ;  /* 0x00003fff2b2b7892 */ /* 0x000fe4000f8ec03f */
[----:B------:R-:W-:Y:S02]  /*1af0*/  UIMAD UR6, UR38, 0x600, UR28 ;  /* 0x00000600260678a4 */ /* 0x000fe4000f8e021c */
[----:B------:R-:W-:Y:S01]  /*1b00*/  ULOP3.LUT UR4, UR43, 0x10000, URZ, 0xfc, !UPT ;  /* 0x000100002b047892 */ /* 0x000fe2000f8efc3f */
[----:B------:R-:W-:Y:S01]  /*1b10*/  UMOV UR7, 0x80000020 ;  /* 0x8000002000077882 */ /* 0x000fe20000000000 */
[----:B------:R-:W-:-:S02]  /*1b20*/  UMOV UR5, 0x80000020 ;  /* 0x8000002000057882 */ /* 0x000fc40000000000 */
[----:B------:R-:W-:Y:S02]  /*1b30*/  UIADD3 UR8, UR4, 0x2, URZ ;  /* 0x0000000204087890 */ /* 0x000fe4000fffe03f */
[----:B------:R-:W-:Y:S01]  /*1b40*/  UIADD3 UR10, UR6, 0x2, URZ ;  /* 0x00000002060a7890 */ /* 0x000fe2000fffe03f */
[----:B------:R-:W-:Y:S02]  /*1b50*/  UMOV UR9, 0x80000020 ;  /* 0x8000002000097882 */ /* 0x000fe40000000000 */
[----:B------:R-:W-:Y:S01]  /*1b60*/  HGMMA.64x128x16.F32 R24, gdesc[UR4], RZ, !UPT, gsb0 ;  /* 0x01e00000041879f0 */ /* 0x000fe2000c0008ff */
[----:B------:R-:W-:Y:S01]  /*1b70*/  UMOV UR11, 0x80000020 ;  /* 0x80000020000b7882 */ /* 0x000fe20000000000 */
[----:B------:R-:W-:Y:S02]  /*1b80*/  UIADD3 UR12, UR4, 0x300, URZ ;  /* 0x00000300040c7890 */ /* 0x000fe4000fffe03f */
[----:B------:R-:W-:Y:S01]  /*1b90*/  UIADD3 UR14, UR6, 0x200, URZ ;  /* 0x00000200060e7890 */ /* 0x000fe2000fffe03f */
[----:B------:R-:W-:Y:S01]  /*1ba0*/  UMOV UR13, 0x80000020 ;  /* 0x80000020000d7882 */ /* 0x000fe20000000000 */
[----:B------:R-:W-:Y:S01]  /*1bb0*/  UMOV UR15, 0x80000020 ;  /* 0x80000020000f7882 */ /* 0x000fe20000000000 */
[----:B------:R-:W-:-:S02]  /*1bc0*/  UIADD3 UR16, UR4, 0x302, URZ ;  /* 0x0000030204107890 */ /* 0x000fc4000fffe03f */
[----:B------:R-:W-:Y:S01]  /*1bd0*/  UIADD3 UR18, UR6, 0x202, URZ ;  /* 0x0000020206127890 */ /* 0x000fe2000fffe03f */
[----:B------:R-:W-:Y:S01]  /*1be0*/  UMOV UR17, 0x80000020 ;  /* 0x8000002000117882 */ /* 0x000fe20000000000 */
[----:B------:R-:W-:Y:S01]  /*1bf0*/  UMOV UR19, 0x80000020 ;  /* 0x8000002000137882 */ /* 0x000fe20000000000 */
[----:B------:R-:W-:Y:S02]  /*1c00*/  UIADD3 UR20, UR4, 0x600, URZ ;  /* 0x0000060004147890 */ /* 0x000fe4000fffe03f */
[----:B------:R-:W-:Y:S01]  /*1c10*/  UIADD3 UR22, UR6, 0x400, URZ ;  /* 0x0000040006167890 */ /* 0x000fe2000fffe03f */
[----:B------:R-:W-:Y:S01]  /*1c20*/  UMOV UR21, 0x80000020 ;  /* 0x8000002000157882 */ /* 0x000fe20000000000 */
[----:B------:R-:W-:Y:S01]  /*1c30*/  UMOV UR23, 0x80000020 ;  /* 0x8000002000177882 */ /* 0x000fe20000000000 */
[----:B------:R-:W-:Y:S02]  /*1c40*/  UIADD3 UR24, UR4, 0x602, URZ ;  /* 0x0000060204187890 */ /* 0x000fe4000fffe03f */
[----:B------:R-:W-:Y:S01]  /*1c50*/  UIADD3 UR26, UR6, 0x402, URZ ;  /* 0x00000402061a7890 */ /* 0x000fe2000fffe03f */
[----:B------:R-:W-:Y:S01]  /*1c60*/  UMOV UR25, 0x80000020 ;  /* 0x8000002000197882 */ /* 0x000fe20000000000 */
[----:B------:R-:W-:Y:S01]  /*1c70*/  UMOV UR27, 0x80000020 ;  /* 0x80000020001b7882 */ /* 0x000fe20000000000 */
[----:B------:R-:W-:-:S02]  /*1c80*/  WARPGROUP.DEPBAR.LE gsb0, 0x0 ;  /* 0x00008000000079c5 */ /* 0x000fc40000010000 */
        /* <DEDUP_REMOVED lines=15> */
[----:B------:R-:W-:Y:S05]  /*1d80*/  @!P0 BRA `(.L_x_173) ;  /* 0x0000000000048947 */ /* 0x000fea0003800000 */
[----:B------:R-:W-:Y:S01]  /*1d90*/  BPT.TRAP 0x1 ;  /* 0x000000040000795c */ /* 0x000fe20000300000 */
.L_x_173:
[----:B------:R-:W-:Y:S01]  /*1da0*/  IADD3 R89, R89, 0x80, -R157 ;  /* 0x0000008059597810 */ /* 0x000fe20007ffe89d */
[----:B------:R-:W-:Y:S01]  /*1db0*/  ULDC UR6, c[0x0][0x988] ;  /* 0x0002620000067ab9 */ /* 0x000fe20000000800 */
[----:B------:R-:W-:Y:S01]  /*1dc0*/  P2R R7, PR, RZ, 0x1 ;  /* 0x00000001ff077803 */ /* 0x000fe20000000000 */
[----:B------:R-:W-:Y:S01]  /*1dd0*/  IMAD.MOV.U32 R133, RZ, RZ, R135 ;  /* 0x000000ffff857224 */ /* 0x000fe200078e0087 */
[-C--:B------:R-:W-:Y:S01]  /*1de0*/  MOV R121, R135.reuse ;  /* 0x0000008700797202 */ /* 0x080fe20000000f00 */
[----:B------:R-:W-:Y:S01]  /*1df0*/  IMAD R4, R88, -0x80, R89 ;  /* 0xffffff8058047824 */ /* 0x000fe200078e0259 */
[----:B------:R-:W-:Y:S01]  /*1e00*/  MOV R91, R135 ;  /* 0x00000087005b7202 */ /* 0x000fe20000000f00 */
        /* <DEDUP_REMOVED lines=37> */
[----:B------:R-:W-:Y:S01]  /*2060*/  IMAD.MOV.U32 R89, RZ, RZ, R135 ;  /* 0x000000ffff597224 */ /* 0x000fe200078e0087 */
        /* <DEDUP_REMOVED lines=64> */
[----:B------:R-:W-:Y:S02]  /*2470*/  ISETP.GT.AND P0, PT, R4, 0x59, PT ;  /* 0x000000590400780c */ /* 0x000fe40003f04270 */
[----:B------:R-:W-:Y:S02]  /*2480*/  FSEL R114, R68, -INF , P6 ;  /* 0xff80000044727808 */ /* 0x000fe40003000000 */
[----:B------:R-:W-:-:S02]  /*2490*/  FMNMX.FTZ R3, R110, R3, !PT ;  /* 0x000000036e037209 */ /* 0x000fc40007810000 */
[----:B------:R-:W-:Y:S02]  /*24a0*/  FSEL R112, R59, -INF , P5 ;  /* 0xff8000003b707808 */ /* 0x000fe40002800000 */
[----:B------:R-:W-:Y:S02]  /*24b0*/  ISETP.GT.AND P5, PT, R4, 0x60, PT ;  /* 0x000000600400780c */ /* 0x000fe40003fa4270 */
[----:B------:R-:W-:Y:S02]  /*24c0*/  FSEL R116, R69, -INF , P0 ;  /* 0xff80000045747808 */ /* 0x000fe40000000000 */
[----:B------:R-:W-:Y:S02]  /*24d0*/  FMNMX.FTZ R3, R114, R3, !PT ;  /* 0x0000000372037209 */ /* 0x000fe40007810000 */
        /* <DEDUP_REMOVED lines=12> */
[----:B------:R-:W-:Y:S02]  /*25a0*/  FSEL R122, R77, -INF , P2 ;  /* 0xff8000004d7a7808 */ /* 0x000fe40001000000 */
[----:B------:R-:W-:-:S02]  /*25b0*/  FMNMX.FTZ R3, R76, R3, !PT ;  /* 0x000000034c037209 */ /* 0x000fc40007810000 */
[----:B------:R-:W-:Y:S02]  /*25c0*/  ISETP.GT.AND P3, PT, R4, 0x70, PT ;  /* 0x000000700400780c */ /* 0x000fe40003f64270 */
[----:B------:R-:W-:Y:S02]  /*25d0*/  FSEL R62, R62, -INF , P4 ;  /* 0xff8000003e3e7808 */ /* 0x000fe40002000000 */
[----:B------:R-:W-:Y:S02]  /*25e0*/  FSEL R124, R80, -INF , P3 ;  /* 0xff800000507c7808 */ /* 0x000fe40001800000 */
[----:B------:R-:W-:Y:S02]  /*25f0*/  FMNMX.FTZ R3, R122, R3, !PT ;  /* 0x000000037a037209 */ /* 0x000fe40007810000 */
[----:B------:R-:W-:Y:S02]  /*2600*/  ISETP.GT.AND P4, PT, R4, 0x71, PT ;  /* 0x000000710400780c */ /* 0x000fe40003f84270 */
[----:B------:R-:W-:-:S02]  /*2610*/  FMNMX.FTZ R3, R124, R3, !PT ;  /* 0x000000037c037209 */ /* 0x000fc40007810000 */
[----:B------:R-:W-:Y:S02]  /*2620*/  FSEL R130, R81, -INF , P4 ;  /* 0xff80000051827808 */ /* 0x000fe40002000000 */
[----:B------:R-:W-:Y:S02]  /*2630*/  ISETP.GT.AND P5, PT, R4, 0x78, PT ;  /* 0x000000780400780c */ /* 0x000fe40003fa4270 */
[----:B------:R-:W-:Y:S02]  /*2640*/  FMNMX.FTZ R3, R130, R3, !PT ;  /* 0x0000000382037209 */ /* 0x000fe40007810000 */
[----:B------:R-:W-:Y:S02]  /*2650*/  FSEL R128, R84, -INF , P5 ;  /* 0xff80000054807808 */ /* 0x000fe40002800000 */
[----:B------:R-:W-:Y:S02]  /*2660*/  ISETP.GT.AND P6, PT, R4, 0x79, PT ;  /* 0x000000790400780c */ /* 0x000fe40003fc4270 */
[----:B------:R-:W-:-:S02]  /*2670*/  FMNMX.FTZ R3, R128, R3, !PT ;  /* 0x0000000380037209 */ /* 0x000fc40007810000 */
[----:B------:R-:W-:Y:S02]  /*2680*/  FSEL R84, R85, -INF , P6 ;  /* 0xff80000055547808 */ /* 0x000fe40003000000 */
[----:B------:R-:W-:Y:S02]  /*2690*/  P2R R15, PR, RZ, 0x8 ;  /* 0x00000008ff0f7803 */ /* 0x000fe40000000000 */
[----:B------:R-:W-:Y:S01]  /*26a0*/  FMNMX.FTZ R11, R84, R3, !PT ;  /* 0x00000003540b7209 */ /* 0x000fe20007810000 */
[----:B------:R-:W-:Y:S01]  /*26b0*/  IMAD.U32 R3, RZ, RZ, UR6 ;  /* 0x00000006ff037e24 */ /* 0x000fe2000f8e00ff */
[----:B------:R-:W-:Y:S02]  /*26c0*/  P2R R21, PR, RZ, 0x4 ;  /* 0x00000004ff157803 */ /* 0x000fe40000000000 */
[----:B------:R-:W-:Y:S01]  /*26d0*/  ISETP.GT.AND P2, PT, R4, 0x58, PT ;  /* 0x000000580400780c */ /* 0x000fe20003f44270 */
[----:B01----:R-:W0:Y:S01]  /*26e0*/  SHFL.BFLY PT, R0, R11, 0x2, 0x1f ;  /* 0x0c401f000b007f89 */ /* 0x003e2200000e0000 */
[----:B------:R-:W-:-:S02]  /*26f0*/  P2R R29, PR, RZ, 0x2 ;  /* 0x00000002ff1d7803 */ /* 0x000fc40000000000 */
[----:B------:R-:W-:Y:S02]  /*2700*/  FSEL R70, R70, -INF , P2 ;  /* 0xff80000046467808 */ /* 0x000fe40001000000 */
[----:B------:R-:W-:Y:S02]  /*2710*/  ISETP.NE.AND P2, PT, R21, RZ, PT ;  /* 0x000000ff1500720c */ /* 0x000fe40003f45270 */
[C---:B------:R-:W-:Y:S02]  /*2720*/  ISETP.GT.AND P1, PT, R4.reuse, 0x59, PT ;  /* 0x000000590400780c */ /* 0x040fe40003f24270 */
[----:B------:R-:W-:Y:S02]  /*2730*/  P2R R31, PR, RZ, 0x1 ;  /* 0x00000001ff1f7803 */ /* 0x000fe40000000000 */
[----:B------:R-:W-:Y:S02]  /*2740*/  ISETP.GT.AND P0, PT, R4, 0x60, PT ;  /* 0x000000600400780c */ /* 0x000fe40003f04270 */
[----:B------:R-:W-:-:S02]  /*2750*/  FSEL R80, R71, -INF , P1 ;  /* 0xff80000047507808 */ /* 0x000fc40000800000 */
[----:B------:R-:W-:Y:S02]  /*2760*/  FSEL R74, R74, -INF , P0 ;  /* 0xff8000004a4a7808 */ /* 0x000fe40000000000 */
[----:B------:R-:W-:Y:S02]  /*2770*/  ISETP.NE.AND P0, PT, R31, RZ, PT ;  /* 0x000000ff1f00720c */ /* 0x000fe40003f05270 */
[----:B------:R-:W-:Y:S02]  /*2780*/  ISETP.NE.AND P1, PT, R29, RZ, PT ;  /* 0x000000ff1d00720c */ /* 0x000fe40003f25270 */
[----:B------:R-:W-:Y:S02]  /*2790*/  FSEL R126, R75, -INF , P0 ;  /* 0xff8000004b7e7808 */ /* 0x000fe40000000000 */
[----:B------:R-:W-:Y:S02]  /*27a0*/  FSEL R86, R86, -INF , P5 ;  /* 0xff80000056567808 */ /* 0x000fe40002800000 */
[----:B0-----:R-:W-:-:S02]  /*27b0*/  FMNMX.FTZ R13, R11, R0, !PT ;  /* 0x000000000b0d7209 */ /* 0x001fc40007810000 */
[----:B------:R-:W-:Y:S02]  /*27c0*/  ISETP.NE.AND P0, PT, R7, RZ, PT ;  /* 0x000000ff0700720c */ /* 0x000fe40003f05270 */
[----:B------:R-:W-:Y:S01]  /*27d0*/  R2UR UR6, R5 ;  /* 0x00000000050672ca */ /* 0x000fe200000e0000 */
[----:B------:R-:W0:-:S12]  /*27e0*/  SHFL.BFLY PT, R0, R13, 0x1, 0x1f ;  /* 0x0c201f000d007f89 */ /* 0x000e1800000e0000 */
[----:B------:R-:W-:-:S04]  /*27f0*/  UIADD3 UR6, UR6, 0x2d840, URZ ;  /* 0x0002d84006067890 */ /* 0x000fc8000fffe03f */
[----:B------:R-:W-:Y:S01]  /*2800*/  UPRMT UR6, UR41, 0x654, UR6 ;  /* 0x0000065429067896 */ /* 0x000fe20008000006 */
[----:B0-----:R-:W-:-:S08]  /*2810*/  FMNMX.FTZ R0, R13, R0, !PT ;  /* 0x000000000d007209 */ /* 0x001fd00007810000 */
[----:B------:R-:W-:Y:S01]  /*2820*/  SYNCS.ARRIVE.TRANS64.RED.A1T0 RZ, [UR6], RZ ;  /* 0x000000ffffff79a7 */ /* 0x000fe20008100406 */
[----:B------:R-:W-:Y:S02]  /*2830*/  FMNMX.FTZ R13, R26, R27, !PT ;  /* 0x0000001b1a0d7209 */ /* 0x000fe40007810000 */
[C---:B------:R-:W-:Y:S01]  /*2840*/  FSETP.NEU.FTZ.AND P3, PT, R0.reuse, -INF , PT ;  /* 0xff8000000000780b */ /* 0x040fe20003f7d000 */
[----:B------:R-:W-:Y:S01]  /*2850*/  FMUL.FTZ R9, R0, R3 ;  /* 0x0000000300097220 */ /* 0x000fe20000410000 */
[----:B------:R-:W-:-:S04]  /*2860*/  FMNMX.FTZ R13, R30, R13, !PT ;  /* 0x0000000d1e0d7209 */ /* 0x000fc80007810000 */
[----:B------:R-:W-:Y:S02]  /*2870*/  FMNMX.FTZ R13, R12, R13, !PT ;  /* 0x0000000d0c0d7209 */ /* 0x000fe40007810000 */
[----:B------:R-:W-:Y:S02]  /*2880*/  FSEL R9, R9, RZ, P3 ;  /* 0x000000ff09097208 */ /* 0x000fe40001800000 */
[----:B------:R-:W-:Y:S02]  /*2890*/  FMNMX.FTZ R13, R34, R13, !PT ;  /* 0x0000000d220d7209 */ /* 0x000fe40007810000 */
[----:B------:R-:W-:Y:S01]  /*28a0*/  ISETP.NE.AND P3, PT, R15, RZ, PT ;  /* 0x000000ff0f00720c */ /* 0x000fe20003f65270 */
[--C-:B------:R-:W-:Y:S01]  /*28b0*/  FFMA.FTZ R132, R25, R3, -R9.reuse ;  /* 0x0000000319847223 */ /* 0x100fe20000010809 */
[----:B------:R-:W-:Y:S01]  /*28c0*/  FMNMX.FTZ R15, R20, R13, !PT ;  /* 0x0000000d140f7209 */ /* 0x000fe20007810000 */
[-CC-:B------:R-:W-:Y:S01]  /*28d0*/  FFMA.FTZ R134, R6, R3.reuse, -R9.reuse ;  /* 0x0000000306867223 */ /* 0x180fe20000010809 */
[-CC-:B------:R-:W-:Y:S01]  /*28e0*/  FFMA.FTZ R6, R32, R3.reuse, -R9.reuse ;  /* 0x0000000320067223 */ /* 0x180fe20000010809 */
[--C-:B------:R-:W-:Y:S01]  /*28f0*/  FFMA.FTZ R32, R90, R3, -R9.reuse ;  /* 0x000000035a207223 */ /* 0x100fe20000010809 */
[----:B------:R-:W-:Y:S01]  /*2900*/  FMNMX.FTZ R15, R38, R15, !PT ;  /* 0x0000000f260f7209 */ /* 0x000fe20007810000 */
[-CC-:B------:R-:W-:Y:S01]  /*2910*/  FFMA.FTZ R4, R94, R3.reuse, -R9.reuse ;  /* 0x000000035e047223 */ /* 0x180fe20000010809 */
[----:B------:R-:W-:Y:S01]  /*2920*/  FSEL R90, R78, -INF , P1 ;  /* 0xff8000004e5a7808 */ /* 0x000fe20000800000 */
[--C-:B------:R-:W-:Y:S01]  /*2930*/  FFMA.FTZ R36, R36, R3, -R9.reuse ;  /* 0x0000000324247223 */ /* 0x100fe20000010809 */
[----:B------:R-:W-:Y:S01]  /*2940*/  FMNMX.FTZ R21, R92, R15, !PT ;  /* 0x0000000f5c157209 */ /* 0x000fe20007810000 */
[--C-:B------:R-:W-:Y:S01]  /*2950*/  FFMA.FTZ R37, R56, R3, -R9.reuse ;  /* 0x0000000338257223 */ /* 0x100fe20000010809 */
[----:B------:R-:W-:Y:S01]  /*2960*/  FSEL R94, R79, -INF , P2 ;  /* 0xff8000004f5e7808 */ /* 0x000fe20001000000 */
[----:B------:R0:W-:Y:S01]  /*2970*/  MUFU.EX2 R15, R36 ;  /* 0x00000024000f7308 */ /* 0x0001e20000000800 */
[----:B------:R-:W-:Y:S01]  /*2980*/  FMNMX.FTZ R21, R42, R21, !PT ;  /* 0x000000152a157209 */ /* 0x000fe20007810000 */
[-CC-:B------:R-:W-:Y:S01]  /*2990*/  FFMA.FTZ R56, R102, R3.reuse, -R9.reuse ;  /* 0x0000000366387223 */ /* 0x180fe20000010809 */
[----:B------:R-:W-:Y:S01]  /*29a0*/  FSEL R82, R82, -INF , P3 ;  /* 0xff80000052527808 */ /* 0x000fe20001800000 */
[--C-:B------:R-:W-:Y:S01]  /*29b0*/  FFMA.FTZ R8, R8, R3, -R9.reuse ;  /* 0x0000000308087223 */ /* 0x100fe20000010809 */
[----:B------:R-:W-:Y:S01]  /*29c0*/  FMNMX.FTZ R21, R96, R21, !PT ;  /* 0x0000001560157209 */ /* 0x000fe20007810000 */
[--C-:B------:R-:W-:Y:S01]  /*29d0*/  FFMA.FTZ R52, R52, R3, -R9.reuse ;  /* 0x0000000334347223 */ /* 0x100fe20000010809 */
[----:B------:R-:W-:Y:S01]  /*29e0*/  FSEL R102, R87, -INF , P6 ;  /* 0xff80000057667808 */ /* 0x000fe20003000000 */
[----:B------:R-:W-:Y:S01]  /*29f0*/  MUFU.EX2 R13, R8 ;  /* 0x00000008000d7308 */ /* 0x000fe20000000800 */
[----:B------:R-:W-:Y:S01]  /*2a00*/  FMNMX.FTZ R21, R46, R21, !PT ;  /* 0x000000152e157209 */ /* 0x000fe20007810000 */
[-CC-:B0-----:R-:W-:Y:S01]  /*2a10*/  FFMA.FTZ R36, R98, R3.reuse, -R9.reuse ;  /* 0x0000000362247223 */ /* 0x181fe20000010809 */
[----:B------:R-:W-:Y:S01]  /*2a20*/  FSEL R98, R83, -INF , P4 ;  /* 0xff80000053627808 */ /* 0x000fe20002000000 */
[--C-:B------:R-:W-:Y:S01]  /*2a30*/  FFMA.FTZ R7, R24, R3, -R9.reuse ;  /* 0x0000000318077223 */ /* 0x100fe20000010809 */
[----:B------:R-:W-:Y:S01]  /*2a40*/  FMNMX.FTZ R21, R100, R21, !PT ;  /* 0x0000001564157209 */ /* 0x000fe20007810000 */
[-CC-:B------:R-:W-:Y:S01]  /*2a50*/  FFMA.FTZ R11, R28, R3.reuse, -R9.reuse ;  /* 0x000000031c0b7223 */ /* 0x180fe20000010809 */
[-CC-:B------:R-:W-:Y:S01]  /*2a60*/  FFMA.FTZ R29, R40, R3.reuse, -R9.reuse ;  /* 0x00000003281d7223 */ /* 0x180fe20000010809 */
        /* <DEDUP_REMOVED lines=20> */
[----:B------:R-:W-:Y:S01]  /*2bb0*/  FFMA.FTZ R40, R84, R3, -R9 ;  /* 0x0000000354287223 */ /* 0x000fe20000010809 */
[----:B------:R-:W-:Y:S01]  /*2bc0*/  FMNMX.FTZ R21, R112, R21, !PT ;  /* 0x0000001570157209 */ /* 0x000fe20007810000 */
[----:B------:R-:W-:Y:S01]  /*2bd0*/  MUFU.EX2 R7, R7 ;  /* 0x0000000700077308 */ /* 0x000fe20000000800 */
[----:B------:R-:W-:-:S02]  /*2be0*/  IMAD.MOV.U32 R130, RZ, RZ, R135 ;  /* 0x000000ffff827224 */ /* 0x000fc400078e0087 */
[----:B------:R-:W-:Y:S01]  /*2bf0*/  FMNMX.FTZ R21, R62, R21, !PT ;  /* 0x000000153e157209 */ /* 0x000fe20007810000 */
[--C-:B------:R-:W-:Y:S02]  /*2c00*/  IMAD.MOV.U32 R124, RZ, RZ, R135.reuse ;  /* 0x000000ffff7c7224 */ /* 0x100fe400078e0087 */
[--C-:B------:R-:W-:Y:S01]  /*2c10*/  IMAD.MOV.U32 R122, RZ, RZ, R135.reuse ;  /* 0x000000ffff7a7224 */ /* 0x100fe200078e0087 */
[----:B------:R-:W-:Y:S01]  /*2c20*/  FMNMX.FTZ R21, R68, R21, !PT ;  /* 0x0000001544157209 */ /* 0x000fe20007810000 */
[----:B------:R-:W-:Y:S01]  /*2c30*/  MUFU.EX2 R132, R132 ;  /* 0x0000008400847308 */ /* 0x000fe20000000800 */
[--C-:B------:R-:W-:Y:S02]  /*2c40*/  IMAD.MOV.U32 R118, RZ, RZ, R135.reuse ;  /* 0x000000ffff767224 */ /* 0x100fe400078e0087 */
[----:B------:R-:W-:Y:S01]  /*2c50*/  FMNMX.FTZ R21, R66, R21, !PT ;  /* 0x0000001542157209 */ /* 0x000fe20007810000 */
[--C-:B------:R-:W-:Y:S02]  /*2c60*/  IMAD.MOV.U32 R116, RZ, RZ, R135.reuse ;  /* 0x000000ffff747224 */ /* 0x100fe400078e0087 */
[--C-:B------:R-:W-:Y:S01]  /*2c70*/  IMAD.MOV.U32 R114, RZ, RZ, R135.reuse ;  /* 0x000000ffff727224 */ /* 0x100fe200078e0087 */
[----:B------:R-:W-:Y:S01]  /*2c80*/  FMNMX.FTZ R25, R72, R21, !PT ;  /* 0x0000001548197209 */ /* 0x000fe20007810000 */
[----:B------:R-:W-:Y:S01]  /*2c90*/  MUFU.EX2 R11, R11 ;  /* 0x0000000b000b7308 */ /* 0x000fe20000000800 */
[----:B------:R-:W-:-:S02]  /*2ca0*/  IMAD.MOV.U32 R110, RZ, RZ, R135 ;  /* 0x000000ffff6e7224 */ /* 0x000fc400078e0087 */
[----:B------:R-:W-:Y:S01]  /*2cb0*/  FMNMX.FTZ R25, R70, R25, !PT ;  /* 0x0000001946197209 */ /* 0x000fe20007810000 */
[----:B------:R-:W-:-:S03]  /*2cc0*/  IMAD.MOV.U32 R108, RZ, RZ, R135 ;  /* 0x000000ffff6c7224 */ /* 0x000fc600078e0087 */
[----:B------:R-:W-:Y:S01]  /*2cd0*/  FMNMX.FTZ R33, R80, R25, !PT ;  /* 0x0000001950217209 */ /* 0x000fe20007810000 */
[----:B------:R-:W-:Y:S03]  /*2ce0*/  MUFU.EX2 R21, R4 ;  /* 0x0000000400157308 */ /* 0x000fe60000000800 */
[----:B------:R-:W-:-:S04]  /*2cf0*/  FMNMX.FTZ R33, R74, R33, !PT ;  /* 0x000000214a217209 */ /* 0x000fc80007810000 */
[----:B------:R-:W-:Y:S01]  /*2d00*/  FMNMX.FTZ R33, R126, R33, !PT ;  /* 0x000000217e217209 */ /* 0x000fe20007810000 */
[----:B------:R0:W-:Y:S03]  /*2d10*/  MUFU.EX2 R25, R52 ;  /* 0x0000003400197308 */ /* 0x0001e60000000800 */
[----:B------:R-:W-:-:S04]  /*2d20*/  FMNMX.FTZ R33, R90, R33, !PT ;  /* 0x000000215a217209 */ /* 0x000fc80007810000 */
[----:B------:R-:W-:Y:S01]  /*2d30*/  FMNMX.FTZ R33, R94, R33, !PT ;  /* 0x000000215e217209 */ /* 0x000fe20007810000 */
[----:B------:R-:W1:Y:S01]  /*2d40*/  MUFU.EX2 R134, R134 ;  /* 0x0000008600867308 */ /* 0x000e620000000800 */
[----:B0-----:R-:W-:Y:S01]  /*2d50*/  FFMA.FTZ R52, R120, R3, -R9 ;  /* 0x0000000378347223 */ /* 0x001fe20000010809 */
[----:B------:R-:W-:Y:S01]  /*2d60*/  IMAD.MOV.U32 R120, RZ, RZ, R135 ;  /* 0x000000ffff787224 */ /* 0x000fe200078e0087 */
[----:B------:R-:W-:-:S04]  /*2d70*/  FMNMX.FTZ R33, R82, R33, !PT ;  /* 0x0000002152217209 */ /* 0x000fc80007810000 */
[----:B------:R-:W-:Y:S01]  /*2d80*/  FMNMX.FTZ R33, R98, R33, !PT ;  /* 0x0000002162217209 */ /* 0x000fe20007810000 */
[----:B------:R-:W-:Y:S03]  /*2d90*/  MUFU.EX2 R6, R6 ;  /* 0x0000000600067308 */ /* 0x000fe60000000800 */
[----:B------:R-:W-:-:S04]  /*2da0*/  FMNMX.FTZ R33, R86, R33, !PT ;  /* 0x0000002156217209 */ /* 0x000fc80007810000 */
[----:B------:R-:W-:Y:S01]  /*2db0*/  FMNMX.FTZ R33, R102, R33, !PT ;  /* 0x0000002166217209 */ /* 0x000fe20007810000 */
[----:B------:R-:W-:Y:S01]  /*2dc0*/  MUFU.EX2 R28, R28 ;  /* 0x0000001c001c7308 */ /* 0x000fe20000000800 */
[----:B-1----:R-:W-:-:S03]  /*2dd0*/  F2FP.F16.F32.PACK_AB R10, R134, R11 ;  /* 0x0000000b860a723e */ /* 0x002fc600000000ff */
[----:B------:R-:W0:Y:S04]  /*2de0*/  SHFL.BFLY PT, R4, R33, 0x2, 0x1f ;  /* 0x0c401f0021047f89 */ /* 0x000e2800000e0000 */
[----:B------:R-:W-:Y:S08]  /*2df0*/  MUFU.EX2 R29, R29 ;  /* 0x0000001d001d7308 */ /* 0x000ff00000000800 */
[----:B------:R-:W-:Y:S08]  /*2e00*/  MUFU.EX2 R14, R14 ;  /* 0x0000000e000e7308 */ /* 0x000ff00000000800 */
[----:B------:R-:W-:Y:S01]  /*2e10*/  MUFU.EX2 R31, R31 ;  /* 0x0000001f001f7308 */ /* 0x000fe20000000800 */
[----:B0-----:R-:W-:-:S07]  /*2e20*/  FMNMX.FTZ R8, R33, R4, !PT ;  /* 0x0000000421087209 */ /* 0x001fce0007810000 */
[----:B------:R-:W-:Y:S01]  /*2e30*/  MUFU.EX2 R32, R32 ;  /* 0x0000002000207308 */ /* 0x000fe20000000800 */
[----:B------:R-:W0:Y:S07]  /*2e40*/  SHFL.BFLY PT, R33, R8, 0x1, 0x1f ;  /* 0x0c201f0008217f89 */ /* 0x000e2e00000e0000 */
[----:B------:R-:W-:Y:S08]  /*2e50*/  MUFU.EX2 R24, R24 ;  /* 0x0000001800187308 */ /* 0x000ff00000000800 */
[----:B------:R-:W-:Y:S08]  /*2e60*/  MUFU.EX2 R36, R36 ;  /* 0x0000002400247308 */ /* 0x000ff00000000800 */
[----:B------:R-:W-:Y:S01]  /*2e70*/  MUFU.EX2 R37, R37 ;  /* 0x0000002500257308 */ /* 0x000fe20000000800 */
[----:B0-----:R-:W-:Y:S01]  /*2e80*/  FMNMX.FTZ R4, R8, R33, !PT ;  /* 0x0000002108047209 */ /* 0x001fe20007810000 */
[-C--:B------:R-:W-:Y:S01]  /*2e90*/  FFMA.FTZ R33, R128, R3.reuse, -R9 ;  /* 0x0000000380217223 */ /* 0x080fe20000010809 */
[----:B------:R-:W-:Y:S01]  /*2ea0*/  FADD.FTZ R8, R7, R132 ;  /* 0x0000008407087221 */ /* 0x000fe20000010000 */
[--C-:B------:R-:W-:Y:S01]  /*2eb0*/  IMAD.MOV.U32 R128, RZ, RZ, R135.reuse ;  /* 0x000000ffff807224 */ /* 0x100fe200078e0087 */
[C---:B------:R-:W-:Y:S01]  /*2ec0*/  FSETP.NEU.FTZ.AND P1, PT, R4.reuse, -INF , PT ;  /* 0xff8000000400780b */ /* 0x040fe20003f3d000 */
[----:B------:R-:W-:Y:S01]  /*2ed0*/  FMUL.FTZ R49, R4, R3 ;  /* 0x0000000304317220 */ /* 0x000fe20000410000 */
[----:B------:R-:W-:Y:S01]  /*2ee0*/  FADD.FTZ R65, R11, R8 ;  /* 0x000000080b417221 */ /* 0x000fe20000010000 */
[----:B------:R-:W-:Y:S01]  /*2ef0*/  F2FP.F16.F32.PACK_AB R8, R132, R7 ;  /* 0x000000078408723e */ /* 0x000fe200000000ff */
[----:B------:R-:W-:Y:S01]  /*2f00*/  MUFU.EX2 R56, R56 ;  /* 0x0000003800387308 */ /* 0x000fe20000000800 */
[----:B------:R-:W-:Y:S01]  /*2f10*/  IMAD.MOV.U32 R132, RZ, RZ, R135 ;  /* 0x000000ffff847224 */ /* 0x000fe200078e0087 */
[----:B------:R-:W-:Y:S01]  /*2f20*/  FSEL R49, R49, RZ, P1 ;  /* 0x000000ff31317208 */ /* 0x000fe20000800000 */
[----:B------:R-:W-:Y:S01]  /*2f30*/  FADD.FTZ R65, R134, R65 ;  /* 0x0000004186417221 */ /* 0x000fe20000010000 */
[----:B------:R-:W-:-:S03]  /*2f40*/  IMAD.MOV.U32 R134, RZ, RZ, R135 ;  /* 0x000000ffff867224 */ /* 0x000fc600078e0087 */
[-CC-:B------:R-:W-:Y:S01]  /*2f50*/  FFMA.FTZ R9, R26, R3.reuse, -R49.reuse ;  /* 0x000000031a097223 */ /* 0x180fe20000010831 */
[-CC-:B------:R-:W-:Y:S01]  /*2f60*/  FFMA.FTZ R76, R27, R3.reuse, -R49.reuse ;  /* 0x000000031b4c7223 */ /* 0x180fe20000010831 */
[-CC-:B------:R-:W-:Y:S01]  /*2f70*/  FFMA.FTZ R61, R30, R3.reuse, -R49.reuse ;  /* 0x000000031e3d7223 */ /* 0x180fe20000010831 */
[-CC-:B------:R-:W-:Y:S01]  /*2f80*/  FFMA.FTZ R12, R12, R3.reuse, -R49.reuse ;  /* 0x000000030c0c7223 */ /* 0x180fe20000010831 */
[-CC-:B------:R-:W-:Y:S01]  /*2f90*/  FFMA.FTZ R26, R34, R3.reuse, -R49.reuse ;  /* 0x00000003221a7223 */ /* 0x180fe20000010831 */
[-CC-:B------:R-:W-:Y:S01]  /*2fa0*/  FFMA.FTZ R51, R20, R3.reuse, -R49.reuse ;  /* 0x0000000314337223 */ /* 0x180fe20000010831 */
[----:B------:R-:W-:Y:S01]  /*2fb0*/  MUFU.EX2 R9, R9 ;  /* 0x0000000900097308 */ /* 0x000fe20000000800 */
[-CC-:B------:R-:W-:Y:S01]  /*2fc0*/  FFMA.FTZ R30, R54, R3.reuse, -R49.reuse ;  /* 0x00000003361e7223 */ /* 0x180fe20000010831 */
[-CC-:B------:R-:W-:Y:S01]  /*2fd0*/  FFMA.FTZ R34, R38, R3.reuse, -R49.reuse ;  /* 0x0000000326227223 */ /* 0x180fe20000010831 */
[-CC-:B------:R-:W-:Y:S01]  /*2fe0*/  FFMA.FTZ R53, R92, R3.reuse, -R49.reuse ;  /* 0x000000035c357223 */ /* 0x180fe20000010831 */
[-CC-:B------:R-:W-:Y:S01]  /*2ff0*/  FFMA.FTZ R38, R42, R3.reuse, -R49.reuse ;  /* 0x000000032a267223 */ /* 0x180fe20000010831 */
[-CC-:B------:R-:W-:Y:S01]  /*3000*/  FFMA.FTZ R5, R62, R3.reuse, -R49.reuse ;  /* 0x000000033e057223 */ /* 0x180fe20000010831 */
[-CC-:B------:R-:W-:Y:S01]  /*3010*/  FFMA.FTZ R55, R96, R3.reuse, -R49.reuse ;  /* 0x0000000360377223 */ /* 0x180fe20000010831 */
[-CC-:B------:R-:W-:Y:S01]  /*3020*/  FFMA.FTZ R42, R46, R3.reuse, -R49.reuse ;  /* 0x000000032e2a7223 */ /* 0x180fe20000010831 */
[----:B------:R-:W0:Y:S01]  /*3030*/  MUFU.EX2 R76, R76 ;  /* 0x0000004c004c7308 */ /* 0x000e220000000800 */
[-CC-:B------:R-:W-:Y:S01]  /*3040*/  FFMA.FTZ R57, R100, R3.reuse, -R49.reuse ;  /* 0x0000000364397223 */ /* 0x180fe20000010831 */
[-CC-:B------:R-:W-:Y:S01]  /*3050*/  FFMA.FTZ R20, R50, R3.reuse, -R49.reuse ;  /* 0x0000000332147223 */ /* 0x180fe20000010831 */
[-CC-:B------:R-:W-:Y:S01]  /*3060*/  FFMA.FTZ R27, R104, R3.reuse, -R49.reuse ;  /* 0x00000003681b7223 */ /* 0x180fe20000010831 */
[-CC-:B------:R-:W-:Y:S01]  /*3070*/  FFMA.FTZ R59, R106, R3.reuse, -R49.reuse ;  /* 0x000000036a3b7223 */ /* 0x180fe20000010831 */
[-CC-:B------:R-:W-:Y:S01]  /*3080*/  FFMA.FTZ R46, R58, R3.reuse, -R49.reuse ;  /* 0x000000033a2e7223 */ /* 0x180fe20000010831 */
[-CC-:B------:R-:W-:Y:S01]  /*3090*/  FFMA.FTZ R63, R112, R3.reuse, -R49.reuse ;  /* 0x00000003703f7223 */ /* 0x180fe20000010831 */
[-CC-:B------:R-:W-:Y:S01]  /*30a0*/  FFMA.FTZ R50, R68, R3.reuse, -R49.reuse ;  /* 0x0000000344327223 */ /* 0x180fe20000010831 */
[----:B------:R-:W1:Y:S01]  /*30b0*/  MUFU.EX2 R61, R61 ;  /* 0x0000003d003d7308 */ /* 0x000e620000000800 */
[-CC-:B------:R-:W-:Y:S01]  /*30c0*/  FFMA.FTZ R58, R70, R3.reuse, -R49.reuse ;  /* 0x00000003463a7223 */ /* 0x180fe20000010831 */
[-CC-:B------:R-:W-:Y:S01]  /*30d0*/  FFMA.FTZ R126, R126, R3.reuse, -R49.reuse ;  /* 0x000000037e7e7223 */ /* 0x180fe20000010831 */
[-CC-:B------:R-:W-:Y:S01]  /*30e0*/  FFMA.FTZ R90, R90, R3.reuse, -R49.reuse ;  /* 0x000000035a5a7223 */ /* 0x180fe20000010831 */
[-CC-:B------:R-:W-:Y:S01]  /*30f0*/  FFMA.FTZ R94, R94, R3.reuse, -R49.reuse ;  /* 0x000000035e5e7223 */ /* 0x180fe20000010831 */
[-CC-:B------:R-:W-:Y:S01]  /*3100*/  FFMA.FTZ R82, R82, R3.reuse, -R49.reuse ;  /* 0x0000000352527223 */ /* 0x180fe20000010831 */
[-CC-:B------:R-:W-:Y:S01]  /*3110*/  FFMA.FTZ R98, R98, R3.reuse, -R49.reuse ;  /* 0x0000000362627223 */ /* 0x180fe20000010831 */
[----:B------:R-:W-:Y:S01]  /*3120*/  FFMA.FTZ R86, R86, R3, -R49 ;  /* 0x0000000356567223 */ /* 0x000fe20000010831 */
[----:B------:R-:W2:Y:S01]  /*3130*/  MUFU.EX2 R12, R12 ;  /* 0x0000000c000c7308 */ /* 0x000ea20000000800 */
[----:B0-----:R-:W-:Y:S01]  /*3140*/  FADD.FTZ R54, R9, R76 ;  /* 0x0000004c09367221 */ /* 0x001fe20000010000 */
[----:B------:R-:W-:Y:S01]  /*3150*/  F2FP.F16.F32.PACK_AB R9, R76, R9 ;  /* 0x000000094c09723e */ /* 0x000fe200000000ff */
[----:B------:R-:W-:-:S02]  /*3160*/  IMAD.MOV.U32 R112, RZ, RZ, R135 ;  /* 0x000000ffff707224 */ /* 0x000fc400078e0087 */
[--C-:B------:R-:W-:Y:S02]  /*3170*/  IMAD.MOV.U32 R106, RZ, RZ, R135.reuse ;  /* 0x000000ffff6a7224 */ /* 0x100fe400078e0087 */
[----:B------:R-:W-:Y:S01]  /*3180*/  IMAD.MOV.U32 R104, RZ, RZ, R135 ;  /* 0x000000ffff687224 */ /* 0x000fe200078e0087 */
[----:B------:R-:W0:Y:S01]  /*3190*/  MUFU.EX2 R26, R26 ;  /* 0x0000001a001a7308 */ /* 0x000e220000000800 */
[----:B-1----:R-:W-:Y:S01]  /*31a0*/  FADD.FTZ R7, R61, R54 ;  /* 0x000000363d077221 */ /* 0x002fe20000010000 */
[----:B------:R-:W-:Y:S01]  /*31b0*/  FFMA.FTZ R54, R72, R3, -R49 ;  /* 0x0000000348367223 */ /* 0x000fe20000010831 */
[--C-:B------:R-:W-:Y:S02]  /*31c0*/  IMAD.MOV.U32 R100, RZ, RZ, R135.reuse ;  /* 0x000000ffff647224 */ /* 0x100fe400078e0087 */
[--C-:B------:R-:W-:Y:S02]  /*31d0*/  IMAD.MOV.U32 R96, RZ, RZ, R135.reuse ;  /* 0x000000ffff607224 */ /* 0x100fe400078e0087 */
[----:B------:R-:W-:Y:S01]  /*31e0*/  IMAD.MOV.U32 R92, RZ, RZ, R135 ;  /* 0x000000ffff5c7224 */ /* 0x000fe200078e0087 */
[----:B------:R-:W1:Y:S01]  /*31f0*/  MUFU.EX2 R51, R51 ;  /* 0x0000003300337308 */ /* 0x000e620000000800 */
[C---:B--2---:R-:W-:Y:S01]  /*3200*/  FADD.FTZ R67, R12.reuse, R7 ;  /* 0x000000070c437221 */ /* 0x044fe20000010000 */
[----:B------:R-:W-:Y:S01]  /*3210*/  F2FP.F16.F32.PACK_AB R11, R12, R61 ;  /* 0x0000003d0c0b723e */ /* 0x000fe200000000ff */
[----:B------:R-:W-:Y:S01]  /*3220*/  FADD.FTZ R12, R6, R65 ;  /* 0x00000041060c7221 */ /* 0x000fe20000010000 */
[-CC-:B------:R-:W-:Y:S01]  /*3230*/  FFMA.FTZ R7, R66, R3.reuse, -R49.reuse ;  /* 0x0000000342077223 */ /* 0x180fe20000010831 */
[----:B------:R-:W-:-:S02]  /*3240*/  FFMA.FTZ R61, R80, R3, -R49 ;  /* 0x00000003503d7223 */ /* 0x000fc40000010831 */
[----:B------:R-:W-:Y:S01]  /*3250*/  FADD.FTZ R62, R13, R12 ;  /* 0x0000000c0d3e7221 */ /* 0x000fe20000010000 */
[----:B------:R-:W2:Y:S01]  /*3260*/  MUFU.EX2 R34, R34 ;  /* 0x0000002200227308 */ /* 0x000ea20000000800 */
[----:B0-----:R-:W-:Y:S01]  /*3270*/  FADD.FTZ R12, R26, R67 ;  /* 0x000000431a0c7221 */ /* 0x001fe20000010000 */
[----:B------:R0:W-:Y:S01]  /*3280*/  STSM.16.M88.4 [R16+0x21800], R8 ;  /* 0x0218000810007844 */ /* 0x0001e20000000200 */
[----:B------:R-:W-:Y:S01]  /*3290*/  FADD.FTZ R67, R15, R62 ;  /* 0x0000003e0f437221 */ /* 0x000fe20000010000 */
[-CC-:B------:R-:W-:Y:S01]  /*32a0*/  FFMA.FTZ R62, R74, R3.reuse, -R49.reuse ;  /* 0x000000034a3e7223 */ /* 0x180fe20000010831 */
[----:B------:R-:W-:Y:S01]  /*32b0*/  FFMA.FTZ R49, R102, R3, -R49 ;  /* 0x0000000366317223 */ /* 0x000fe20000010831 */
[----:B------:R-:W-:Y:S02]  /*32c0*/  IMAD.MOV.U32 R102, RZ, RZ, R135 ;  /* 0x000000ffff667224 */ /* 0x000fe400078e0087 */
[----:B------:R-:W-:Y:S01]  /*32d0*/  FADD.FTZ R66, R28, R67 ;  /* 0x000000431c427221 */ /* 0x000fe20000010000 */
[----:B------:R-:W3:Y:S01]  /*32e0*/  MUFU.EX2 R53, R53 ;  /* 0x0000003500357308 */ /* 0x000ee20000000800 */
[----:B-1----:R-:W-:-:S02]  /*32f0*/  FADD.FTZ R65, R51, R12 ;  /* 0x0000000c33417221 */ /* 0x002fc40000010000 */
[----:B------:R-:W-:-:S04]  /*3300*/  FADD.FTZ R67, R29, R66 ;  /* 0x000000421d437221 */ /* 0x000fc80000010000 */
[----:B------:R-:W-:Y:S01]  /*3310*/  FADD.FTZ R66, R14, R67 ;  /* 0x000000430e427221 */ /* 0x000fe20000010000 */
[----:B------:R-:W1:Y:S01]  /*3320*/  MUFU.EX2 R38, R38 ;  /* 0x0000002600267308 */ /* 0x000e620000000800 */
[----:B--2---:R-:W-:Y:S01]  /*3330*/  FADD.FTZ R12, R34, R65 ;  /* 0x00000041220c7221 */ /* 0x004fe20000010000 */
[----:B0-----:R-:W-:Y:S01]  /*3340*/  F2FP.F16.F32.PACK_AB R8, R13, R6 ;  /* 0x000000060d08723e */ /* 0x001fe200000000ff */
[----:B------:R-:W-:Y:S01]  /*3350*/  FADD.FTZ R67, R31, R66 ;  /* 0x000000421f437221 */ /* 0x000fe20000010000 */
[----:B------:R-:W-:Y:S02]  /*3360*/  F2FP.F16.F32.PACK_AB R10, R28, R15 ;  /* 0x0000000f1c0a723e */ /* 0x000fe400000000ff */
[----:B------:R-:W-:Y:S01]  /*3370*/  F2FP.F16.F32.PACK_AB R9, R51, R26 ;  /* 0x0000001a3309723e */ /* 0x000fe200000000ff */
[----:B------:R-:W-:Y:S01]  /*3380*/  FADD.FTZ R67, R32, R67 ;  /* 0x0000004320437221 */ /* 0x000fe20000010000 */
[----:B------:R-:W0:Y:S01]  /*3390*/  MUFU.EX2 R55, R55 ;  /* 0x0000003700377308 */ /* 0x000e220000000800 */
[C---:B---3--:R-:W-:Y:S01]  /*33a0*/  FADD.FTZ R65, R53.reuse, R12 ;  /* 0x0000000c35417221 */ /* 0x048fe20000010000 */
[----:B------:R-:W-:Y:S01]  /*33b0*/  F2FP.F16.F32.PACK_AB R11, R53, R34 ;  /* 0x00000022350b723e */ /* 0x000fe200000000ff */
[----:B------:R-:W-:Y:S01]  /*33c0*/  FADD.FTZ R66, R24, R67 ;  /* 0x0000004318427221 */ /* 0x000fe20000010000 */
[----:B------:R-:W-:-:S03]  /*33d0*/  F2FP.F16.F32.PACK_AB R24, R21, R24 ;  /* 0x000000181518723e */ /* 0x000fc600000000ff */
[----:B------:R-:W-:Y:S01]  /*33e0*/  FADD.FTZ R66, R21, R66 ;  /* 0x0000004215427221 */ /* 0x000fe20000010000 */
[----:B------:R-:W2:Y:S01]  /*33f0*/  MUFU.EX2 R42, R42 ;  /* 0x0000002a002a7308 */ /* 0x000ea20000000800 */
[----:B-1----:R-:W-:Y:S01]  /*3400*/  FADD.FTZ R12, R38, R65 ;  /* 0x00000041260c7221 */ /* 0x002fe20000010000 */
[----:B------:R1:W-:Y:S06]  /*3410*/  STSM.16.M88.4 [R23], R8 ;  /* 0x0000000817007844 */ /* 0x0003ec0000000200 */
[----:B------:R-:W3:Y:S01]  /*3420*/  MUFU.EX2 R57, R57 ;  /* 0x0000003900397308 */ /* 0x000ee20000000800 */
[----:B0-----:R-:W-:-:S07]  /*3430*/  FADD.FTZ R65, R55, R12 ;  /* 0x0000000c37417221 */ /* 0x001fce0000010000 */
[----:B------:R-:W0:Y:S01]  /*3440*/  MUFU.EX2 R20, R20 ;  /* 0x0000001400147308 */ /* 0x000e220000000800 */
[----:B--2---:R-:W-:Y:S01]  /*3450*/  FADD.FTZ R12, R42, R65 ;  /* 0x000000412a0c7221 */ /* 0x004fe20000010000 */
[----:B-1----:R-:W-:-:S06]  /*3460*/  F2FP.F16.F32.PACK_AB R8, R56, R37 ;  /* 0x000000253808723e */ /* 0x002fcc00000000ff */
[----:B------:R-:W1:Y:S01]  /*3470*/  MUFU.EX2 R27, R27 ;  /* 0x0000001b001b7308 */ /* 0x000e620000000800 */
[----:B---3--:R-:W-:Y:S01]  /*3480*/  FADD.FTZ R65, R57, R12 ;  /* 0x0000000c39417221 */ /* 0x008fe20000010000 */
[----:B------:R-:W-:Y:S02]  /*3490*/  F2FP.F16.F32.PACK_AB R12, R14, R29 ;  /* 0x0000001d0e0c723e */ /* 0x000fe400000000ff */
[----:B------:R-:W-:-:S04]  /*34a0*/  F2FP.F16.F32.PACK_AB R14, R32, R31 ;  /* 0x0000001f200e723e */ /* 0x000fc800000000ff */
[----:B------:R-:W2:Y:S01]  /*34b0*/  MUFU.EX2 R30, R30 ;  /* 0x0000001e001e7308 */ /* 0x000ea20000000800 */
[----:B0-----:R-:W-:Y:S01]  /*34c0*/  FADD.FTZ R6, R20, R65 ;  /* 0x0000004114067221 */ /* 0x001fe20000010000 */
[----:B------:R-:W-:-:S04]  /*34d0*/  FADD.FTZ R65, R25, R66 ;  /* 0x0000004219417221 */ /* 0x000fc80000010000 */
[----:B------:R-:W-:Y:S02]  /*34e0*/  FADD.FTZ R28, R36, R65 ;  /* 0x00000041241c7221 */ /* 0x000fe40000010000 */
[----:B------:R-:W0:Y:S01]  /*34f0*/  MUFU.EX2 R59, R59 ;  /* 0x0000003b003b7308 */ /* 0x000e220000000800 */
[----:B-1----:R-:W-:-:S07]  /*3500*/  FADD.FTZ R13, R27, R6 ;  /* 0x000000061b0d7221 */ /* 0x002fce0000010000 */
[----:B------:R-:W1:Y:S01]  /*3510*/  MUFU.EX2 R46, R46 ;  /* 0x0000002e002e7308 */ /* 0x000e620000000800 */
[----:B--2---:R-:W-:Y:S01]  /*3520*/  FADD.FTZ R6, R30, R13 ;  /* 0x0000000d1e067221 */ /* 0x004fe20000010000 */
[----:B------:R-:W-:-:S04]  /*3530*/  FADD.FTZ R13, R37, R28 ;  /* 0x0000001c250d7221 */ /* 0x000fc80000010000 */
[----:B------:R-:W-:Y:S01]  /*3540*/  FADD.FTZ R28, R56, R13 ;  /* 0x0000000d381c7221 */ /* 0x000fe20000010000 */
[----:B------:R-:W-:Y:S01]  /*3550*/  F2FP.F16.F32.PACK_AB R13, R55, R38 ;  /* 0x00000026370d723e */ /* 0x000fe200000000ff */
[----:B------:R-:W2:Y:S01]  /*3560*/  MUFU.EX2 R45, R45 ;  /* 0x0000002d002d7308 */ /* 0x000ea20000000800 */
[----:B0-----:R-:W-:-:S07]  /*3570*/  FADD.FTZ R15, R59, R6 ;  /* 0x000000063b0f7221 */ /* 0x001fce0000010000 */
[----:B------:R-:W0:Y:S01]  /*3580*/  MUFU.EX2 R63, R63 ;  /* 0x0000003f003f7308 */ /* 0x000e220000000800 */
[----:B-1----:R-:W-:Y:S01]  /*3590*/  FADD.FTZ R26, R46, R15 ;  /* 0x0000000f2e1a7221 */ /* 0x002fe20000010000 */
[----:B------:R-:W-:-:S05]  /*35a0*/  F2FP.F16.F32.PACK_AB R15, R57, R42 ;  /* 0x0000002a390f723e */ /* 0x000fca00000000ff */
[----:B------:R1:W-:Y:S01]  /*35b0*/  STSM.16.M88.4 [R18], R12 ;  /* 0x0000000c12007844 */ /* 0x0003e20000000200 */
[----:B------:R-:W3:Y:S01]  /*35c0*/  MUFU.EX2 R78, R78 ;  /* 0x0000004e004e7308 */ /* 0x000ee20000000800 */
[----:B--2---:R-:W-:-:S07]  /*35d0*/  FADD.FTZ R31, R45, R28 ;  /* 0x0000001c2d1f7221 */ /* 0x004fce0000010000 */
[----:B------:R-:W2:Y:S01]  /*35e0*/  MUFU.EX2 R5, R5 ;  /* 0x0000000500057308 */ /* 0x000ea20000000800 */
[----:B0-----:R-:W-:-:S07]  /*35f0*/  FADD.FTZ R26, R63, R26 ;  /* 0x0000001a3f1a7221 */ /* 0x001fce0000010000 */
[----:B------:R-:W0:Y:S01]  /*3600*/  MUFU.EX2 R35, R35 ;  /* 0x0000002300237308 */ /* 0x000e220000000800 */
[C---:B---3--:R-:W-:Y:S01]  /*3610*/  FADD.FTZ R28, R78.reuse, R31 ;  /* 0x0000001f4e1c7221 */ /* 0x048fe20000010000 */
[----:B------:R-:W-:-:S06]  /*3620*/  F2FP.F16.F32.PACK_AB R10, R78, R45 ;  /* 0x0000002d4e0a723e */ /* 0x000fcc00000000ff */
[----:B------:R-:W3:Y:S01]  /*3630*/  MUFU.EX2 R50, R50 ;  /* 0x0000003200327308 */ /* 0x000ee20000000800 */
[----:B--2---:R-:W-:Y:S01]  /*3640*/  FADD.FTZ R51, R5, R26 ;  /* 0x0000001a05337221 */ /* 0x004fe20000010000 */
[----:B------:R-:W-:Y:S02]  /*3650*/  F2FP.F16.F32.PACK_AB R26, R36, R25 ;  /* 0x00000019241a723e */ /* 0x000fe400000000ff */
[----:B------:R-:W-:Y:S02]  /*3660*/  F2FP.F16.F32.PACK_AB R25, R27, R20 ;  /* 0x000000141b19723e */ /* 0x000fe400000000ff */
[----:B------:R-:W-:Y:S02]  /*3670*/  F2FP.F16.F32.PACK_AB R27, R59, R30 ;  /* 0x0000001e3b1b723e */ /* 0x000fe400000000ff */
[----:B------:R-:W2:Y:S01]  /*3680*/  MUFU.EX2 R44, R44 ;  /* 0x0000002c002c7308 */ /* 0x000ea20000000800 */
[----:B0-----:R-:W-:Y:S02]  /*3690*/  FADD.FTZ R53, R35, R28 ;  /* 0x0000001c23357221 */ /* 0x001fe40000010000 */
[----:B------:R-:W-:Y:S05]  /*36a0*/  STSM.16.M88.4 [R17], R24 ;  /* 0x0000001811007844 */ /* 0x000fea0000000200 */
[----:B------:R-:W0:Y:S01]  /*36b0*/  MUFU.EX2 R7, R7 ;  /* 0x0000000700077308 */ /* 0x000e220000000800 */
[----:B---3--:R-:W-:-:S07]  /*36c0*/  FADD.FTZ R28, R50, R51 ;  /* 0x00000033321c7221 */ /* 0x008fce0000010000 */
[----:B------:R-:W3:Y:S01]  /*36d0*/  MUFU.EX2 R39, R39 ;  /* 0x0000002700277308 */ /* 0x000ee20000000800 */
[----:B--2---:R-:W-:-:S07]  /*36e0*/  FADD.FTZ R32, R44, R53 ;  /* 0x000000352c207221 */ /* 0x004fce0000010000 */
[----:B------:R-:W2:Y:S01]  /*36f0*/  MUFU.EX2 R54, R54 ;  /* 0x0000003600367308 */ /* 0x000ea20000000800 */
[----:B0-----:R-:W-:-:S07]  /*3700*/  FADD.FTZ R9, R7, R28 ;  /* 0x0000001c07097221 */ /* 0x001fce0000010000 */
[----:B------:R-:W1:Y:S01]  /*3710*/  MUFU.EX2 R48, R48 ;  /* 0x0000003000307308 */ /* 0x000e620000000800 */
[----:B---3--:R-:W-:-:S07]  /*3720*/  FADD.FTZ R11, R39, R32 ;  /* 0x00000020270b7221 */ /* 0x008fce0000010000 */
[----:B------:R-:W0:Y:S01]  /*3730*/  MUFU.EX2 R58, R58 ;  /* 0x0000003a003a7308 */ /* 0x000e220000000800 */
[----:B--2---:R-:W-:-:S07]  /*3740*/  FADD.FTZ R9, R54, R9 ;  /* 0x0000000936097221 */ /* 0x004fce0000010000 */
[----:B------:R-:W2:Y:S01]  /*3750*/  MUFU.EX2 R41, R41 ;  /* 0x0000002900297308 */ /* 0x000ea20000000800 */
[----:B-1----:R-:W-:Y:S01]  /*3760*/  FADD.FTZ R14, R48, R11 ;  /* 0x0000000b300e7221 */ /* 0x002fe20000010000 */
[----:B------:R-:W-:-:S06]  /*3770*/  F2FP.F16.F32.PACK_AB R11, R50, R5 ;  /* 0x00000005320b723e */ /* 0x000fcc00000000ff */
[----:B------:R-:W1:Y:S01]  /*3780*/  MUFU.EX2 R61, R61 ;  /* 0x0000003d003d7308 */ /* 0x000e620000000800 */
[----:B0-----:R-:W-:Y:S01]  /*3790*/  FADD.FTZ R12, R58, R9 ;  /* 0x000000093a0c7221 */ /* 0x001fe20000010000 */
[----:B------:R-:W-:-:S05]  /*37a0*/  F2FP.F16.F32.PACK_AB R9, R63, R46 ;  /* 0x0000002e3f09723e */ /* 0x000fca00000000ff */
[----:B------:R0:W-:Y:S01]  /*37b0*/  STSM.16.M88.4 [R16+0x27800], R8 ;  /* 0x0278000810007844 */ /* 0x0001e20000000200 */
[----:B------:R-:W3:Y:S01]  /*37c0*/  MUFU.EX2 R52, R52 ;  /* 0x0000003400347308 */ /* 0x000ee20000000800 */
[----:B--2---:R-:W-:-:S07]  /*37d0*/  FADD.FTZ R13, R41, R14 ;  /* 0x0000000e290d7221 */ /* 0x004fce0000010000 */
[----:B------:R-:W2:Y:S01]  /*37e0*/  MUFU.EX2 R62, R62 ;  /* 0x0000003e003e7308 */ /* 0x000ea20000000800 */
[----:B-1----:R-:W-:Y:S01]  /*37f0*/  FADD.FTZ R5, R61, R12 ;  /* 0x0000000c3d057221 */ /* 0x002fe20000010000 */
[----:B0-----:R-:W-:-:S06]  /*3800*/  F2FP.F16.F32.PACK_AB R8, R44, R35 ;  /* 0x000000232c08723e */ /* 0x001fcc00000000ff */
[----:B------:R-:W0:Y:S01]  /*3810*/  MUFU.EX2 R43, R43 ;  /* 0x0000002b002b7308 */ /* 0x000e220000000800 */
[----:B---3--:R-:W-:Y:S01]  /*3820*/  FADD.FTZ R14, R52, R13 ;  /* 0x0000000d340e7221 */ /* 0x008fe20000010000 */
[----:B------:R-:W-:Y:S02]  /*3830*/  F2FP.F16.F32.PACK_AB R10, R48, R39 ;  /* 0x00000027300a723e */ /* 0x000fe400000000ff */
[----:B------:R-:W-:Y:S02]  /*3840*/  F2FP.F16.F32.PACK_AB R9, R54, R7 ;  /* 0x000000073609723e */ /* 0x000fe400000000ff */
[----:B------:R-:W-:Y:S02]  /*3850*/  F2FP.F16.F32.PACK_AB R11, R61, R58 ;  /* 0x0000003a3d0b723e */ /* 0x000fe400000000ff */
[----:B------:R1:W3:Y:S01]  /*3860*/  MUFU.EX2 R29, R126 ;  /* 0x0000007e001d7308 */ /* 0x0002e20000000800 */
[----:B--2---:R-:W-:Y:S02]  /*3870*/  FADD.FTZ R12, R62, R5 ;  /* 0x000000053e0c7221 */ /* 0x004fe40000010000 */
[----:B------:R2:W-:Y:S05]  /*3880*/  STSM.16.M88.4 [R136], R8 ;  /* 0x0000000888007844 */ /* 0x0005ea0000000200 */
[----:B------:R-:W4:Y:S01]  /*3890*/  MUFU.EX2 R60, R60 ;  /* 0x0000003c003c7308 */ /* 0x000f220000000800 */
[----:B0-----:R-:W-:Y:S01]  /*38a0*/  FADD.FTZ R13, R43, R14 ;  /* 0x0000000e2b0d7221 */ /* 0x001fe20000010000 */
[----:B-1----:R-:W-:-:S06]  /*38b0*/  IMAD.MOV.U32 R126, RZ, RZ, R135 ;  /* 0x000000ffff7e7224 */ /* 0x002fcc00078e0087 */
[----:B------:R-:W0:Y:S01]  /*38c0*/  MUFU.EX2 R47, R47 ;  /* 0x0000002f002f7308 */ /* 0x000e220000000800 */
[----:B---3--:R-:W-:-:S07]  /*38d0*/  FADD.FTZ R5, R29, R12 ;  /* 0x0000000c1d057221 */ /* 0x008fce0000010000 */
[----:B------:R1:W3:Y:S01]  /*38e0*/  MUFU.EX2 R6, R90 ;  /* 0x0000005a00067308 */ /* 0x0002e20000000800 */
[C---:B----4-:R-:W-:Y:S01]  /*38f0*/  FADD.FTZ R12, R60.reuse, R13 ;  /* 0x0000000d3c0c7221 */ /* 0x050fe20000010000 */
[----:B------:R-:W-:-:S06]  /*3900*/  F2FP.F16.F32.PACK_AB R14, R60, R43 ;  /* 0x0000002b3c0e723e */ /* 0x000fcc00000000ff */
[----:B------:R-:W4:Y:S01]  /*3910*/  MUFU.EX2 R64, R64 ;  /* 0x0000004000407308 */ /* 0x000f220000000800 */
[----:B0-----:R-:W-:Y:S01]  /*3920*/  FADD.FTZ R13, R47, R12 ;  /* 0x0000000c2f0d7221 */ /* 0x001fe20000010000 */
[----:B------:R-:W-:Y:S01]  /*3930*/  F2FP.F16.F32.PACK_AB R12, R52, R41 ;  /* 0x00000029340c723e */ /* 0x000fe200000000ff */
[----:B-1----:R-:W-:-:S05]  /*3940*/  IMAD.MOV.U32 R90, RZ, RZ, R135 ;  /* 0x000000ffff5a7224 */ /* 0x002fca00078e0087 */
[----:B------:R0:W1:Y:S01]  /*3950*/  MUFU.EX2 R31, R94 ;  /* 0x0000005e001f7308 */ /* 0x0000620000000800 */
[----:B---3--:R-:W-:-:S07]  /*3960*/  FADD.FTZ R20, R6, R5 ;  /* 0x0000000506147221 */ /* 0x008fce0000010000 */
[----:B------:R-:W3:Y:S01]  /*3970*/  MUFU.EX2 R33, R33 ;  /* 0x0000002100217308 */ /* 0x000ee20000000800 */
[C---:B----4-:R-:W-:Y:S01]  /*3980*/  FADD.FTZ R28, R64.reuse, R13 ;  /* 0x0000000d401c7221 */ /* 0x050fe20000010000 */
[----:B------:R-:W-:Y:S01]  /*3990*/  F2FP.F16.F32.PACK_AB R13, R29, R62 ;  /* 0x0000003e1d0d723e */ /* 0x000fe200000000ff */
[----:B0-----:R-:W-:Y:S01]  /*39a0*/  IMAD.MOV.U32 R94, RZ, RZ, R135 ;  /* 0x000000ffff5e7224 */ /* 0x001fe200078e0087 */
[----:B------:R-:W-:-:S04]  /*39b0*/  F2FP.F16.F32.PACK_AB R24, R64, R47 ;  /* 0x0000002f4018723e */ /* 0x000fc800000000ff */
[----:B------:R-:W0:Y:S01]  /*39c0*/  MUFU.EX2 R40, R40 ;  /* 0x0000002800287308 */ /* 0x000e220000000800 */
[C---:B-1----:R-:W-:Y:S01]  /*39d0*/  F2FP.F16.F32.PACK_AB R15, R31.reuse, R6 ;  /* 0x000000061f0f723e */ /* 0x042fe200000000ff */
[----:B------:R-:W-:-:S04]  /*39e0*/  FADD.FTZ R5, R31, R20 ;  /* 0x000000141f057221 */ /* 0x000fc80000010000 */
[----:B------:R1:W-:Y:S02]  /*39f0*/  STSM.16.M88.4 [R18+0x6000], R12 ;  /* 0x0060000c12007844 */ /* 0x0003e40000000200 */
[----:B------:R-:W4:Y:S01]  /*3a00*/  MUFU.EX2 R82, R82 ;  /* 0x0000005200527308 */ /* 0x000f220000000800 */
[----:B---3--:R-:W-:-:S07]  /*3a10*/  FADD.FTZ R7, R33, R28 ;  /* 0x0000001c21077221 */ /* 0x008fce0000010000 */
[----:B------:R3:W5:Y:S01]  /*3a20*/  MUFU.EX2 R21, R98 ;  /* 0x0000006200157308 */ /* 0x0007620000000800 */
[C---:B0-----:R-:W-:Y:S01]  /*3a30*/  F2FP.F16.F32.PACK_AB R26, R40.reuse, R33 ;  /* 0x00000021281a723e */ /* 0x041fe200000000ff */
[----:B------:R-:W-:-:S06]  /*3a40*/  FADD.FTZ R7, R40, R7 ;  /* 0x0000000728077221 */ /* 0x000fcc0000010000 */
[----:B------:R-:W-:Y:S01]  /*3a50*/  MUFU.EX2 R86, R86 ;  /* 0x0000005600567308 */ /* 0x000fe20000000800 */
[----:B----4-:R-:W-:Y:S01]  /*3a60*/  FADD.FTZ R20, R82, R5 ;  /* 0x0000000552147221 */ /* 0x010fe20000010000 */
[----:B---3--:R-:W-:-:S06]  /*3a70*/  IMAD.MOV.U32 R98, RZ, RZ, R135 ;  /* 0x000000ffff627224 */ /* 0x008fcc00078e0087 */
[----:B------:R-:W0:Y:S01]  /*3a80*/  MUFU.EX2 R49, R49 ;  /* 0x0000003100317308 */ /* 0x000e220000000800 */
[C---:B-----5:R-:W-:Y:S01]  /*3a90*/  F2FP.F16.F32.PACK_AB R25, R21.reuse, R82 ;  /* 0x000000521519723e */ /* 0x060fe200000000ff */
[----:B------:R-:W-:Y:S01]  /*3aa0*/  FADD.FTZ R5, R21, R20 ;  /* 0x0000001415057221 */ /* 0x000fe20000010000 */
[----:B0-----:R-:W-:-:S03]  /*3ab0*/  F2FP.F16.F32.PACK_AB R27, R49, R86 ;  /* 0x00000056311b723e */ /* 0x001fc600000000ff */
[----:B------:R-:W-:Y:S01]  /*3ac0*/  FADD.FTZ R86, R86, R5 ;  /* 0x0000000556567221 */ /* 0x000fe20000010000 */
[----:B------:R-:W-:Y:S02]  /*3ad0*/  VIADD R5, R88, 0xfffffffe ;  /* 0xfffffffe58057836 */ /* 0x000fe40000000000 */
[----:B------:R-:W-:Y:S01]  /*3ae0*/  IMAD.MOV.U32 R88, RZ, RZ, R135 ;  /* 0x000000ffff587224 */ /* 0x000fe200078e0087 */
[----:B------:R1:W-:Y:S01]  /*3af0*/  STSM.16.M88.4 [R17+0x6000], R24 ;  /* 0x0060001811007844 */ /* 0x0003e20000000200 */
[----:B--2---:R-:W-:Y:S01]  /*3b00*/  FADD.FTZ R8, R49, R86 ;  /* 0x0000005631087221 */ /* 0x004fe20000010000 */
[----:B------:R-:W-:Y:S01]  /*3b10*/  ISETP.GE.AND P1, PT, R5, R22, PT ;  /* 0x000000160500720c */ /* 0x000fe20003f26270 */
[----:B------:R0:W-:Y:S06]  /*3b20*/  MEMBAR.ALL.CTA ;  /* 0x0000000000007992 */ /* 0x0001ec0000008000 */
[----:B0-----:R-:W0:Y:S02]  /*3b30*/  FENCE.VIEW.ASYNC.S ;  /* 0x00000000000073c6 */ /* 0x001e240000000000 */
[----:B0-----:R-:W-:-:S04]  /*3b40*/  NOP ;  /* 0x0000000000007918 */ /* 0x001fc80000000000 */
[----:B------:R-:W-:Y:S05]  /*3b50*/  @!P1 BRA `(.L_x_174) ;  /* 0x00000020009c9947 */ /* 0x000fea0003800000 */
[----:B------:R-:W-:Y:S01]  /*3b60*/  IMAD.MOV.U32 R10, RZ, RZ, R4 ;  /* 0x000000ffff0a7224 */ /* 0x000fe200078e0004 */
[----:B------:R-:W-:Y:S01]  /*3b70*/  CS2R R134, SRZ ;  /* 0x0000000000867805 */ /* 0x000fe2000001ff00 */
[----:B------:R-:W-:Y:S01]  /*3b80*/  IMAD.MOV.U32 R9, RZ, RZ, R0 ;  /* 0x000000ffff097224 */ /* 0x000fe200078e0000 */
[----:B------:R-:W-:Y:S01]  /*3b90*/  CS2R R132, SRZ ;  /* 0x0000000000847805 */ /* 0x000fe2000001ff00 */
[----:B------:R-:W-:Y:S01]  /*3ba0*/  IMAD.MOV.U32 R6, RZ, RZ, R2 ;  /* 0x000000ffff067224 */ /* 0x000fe200078e0002 */
        /* <DEDUP_REMOVED lines=22> */
[----:B------:R-:W-:-:S06]  /*3d10*/  UMOV UR6, UR38 ;  /* 0x0000002600067c82 */ /* 0x000fcc0008000000 */
.L_x_185:
[----:B------:R-:W-:Y:S01]  /*3d20*/  ISETP.NE.AND P2, PT, RZ, UR42, PT ;  /* 0x0000002aff007c0c */ /* 0x000fe2000bf45270 */
[----:B------:R-:W-:-:S04]  /*3d30*/  UISETP.NE.AND UP0, UPT, UR6, 0x1, UPT ;  /* 0x000000010600788c */ /* 0x000fc8000bf05270 */
[----:B------:R-:W-:-:S06]  /*3d40*/  USEL UR7, URZ, 0x1, UP0 ;  /* 0x000000013f077887 */ /* 0x000fcc0008000000 */
[----:B------:R-:W-:Y:S02]  /*3d50*/  LOP3.LUT R2, R6, UR7, RZ, 0x3c, !PT ;  /* 0x0000000706027c12 */ /* 0x000fe4000f8e3cff */
[----:B------:R-:W-:Y:S05]  /*3d60*/  @P2 BRA `(.L_x_175) ;  /* 0x0000000000342947 */ /* 0x000fea0003800000 */
[----:B------:R-:W-:Y:S05]  /*3d70*/  @!P0 BRA `(.L_x_176) ;  /* 0x0000000000048947 */ /* 0x000fea0003800000 */
[----:B------:R-:W-:Y:S01]  /*3d80*/  BPT.TRAP 0x1 ;  /* 0x000000040000795c */ /* 0x000fe20000300000 */
.L_x_176:
[----:B------:R-:W-:Y:S01]  /*3d90*/  UIADD3 UR7, UR6, 0x1, URZ ;  /* 0x0000000106077890 */ /* 0x000fe2000fffe03f */
[----:B------:R-:W-:-:S03]  /*3da0*/  SHF.L.U32 R0, R2, 0x1f, RZ ;  /* 0x0000001f02007819 */ /* 0x000fc600000006ff */
[----:B------:R-:W-:-:S04]  /*3db0*/  UISETP.NE.AND UP0, UPT, UR7, 0x2, UPT ;  /* 0x000000020700788c */ /* 0x000fc8000bf05270 */
[----:B------:R-:W-:-:S04]  /*3dc0*/  USEL UR7, UR7, URZ, UP0 ;  /* 0x0000003f07077287 */ /* 0x000fc80008000000 */
[----:B------:R-:W-:-:S09]  /*3dd0*/  ULEA UR7, UR7, UR40, 0x3 ;  /* 0x0000002807077291 */ /* 0x000fd2000f8e183f */
[----:B------:R0:W2:Y:S01]  /*3de0*/  SYNCS.PHASECHK.TRANS64.TRYWAIT P1, [UR7+0x2d830], R0 ;  /* 0x02d83000ff0075a7 */ /* 0x0000a20008020147 */
[----:B------:R-:W-:Y:S05]  /*3df0*/  @!P0 BRA `(.L_x_177) ;  /* 0x0000000000048947 */ /* 0x000fea0003800000 */
[----:B------:R-:W-:Y:S01]  /*3e00*/  BPT.TRAP 0x1 ;  /* 0x000000040000795c */ /* 0x000fe20000300000 */
.L_x_177:
[----:B--2---:R-:W-:Y:S05]  /*3e10*/  @P1 BRA `(.L_x_175) ;  /* 0x0000000000081947 */ /* 0x004fea0003800000 */
[----:B------:R-:W2:Y:S02]  /*3e20*/  SYNCS.PHASECHK.TRANS64.TRYWAIT P1, [UR7+0x2d830], R0 ;  /* 0x02d83000ff0075a7 */ /* 0x000ea40008020147 */
[----:B--2---:R-:W-:Y:S05]  /*3e30*/  @!P1 BRA `(.L_x_178) ;  /* 0x000000a800d89947 */ /* 0x004fea0003800000 */
.L_x_175:
[----:B--2---:R-:W2:Y:S01]  /*3e40*/  S2R R3, SR_TID.X ;  /* 0x0000000000037919 */ /* 0x004ea20000002100 */
[----:B------:R-:W-:Y:S01]  /*3e50*/  UIADD3 UR38, UR6, 0x1, URZ ;  /* 0x0000000106267890 */ /* 0x000fe2000fffe03f */
[----:B------:R-:W-:Y:S01]  /*3e60*/  UMOV UR32, UR4 ;  /* 0x0000000400207c82 */ /* 0x000fe20008000000 */
[----:B------:R-:W-:Y:S02]  /*3e70*/  UMOV UR33, UR5 ;  /* 0x0000000500217c82 */ /* 0x000fe40008000000 */
[----:B------:R-:W-:Y:S01]  /*3e80*/  UISETP.NE.AND UP0, UPT, UR38, 0x2, UPT ;  /* 0x000000022600788c */ /* 0x000fe2000bf05270 */
[----:B------:R-:W-:Y:S01]  /*3e90*/  UMOV UR35, 0x80000020 ;  /* 0x8000002000237882 */ /* 0x000fe20000000000 */
[----:B------:R-:W-:Y:S02]  /*3ea0*/  UMOV UR11, 0x80000020 ;  /* 0x80000020000b7882 */ /* 0x000fe40000000000 */
[----:B------:R-:W-:Y:S01]  /*3eb0*/  USEL UR38, UR38, URZ, UP0 ;  /* 0x0000003f26267287 */ /* 0x000fe20008000000 */
[----:B------:R-:W-:Y:S01]  /*3ec0*/  UMOV UR15, 0x80000020 ;  /* 0x80000020000f7882 */ /* 0x000fe20000000000 */
[----:B------:R-:W-:-:S02]  /*3ed0*/  UMOV UR19, 0x80000020 ;  /* 0x8000002000137882 */ /* 0x000fc40000000000 */
[----:B------:R-:W-:Y:S01]  /*3ee0*/  UIMAD UR34, UR38, 0x600, UR28 ;  /* 0x00000600262278a4 */ /* 0x000fe2000f8e021c */
[----:B------:R-:W-:Y:S01]  /*3ef0*/  UMOV UR23, 0x80000020 ;  /* 0x8000002000177882 */ /* 0x000fe20000000000 */
[----:B------:R-:W-:Y:S02]  /*3f00*/  UMOV UR27, 0x80000020 ;  /* 0x80000020001b7882 */ /* 0x000fe40000000000 */
[----:B------:R-:W-:Y:S02]  /*3f10*/  UIADD3 UR10, UR34, 0x2, URZ ;  /* 0x00000002220a7890 */ /* 0x000fe4000fffe03f */
[----:B------:R-:W-:Y:S02]  /*3f20*/  UIADD3 UR14, UR34, 0x200, URZ ;  /* 0x00000200220e7890 */ /* 0x000fe4000fffe03f */
[----:B------:R-:W-:Y:S02]  /*3f30*/  UIADD3 UR18, UR34, 0x202, URZ ;  /* 0x0000020222127890 */ /* 0x000fe4000fffe03f */
[----:B------:R-:W-:-:S02]  /*3f40*/  UIADD3 UR22, UR34, 0x400, URZ ;  /* 0x0000040022167890 */ /* 0x000fc4000fffe03f */
[----:B------:R-:W-:Y:S01]  /*3f50*/  UIADD3 UR26, UR34, 0x402, URZ ;  /* 0x00000402221a7890 */ /* 0x000fe2000fffe03f */
[----:B--2---:R-:W-:-:S05]  /*3f60*/  SHF.R.U32.HI R3, RZ, 0x7, R3 ;  /* 0x00000007ff037819 */ /* 0x004fca0000011603 */
[----:B0-----:R-:W-:-:S05]  /*3f70*/  VIADD R0, R3, 0x8 ;  /* 0x0000000803007836 */ /* 0x001fca0000000000 */
[----:B------:R0:W-:Y:S06]  /*3f80*/  BAR.SYNC.DEFER_BLOCKING R0, 0x100 ;  /* 0x000400000000751d */ /* 0x0001ec0000010000 */
[----:B-1----:R-:W-:-:S06]  /*3f90*/  WARPGROUP.ARRIVE ;  /* 0x00000000000079c5 */ /* 0x002fcc0000000000 */
        /* <DEDUP_REMOVED lines=17> */
[----:B0-----:R-:W-:Y:S05]  /*40b0*/  @P2 BRA `(.L_x_179) ;  /* 0x0000000000282947 */ /* 0x001fea0003800000 */
[----:B------:R-:W-:Y:S05]  /*40c0*/  @!P0 BRA `(.L_x_180) ;  /* 0x0000000000048947 */ /* 0x000fea0003800000 */
[----:B------:R-:W-:Y:S01]  /*40d0*/  BPT.TRAP 0x1 ;  /* 0x000000040000795c */ /* 0x000fe20000300000 */
.L_x_180:
[----:B------:R-:W-:Y:S01]  /*40e0*/  ULEA UR7, UR6, UR40, 0x3 ;  /* 0x0000002806077291 */ /* 0x000fe2000f8e183f */
[----:B------:R-:W-:-:S08]  /*40f0*/  SHF.L.U32 R0, R6, 0x1f, RZ ;  /* 0x0000001f06007819 */ /* 0x000fd000000006ff */
[----:B------:R0:W1:Y:S01]  /*4100*/  SYNCS.PHASECHK.TRANS64.TRYWAIT P1, [UR7+0x2d850], R0 ;  /* 0x02d85000ff0075a7 */ /* 0x0000620008020147 */
[----:B------:R-:W-:Y:S05]  /*4110*/  @!P0 BRA `(.L_x_181) ;  /* 0x0000000000048947 */ /* 0x000fea0003800000 */
[----:B------:R-:W-:Y:S01]  /*4120*/  BPT.TRAP 0x1 ;  /* 0x000000040000795c */ /* 0x000fe20000300000 */
.L_x_181:
[----:B-1----:R-:W-:Y:S05]  /*4130*/  @P1 BRA `(.L_x_179) ;  /* 0x0000000000081947 */ /* 0x002fea0003800000 */
[----:B------:R-:W1:Y:S02]  /*4140*/  SYNCS.PHASECHK.TRANS64.TRYWAIT P1, [UR7+0x2d850], R0 ;  /* 0x02d85000ff0075a7 */ /* 0x000e640008020147 */
[----:B-1----:R-:W-:Y:S05]  /*4150*/  @!P1 BRA `(.L_x_182) ;  /* 0x000000a800289947 */ /* 0x002fea0003800000 */
.L_x_179:
[----:B------:R-:W-:Y:S01]  /*4160*/  UIADD3 UR7, UR40, 0x400, URZ ;  /* 0x0000040028077890 */ /* 0x000fe2000fffe03f */
[----:B------:R-:W-:Y:S01]  /*4170*/  WARPGROUP.ARRIVE ;  /* 0x00000000000079c5 */ /* 0x000fe20000000000 */
[----:B------:R-:W-:-:S05]  /*4180*/  ULOP3.LUT UR10, UR39, 0x10000, URZ, 0xfc, !UPT ;  /* 0x00010000270a7892 */ /* 0x000fca000f8efc3f */
[----:B------:R-:W1:Y:S01]  /*4190*/  S2R R4, SR_TID.X ;  /* 0x0000000000047919 */ /* 0x000e620000002100 */
[----:B------:R-:W-:Y:S01]  /*41a0*/  USHF.R.U32.HI UR7, URZ, 0x4, UR7 ;  /* 0x000000043f077899 */ /* 0x000fe20008011607 */
[----:B------:R-:W-:Y:S01]  /*41b0*/  UMOV UR33, 0x40000040 ;  /* 0x4000004000217882 */ /* 0x000fe20000000000 */
[----:B------:R-:W-:Y:S02]  /*41c0*/  UMOV UR35, 0x80000020 ;  /* 0x8000002000237882 */ /* 0x000fe40000000000 */
[----:B------:R-:W-:Y:S01]  /*41d0*/  ULOP3.LUT UR7, UR7, 0x3fff, URZ, 0xc0, !UPT ;  /* 0x00003fff07077892 */ /* 0x000fe2000f8ec03f */
[----:B------:R-:W-:-:S03]  /*41e0*/  UMOV UR32, UR10 ;  /* 0x0000000a00207c82 */ /* 0x000fc60008000000 */
        /* <DEDUP_REMOVED lines=8> */
[----:B-1----:R-:W-:Y:S02]  /*4270*/  SHF.R.U32.HI R3, RZ, 0x7, R4 ;  /* 0x00000007ff037819 */ /* 0x002fe40000011604 */
[----:B------:R-:W-:-:S03]  /*4280*/  ISETP.GE.U32.AND P1, PT, R4, 0x180, PT ;  /* 0x000001800400780c */ /* 0x000fc60003f26070 */
[----:B0-----:R-:W-:-:S05]  /*4290*/  VIADD R0, R3, 0x9 ;  /* 0x0000000903007836 */ /* 0x001fca0000000000 */
[----:B------:R-:W-:Y:S01]  /*42a0*/  SEL R0, R0, 0x9, !P1 ;  /* 0x0000000900007807 */ /* 0x000fe20004800000 */
        /* <DEDUP_REMOVED lines=49> */
.L_x_183:
[----:B0-----:R-:W-:Y:S01]  /*45c0*/  FMNMX.FTZ R0, R24, R9, !PT ;  /* 0x0000000918007209 */ /* 0x001fe20007810000 */
[----:B------:R-:W-:-:S03]  /*45d0*/  ULEA UR7, UR38, UR40, 0x3 ;  /* 0x0000002826077291 */ /* 0x000fc6000f8e183f */
[----:B------:R-:W-:Y:S01]  /*45e0*/  FMNMX.FTZ R0, R25, R0, !PT ;  /* 0x0000000019007209 */ /* 0x000fe20007810000 */
[----:B------:R-:W-:-:S03]  /*45f0*/  UIADD3 UR7, UR7, 0x2d840, URZ ;  /* 0x0002d84007077890 */ /* 0x000fc6000fffe03f */
[----:B------:R-:W-:Y:S01]  /*4600*/  FMNMX.FTZ R0, R28, R0, !PT ;  /* 0x000000001c007209 */ /* 0x000fe20007810000 */
[----:B------:R-:W-:-:S03]  /*4610*/  UPRMT UR7, UR41, 0x654, UR7 ;  /* 0x0000065429077896 */ /* 0x000fc60008000007 */
[----:B------:R-:W-:-:S04]  /*4620*/  FMNMX.FTZ R0, R29, R0, !PT ;  /* 0x000000001d007209 */ /* 0x000fc80007810000 */
[----:B------:R-:W-:Y:S02]  /*4630*/  FMNMX.FTZ R0, R32, R0, !PT ;  /* 0x0000000020007209 */ /* 0x000fe40007810000 */
[----:B------:R-:W-:Y:S02]  /*4640*/  SYNCS.ARRIVE.TRANS64.RED.A1T0 RZ, [UR7], RZ ;  /* 0x000000ffffff79a7 */ /* 0x000fe40008100407 */
[----:B------:R-:W-:-:S04]  /*4650*/  FMNMX.FTZ R0, R33, R0, !PT ;  /* 0x0000000021007209 */ /* 0x000fc80007810000 */
        /* <DEDUP_REMOVED lines=25> */
[----:B------:R-:W-:-:S05]  /*47f0*/  FMNMX.FTZ R0, R85, R0, !PT ;  /* 0x0000000055007209 */ /* 0x000fca0007810000 */
[----:B------:R-:W0:Y:S02]  /*4800*/  SHFL.BFLY PT, R3, R0, 0x2, 0x1f ;  /* 0x0c401f0000037f89 */ /* 0x000e2400000e0000 */
[----:B0-----:R-:W-:-:S05]  /*4810*/  FMNMX.FTZ R0, R0, R3, !PT ;  /* 0x0000000300007209 */ /* 0x001fca0007810000 */
[----:B------:R-:W0:Y:S02]  /*4820*/  SHFL.BFLY PT, R3, R0, 0x1, 0x1f ;  /* 0x0c201f0000037f89 */ /* 0x000e2400000e0000 */
[----:B0-----:R-:W-:Y:S02]  /*4830*/  FMNMX.FTZ R0, R0, R3, !PT ;  /* 0x0000000300007209 */ /* 0x001fe40007810000 */
[----:B------:R-:W-:-:S03]  /*4840*/  FMNMX.FTZ R3, R26, R10, !PT ;  /* 0x0000000a1a037209 */ /* 0x000fc60007810000 */
[----:B------:R-:W-:Y:S01]  /*4850*/  FADD.FTZ R9, -R0, R9 ;  /* 0x0000000900097221 */ /* 0x000fe20000010100 */
        /* <DEDUP_REMOVED lines=35> */
[----:B------:R-:W0:Y:S03]  /*4a90*/  LDC R3, c[0x0][0x988] ;  /* 0x00026200ff037b82 */ /* 0x000e260000000800 */
[----:B------:R-:W-:Y:S01]  /*4aa0*/  FADD.FTZ R10, -R4, R10 ;  /* 0x0000000a040a7221 */ /* 0x000fe20000010100 */
[-C--:B0-----:R-:W-:Y:S01]  /*4ab0*/  FMUL.FTZ R6, R0, R3.reuse ;  /* 0x0000000300067220 */ /* 0x081fe20000410000 */
[-C--:B------:R-:W-:Y:S01]  /*4ac0*/  FMUL.FTZ R12, R4, R3.reuse ;  /* 0x00000003040c7220 */ /* 0x080fe20000410000 */
[-C--:B------:R-:W-:Y:S01]  /*4ad0*/  FMUL.FTZ R9, R9, R3.reuse ;  /* 0x0000000309097220 */ /* 0x080fe20000410000 */
[-C--:B------:R-:W-:Y:S01]  /*4ae0*/  FMUL.FTZ R10, R10, R3.reuse ;  /* 0x000000030a0a7220 */ /* 0x080fe20000410000 */
[-C--:B------:R-:W-:Y:S01]  /*4af0*/  FFMA.FTZ R24, R24, R3.reuse, -R6 ;  /* 0x0000000318187223 */ /* 0x080fe20000010806 */
[-C--:B------:R-:W-:Y:S01]  /*4b00*/  FFMA.FTZ R26, R26, R3.reuse, -R12 ;  /* 0x000000031a1a7223 */ /* 0x080fe2000001080c */
[-C--:B------:R-:W-:Y:S01]  /*4b10*/  FFMA.FTZ R25, R25, R3.reuse, -R6 ;  /* 0x0000000319197223 */ /* 0x080fe20000010806 */
[-C--:B------:R-:W-:Y:S01]  /*4b20*/  FFMA.FTZ R27, R27, R3.reuse, -R12 ;  /* 0x000000031b1b7223 */ /* 0x080fe2000001080c */
        /* <DEDUP_REMOVED lines=31> */
[-CC-:B------:R-:W-:Y:S01]  /*4d20*/  FFMA.FTZ R81, R81, R3.reuse, -R6.reuse ;  /* 0x0000000351517223 */ /* 0x180fe20000010806 */
[-CC-:B------:R-:W-:Y:S01]  /*4d30*/  FFMA.FTZ R84, R84, R3.reuse, -R6.reuse ;  /* 0x0000000354547223 */ /* 0x180fe20000010806 */
[-C--:B------:R-:W-:Y:S01]  /*4d40*/  FFMA.FTZ R6, R85, R3.reuse, -R6 ;  /* 0x0000000355067223 */ /* 0x080fe20000010806 */
[----:B------:R-:W2:Y:S01]  /*4d50*/  MUFU.EX2 R25, R25 ;  /* 0x0000001900197308 */ /* 0x000ea20000000800 */
[-CC-:B------:R-:W-:Y:S01]  /*4d60*/  FFMA.FTZ R30, R30, R3.reuse, -R12.reuse ;  /* 0x000000031e1e7223 */ /* 0x180fe2000001080c */
[-CC-:B------:R-:W-:Y:S01]  /*4d70*/  FFMA.FTZ R31, R31, R3.reuse, -R12.reuse ;  /* 0x000000031f1f7223 */ /* 0x180fe2000001080c */
[-CC-:B------:R-:W-:Y:S01]  /*4d80*/  FFMA.FTZ R34, R34, R3.reuse, -R12.reuse ;  /* 0x0000000322227223 */ /* 0x180fe2000001080c */
[----:B------:R-:W-:Y:S01]  /*4d90*/  FFMA.FTZ R35, R35, R3, -R12 ;  /* 0x0000000323237223 */ /* 0x000fe2000001080c */
[----:B0-----:R-:W-:Y:S01]  /*4da0*/  FFMA.FTZ R7, R9, R7, R24 ;  /* 0x0000000709077223 */ /* 0x001fe20000010018 */
[-C--:B------:R-:W-:Y:S01]  /*4db0*/  FFMA.FTZ R38, R38, R3.reuse, -R12 ;  /* 0x0000000326267223 */ /* 0x080fe2000001080c */
[----:B-1----:R-:W-:Y:S01]  /*4dc0*/  FFMA.FTZ R8, R10, R8, R26 ;  /* 0x000000080a087223 */ /* 0x002fe2000001001a */
        /* <DEDUP_REMOVED lines=9> */
[----:B--2---:R-:W-:Y:S01]  /*4e60*/  FADD.FTZ R7, R25, R7 ;  /* 0x0000000719077221 */ /* 0x004fe20000010000 */
[-CC-:B------:R-:W-:Y:S01]  /*4e70*/  FFMA.FTZ R54, R54, R3.reuse, -R12.reuse ;  /* 0x0000000336367223 */ /* 0x180fe2000001080c */
[-CC-:B------:R-:W-:Y:S01]  /*4e80*/  FFMA.FTZ R55, R55, R3.reuse, -R12.reuse ;  /* 0x0000000337377223 */ /* 0x180fe2000001080c */
[-CC-:B------:R-:W-:Y:S01]  /*4e90*/  FFMA.FTZ R58, R58, R3.reuse, -R12.reuse ;  /* 0x000000033a3a7223 */ /* 0x180fe2000001080c */
[-CC-:B------:R-:W-:Y:S01]  /*4ea0*/  FFMA.FTZ R59, R59, R3.reuse, -R12.reuse ;  /* 0x000000033b3b7223 */ /* 0x180fe2000001080c */
[-CC-:B------:R-:W-:Y:S01]  /*4eb0*/  FFMA.FTZ R62, R62, R3.reuse, -R12.reuse ;  /* 0x000000033e3e7223 */ /* 0x180fe2000001080c */
[-C--:B------:R-:W-:Y:S01]  /*4ec0*/  FFMA.FTZ R63, R63, R3.reuse, -R12 ;  /* 0x000000033f3f7223 */ /* 0x080fe2000001080c */
[----:B------:R-:W2:Y:S01]  /*4ed0*/  MUFU.EX2 R27, R30 ;  /* 0x0000001e001b7308 */ /* 0x000ea20000000800 */
[----:B0-----:R-:W-:Y:S01]  /*4ee0*/  FADD.FTZ R8, R85, R8 ;  /* 0x0000000855087221 */ /* 0x001fe20000010000 */
[-CC-:B------:R-:W-:Y:S01]  /*4ef0*/  FFMA.FTZ R66, R66, R3.reuse, -R12.reuse ;  /* 0x0000000342427223 */ /* 0x180fe2000001080c */
[-CC-:B------:R-:W-:Y:S01]  /*4f00*/  FFMA.FTZ R67, R67, R3.reuse, -R12.reuse ;  /* 0x0000000343437223 */ /* 0x180fe2000001080c */
[-CC-:B------:R-:W-:Y:S01]  /*4f10*/  FFMA.FTZ R70, R70, R3.reuse, -R12.reuse ;  /* 0x0000000346467223 */ /* 0x180fe2000001080c */
[-CC-:B------:R-:W-:Y:S01]  /*4f20*/  FFMA.FTZ R71, R71, R3.reuse, -R12.reuse ;  /* 0x0000000347477223 */ /* 0x180fe2000001080c */
[-CC-:B------:R-:W-:Y:S01]  /*4f30*/  FFMA.FTZ R74, R74, R3.reuse, -R12.reuse ;  /* 0x000000034a4a7223 */ /* 0x180fe2000001080c */
[-CC-:B------:R-:W-:Y:S01]  /*4f40*/  FFMA.FTZ R75, R75, R3.reuse, -R12.reuse ;  /* 0x000000034b4b7223 */ /* 0x180fe2000001080c */
[----:B------:R-:W0:Y:S01]  /*4f50*/  MUFU.EX2 R29, R29 ;  /* 0x0000001d001d7308 */ /* 0x000e220000000800 */
[----:B-1----:R-:W-:Y:S01]  /*4f60*/  FADD.FTZ R7, R28, R7 ;  /* 0x000000071c077221 */ /* 0x002fe20000010000 */
[-CC-:B------:R-:W-:Y:S01]  /*4f70*/  FFMA.FTZ R78, R78, R3.reuse, -R12.reuse ;  /* 0x000000034e4e7223 */ /* 0x180fe2000001080c */
[-CC-:B------:R-:W-:Y:S01]  /*4f80*/  FFMA.FTZ R79, R79, R3.reuse, -R12.reuse ;  /* 0x000000034f4f7223 */ /* 0x180fe2000001080c */
[-CC-:B------:R-:W-:Y:S01]  /*4f90*/  FFMA.FTZ R82, R82, R3.reuse, -R12.reuse ;  /* 0x0000000352527223 */ /* 0x180fe2000001080c */
[-CC-:B------:R-:W-:Y:S01]  /*4fa0*/  FFMA.FTZ R83, R83, R3.reuse, -R12.reuse ;  /* 0x0000000353537223 */ /* 0x180fe2000001080c */
[-CC-:B------:R-:W-:Y:S01]  /*4fb0*/  FFMA.FTZ R86, R86, R3.reuse, -R12.reuse ;  /* 0x0000000356567223 */ /* 0x180fe2000001080c */
[----:B------:R-:W-:Y:S01]  /*4fc0*/  FFMA.FTZ R12, R87, R3, -R12 ;  /* 0x00000003570c7223 */ /* 0x000fe2000001080c */
[----:B------:R-:W1:Y:S01]  /*4fd0*/  MUFU.EX2 R31, R31 ;  /* 0x0000001f001f7308 */ /* 0x000e620000000800 */
[----:B--2---:R-:W-:-:S07]  /*4fe0*/  FADD.FTZ R8, R27, R8 ;  /* 0x000000081b087221 */ /* 0x004fce0000010000 */
[----:B------:R-:W2:Y:S01]  /*4ff0*/  MUFU.EX2 R32, R32 ;  /* 0x0000002000207308 */ /* 0x000ea20000000800 */
[----:B0-----:R-:W-:-:S07]  /*5000*/  FADD.FTZ R7, R29, R7 ;  /* 0x000000071d077221 */ /* 0x001fce0000010000 */
[----:B------:R-:W0:Y:S01]  /*5010*/  MUFU.EX2 R34, R34 ;  /* 0x0000002200227308 */ /* 0x000e220000000800 */
[----:B-1----:R-:W-:-:S07]  /*5020*/  FADD.FTZ R8, R31, R8 ;  /* 0x000000081f087221 */ /* 0x002fce0000010000 */
        /* <DEDUP_REMOVED lines=107> */
[----:B-1----:R-:W-:Y:S01]  /*56e0*/  FADD.FTZ R8, R86, R8 ;  /* 0x0000000856087221 */ /* 0x002fe20000010000 */
[----:B--2---:R-:W-:-:S03]  /*56f0*/  FADD.FTZ R7, R6, R7 ;  /* 0x0000000706077221 */ /* 0x004fc60000010000 */
[----:B0-----:R-:W-:Y:S01]  /*5700*/  FADD.FTZ R8, R12, R8 ;  /* 0x000000080c087221 */ /* 0x001fe20000010000 */
[----:B------:R-:W-:Y:S06]  /*5710*/  @!P0 BRA `(.L_x_184) ;  /* 0x0000000000048947 */ /* 0x000fec0003800000 */
[----:B------:R-:W-:Y:S01]  /*5720*/  BPT.TRAP 0x1 ;  /* 0x000000040000795c */ /* 0x000fe20000300000 */
.L_x_184:
[----:B------:R-:W-:Y:S01]  /*5730*/  ULEA UR6, UR6, UR40, 0x3 ;  /* 0x0000002806067291 */ /* 0x000fe2000f8e183f */
[----:B------:R-:W-:Y:S01]  /*5740*/  F2FP.F16.F32.PACK_AB R24, R25, R24 ;  /* 0x000000181918723e */ /* 0x000fe200000000ff */
[-C--:B------:R-:W-:Y:S01]  /*5750*/  FMUL.FTZ R88, R88, R9.reuse ;  /* 0x0000000958587220 */ /* 0x080fe20000410000 */
[----:B------:R-:W-:Y:S01]  /*5760*/  F2FP.F16.F32.PACK_AB R25, R85, R26 ;  /* 0x0000001a5519723e */ /* 0x000fe200000000ff */
[----:B------:R-:W-:Y:S01]  /*5770*/  UIADD3 UR6, UR6, 0x2d860, URZ ;  /* 0x0002d86006067890 */ /* 0x000fe2000fffe03f */
[----:B------:R-:W-:Y:S01]  /*5780*/  F2FP.F16.F32.PACK_AB R32, R33, R32 ;  /* 0x000000202120723e */ /* 0x000fe200000000ff */
[----:B------:R-:W-:Y:S01]  /*5790*/  FMUL.FTZ R89, R89, R9 ;  /* 0x0000000959597220 */ /* 0x000fe20000410000 */
[----:B------:R-:W-:Y:S01]  /*57a0*/  F2FP.F16.F32.PACK_AB R26, R29, R28 ;  /* 0x0000001c1d1a723e */ /* 0x000fe200000000ff */
[----:B------:R-:W-:Y:S01]  /*57b0*/  UPRMT UR6, UR41, 0x654, UR6 ;  /* 0x0000065429067896 */ /* 0x000fe20008000006 */
[----:B------:R-:W-:Y:S01]  /*57c0*/  F2FP.F16.F32.PACK_AB R27, R31, R27 ;  /* 0x0000001b1f1b723e */ /* 0x000fe200000000ff */
[-C--:B------:R-:W-:Y:S01]  /*57d0*/  FMUL.FTZ R92, R92, R9.reuse ;  /* 0x000000095c5c7220 */ /* 0x080fe20000410000 */
[----:B------:R-:W-:Y:S01]  /*57e0*/  F2FP.F16.F32.PACK_AB R33, R21, R34 ;  /* 0x000000221521723e */ /* 0x000fe200000000ff */
[-C--:B------:R-:W-:Y:S01]  /*57f0*/  FMUL.FTZ R93, R93, R9.reuse ;  /* 0x000000095d5d7220 */ /* 0x080fe20000410000 */
[----:B------:R-:W-:Y:S01]  /*5800*/  F2FP.F16.F32.PACK_AB R40, R41, R40 ;  /* 0x000000282928723e */ /* 0x000fe200000000ff */
[-C--:B------:R-:W-:Y:S01]  /*5810*/  FMUL.FTZ R96, R96, R9.reuse ;  /* 0x0000000960607220 */ /* 0x080fe20000410000 */
[----:B------:R-:W-:Y:S01]  /*5820*/  F2FP.F16.F32.PACK_AB R34, R37, R36 ;  /* 0x000000242522723e */ /* 0x000fe200000000ff */
[----:B------:R-:W-:Y:S01]  /*5830*/  FMUL.FTZ R97, R97, R9 ;  /* 0x0000000961617220 */ /* 0x000fe20000410000 */
[----:B------:R-:W-:Y:S01]  /*5840*/  F2FP.F16.F32.PACK_AB R35, R39, R35 ;  /* 0x000000232723723e */ /* 0x000fe200000000ff */
[----:B------:R-:W-:Y:S01]  /*5850*/  SYNCS.ARRIVE.TRANS64.RED.A1T0 RZ, [UR6], RZ ;  /* 0x000000ffffff79a7 */ /* 0x000fe20008100406 */
[----:B------:R-:W-:Y:S01]  /*5860*/  F2FP.F16.F32.PACK_AB R41, R20, R42 ;  /* 0x0000002a1429723e */ /* 0x000fe200000000ff */
[----:B------:R0:W-:Y:S01]  /*5870*/  STSM.16.M88.4 [R16+0x21800], R24 ;  /* 0x0218001810007844 */ /* 0x0001e20000000200 */
[----:B------:R-:W-:Y:S01]  /*5880*/  F2FP.F16.F32.PACK_AB R48, R49, R48 ;  /* 0x000000303130723e */ /* 0x000fe200000000ff */
[----:B------:R-:W-:Y:S01]  /*5890*/  UMOV UR6, UR38 ;  /* 0x0000002600067c82 */ /* 0x000fe20008000000 */
[----:B------:R-:W-:Y:S01]  /*58a0*/  F2FP.F16.F32.PACK_AB R42, R45, R44 ;  /* 0x0000002c2d2a723e */ /* 0x000fe200000000ff */
[----:B------:R0:W-:Y:S01]  /*58b0*/  STSM.16.M88.4 [R23], R32 ;  /* 0x0000002017007844 */ /* 0x0001e20000000200 */
[----:B------:R-:W-:Y:S01]  /*58c0*/  F2FP.F16.F32.PACK_AB R43, R47, R43 ;  /* 0x0000002b2f2b723e */ /* 0x000fe200000000ff */
[-C--:B------:R-:W-:Y:S01]  /*58d0*/  FMUL.FTZ R100, R100, R9.reuse ;  /* 0x0000000964647220 */ /* 0x080fe20000410000 */
[----:B------:R-:W-:Y:S01]  /*58e0*/  F2FP.F16.F32.PACK_AB R49, R15, R50 ;  /* 0x000000320f31723e */ /* 0x000fe200000000ff */
[-C--:B------:R-:W-:Y:S01]  /*58f0*/  FMUL.FTZ R101, R101, R9.reuse ;  /* 0x0000000965657220 */ /* 0x080fe20000410000 */
[----:B------:R-:W-:Y:S01]  /*5900*/  F2FP.F16.F32.PACK_AB R56, R57, R56 ;  /* 0x000000383938723e */ /* 0x000fe200000000ff */
[----:B------:R0:W-:Y:S01]  /*5910*/  STSM.16.M88.4 [R18], R40 ;  /* 0x0000002812007844 */ /* 0x0001e20000000200 */
[----:B------:R-:W-:Y:S01]  /*5920*/  F2FP.F16.F32.PACK_AB R50, R53, R52 ;  /* 0x000000343532723e */ /* 0x000fe200000000ff */
[----:B------:R-:W-:Y:S01]  /*5930*/  FMUL.FTZ R104, R104, R9 ;  /* 0x0000000968687220 */ /* 0x000fe20000410000 */
        /* <DEDUP_REMOVED lines=31> */
[-C--:B------:R-:W-:Y:S01]  /*5b30*/  FMUL.FTZ R128, R128, R9.reuse ;  /* 0x0000000980807220 */ /* 0x080fe20000410000 */
[----:B------:R-:W-:Y:S01]  /*5b40*/  ISETP.GT.AND P1, PT, R5, R22, PT ;  /* 0x000000160500720c */ /* 0x000fe20003f24270 */
[-C--:B------:R-:W-:Y:S01]  /*5b50*/  FMUL.FTZ R129, R129, R9.reuse ;  /* 0x0000000981817220 */ /* 0x080fe20000410000 */
[-C--:B------:R-:W-:Y:S01]  /*5b60*/  FMUL.FTZ R132, R132, R9.reuse ;  /* 0x0000000984847220 */ /* 0x080fe20000410000 */
[----:B------:R0:W-:Y:S01]  /*5b70*/  STSM.16.M88.4 [R17+0x6000], R80 ;  /* 0x0060005011007844 */ /* 0x0001e20000000200 */
[----:B------:R-:W-:Y:S01]  /*5b80*/  FMUL.FTZ R133, R133, R9 ;  /* 0x0000000985857220 */ /* 0x000fe20000410000 */
[-C--:B------:R-:W-:Y:S01]  /*5b90*/  FMUL.FTZ R90, R90, R10.reuse ;  /* 0x0000000a5a5a7220 */ /* 0x080fe20000410000 */
[-C--:B------:R-:W-:Y:S01]  /*5ba0*/  FMUL.FTZ R91, R91, R10.reuse ;  /* 0x0000000a5b5b7220 */ /* 0x080fe20000410000 */
[----:B------:R-:W-:Y:S01]  /*5bb0*/  @!PT LDS RZ, [RZ] ;  /* 0x00000000fffff984 */ /* 0x000fe20000000800 */
[----:B------:R-:W-:Y:S01]  /*5bc0*/  @!PT LDS RZ, [RZ] ;  /* 0x00000000fffff984 */ /* 0x000fe20000000800 */
[----:B------:R-:W-:Y:S01]  /*5bd0*/  @!PT LDS RZ, [RZ] ;  /* 0x00000000fffff984 */ /* 0x000fe20000000800 */
[----:B------:R-:W-:Y:S01]  /*5be0*/  @!PT LDS RZ, [RZ] ;  /* 0x00000000fffff984 */ /* 0x000fe20000000800 */
[----:B------:R1:W-:Y:S06]  /*5bf0*/  MEMBAR.ALL.CTA ;  /* 0x0000000000007992 */ /* 0x0003ec0000008000 */
[----:B-1----:R-:W1:Y:S01]  /*5c00*/  FENCE.VIEW.ASYNC.S ;  /* 0x00000000000073c6 */ /* 0x002e620000000000 */
        /* <DEDUP_REMOVED lines=22> */
[----:B------:R-:W-:-:S02]  /*5d70*/  VIADD R5, R5, 0xffffffff ;  /* 0xffffffff05057836 */ /* 0x000fc40000000000 */
[----:B------:R-:W-:Y:S02]  /*5d80*/  IMAD.MOV.U32 R10, RZ, RZ, R4 ;  /* 0x000000ffff0a7224 */ /* 0x000fe400078e0004 */
[----:B------:R-:W-:Y:S02]  /*5d90*/  IMAD.MOV.U32 R9, RZ, RZ, R0 ;  /* 0x000000ffff097224 */ /* 0x000fe400078e0000 */
[----:B------:R-:W-:Y:S01]  /*5da0*/  IMAD.MOV.U32 R6, RZ, RZ, R2 ;  /* 0x000000ffff067224 */ /* 0x000fe200078e0002 */
[----:B-1----:R-:W-:Y:S01]  /*5db0*/  NOP ;  /* 0x0000000000007918 */ /* 0x002fe20000000000 */
[----:B0-----:R-:W-:Y:S05]  /*5dc0*/  @P1 BRA `(.L_x_185) ;  /* 0xffffffdc00d41947 */ /* 0x001fea000383ffff */
.L_x_174:
[----:B------:R-:W-:Y:S06]  /*5dd0*/  BAR.ARV 0x8, 0x200 ;  /* 0x0208000000007b1d */ /* 0x000fec0000002000 */
[----:B------:R-:W-:Y:S05]  /*5de0*/  @!P0 BRA `(.L_x_186) ;  /* 0x0000000000048947 */ /* 0x000fea0003800000 */
[----:B------:R-:W-:Y:S01]  /*5df0*/  BPT.TRAP 0x1 ;  /* 0x000000040000795c */ /* 0x000fe20000300000 */
.L_x_186:
[----:B------:R-:W-:Y:S01]  /*5e00*/  ULEA UR4, UR38, UR40, 0x3 ;  /* 0x0000002826047291 */ /* 0x000fe2000f8e183f */
[----:B------:R-:W-:-:S08]  /*5e10*/  SHF.L.U32 R5, R2, 0x1f, RZ ;  /* 0x0000001f02057819 */ /* 0x000fd000000006ff */
[----:B------:R0:W2:Y:S01]  /*5e20*/  SYNCS.PHASECHK.TRANS64.TRYWAIT P1, [UR4+0x2d850], R5 ;  /* 0x02d85005ff0075a7 */ /* 0x0000a20008020144 */
[----:B------:R-:W-:Y:S05]  /*5e30*/  @!P0 BRA `(.L_x_187) ;  /* 0x0000000000048947 */ /* 0x000fea0003800000 */
[----:B------:R-:W-:Y:S01]  /*5e40*/  BPT.TRAP 0x1 ;  /* 0x000000040000795c */ /* 0x000fe20000300000 */
.L_x_187:
[----:B--2---:R-:W-:Y:S05]  /*5e50*/  @P1 BRA `(.L_x_188) ;  /* 0x0000000000081947 */ /* 0x004fea0003800000 */
[----:B------:R-:W2:Y:S02]  /*5e60*/  SYNCS.PHASECHK.TRANS64.TRYWAIT P1, [UR4+0x2d850], R5 ;  /* 0x02d85005ff0075a7 */ /* 0x000ea40008020144 */
[----:B--2---:R-:W-:Y:S05]  /*5e70*/  @!P1 BRA `(.L_x_189) ;  /* 0x0000008800f89947 */ /* 0x004fea0003800000 */
.L_x_188:
[----:B------:R-:W-:Y:S01]  /*5e80*/  UIADD3 UR40, UR40, 0x400, URZ ;  /* 0x0000040028287890 */ /* 0x000fe2000fffe03f */
[----:B------:R-:W-:Y:S01]  /*5e90*/  WARPGROUP.ARRIVE ;  /* 0x00000000000079c5 */ /* 0x000fe20000000000 */
[----:B------:R-:W-:Y:S01]  /*5ea0*/  ULOP3.LUT UR39, UR39, 0x10000, URZ, 0xfc, !UPT ;  /* 0x0001000027277892 */ /* 0x000fe2000f8efc3f */
[----:B--2---:R-:W2:Y:S01]  /*5eb0*/  SHFL.BFLY PT, R6, R7, 0x2, 0x1f ;  /* 0x0c401f0007067f89 */ /* 0x004ea200000e0000 */
[----:B------:R-:W-:Y:S01]  /*5ec0*/  USHF.R.U32.HI UR40, URZ, 0x4, UR40 ;  /* 0x000000043f287899 */ /* 0x000fe20008011628 */
[----:B------:R-:W-:Y:S01]  /*5ed0*/  IMAD.MOV.U32 R55, RZ, RZ, RZ ;  /* 0x000000ffff377224 */ /* 0x000fe200078e00ff */
[----:B------:R-:W-:Y:S01]  /*5ee0*/  UMOV UR9, 0x40000040 ;  /* 0x4000004000097882 */ /* 0x000fe20000000000 */
[----:B------:R-:W-:Y:S01]  /*5ef0*/  UMOV UR11, 0x80000020 ;  /* 0x80000020000b7882 */ /* 0x000fe20000000000 */
[----:B------:R-:W-:Y:S01]  /*5f00*/  ULOP3.LUT UR40, UR40, 0x3fff, URZ, 0xc0, !UPT ;  /* 0x00003fff28287892 */ /* 0x000fe2000f8ec03f */
[----:B0-----:R-:W0:Y:S01]  /*5f10*/  SHFL.BFLY PT, R5, R8, 0x2, 0x1f ;  /* 0x0c401f0008057f89 */ /* 0x001e2200000e0000 */
[----:B------:R-:W-:Y:S01]  /*5f20*/  UMOV UR8, UR39 ;  /* 0x0000002700087c82 */ /* 0x000fe20008000000 */
[----:B------:R-:W-:Y:S01]  /*5f30*/  IMAD.MOV.U32 R20, RZ, RZ, -0x800000 ;  /* 0xff800000ff147424 */ /* 0x000fe200078e00ff */
[----:B------:R-:W-:Y:S01]  /*5f40*/  ULOP3.LUT UR5, UR40, 0x2000000, URZ, 0xfc, !UPT ;  /* 0x0200000028057892 */ /* 0x000fe2000f8efc3f */
[----:B------:R-:W-:-:S03]  /*5f50*/  IMAD.MOV.U32 R21, RZ, RZ, -0x800000 ;  /* 0xff800000ff157424 */ /* 0x000fc600078e00ff */
[----:B------:R-:W-:-:S07]  /*5f60*/  UIMAD UR5, UR38, 0x600, UR5 ;  /* 0x00000600260578a4 */ /* 0x000fce000f8e0205 */
[----:B------:R-:W-:Y:S02]  /*5f70*/  UMOV UR10, UR5 ;  /* 0x00000005000a7c82 */ /* 0x000fe40008000000 */
[----:B------:R-:W-:Y:S01]  /*5f80*/  HGMMA.64x96x16.F32 R88, gdesc[UR8].tnspB, R88, gsb0 ;  /* 0x41600000085879f0 */ /* 0x000fe20008000858 */
[----:B------:R-:W-:Y:S01]  /*5f90*/  UIADD3 UR8, UR39, 0x2, URZ ;  /* 0x0000000227087890 */ /* 0x000fe2000fffe03f */
[----:B--2---:R-:W-:Y:S01]  /*5fa0*/  FADD.FTZ R6, R6, R7 ;  /* 0x0000000706067221 */ /* 0x004fe20000010000 */
[----:B------:R-:W-:Y:S01]  /*5fb0*/  UIADD3 UR10, UR5, 0x40, URZ ;  /* 0x00000040050a7890 */ /* 0x000fe2000fffe03f */
[----:B------:R-:W-:Y:S01]  /*5fc0*/  UMOV UR9, 0x40000040 ;  /* 0x4000004000097882 */ /* 0x000fe20000000000 */
[----:B------:R-:W-:Y:S01]  /*5fd0*/  UMOV UR11, 0x80000020 ;  /* 0x80000020000b7882 */ /* 0x000fe20000000000 */
[----:B0-----:R-:W-:Y:S02]  /*5fe0*/  FADD.FTZ R9, R5, R8 ;  /* 0x0000000805097221 */ /* 0x001fe40000010000 */
[----:B------:R-:W0:Y:S04]  /*5ff0*/  SHFL.BFLY PT, R5, R6, 0x1, 0x1f ;  /* 0x0c201f0006057f89 */ /* 0x000e2800000e0000 */
[----:B------:R-:W1:Y:S01]  /*6000*/  SHFL.BFLY PT, R10, R9, 0x1, 0x1f ;  /* 0x0c201f00090a7f89 */ /* 0x000e6200000e0000 */
[----:B0-----:R-:W-:Y:S01]  /*6010*/  FADD.FTZ R11, R6, R5 ;  /* 0x00000005060b7221 */ /* 0x001fe20000010000 */
[----:B------:R-:W-:-:S02]  /*6020*/  IMAD.MOV.U32 R5, RZ, RZ, RZ ;  /* 0x000000ffff057224 */ /* 0x000fc400078e00ff */
[----:B-1----:R-:W-:Y:S02]  /*6030*/  FADD.FTZ R12, R9, R10 ;  /* 0x0000000a090c7221 */ /* 0x002fe40000010000 */
[----:B------:R-:W-:-:S03]  /*6040*/  FSETP.NE.FTZ.AND P1, PT, R11, RZ, PT ;  /* 0x000000ff0b00720b */ /* 0x000fc60003f35000 */
[----:B------:R-:W-:-:S10]  /*6050*/  FSETP.NE.FTZ.AND P2, PT, R12, RZ, PT ;  /* 0x000000ff0c00720b */ /* 0x000fd40003f55000 */
[----:B------:R-:W0:Y:S01]  /*6060*/  @P1 MUFU.LG2 R8, R11 ;  /* 0x0000000b00081308 */ /* 0x000e220000000c00 */
[C---:B------:R-:W-:Y:S02]  /*6070*/  @P1 FMUL.FTZ R7, R3.reuse, 0.69314718246459960938 ;  /* 0x3f31721803071820 */ /* 0x040fe40000410000 */
        /* <DEDUP_REMOVED lines=56> */
.L_x_190:
[----:B------:R-:W2:Y:S01]  /*6400*/  LDL.LU R0, [R1+0x8] ;  /* 0x0000080001007983 */ /* 0x000ea20000300800 */
[----:B------:R-:W-:Y:S01]  /*6410*/  UIADD3 UR4, UR4, 0x2d860, URZ ;  /* 0x0002d86004047890 */ /* 0x000fe2000fffe03f */
[-C--:B------:R-:W-:Y:S01]  /*6420*/  FMUL.FTZ R32, R88, R55.reuse ;  /* 0x0000003758207220 */ /* 0x080fe20000410000 */
[----:B------:R-:W-:Y:S01]  /*6430*/  UIADD3 UR38, UR38, 0x1, URZ ;  /* 0x0000000126267890 */ /* 0x000fe2000fffe03f */
[-C--:B------:R-:W-:Y:S01]  /*6440*/  FMUL.FTZ R33, R89, R55.reuse ;  /* 0x0000003759217220 */ /* 0x080fe20000410000 */
[----:B------:R-:W-:Y:S01]  /*6450*/  UPRMT UR4, UR41, 0x654, UR4 ;  /* 0x0000065429047896 */ /* 0x000fe20008000004 */
[-C--:B------:R-:W-:Y:S01]  /*6460*/  FMUL.FTZ R34, R92, R55.reuse ;  /* 0x000000375c227220 */ /* 0x080fe20000410000 */
[----:B------:R-:W-:Y:S01]  /*6470*/  UISETP.NE.AND UP0, UPT, UR38, 0x2, UPT ;  /* 0x000000022600788c */ /* 0x000fe2000bf05270 */
[-C--:B------:R-:W-:Y:S01]  /*6480*/  FMUL.FTZ R35, R93, R55.reuse ;  /* 0x000000375d237220 */ /* 0x080fe20000410000 */
[-C--:B------:R-:W-:Y:S01]  /*6490*/  FMUL.FTZ R36, R96, R55.reuse ;  /* 0x0000003760247220 */ /* 0x080fe20000410000 */
[-C--:B------:R-:W-:Y:S01]  /*64a0*/  FMUL.FTZ R37, R97, R55.reuse ;  /* 0x0000003761257220 */ /* 0x080fe20000410000 */
[-C--:B------:R-:W-:Y:S01]  /*64b0*/  FMUL.FTZ R38, R100, R55.reuse ;  /* 0x0000003764267220 */ /* 0x080fe20000410000 */
[-C--:B------:R-:W-:Y:S01]  /*64c0*/  FMUL.FTZ R39, R101, R55.reuse ;  /* 0x0000003765277220 */ /* 0x080fe20000410000 */
[-C--:B------:R-:W-:Y:S01]  /*64d0*/  FMUL.FTZ R40, R104, R55.reuse ;  /* 0x0000003768287220 */ /* 0x080fe20000410000 */
[----:B------:R-:W-:Y:S01]  /*64e0*/  SYNCS.ARRIVE.TRANS64.RED.A1T0 RZ, [UR4], RZ ;  /* 0x000000ffffff79a7 */ /* 0x000fe20008100404 */
[----:B------:R-:W-:Y:S01]  /*64f0*/  USEL UR4, URZ, 0x1, UP0 ;  /* 0x000000013f047887 */ /* 0x000fe20008000000 */
        /* <DEDUP_REMOVED lines=40> */
[----:B------:R-:W-:Y:S01]  /*6780*/  LOP3.LUT R2, R2, UR4, RZ, 0x3c, !PT ;  /* 0x0000000402027c12 */ /* 0x000fe2000f8e3cff */
[----:B------:R-:W-:Y:S01]  /*6790*/  USEL UR38, UR38, URZ, UP0 ;  /* 0x0000003f26267287 */ /* 0x000fe20008000000 */
[----:B--2---:R-:W-:-:S05]  /*67a0*/  VIADD R0, R0, 0x1 ;  /* 0x0000000100007836 */ /* 0x004fca0000000000 */
[----:B------:R0:W-:Y:S06]  /*67b0*/  STL [R1+0x8], R0 ;  /* 0x0000080001007387 */ /* 0x0001ec0000100800 */
.L_x_166:
[----:B------:R-:W1:Y:S08]  /*67c0*/  S2UR UR41, SR_CgaCtaId ;  /* 0x00000000002979c3 */ /* 0x000e700000008800 */
[----:B------:R-:W-:Y:S06]  /*67d0*/  BAR.SYNC.DEFER_BLOCKING 0x5, 0x200 ;  /* 0x0148000000007b1d */ /* 0x000fec0000010000 */
[----:B------:R-:W-:Y:S01]  /*67e0*/  UMOV UR40, 0x400 ;  /* 0x0000040000287882 */ /* 0x000fe20000000000 */
[----:B------:R-:W-:Y:S01]  /*67f0*/  BSSY B0, `(.L_x_191) ;  /* 0x0000278000007945 */ /* 0x000fe20003800000 */
[----:B-1----:R-:W-:-:S09]  /*6800*/  ULEA UR40, UR41, UR40, 0x18 ;  /* 0x0000002829287291 */ /* 0x002fd2000f8ec03f */
[----:B------:R-:W1:Y:S01]  /*6810*/  LDS.128 R4, [UR40+0x2d8d0] ;  /* 0x02d8d028ff047984 */ /* 0x000e620008000c00 */
[----:B------:R-:W-:Y:S06]  /*6820*/  BAR.ARV 0x4, 0x200 ;  /* 0x0108000000007b1d */ /* 0x000fec0000002000 */
[----:B------:R-:W-:Y:S05]  /*6830*/  @P0 BRA `(.L_x_192) ;  /* 0x0000001c00300947 */ /* 0x000fea0003800000 */
[----:B0-----:R-:W2:Y:S01]  /*6840*/  LDL R0, [R1+0x44] ;  /* 0x0000440001007983 */ /* 0x001ea20000100800 */
[----:B------:R-:W0:Y:S03]  /*6850*/  S2UR UR6, SR_SWINHI ;  /* 0x00000000000679c3 */ /* 0x000e260000002f00 */
[----:B------:R-:W3:Y:S01]  /*6860*/  LDL R86, [R1+0x40] ;  /* 0x0000400001567983 */ /* 0x000ee20000100800 */
[----:B------:R-:W-:Y:S01]  /*6870*/  UMOV UR4, UR40 ;  /* 0x0000002800047c82 */ /* 0x000fe20008000000 */
[----:B0-----:R-:W-:Y:S01]  /*6880*/  UMOV UR5, UR6 ;  /* 0x0000000600057c82 */ /* 0x001fe20008000000 */
[----:B------:R-:W-:Y:S02]  /*6890*/  IMAD.U32 R78, RZ, RZ, UR4 ;  /* 0x00000004ff4e7e24 */ /* 0x000fe4000f8e00ff */
[----:B------:R-:W-:Y:S01]  /*68a0*/  IMAD.U32 R79, RZ, RZ, UR5 ;  /* 0x00000005ff4f7e24 */ /* 0x000fe2000f8e00ff */
[----:B------:R-:W-:Y:S01]  /*68b0*/  F2FP.F16.F32.PACK_AB R30, R43, R42 ;  /* 0x0000002a2b1e723e */ /* 0x000fe200000000ff */
[C---:B------:R-:W-:Y:S01]  /*68c0*/  IMAD.SHL.U32 R83, R138.reuse, 0x4, RZ ;  /* 0x000000048a537824 */ /* 0x040fe200078e00ff */
[----:B------:R-:W-:Y:S01]  /*68d0*/  SHF.L.U64.HI R84, R138, 0x2, R156 ;  /* 0x000000028a547819 */ /* 0x000fe2000001029c */
[----:B------:R-:W-:Y:S01]  /*68e0*/  ULDC.64 UR4, c[0x0][0xc08] ;  /* 0x0003020000047ab9 */ /* 0x000fe20000000a00 */
[----:B------:R-:W-:Y:S01]  /*68f0*/  BAR.SYNC.DEFER_BLOCKING 0x1, 0x180 ;  /* 0x0046000000007b1d */ /* 0x000fe20000010000 */
[----:B--2---:R-:W-:-:S03]  /*6900*/  IMAD.WIDE R8, R0, 0x2, R78 ;  /* 0x0000000200087825 */ /* 0x004fc600078e024e */
[C---:B------:R-:W-:Y:S02]  /*6910*/  IADD3 R11, P1, R8.reuse, 0x6000, RZ ;  /* 0x00006000080b7810 */ /* 0x040fe40007f3e0ff */
[C---:B------:R-:W-:Y:S02]  /*6920*/  LOP3.LUT R3, R8.reuse, 0x180, RZ, 0xc0, !PT ;  /* 0x0000018008037812 */ /* 0x040fe400078ec0ff */
[----:B------:R-:W-:Y:S02]  /*6930*/  IADD3 R10, P0, R8, 0x6020, RZ ;  /* 0x00006020080a7810 */ /* 0x000fe40007f1e0ff */
[----:B------:R-:W-:Y:S02]  /*6940*/  LOP3.LUT R0, R11, 0x180, RZ, 0xc0, !PT ;  /* 0x000001800b007812 */ /* 0x000fe400078ec0ff */
[----:B------:R-:W-:Y:S02]  /*6950*/  SHF.R.U64 R3, R3, 0x3, RZ ;  /* 0x0000000303037819 */ /* 0x000fe400000012ff */
[----:B-1----:R-:W-:-:S02]  /*6960*/  LOP3.LUT R4, R10, 0x180, RZ, 0xc0, !PT ;  /* 0x000001800a047812 */ /* 0x002fc400078ec0ff */
[----:B------:R-:W-:Y:S02]  /*6970*/  IADD3 R81, P2, R8, 0x3020, RZ ;  /* 0x0000302008517810 */ /* 0x000fe40007f5e0ff */
[----:B------:R-:W-:Y:S02]  /*6980*/  SHF.R.U64 R0, R0, 0x3, RZ ;  /* 0x0000000300007819 */ /* 0x000fe400000012ff */
[C---:B------:R-:W-:Y:S02]  /*6990*/  IADD3 R22, P3, R8.reuse, 0x3000, RZ ;  /* 0x0000300008167810 */ /* 0x040fe40007f7e0ff */
[----:B------:R-:W-:Y:S02]  /*69a0*/  IADD3 R31, P4, R8, 0x20, RZ ;  /* 0x00000020081f7810 */ /* 0x000fe40007f9e0ff */
[----:B------:R-:W-:Y:S02]  /*69b0*/  LOP3.LUT R8, R3, R8, RZ, 0x3c, !PT ;  /* 0x0000000803087212 */ /* 0x000fe400078e3cff */
[----:B------:R-:W-:-:S02]  /*69c0*/  SHF.R.U64 R3, R4, 0x3, RZ ;  /* 0x0000000304037819 */ /* 0x000fc400000012ff */
[----:B------:R-:W-:Y:S02]  /*69d0*/  LOP3.LUT R12, R0, R11, RZ, 0x3c, !PT ;  /* 0x0000000b000c7212 */ /* 0x000fe400078e3cff */
[----:B------:R-:W-:Y:S02]  /*69e0*/  LOP3.LUT R14, R81, 0x180, RZ, 0xc0, !PT ;  /* 0x00000180510e7812 */ /* 0x000fe400078ec0ff */
[----:B------:R-:W-:Y:S02]  /*69f0*/  LOP3.LUT R0, R31, 0x180, RZ, 0xc0, !PT ;  /* 0x000001801f007812 */ /* 0x000fe400078ec0ff */
[----:B------:R-:W-:Y:S02]  /*6a00*/  LOP3.LUT R26, R3, R10, RZ, 0x3c, !PT ;  /* 0x0000000a031a7212 */ /* 0x000fe400078e3cff */
[----:B------:R-:W-:Y:S02]  /*6a10*/  LOP3.LUT R3, R22, 0x180, RZ, 0xc0, !PT ;  /* 0x0000018016037812 */ /* 0x000fe400078ec0ff */
[----:B------:R-:W-:-:S02]  /*6a20*/  SHF.R.U64 R14, R14, 0x3, RZ ;  /* 0x000000030e0e7819 */ /* 0x000fc400000012ff */
[----:B------:R-:W-:Y:S01]  /*6a30*/  SHF.R.U64 R0, R0, 0x3, RZ ;  /* 0x0000000300007819 */ /* 0x000fe200000012ff */
[--C-:B------:R-:W-:Y:S01]  /*6a40*/  IMAD.X R27, RZ, RZ, R9.reuse, P0 ;  /* 0x000000ffff1b7224 */ /* 0x100fe200000e0609 */
[----:B------:R-:W-:Y:S01]  /*6a50*/  SHF.R.U64 R3, R3, 0x3, RZ ;  /* 0x0000000303037819 */ /* 0x000fe200000012ff */
[--C-:B------:R-:W-:Y:S01]  /*6a60*/  IMAD.X R25, RZ, RZ, R9.reuse, P4 ;  /* 0x000000ffff197224 */ /* 0x100fe200020e0609 */
[----:B------:R-:W-:Y:S02]  /*6a70*/  LOP3.LUT R14, R14, R81, RZ, 0x3c, !PT ;  /* 0x000000510e0e7212 */ /* 0x000fe400078e3cff */
[----:B------:R-:W-:Y:S01]  /*6a80*/  LOP3.LUT R24, R0, R31, RZ, 0x3c, !PT ;  /* 0x0000001f00187212 */ /* 0x000fe200078e3cff */
[----:B------:R-:W0:Y:S01]  /*6a90*/  LDC.64 R80, c[0x0][0xc00] ;  /* 0x00030000ff507b82 */ /* 0x000e220000000a00 */
[--C-:B------:R-:W-:Y:S01]  /*6aa0*/  IMAD.X R13, RZ, RZ, R9.reuse, P1 ;  /* 0x000000ffff0d7224 */ /* 0x100fe200008e0609 */
[----:B------:R-:W-:Y:S01]  /*6ab0*/  MOV R4, R8 ;  /* 0x0000000800047202 */ /* 0x000fe20000000f00 */
[--C-:B------:R-:W-:Y:S01]  /*6ac0*/  IMAD.X R15, RZ, RZ, R9.reuse, P2 ;  /* 0x000000ffff0f7224 */ /* 0x100fe200010e0609 */
[----:B------:R-:W-:Y:S01]  /*6ad0*/  F2FP.F16.F32.PACK_AB R8, R33, R32 ;  /* 0x000000202108723e */ /* 0x000fe200000000ff */
[----:B------:R-:W-:Y:S01]  /*6ae0*/  IMAD.X R29, RZ, RZ, R9, P3 ;  /* 0x000000ffff1d7224 */ /* 0x000fe200018e0609 */
[----:B------:R-:W-:-:S02]  /*6af0*/  F2FP.F16.F32.PACK_AB R9, R57, R56 ;  /* 0x000000383909723e */ /* 0x000fc400000000ff */
[----:B------:R-:W-:Y:S02]  /*6b00*/  F2FP.F16.F32.PACK_AB R10, R35, R34 ;  /* 0x00000022230a723e */ /* 0x000fe400000000ff */
[----:B------:R-:W-:Y:S02]  /*6b10*/  F2FP.F16.F32.PACK_AB R11, R59, R58 ;  /* 0x0000003a3b0b723e */ /* 0x000fe400000000ff */
[----:B------:R-:W-:Y:S02]  /*6b20*/  LOP3.LUT R28, R3, R22, RZ, 0x3c, !PT ;  /* 0x00000016031c7212 */ /* 0x000fe400078e3cff */
[----:B------:R-:W-:Y:S02]  /*6b30*/  MOV R3, R26 ;  /* 0x0000001a00037202 */ /* 0x000fe40000000f00 */
[----:B------:R-:W-:Y:S02]  /*6b40*/  MOV R82, R24 ;  /* 0x0000001800527202 */ /* 0x000fe40000000f00 */
[----:B------:R-:W-:-:S02]  /*6b50*/  F2FP.F16.F32.PACK_AB R24, R37, R36 ;  /* 0x000000242518723e */ /* 0x000fc400000000ff */
[----:B------:R-:W-:Y:S02]  /*6b60*/  F2FP.F16.F32.PACK_AB R25, R61, R60 ;  /* 0x0000003c3d19723e */ /* 0x000fe400000000ff */
[----:B------:R-:W-:Y:S02]  /*6b70*/  F2FP.F16.F32.PACK_AB R26, R39, R38 ;  /* 0x00000026271a723e */ /* 0x000fe400000000ff */
[----:B------:R-:W-:Y:S01]  /*6b80*/  F2FP.F16.F32.PACK_AB R27, R63, R62 ;  /* 0x0000003e3f1b723e */ /* 0x000fe200000000ff */
[----:B------:R1:W-:Y:S01]  /*6b90*/  STSM.16.M88.4 [R4], R8 ;  /* 0x0000000804007844 */ /* 0x0003e20000000200 */
[----:B------:R-:W-:Y:S02]  /*6ba0*/  MOV R0, R28 ;  /* 0x0000001c00007202 */ /* 0x000fe40000000f00 */
[----:B------:R-:W-:Y:S02]  /*6bb0*/  F2FP.F16.F32.PACK_AB R28, R41, R40 ;  /* 0x00000028291c723e */ /* 0x000fe400000000ff */
[----:B------:R-:W-:-:S02]  /*6bc0*/  F2FP.F16.F32.PACK_AB R29, R65, R64 ;  /* 0x00000040411d723e */ /* 0x000fc400000000ff */
[----:B------:R-:W-:Y:S01]  /*6bd0*/  F2FP.F16.F32.PACK_AB R31, R67, R66 ;  /* 0x00000042431f723e */ /* 0x000fe200000000ff */
[----:B------:R2:W-:Y:S01]  /*6be0*/  STSM.16.M88.4 [R82], R24 ;  /* 0x0000001852007844 */ /* 0x0005e20000000200 */
[----:B------:R-:W-:Y:S02]  /*6bf0*/  MOV R22, R14 ;  /* 0x0000000e00167202 */ /* 0x000fe40000000f00 */
[----:B------:R-:W-:Y:S02]  /*6c00*/  F2FP.F16.F32.PACK_AB R14, R51, R50 ;  /* 0x00000032330e723e */ /* 0x000fe400000000ff */
[----:B------:R-:W-:Y:S02]  /*6c10*/  F2FP.F16.F32.PACK_AB R15, R75, R74 ;  /* 0x0000004a4b0f723e */ /* 0x000fe400000000ff */
[----:B-1----:R-:W-:Y:S02]  /*6c20*/  MOV R4, R12 ;  /* 0x0000000c00047202 */ /* 0x002fe40000000f00 */
[----:B------:R-:W-:-:S02]  /*6c30*/  F2FP.F16.F32.PACK_AB R8, R45, R44 ;  /* 0x0000002c2d08723e */ /* 0x000fc400000000ff */
[----:B------:R-:W-:Y:S02]  /*6c40*/  F2FP.F16.F32.PACK_AB R9, R69, R68 ;  /* 0x000000444509723e */ /* 0x000fe400000000ff */
[----:B------:R-:W-:Y:S02]  /*6c50*/  F2FP.F16.F32.PACK_AB R10, R47, R46 ;  /* 0x0000002e2f0a723e */ /* 0x000fe400000000ff */
[----:B------:R-:W-:Y:S02]  /*6c60*/  F2FP.F16.F32.PACK_AB R11, R71, R70 ;  /* 0x00000046470b723e */ /* 0x000fe400000000ff */
[----:B------:R-:W-:Y:S02]  /*6c70*/  F2FP.F16.F32.PACK_AB R12, R49, R48 ;  /* 0x00000030310c723e */ /* 0x000fe400000000ff */
[----:B------:R-:W-:Y:S02]  /*6c80*/  F2FP.F16.F32.PACK_AB R13, R73, R72 ;  /* 0x00000048490d723e */ /* 0x000fe400000000ff */
[----:B--2---:R-:W-:-:S02]  /*6c90*/  F2FP.F16.F32.PACK_AB R24, R53, R52 ;  /* 0x000000343518723e */ /* 0x004fc400000000ff */
[----:B------:R-:W-:Y:S02]  /*6ca0*/  F2FP.F16.F32.PACK_AB R25, R77, R76 ;  /* 0x0000004c4d19723e */ /* 0x000fe400000000ff */
[----:B------:R-:W-:Y:S02]  /*6cb0*/  F2FP.F16.F32.PACK_AB R26, R55, R54 ;  /* 0x00000036371a723e */ /* 0x000fe400000000ff */
[----:B------:R-:W-:Y:S01]  /*6cc0*/  F2FP.F16.F32.PACK_AB R27, R135, R134 ;  /* 0x00000086871b723e */ /* 0x000fe200000000ff */
[----:B------:R1:W-:Y:S04]  /*6cd0*/  STSM.16.M88.4 [R0], R28 ;  /* 0x0000001c00007844 */ /* 0x0003e80000000200 */
[----:B------:R2:W-:Y:S04]  /*6ce0*/  STSM.16.M88.4 [R22], R8 ;  /* 0x0000000816007844 */ /* 0x0005e80000000200 */
[----:B------:R-:W-:Y:S04]  /*6cf0*/  STSM.16.M88.4 [R4], R12 ;  /* 0x0000000c04007844 */ /* 0x000fe80000000200 */
[----:B------:R4:W-:Y:S01]  /*6d00*/  STSM.16.M88.4 [R3], R24 ;  /* 0x0000001803007844 */ /* 0x0009e20000000200 */
[----:B0-----:R-:W-:-:S04]  /*6d10*/  ISETP.NE.U32.AND P0, PT, R80, RZ, PT ;  /* 0x000000ff5000720c */ /* 0x001fc80003f05070 */
[----:B------:R-:W-:Y:S01]  /*6d20*/  ISETP.NE.AND.EX P0, PT, R81, RZ, PT, P0 ;  /* 0x000000ff5100720c */ /* 0x000fe20003f05300 */
[----:B------:R-:W-:Y:S01]  /*6d30*/  BAR.SYNC.DEFER_BLOCKING 0x1, 0x180 ;  /* 0x0046000000007b1d */ /* 0x000fe20000010000 */
[----:B-1----:R-:W-:Y:S01]  /*6d40*/  IADD3 R28, P1, R83, R80, RZ ;  /* 0x00000050531c7210 */ /* 0x002fe20007f3e0ff */
[----:B------:R-:W-:-:S04]  /*6d50*/  IMAD.MOV.U32 R0, RZ, RZ, RZ ;  /* 0x000000ffff007224 */ /* 0x000fc800078e00ff */
[----:B------:R-:W-:Y:S02]  /*6d60*/  IMAD.X R29, R84, 0x1, R81, P1 ;  /* 0x00000001541d7824 */ /* 0x000fe400008e0651 */
[----:B--2---:R-:W0:Y:S08]  /*6d70*/  LDC R11, c[0x0][0xad4] ;  /* 0x0002b500ff0b7b82 */ /* 0x004e300000000800 */
[----:B----4-:R-:W1:Y:S08]  /*6d80*/  LDC R3, c[0x0][0xbe8] ;  /* 0x0002fa00ff037b82 */ /* 0x010e700000000800 */
[----:B------:R-:W2:Y:S01]  /*6d90*/  LDC.64 R14, c[0x0][0xba8] ;  /* 0x0002ea00ff0e7b82 */ /* 0x000ea20000000a00 */
[----:B------:R-:W4:Y:S01]  /*6da0*/  @P0 LDG.E R0, desc[UR36][R28.64] ;  /* 0x000000241c000981 */ /* 0x000f22000c1e1900 */
[----:B------:R-:W-:-:S04]  /*6db0*/  ISETP.NE.U32.AND P1, PT, RZ, UR4, PT ;  /* 0x00000004ff007c0c */ /* 0x000fc8000bf25070 */
[----:B------:R-:W-:Y:S01]  /*6dc0*/  ISETP.NE.AND.EX P1, PT, RZ, UR5, PT, P1 ;  /* 0x00000005ff007c0c */ /* 0x000fe2000bf25310 */
[----:B------:R-:W-:-:S12]  /*6dd0*/  IMAD.MOV.U32 R24, RZ, RZ, 0x9b8 ;  /* 0x000009b8ff187424 */ /* 0x000fd800078e00ff */
[----:B------:R-:W-:-:S04]  /*6de0*/  @P1 IADD3 R8, P2, R83, UR4, RZ ;  /* 0x0000000453081c10 */ /* 0x000fc8000ff5e0ff */
[----:B------:R-:W-:Y:S02]  /*6df0*/  @P1 IADD3.X R9, R84, UR5, RZ, P2, !PT ;  /* 0x0000000554091c10 */ /* 0x000fe400097fe4ff */
[----:B------:R-:W-:Y:S01]  /*6e00*/  ISETP.NE.AND P2, PT, R140, RZ, PT ;  /* 0x000000ff8c00720c */ /* 0x000fe20003f45270 */
[----:B------:R-:W-:-:S03]  /*6e10*/  ULDC UR4, c[0x0][0xa88] ;  /* 0x0002a20000047ab9 */ /* 0x000fc60000000800 */
[----:B0-----:R-:W-:Y:S01]  /*6e20*/  SEL R11, R140, R11, P2 ;  /* 0x0000000b8c0b7207 */ /* 0x001fe20001000000 */
[----:B------:R-:W-:-:S03]  /*6e30*/  IMAD.U32 R22, RZ, RZ, UR4 ;  /* 0x00000004ff167e24 */ /* 0x000fc6000f8e00ff */
[----:B------:R-:W-:Y:S02]  /*6e40*/  ISETP.GT.AND P3, PT, R11, 0x1, PT ;  /* 0x000000010b00780c */ /* 0x000fe40003f64270 */
[----:B-1----:R-:W-:Y:S01]  /*6e50*/  ISETP.NE.AND P4, PT, R3, 0x1, PT ;  /* 0x000000010300780c */ /* 0x002fe20003f85270 */
[----:B------:R0:W5:Y:S01]  /*6e60*/  @P1 LDG.E R22, desc[UR36][R8.64] ;  /* 0x0000002408161981 */ /* 0x000162000c1e1900 */
[----:B------:R-:W-:-:S04]  /*6e70*/  SEL R24, R24, 0x978, P3 ;  /* 0x0000097818187807 */ /* 0x000fc80001800000 */
[----:B------:R-:W1:Y:S08]  /*6e80*/  LDC.64 R10, c[0x0][R24+0x218] ;  /* 0x00008600180a7b82 */ /* 0x000e700000000a00 */
[----:B0-----:R-:W0:Y:S01]  /*6e90*/  LDC.64 R8, c[0x0][R24+0x220] ;  /* 0x0000880018087b82 */ /* 0x001e220000000a00 */
[----:B------:R-:W-:-:S07]  /*6ea0*/  ISETP.NE.U32.AND P2, PT, R80, RZ, PT ;  /* 0x000000ff5000720c */ /* 0x000fce0003f45070 */
[----:B------:R-:W4:Y:S01]  /*6eb0*/  @P4 LDC R83, c[0x0][0xbec] ;  /* 0x0002fb00ff534b82 */ /* 0x000f220000000800 */
[----:B------:R-:W-:-:S04]  /*6ec0*/  ISETP.NE.AND.EX P2, PT, R81, RZ, PT, P2 ;  /* 0x000000ff5100720c */ /* 0x000fc80003f45320 */
[----:B------:R-:W-:-:S03]  /*6ed0*/  SEL R138, R138, RZ, !P2 ;  /* 0x000000ff8a8a7207 */ /* 0x000fc60005000000 */
[----:B------:R-:W4:Y:S01]  /*6ee0*/  @P4 LDC R85, c[0x0][0xbf0] ;  /* 0x0002fc00ff554b82 */ /* 0x000f220000000800 */
[----:B------:R-:W-:-:S07]  /*6ef0*/  SEL R25, R156, RZ, !P2 ;  /* 0x000000ff9c197207 */ /* 0x000fce0005000000 */
[----:B------:R3:W2:Y:S01]  /*6f00*/  LDC.64 R12, c[0x0][R24+0x228] ;  /* 0x00008a00180c7b82 */ /* 0x0006a20000000a00 */
[-C--:B0-----:R-:W-:Y:S02]  /*6f10*/  IMAD R4, R9, R138.reuse, RZ ;  /* 0x0000008a09047224 */ /* 0x081fe400078e02ff */
[----:B-1----:R-:W-:Y:S02]  /*6f20*/  IMAD R31, R11, R139, RZ ;  /* 0x0000008b0b1f7224 */ /* 0x002fe400078e02ff */
[----:B------:R-:W-:Y:S02]  /*6f30*/  IMAD R81, R8, R25, R4 ;  /* 0x0000001908517224 */ /* 0x000fe400078e0204 */
[----:B------:R-:W-:Y:S01]  /*6f40*/  IMAD.WIDE.U32 R10, R10, R139, RZ ;  /* 0x0000008b0a0a7225 */ /* 0x000fe200078e00ff */
[----:B---3--:R-:W0:Y:S03]  /*6f50*/  LDC.64 R24, c[0x0][R24+0x210] ;  /* 0x0000840018187b82 */ /* 0x008e260000000a00 */
[----:B------:R-:W-:-:S04]  /*6f60*/  IMAD.WIDE.U32 R8, R8, R138, RZ ;  /* 0x0000008a08087225 */ /* 0x000fc800078e00ff */
[----:B------:R-:W-:Y:S01]  /*6f70*/  IMAD R26, R141, 0xc0, R86 ;  /* 0x000000c08d1a7824 */ /* 0x000fe200078e0256 */
[----:B------:R-:W-:Y:S01]  /*6f80*/  SEL R27, R155, RZ, P3 ;  /* 0x000000ff9b1b7207 */ /* 0x000fe20001800000 */
[----:B------:R-:W-:Y:S01]  /*6f90*/  IMAD.IADD R81, R9, 0x1, R81 ;  /* 0x0000000109517824 */ /* 0x000fe200078e0251 */
[----:B--2---:R-:W1:Y:S01]  /*6fa0*/  @!P3 LDC R14, c[0x0][0xb50] ;  /* 0x0002d400ff0ebb82 */ /* 0x004e620000000800 */
[----:B------:R-:W-:Y:S01]  /*6fb0*/  IMAD.MOV.U32 R9, RZ, RZ, R26 ;  /* 0x000000ffff097224 */ /* 0x000fe200078e001a */
[----:B------:R-:W-:Y:S01]  /*6fc0*/  IADD3 R11, R11, R31, RZ ;  /* 0x0000001f0b0b7210 */ /* 0x000fe20007ffe0ff */
[-C--:B------:R-:W-:Y:S02]  /*6fd0*/  IMAD R31, R13, R27.reuse, RZ ;  /* 0x0000001b0d1f7224 */ /* 0x080fe400078e02ff */
[----:B------:R-:W-:-:S03]  /*6fe0*/  IMAD.WIDE.U32 R12, R12, R27, RZ ;  /* 0x0000001b0c0c7225 */ /* 0x000fc600078e00ff */
[----:B------:R-:W2:Y:S01]  /*6ff0*/  @!P3 LDC R15, c[0x0][0xb54] ;  /* 0x0002d500ff0fbb82 */ /* 0x000ea20000000800 */
[----:B------:R-:W-:Y:S01]  /*7000*/  IMAD.IADD R31, R13, 0x1, R31 ;  /* 0x000000010d1f7824 */ /* 0x000fe200078e021f */
[--C-:B----4-:R-:W-:Y:S01]  /*7010*/  IADD3 R10, P2, P5, R8, R10, R0.reuse ;  /* 0x0000000a080a7210 */ /* 0x110fe20007d5e000 */
[----:B------:R-:W-:Y:S01]  /*7020*/  @P4 IMAD.HI.U32 R8, R26, R83, RZ ;  /* 0x000000531a084227 */ /* 0x000fe200078e00ff */
[----:B------:R-:W-:-:S04]  /*7030*/  SHF.R.S32.HI R4, RZ, 0x1f, R0 ;  /* 0x0000001fff047819 */ /* 0x000fc80000011400 */
[----:B------:R-:W-:Y:S02]  /*7040*/  @P4 SHF.R.U32.HI R9, RZ, R85, R8 ;  /* 0x00000055ff094219 */ /* 0x000fe40000011608 */
[----:B------:R-:W-:-:S03]  /*7050*/  IADD3.X R11, R81, R11, R4, P2, P5 ;  /* 0x0000000b510b7210 */ /* 0x000fc600017ea404 */
[--C-:B------:R-:W-:Y:S01]  /*7060*/  IMAD.MOV R27, RZ, RZ, -R9.reuse ;  /* 0x000000ffff1b7224 */ /* 0x100fe200078e0a09 */
[----:B------:R-:W-:Y:S02]  /*7070*/  IADD3 R12, P2, P5, R9, R10, R12 ;  /* 0x0000000a090c7210 */ /* 0x000fe40007d5e00c */
[----:B------:R-:W-:Y:S01]  /*7080*/  SHF.R.S32.HI R8, RZ, 0x1f, R9 ;  /* 0x0000001fff087819 */ /* 0x000fe20000011409 */
[----:B------:R-:W-:-:S03]  /*7090*/  IMAD R9, R3, R27, R26 ;  /* 0x0000001b03097224 */ /* 0x000fc600078e021a */
[----:B------:R-:W-:Y:S01]  /*70a0*/  IADD3.X R13, R8, R11, R31, P2, P5 ;  /* 0x0000000b080d7210 */ /* 0x000fe200017ea41f */
[-C--:B0-----:R-:W-:Y:S01]  /*70b0*/  IMAD R8, R25, R9.reuse, RZ ;  /* 0x0000000919087224 */ /* 0x081fe200078e02ff */
[----:B------:R-:W-:Y:S01]  /*70c0*/  SHF.R.S32.HI R11, RZ, 0x1f, R9 ;  /* 0x0000001fff0b7819 */ /* 0x000fe20000011409 */
[----:B------:R-:W-:-:S04]  /*70d0*/  IMAD.WIDE.U32 R12, R24, R9, R12 ;  /* 0x00000009180c7225 */ /* 0x000fc800078e000c */
[----:B------:R-:W-:Y:S01]  /*70e0*/  IMAD R11, R24, R11, R8 ;  /* 0x0000000b180b7224 */ /* 0x000fe200078e0208 */
[----:B-1----:R-:W-:-:S03]  /*70f0*/  LEA R14, P2, R12, R14, 0x2 ;  /* 0x0000000e0c0e7211 */ /* 0x002fc600078410ff */
[----:B------:R-:W-:-:S05]  /*7100*/  IMAD.IADD R8, R13, 0x1, R11 ;  /* 0x000000010d087824 */ /* 0x000fca00078e020b */
[----:B--2---:R-:W-:Y:S01]  /*7110*/  LEA.HI.X R15, R12, R15, R8, 0x2, P2 ;  /* 0x0000000f0c0f7211 */ /* 0x004fe200010f1408 */
[----:B------:R-:W-:Y:S06]  /*7120*/  @P1 BRA `(.L_x_193) ;  /* 0x0000000000101947 */ /* 0x000fec0003800000 */
[----:B------:R-:W-:Y:S05]  /*7130*/  @!P0 BRA `(.L_x_193) ;  /* 0x00000000000c8947 */ /* 0x000fea0003800000 */
[----:B------:R-:W2:Y:S04]  /*7140*/  LDG.E R9, desc[UR36][R28.64] ;  /* 0x000000241c097981 */ /* 0x000ea8000c1e1900 */
[----:B-----5:R-:W2:Y:S02]  /*7150*/  LDG.E R22, desc[UR36][R28.64+0x4] ;  /* 0x000004241c167981 */ /* 0x020ea4000c1e1900 */
[----:B--2---:R-:W-:-:S07]  /*7160*/  IMAD.IADD R22, R22, 0x1, -R9 ;  /* 0x0000000116167824 */ /* 0x004fce00078e0a09 */
.L_x_193:
[----:B------:R-:W2:Y:S01]  /*7170*/  LDL R13, [R1+0x3c] ;  /* 0x00003c00010d7983 */ /* 0x000ea20000100800 */
[----:B------:R-:W0:Y:S03]  /*7180*/  S2R R8, SR_TID.X ;  /* 0x0000000000087919 */ /* 0x000e260000002100 */
[----:B------:R-:W-:Y:S04]  /*7190*/  SHFL.IDX PT, R9, R15, RZ, 0x1c1f ;  /* 0x001c1fff0f097589 */ /* 0x000fe800000e0000 */
[----:B------:R-:W-:Y:S04]  /*71a0*/  SHFL.IDX PT, R10, R14, 0x1, 0x1c1f ;  /* 0x003c1f000e0a7f89 */ /* 0x000fe800000e0000 */
[----:B------:R-:W-:Y:S01]  /*71b0*/  SHFL.IDX PT, R11, R15, 0x1, 0x1c1f ;  /* 0x003c1f000f0b7f89 */ /* 0x000fe200000e0000 */
[----:B0-----:R-:W-:-:S05]  /*71c0*/  VIADD R24, R8, 0xffffff80 ;  /* 0xffffff8008187836 */ /* 0x001fca0000000000 */
[----:B------:R-:W-:-:S04]  /*71d0*/  SHF.R.S32.HI R12, RZ, 0x1f, R24 ;  /* 0x0000001fff0c7819 */ /* 0x000fc80000011418 */
[----:B------:R-:W-:Y:S01]  /*71e0*/  LEA.HI R12, R12, R24, RZ, 0x7 ;  /* 0x000000180c0c7211 */ /* 0x000fe200078f38ff */
[----:B------:R-:W0:Y:S03]  /*71f0*/  SHFL.IDX PT, R8, R14, RZ, 0x1c1f ;  /* 0x001c1fff0e087589 */ /* 0x000e2600000e0000 */
[----:B------:R-:W-:Y:S01]  /*7200*/  LOP3.LUT R12, R12, 0xffffff80, RZ, 0xc0, !PT ;  /* 0xffffff800c0c7812 */ /* 0x000fe200078ec0ff */
[----:B-----5:R-:W-:-:S04]  /*7210*/  IMAD R22, R22, R3, RZ ;  /* 0x0000000316167224 */ /* 0x020fc800078e02ff */
[----:B------:R-:W-:-:S05]  /*7220*/  IMAD.IADD R12, R24, 0x1, -R12 ;  /* 0x00000001180c7824 */ /* 0x000fca00078e0a0c */
[----:B------:R-:W-:Y:S01]  /*7230*/  LOP3.LUT P0, RZ, R12, 0x3, RZ, 0xc0, !PT ;  /* 0x000000030cff7812 */ /* 0x000fe2000780c0ff */
[----:B--2---:R-:W-:-:S04]  /*7240*/  IMAD R25, R141, 0xc0, R13 ;  /* 0x000000c08d197824 */ /* 0x004fc800078e020d */
[C---:B------:R-:W-:Y:S01]  /*7250*/  VIADD R13, R25.reuse, 0x8 ;  /* 0x00000008190d7836 */ /* 0x040fe20000000000 */
[----:B------:R-:W-:-:S04]  /*7260*/  ISETP.GE.OR P1, PT, R25, R22, P0 ;  /* 0x000000161900720c */ /* 0x000fc80000726670 */
[-C--:B------:R-:W-:Y:S02]  /*7270*/  ISETP.GE.OR P0, PT, R13, R22.reuse, P0 ;  /* 0x000000160d00720c */ /* 0x080fe40000706670 */
[----:B------:R-:W-:-:S07]  /*7280*/  ISETP.GE.AND P2, PT, R25, R22, PT ;  /* 0x000000161900720c */ /* 0x000fce0003f46270 */
[----:B0-----:R0:W-:Y:S04]  /*7290*/  @!P1 ST.E desc[UR36][R8.64], R20 ;  /* 0x0000001408009985 */ /* 0x0011e8000c101924 */
[----:B------:R0:W-:Y:S01]  /*72a0*/  @!P0 ST.E desc[UR36][R10.64], R21 ;  /* 0x000000150a008985 */ /* 0x0001e2000c101924 */
[----:B------:R-:W-:Y:S01]  /*72b0*/  ISETP.GE.AND P0, PT, R13, R22, PT ;  /* 0x000000160d00720c */ /* 0x000fe20003f06270 */
[----:B------:R-:W-:-:S12]  /*72c0*/  @P3 BRA `(.L_x_194) ;  /* 0x0000000800103947 */ /* 0x000fd80003800000 */
[----:B------:R-:W1:Y:S01]  /*72d0*/  S2R R12, SR_TID.X ;  /* 0x00000000000c7919 */ /* 0x000e620000002100 */
[----:B------:R-:W2:Y:S01]  /*72e0*/  @P4 LDC R45, c[0x0][0xbec] ;  /* 0x0002fb00ff2d4b82 */ /* 0x000ea20000000800 */
[----:B------:R-:W-:-:S07]  /*72f0*/  ULDC.64 UR4, c[0x0][0xaa0] ;  /* 0x0002a80000047ab9 */ /* 0x000fce0000000a00 */
[----:B------:R-:W3:Y:S01]  /*7300*/  @P4 LDC R47, c[0x0][0xbf0] ;  /* 0x0002fc00ff2f4b82 */ /* 0x000ee20000000800 */
[----:B0-----:R-:W-:Y:S01]  /*7310*/  IMAD R21, R4, UR4, RZ ;  /* 0x0000000404157c24 */ /* 0x001fe2000f8e02ff */
[----:B------:R-:W-:Y:S01]  /*7320*/  SHF.R.S32.HI R43, RZ, 0x1f, R138 ;  /* 0x0000001fff2b7819 */ /* 0x000fe2000001148a */
[----:B------:R-:W-:Y:S01]  /*7330*/  ULDC.64 UR6, c[0x0][0xa80] ;  /* 0x0002a00000067ab9 */ /* 0x000fe20000000a00 */
[----:B-1----:R-:W-:-:S05]  /*7340*/  VIADD R81, R12, 0xffffff80 ;  /* 0xffffff800c517836 */ /* 0x002fca0000000000 */
[--C-:B------:R-:W-:Y:S02]  /*7350*/  SHF.R.S32.HI R40, RZ, 0x1f, R81.reuse ;  /* 0x0000001fff287819 */ /* 0x100fe40000011451 */
[----:B------:R-:W-:Y:S02]  /*7360*/  SHF.R.S32.HI R80, RZ, 0x1f, R81 ;  /* 0x0000001fff507819 */ /* 0x000fe40000011451 */
[-C--:B------:R-:W-:Y:S02]  /*7370*/  LEA.HI R40, R40, R81.reuse, RZ, 0x2 ;  /* 0x0000005128287211 */ /* 0x080fe400078f10ff */
[----:B------:R-:W-:Y:S02]  /*7380*/  LEA.HI R80, R80, R81, RZ, 0x2 ;  /* 0x0000005150507211 */ /* 0x000fe400078f10ff */
[----:B------:R-:W-:Y:S02]  /*7390*/  LOP3.LUT R40, R40, 0xfffffffc, RZ, 0xc0, !PT ;  /* 0xfffffffc28287812 */ /* 0x000fe400078ec0ff */
[----:B------:R-:W-:Y:S01]  /*73a0*/  SHF.R.S32.HI R80, RZ, 0x2, R80 ;  /* 0x00000002ff507819 */ /* 0x000fe20000011450 */
[----:B------:R-:W-:-:S02]  /*73b0*/  IMAD R41, R0, UR5, R21 ;  /* 0x0000000500297c24 */ /* 0x000fc4000f8e0215 */
[----:B------:R-:W-:Y:S02]  /*73c0*/  IMAD.IADD R40, R81, 0x1, -R40 ;  /* 0x0000000151287824 */ /* 0x000fe400078e0a28 */
[----:B------:R-:W-:Y:S02]  /*73d0*/  IMAD R9, R80, 0x20, R137 ;  /* 0x0000002050097824 */ /* 0x000fe400078e0289 */
[----:B------:R-:W-:Y:S01]  /*73e0*/  IMAD.WIDE.U32 R20, R0, UR4, RZ ;  /* 0x0000000400147c25 */ /* 0x000fe2000f8e00ff */
[----:B------:R-:W-:-:S03]  /*73f0*/  ULDC.64 UR4, c[0x0][0xae8] ;  /* 0x0002ba0000047ab9 */ /* 0x000fc60000000a00 */
[----:B------:R-:W-:Y:S02]  /*7400*/  IMAD R0, R40, 0x60, R80 ;  /* 0x0000006028007824 */ /* 0x000fe400078e0250 */
[----:B------:R-:W-:-:S04]  /*7410*/  IMAD.WIDE R78, R9, 0x2, R78 ;  /* 0x00000002094e7825 */ /* 0x000fc800078e024e */
[----:B------:R-:W-:Y:S01]  /*7420*/  IMAD.IADD R21, R21, 0x1, R41 ;  /* 0x0000000115157824 */ /* 0x000fe200078e0229 */
[C---:B------:R-:W-:Y:S01]  /*7430*/  IADD3 R13, P0, R78.reuse, 0x1800, RZ ;  /* 0x000018004e0d7810 */ /* 0x040fe20007f1e0ff */
[----:B------:R-:W-:Y:S01]  /*7440*/  IMAD R40, R141, 0xc0, R0 ;  /* 0x000000c08d287824 */ /* 0x000fe200078e0200 */
[C---:B------:R-:W-:Y:S01]  /*7450*/  IADD3 R25, P1, R78.reuse, 0x3000, RZ ;  /* 0x000030004e197810 */ /* 0x040fe20007f3e0ff */
[----:B------:R-:W-:Y:S01]  /*7460*/  IMAD.WIDE.U32 R20, R139, UR4, R20 ;  /* 0x000000048b147c25 */ /* 0x000fe2000f8e0014 */
[C---:B------:R-:W-:Y:S02]  /*7470*/  IADD3 R29, P2, R78.reuse, 0x4800, RZ ;  /* 0x000048004e1d7810 */ /* 0x040fe40007f5e0ff */
[----:B------:R-:W-:Y:S01]  /*7480*/  IADD3 R33, P3, R78, 0x6000, RZ ;  /* 0x000060004e217810 */ /* 0x000fe20007f7e0ff */
[----:B--2---:R-:W-:Y:S01]  /*7490*/  @P4 IMAD.HI.U32 R0, R40, R45, RZ ;  /* 0x0000002d28004227 */ /* 0x004fe200078e00ff */
[----:B------:R-:W-:Y:S02]  /*74a0*/  IADD3 R9, P5, R78, 0x7800, RZ ;  /* 0x000078004e097810 */ /* 0x000fe40007fbe0ff */
[----:B------:R-:W-:Y:S01]  /*74b0*/  LOP3.LUT R12, R13, 0x180, RZ, 0xc0, !PT ;  /* 0x000001800d0c7812 */ /* 0x000fe200078ec0ff */
[----:B------:R-:W-:Y:S01]  /*74c0*/  IMAD R21, R139, UR5, R21 ;  /* 0x000000058b157c24 */ /* 0x000fe2000f8e0215 */
[----:B------:R-:W-:Y:S01]  /*74d0*/  LOP3.LUT R24, R25, 0x180, RZ, 0xc0, !PT ;  /* 0x0000018019187812 */ /* 0x000fe200078ec0ff */
[----:B------:R-:W-:Y:S01]  /*74e0*/  ULDC.64 UR4, c[0x0][0xaf0] ;  /* 0x0002bc0000047ab9 */ /* 0x000fe20000000a00 */
[----:B------:R-:W-:Y:S01]  /*74f0*/  LOP3.LUT R28, R29, 0x180, RZ, 0xc0, !PT ;  /* 0x000001801d1c7812 */ /* 0x000fe200078ec0ff */
[----:B------:R-:W-:Y:S01]  /*7500*/  IMAD.MOV.U32 R41, RZ, RZ, R40 ;  /* 0x000000ffff297224 */ /* 0x000fe200078e0028 */
[----:B------:R-:W-:Y:S01]  /*7510*/  LOP3.LUT R32, R33, 0x180, RZ, 0xc0, !PT ;  /* 0x0000018021207812 */ /* 0x000fe200078ec0ff */
[----:B------:R-:W-:Y:S01]  /*7520*/  IMAD.X R37, RZ, RZ, R79, P5 ;  /* 0x000000ffff257224 */ /* 0x000fe200028e064f */
[----:B------:R-:W-:-:S02]  /*7530*/  LOP3.LUT R8, R9, 0x180, RZ, 0xc0, !PT ;  /* 0x0000018009087812 */ /* 0x000fc400078ec0ff */
[----:B------:R-:W-:Y:S01]  /*7540*/  LOP3.LUT R11, R78, 0x180, RZ, 0xc0, !PT ;  /* 0x000001804e0b7812 */ /* 0x000fe200078ec0ff */
[----:B------:R-:W-:Y:S01]  /*7550*/  IMAD R43, R43, UR4, RZ ;  /* 0x000000042b2b7c24 */ /* 0x000fe2000f8e02ff */
[----:B---3--:R-:W-:Y:S02]  /*7560*/  @P4 SHF.R.U32.HI R41, RZ, R47, R0 ;  /* 0x0000002fff294219 */ /* 0x008fe40000011600 */
[----:B------:R-:W-:Y:S02]  /*7570*/  SHF.R.U64 R12, R12, 0x3, RZ ;  /* 0x000000030c0c7819 */ /* 0x000fe400000012ff */
[----:B------:R-:W-:Y:S02]  /*7580*/  SHF.R.U64 R24, R24, 0x3, RZ ;  /* 0x0000000318187819 */ /* 0x000fe400000012ff */
[----:B------:R-:W-:Y:S02]  /*7590*/  SHF.R.U64 R28, R28, 0x3, RZ ;  /* 0x000000031c1c7819 */ /* 0x000fe400000012ff */
[----:B------:R-:W-:-:S02]  /*75a0*/  SHF.R.U64 R32, R32, 0x3, RZ ;  /* 0x0000000320207819 */ /* 0x000fc400000012ff */
[----:B------:R-:W-:Y:S02]  /*75b0*/  SHF.R.U64 R8, R8, 0x3, RZ ;  /* 0x0000000308087819 */ /* 0x000fe400000012ff */
[----:B------:R-:W-:Y:S01]  /*75c0*/  SHF.R.U64 R11, R11, 0x3, RZ ;  /* 0x000000030b0b7819 */ /* 0x000fe200000012ff */
[----:B------:R-:W-:Y:S01]  /*75d0*/  IMAD R43, R138, UR5, R43 ;  /* 0x000000058a2b7c24 */ /* 0x000fe2000f8e022b */
[--C-:B------:R-:W-:Y:S01]  /*75e0*/  SHF.R.S32.HI R0, RZ, 0x1f, R41.reuse ;  /* 0x0000001fff007819 */ /* 0x100fe20000011429 */
[----:B------:R-:W-:Y:S01]  /*75f0*/  IMAD.MOV R4, RZ, RZ, -R41 ;  /* 0x000000ffff047224 */ /* 0x000fe200078e0a29 */
[----:B------:R-:W-:Y:S01]  /*7600*/  LOP3.LUT R12, R12, R13, RZ, 0x3c, !PT ;  /* 0x0000000d0c0c7212 */ /* 0x000fe200078e3cff */
[--C-:B------:R-:W-:Y:S01]  /*7610*/  IMAD.X R13, RZ, RZ, R79.reuse, P0 ;  /* 0x000000ffff0d7224 */ /* 0x100fe200000e064f */
[----:B------:R-:W-:Y:S01]  /*7620*/  LOP3.LUT R24, R24, R25, RZ, 0x3c, !PT ;  /* 0x0000001918187212 */ /* 0x000fe200078e3cff */
[--C-:B------:R-:W-:Y:S01]  /*7630*/  IMAD.X R25, RZ, RZ, R79.reuse, P1 ;  /* 0x000000ffff197224 */ /* 0x100fe200008e064f */
[----:B------:R-:W-:Y:S01]  /*7640*/  LOP3.LUT R28, R28, R29, RZ, 0x3c, !PT ;  /* 0x0000001d1c1c7212 */ /* 0x000fe200078e3cff */
[--C-:B------:R-:W-:Y:S01]  /*7650*/  IMAD.X R29, RZ, RZ, R79.reuse, P2 ;  /* 0x000000ffff1d7224 */ /* 0x100fe200010e064f */
[----:B------:R-:W-:Y:S01]  /*7660*/  LOP3.LUT R32, R32, R33, RZ, 0x3c, !PT ;  /* 0x0000002120207212 */ /* 0x000fe200078e3cff */
[----:B------:R-:W-:Y:S01]  /*7670*/  IMAD.X R33, RZ, RZ, R79, P3 ;  /* 0x000000ffff217224 */ /* 0x000fe200018e064f */
[----:B------:R-:W-:Y:S01]  /*7680*/  LOP3.LUT R36, R8, R9, RZ, 0x3c, !PT ;  /* 0x0000000908247212 */ /* 0x000fe200078e3cff */
[----:B------:R-:W-:Y:S01]  /*7690*/  IMAD.WIDE.U32 R138, R138, UR4, R20 ;  /* 0x000000048a8a7c25 */ /* 0x000fe2000f8e0014 */
[----:B------:R-:W-:Y:S01]  /*76a0*/  LOP3.LUT R78, R11, R78, RZ, 0x3c, !PT ;  /* 0x0000004e0b4e7212 */ /* 0x000fe200078e3cff */
[----:B------:R-:W-:Y:S01]  /*76b0*/  ULDC.64 UR4, c[0x0][0xae0] ;  /* 0x0002b80000047ab9 */ /* 0x000fe20000000a00 */
[----:B------:R-:W5:Y:S01]  /*76c0*/  LD.E.128 R12, desc[UR36][R12.64] ;  /* 0x000000240c0c7980 */ /* 0x000f62000c101d00 */
[----:B------:R-:W-:-:S02]  /*76d0*/  IMAD R0, R0, UR4, RZ ;  /* 0x0000000400007c24 */ /* 0x000fc4000f8e02ff */
[----:B------:R-:W-:Y:S01]  /*76e0*/  IMAD R3, R3, R4, R40 ;  /* 0x0000000403037224 */ /* 0x000fe200078e0228 */
[----:B------:R0:W5:Y:S01]  /*76f0*/  LD.E.128 R8, desc[UR36][R78.64] ;  /* 0x000000244e087980 */ /* 0x000162000c101d00 */
[----:B------:R-:W-:Y:S02]  /*7700*/  IMAD.IADD R139, R139, 0x1, R43 ;  /* 0x000000018b8b7824 */ /* 0x000fe400078e022b */
[----:B------:R-:W-:Y:S01]  /*7710*/  IMAD R43, R41, UR5, R0 ;  /* 0x00000005292b7c24 */ /* 0x000fe2000f8e0200 */
[----:B------:R-:W5:Y:S01]  /*7720*/  LD.E.128 R24, desc[UR36][R24.64] ;  /* 0x0000002418187980 */ /* 0x000f62000c101d00 */
[----:B------:R-:W-:-:S03]  /*7730*/  SHF.R.S32.HI R0, RZ, 0x1f, R3 ;  /* 0x0000001fff007819 */ /* 0x000fc60000011403 */
[----:B------:R-:W5:Y:S01]  /*7740*/  LD.E.128 R28, desc[UR36][R28.64] ;  /* 0x000000241c1c7980 */ /* 0x000f62000c101d00 */
[----:B------:R-:W-:Y:S01]  /*7750*/  IMAD.WIDE.U32 R20, R41, UR4, R138 ;  /* 0x0000000429147c25 */ /* 0x000fe2000f8e008a */
[----:B------:R-:W-:Y:S02]  /*7760*/  ULDC.64 UR4, c[0x0][0xad8] ;  /* 0x0002b60000047ab9 */ /* 0x000fe40000000a00 */
[----:B------:R-:W5:Y:S04]  /*7770*/  LD.E.128 R32, desc[UR36][R32.64] ;  /* 0x0000002420207980 */ /* 0x000f68000c101d00 */
[----:B------:R-:W5:Y:S01]  /*7780*/  LD.E.128 R36, desc[UR36][R36.64] ;  /* 0x0000002424247980 */ /* 0x000f62000c101d00 */
[----:B------:R-:W-:Y:S01]  /*7790*/  @!PT LDS RZ, [RZ] ;  /* 0x00000000fffff984 */ /* 0x000fe20000000800 */
[----:B------:R-:W-:Y:S01]  /*77a0*/  @!PT LDS RZ, [RZ] ;  /* 0x00000000fffff984 */ /* 0x000fe20000000800 */
[----:B------:R-:W-:Y:S01]  /*77b0*/  @!PT LDS RZ, [RZ] ;  /* 0x00000000fffff984 */ /* 0x000fe20000000800 */
[----:B------:R-:W-:Y:S01]  /*77c0*/  @!PT LDS RZ, [RZ] ;  /* 0x00000000fffff984 */ /* 0x000fe20000000800 */
[----:B------:R1:W-:Y:S06]  /*77d0*/  MEMBAR.ALL.CTA ;  /* 0x0000000000007992 */ /* 0x0003ec0000008000 */
[----:B-1----:R-:W1:Y:S01]  /*77e0*/  FENCE.VIEW.ASYNC.S ;  /* 0x00000000000073c6 */ /* 0x002e620000000000 */
[----:B------:R-:W-:-:S02]  /*77f0*/  IMAD.IADD R21, R21, 0x1, R43 ;  /* 0x0000000115157824 */ /* 0x000fc400078e022b */
[----:B------:R-:W-:Y:S02]  /*7800*/  IMAD R0, R0, UR4, RZ ;  /* 0x0000000400007c24 */ /* 0x000fe4000f8e02ff */
[----:B------:R-:W-:Y:S02]  /*7810*/  IMAD R47, R141, 0xc0, R80 ;  /* 0x000000c08d2f7824 */ /* 0x000fe400078e0250 */
[C---:B------:R-:W-:Y:S02]  /*7820*/  IMAD R41, R3.reuse, UR5, R0 ;  /* 0x0000000503297c24 */ /* 0x040fe4000f8e0200 */
[----:B------:R-:W-:Y:S01]  /*7830*/  IMAD.WIDE.U32 R20, R3, UR4, R20 ;  /* 0x0000000403147c25 */ /* 0x000fe2000f8e0014 */
[----:B------:R-:W-:Y:S01]  /*7840*/  UIADD3 UR4, UR40, 0x2d820, URZ ;  /* 0x0002d82028047890 */ /* 0x000fe2000fffe03f */
[----:B------:R-:W-:Y:S02]  /*7850*/  ISETP.GE.AND P0, PT, R47, R22, PT ;  /* 0x000000162f00720c */ /* 0x000fe40003f06270 */
[----:B------:R-:W-:Y:S01]  /*7860*/  IMAD.IADD R3, R21, 0x1, R41 ;  /* 0x0000000115037824 */ /* 0x000fe200078e0229 */
[----:B------:R-:W-:Y:S01]  /*7870*/  UPRMT UR4, URZ, 0x654, UR4 ;  /* 0x000006543f047896 */ /* 0x000fe20008000004 */
[----:B------:R-:W-:-:S04]  /*7880*/  LEA R0, P1, R20, UR6, 0x1 ;  /* 0x0000000614007c11 */ /* 0x000fc8000f8208ff */
[----:B------:R-:W-:Y:S01]  /*7890*/  LEA.HI.X R4, R20, UR7, R3, 0x1, P1 ;  /* 0x0000000714047c11 */ /* 0x000fe200088f0c03 */
[----:B-1----:R0:W1:Y:S01]  /*78a0*/  SHFL.IDX PT, R40, R0, RZ, 0x1c1f ;  /* 0x001c1fff00287589 */ /* 0x00206200000e0000 */
[----:B------:R-:W-:Y:S02]  /*78b0*/  BSSY B1, `(.L_x_195) ;  /* 0x0000012000017945 */ /* 0x000fe40003800000 */
[----:B------:R-:W-:Y:S01]  /*78c0*/  SYNCS.ARRIVE.TRANS64.RED.A1T0 RZ, [UR4], RZ ;  /* 0x000000ffffff79a7 */ /* 0x000fe20008100404 */
[----:B------:R0:W2:Y:S01]  /*78d0*/  SHFL.IDX PT, R41, R4, RZ, 0x1c1f ;  /* 0x001c1fff04297589 */ /* 0x0000a200000e0000 */
[----:B------:R-:W-:Y:S02]  /*78e0*/  SHF.R.S32.HI R46, RZ, 0x1f, R143 ;  /* 0x0000001fff2e7819 */ /* 0x000fe4000001148f */
[----:B------:R-:W-:Y:S01]  /*78f0*/  SHF.R.S32.HI R48, RZ, 0x1f, R142 ;  /* 0x0000001fff307819 */ /* 0x000fe2000001148e */
[----:B------:R-:W-:Y:S06]  /*7900*/  @P0 BRA `(.L_x_196) ;  /* 0x0000000000300947 */ /* 0x000fec0003800000 */
[----:B------:R-:W-:Y:S02]  /*7910*/  ULDC UR4, c[0x0][0xac8] ;  /* 0x0002b20000047ab9 */ /* 0x000fe40000000800 */
[----:B------:R-:W-:Y:S02]  /*7920*/  ISETP.GE.AND P1, PT, R142, UR4, PT ;  /* 0x000000048e007c0c */ /* 0x000fe4000bf26270 */
[----:B------:R-:W-:Y:S02]  /*7930*/  ISETP.GE.AND P2, PT, R143, UR4, PT ;  /* 0x000000048f007c0c */ /* 0x000fe4000bf46270 */
[----:B------:R-:W-:-:S09]  /*7940*/  ISETP.GE.AND P0, PT, R137, UR4, PT ;  /* 0x0000000489007c0c */ /* 0x000fd2000bf06270 */
[CC--:B-1----:R-:W-:Y:S02]  /*7950*/  @!P1 LEA R42, P3, R142.reuse, R40.reuse, 0x1 ;  /* 0x000000288e2a9211 */ /* 0x0c2fe400078608ff */
[----:B------:R-:W-:Y:S02]  /*7960*/  @!P2 LEA R44, P4, R143, R40, 0x1 ;  /* 0x000000288f2ca211 */ /* 0x000fe400078808ff */
[----:B--2---:R-:W-:Y:S01]  /*7970*/  @!P0 IMAD.WIDE R20, R137, 0x2, R40 ;  /* 0x0000000289148825 */ /* 0x004fe200078e0228 */
[-C--:B------:R-:W-:Y:S02]  /*7980*/  @!P1 LEA.HI.X R43, R142, R41.reuse, R48, 0x1, P3 ;  /* 0x000000298e2b9211 */ /* 0x080fe400018f0c30 */
[----:B------:R-:W-:Y:S02]  /*7990*/  @!P2 LEA.HI.X R45, R143, R41, R46, 0x1, P4 ;  /* 0x000000298f2da211 */ /* 0x000fe400020f0c2e */
[----:B-----5:R3:W-:Y:S04]  /*79a0*/  @!P0 ST.E.128 desc[UR36][R20.64], R8 ;  /* 0x0000000814008985 */ /* 0x0207e8000c101d24 */
[----:B------:R3:W-:Y:S04]  /*79b0*/  @!P1 ST.E.128 desc[UR36][R42.64], R24 ;  /* 0x000000182a009985 */ /* 0x0007e8000c101d24 */
[----:B------:R3:W-:Y:S02]  /*79c0*/  @!P2 ST.E.128 desc[UR36][R44.64], R32 ;  /* 0x000000202c00a985 */ /* 0x0007e4000c101d24 */
.L_x_196:
[----:B------:R-:W-:Y:S05]  /*79d0*/  BSYNC B1 ;  /* 0x0000000000017941 */ /* 0x000fea0003800000 */
.L_x_195:
[----:B------:R-:W-:Y:S01]  /*79e0*/  VIADD R3, R47, 0x60 ;  /* 0x000000602f037836 */ /* 0x000fe20000000000 */
[----:B---3-5:R3:W4:Y:S04]  /*79f0*/  SHFL.IDX PT, R11, R4, 0x1, 0x1c1f ;  /* 0x003c1f00040b7f89 */ /* 0x02872800000e0000 */
[----:B------:R-:W-:Y:S01]  /*7a00*/  ISETP.GE.AND P0, PT, R3, R22, PT ;  /* 0x000000160300720c */ /* 0x000fe20003f06270 */
[----:B------:R3:W0:-:S12]  /*7a10*/  SHFL.IDX PT, R10, R0, 0x1, 0x1c1f ;  /* 0x003c1f00000a7f89 */ /* 0x00061800000e0000 */
[----:B---3--:R-:W-:Y:S05]  /*7a20*/  @P0 BRA `(.L_x_197) ;  /* 0x0000001400500947 */ /* 0x008fea0003800000 */
[----:B------:R-:W-:Y:S02]  /*7a30*/  ULDC UR4, c[0x0][0xac8] ;  /* 0x0002b20000047ab9 */ /* 0x000fe40000000800 */
[----:B------:R-:W-:Y:S02]  /*7a40*/  ISETP.GE.AND P2, PT, R142, UR4, PT ;  /* 0x000000048e007c0c */ /* 0x000fe4000bf46270 */
[----:B------:R-:W-:-:S11]  /*7a50*/  ISETP.GE.AND P1, PT, R137, UR4, PT ;  /* 0x0000000489007c0c */ /* 0x000fd6000bf26270 */
[C---:B0-----:R-:W-:Y:S02]  /*7a60*/  @!P2 LEA R20, P0, R142.reuse, R10, 0x1 ;  /* 0x0000000a8e14a211 */ /* 0x041fe400078008ff */
[----:B----4-:R-:W-:Y:S02]  /*7a70*/  @!P1 IMAD.WIDE R8, R137, 0x2, R10 ;  /* 0x0000000289089825 */ /* 0x010fe400078e020a */
[----:B------:R-:W-:Y:S02]  /*7a80*/  @!P2 LEA.HI.X R21, R142, R11, R48, 0x1, P0 ;  /* 0x0000000b8e15a211 */ /* 0x000fe400000f0c30 */
[----:B------:R-:W-:Y:S01]  /*7a90*/  ISETP.GE.AND P0, PT, R143, UR4, PT ;  /* 0x000000048f007c0c */ /* 0x000fe2000bf06270 */
[----:B------:R0:W-:Y:S04]  /*7aa0*/  @!P1 ST.E.128 desc[UR36][R8.64], R12 ;  /* 0x0000000c08009985 */ /* 0x0001e8000c101d24 */
[----:B------:R0:W-:Y:S08]  /*7ab0*/  @!P2 ST.E.128 desc[UR36][R20.64], R28 ;  /* 0x0000001c1400a985 */ /* 0x0001f0000c101d24 */
[----:B------:R-:W-:Y:S05]  /*7ac0*/  @P0 BRA `(.L_x_197) ;  /* 0x0000001400280947 */ /* 0x000fea0003800000 */
[----:B0-----:R-:W-:-:S04]  /*7ad0*/  LEA R8, P0, R143, R10, 0x1 ;  /* 0x0000000a8f087211 */ /* 0x001fc800078008ff */
[----:B------:R-:W-:-:S05]  /*7ae0*/  LEA.HI.X R9, R143, R11, R46, 0x1, P0 ;  /* 0x0000000b8f097211 */ /* 0x000fca00000f0c2e */
[----:B------:R0:W-:Y:S01]  /*7af0*/  ST.E.128 desc[UR36][R8.64], R36 ;  /* 0x0000002408007985 */ /* 0x0001e2000c101d24 */
[----:B------:R-:W-:Y:S05]  /*7b00*/  BRA `(.L_x_197) ;  /* 0x0000001400187947 */ /* 0x000fea0003800000 */
.L_x_194:
[----:B------:R-:W-:Y:S01]  /*7b10*/  ULDC.64 UR4, c[0x0][0xb08] ;  /* 0x0002c20000047ab9 */ /* 0x000fe20000000a00 */
[----:B------:R-:W1:Y:S01]  /*7b20*/  @P4 LDC R15, c[0x0][0xbec] ;  /* 0x0002fb00ff0f4b82 */ /* 0x000e620000000800 */
[----:B0-----:R-:W-:Y:S01]  /*7b30*/  IMAD R11, R4, UR4, RZ ;  /* 0x00000004040b7c24 */ /* 0x001fe2000f8e02ff */
[----:B------:R-:W-:Y:S01]  /*7b40*/  ULDC.64 UR6, c[0x0][0xb30] ;  /* 0x0002cc0000067ab9 */ /* 0x000fe20000000a00 */
[C---:B------:R-:W-:Y:S01]  /*7b50*/  IMAD.WIDE.U32 R8, R0.reuse, UR4, RZ ;  /* 0x0000000400087c25 */ /* 0x040fe2000f8e00ff */
[----:B------:R-:W-:Y:S01]  /*7b60*/  BSSY B1, `(.L_x_198) ;  /* 0x0000064000017945 */ /* 0x000fe20003800000 */
[----:B------:R-:W-:Y:S02]  /*7b70*/  SHF.R.S32.HI R22, RZ, 0x1f, R144 ;  /* 0x0000001fff167819 */ /* 0x000fe40000011490 */
[----:B------:R-:W-:Y:S01]  /*7b80*/  IMAD R11, R0, UR5, R11 ;  /* 0x00000005000b7c24 */ /* 0x000fe2000f8e020b */
[----:B------:R-:W-:Y:S01]  /*7b90*/  ULDC.64 UR4, c[0x0][0xb38] ;  /* 0x0002ce0000047ab9 */ /* 0x000fe20000000a00 */
[----:B------:R-:W0:Y:S01]  /*7ba0*/  @P4 LDC R0, c[0x0][0xbf0] ;  /* 0x0002fc00ff004b82 */ /* 0x000e220000000800 */
[----:B------:R-:W-:Y:S01]  /*7bb0*/  SHF.R.S32.HI R28, RZ, 0x1f, R145 ;  /* 0x0000001fff1c7819 */ /* 0x000fe20000011491 */
[----:B------:R-:W-:Y:S01]  /*7bc0*/  IMAD.IADD R9, R9, 0x1, R11 ;  /* 0x0000000109097824 */ /* 0x000fe200078e020b */
[----:B------:R-:W-:-:S02]  /*7bd0*/  SHF.R.S32.HI R11, RZ, 0x1f, R138 ;  /* 0x0000001fff0b7819 */ /* 0x000fc4000001148a */
[----:B------:R-:W-:Y:S01]  /*7be0*/  SHF.R.S32.HI R29, RZ, 0x1f, R146 ;  /* 0x0000001fff1d7819 */ /* 0x000fe20000011492 */
[C---:B------:R-:W-:Y:S01]  /*7bf0*/  IMAD.WIDE.U32 R8, R139.reuse, UR4, R8 ;  /* 0x000000048b087c25 */ /* 0x040fe2000f8e0008 */
[----:B------:R-:W-:Y:S02]  /*7c00*/  SHF.R.S32.HI R30, RZ, 0x1f, R147 ;  /* 0x0000001fff1e7819 */ /* 0x000fe40000011493 */
[----:B------:R-:W-:Y:S01]  /*7c10*/  SHF.R.S32.HI R27, RZ, 0x1f, R148 ;  /* 0x0000001fff1b7819 */ /* 0x000fe20000011494 */
[----:B------:R-:W-:Y:S01]  /*7c20*/  IMAD R9, R139, UR5, R9 ;  /* 0x000000058b097c24 */ /* 0x000fe2000f8e0209 */
[----:B------:R-:W-:Y:S01]  /*7c30*/  ULDC.64 UR4, c[0x0][0xb40] ;  /* 0x0002d00000047ab9 */ /* 0x000fe20000000a00 */
[----:B------:R-:W-:Y:S01]  /*7c40*/  SHF.R.S32.HI R31, RZ, 0x1f, R149 ;  /* 0x0000001fff1f7819 */ /* 0x000fe20000011495 */
[----:B------:R-:W-:Y:S01]  /*7c50*/  IMAD R11, R11, UR4, RZ ;  /* 0x000000040b0b7c24 */ /* 0x000fe2000f8e02ff */
[----:B------:R-:W-:Y:S01]  /*7c60*/  SHF.R.S32.HI R78, RZ, 0x1f, R150 ;  /* 0x0000001fff4e7819 */ /* 0x000fe20000011496 */
[----:B-1----:R-:W-:Y:S01]  /*7c70*/  @P4 IMAD.HI.U32 R15, R26, R15, RZ ;  /* 0x0000000f1a0f4227 */ /* 0x002fe200078e00ff */
[----:B------:R-:W-:-:S02]  /*7c80*/  SHF.R.S32.HI R79, RZ, 0x1f, R151 ;  /* 0x0000001fff4f7819 */ /* 0x000fc40000011497 */
[----:B------:R-:W-:Y:S01]  /*7c90*/  SHF.R.S32.HI R80, RZ, 0x1f, R152 ;  /* 0x0000001fff507819 */ /* 0x000fe20000011498 */
[C---:B------:R-:W-:Y:S01]  /*7ca0*/  IMAD R13, R138.reuse, UR5, R11 ;  /* 0x000000058a0d7c24 */ /* 0x040fe2000f8e020b */
[----:B------:R-:W-:Y:S01]  /*7cb0*/  SHF.R.S32.HI R81, RZ, 0x1f, R153 ;  /* 0x0000001fff517819 */ /* 0x000fe20000011499 */
[----:B------:R-:W-:Y:S01]  /*7cc0*/  IMAD.WIDE.U32 R8, R138, UR4, R8 ;  /* 0x000000048a087c25 */ /* 0x000fe2000f8e0008 */
[----:B------:R-:W-:Y:S01]  /*7cd0*/  ULDC.64 UR4, c[0x0][0xb48] ;  /* 0x0002d20000047ab9 */ /* 0x000fe20000000a00 */
[----:B------:R-:W-:Y:S02]  /*7ce0*/  SHF.R.S32.HI R82, RZ, 0x1f, R154 ;  /* 0x0000001fff527819 */ /* 0x000fe4000001149a */
[----:B------:R-:W-:Y:S01]  /*7cf0*/  IMAD.MOV.U32 R11, RZ, RZ, R26 ;  /* 0x000000ffff0b7224 */ /* 0x000fe200078e001a */
[----:B0-----:R-:W-:Y:S01]  /*7d00*/  @P4 SHF.R.U32.HI R11, RZ, R0, R15 ;  /* 0x00000000ff0b4219 */ /* 0x001fe2000001160f */
[----:B------:R-:W-:-:S03]  /*7d10*/  IMAD.IADD R9, R9, 0x1, R13 ;  /* 0x0000000109097824 */ /* 0x000fc600078e020d */
[--C-:B------:R-:W-:Y:S01]  /*7d20*/  SHF.R.S32.HI R0, RZ, 0x1f, R11.reuse ;  /* 0x0000001fff007819 */ /* 0x100fe2000001140b */
[----:B------:R-:W-:Y:S02]  /*7d30*/  IMAD.MOV R4, RZ, RZ, -R11 ;  /* 0x000000ffff047224 */ /* 0x000fe400078e0a0b */
[----:B------:R-:W-:Y:S01]  /*7d40*/  IMAD.WIDE.U32 R8, R155, UR4, R8 ;  /* 0x000000049b087c25 */ /* 0x000fe2000f8e0008 */
[----:B------:R-:W-:-:S03]  /*7d50*/  UIADD3 UR4, UR40, 0x2d820, URZ ;  /* 0x0002d82028047890 */ /* 0x000fc6000fffe03f */
[----:B------:R-:W-:Y:S01]  /*7d60*/  IMAD R3, R3, R4, R26 ;  /* 0x0000000403037224 */ /* 0x000fe200078e021a */
[----:B------:R-:W-:Y:S01]  /*7d70*/  UPRMT UR4, URZ, 0x654, UR4 ;  /* 0x000006543f047896 */ /* 0x000fe20008000004 */
[----:B------:R-:W-:Y:S02]  /*7d80*/  IMAD R0, R0, UR6, RZ ;  /* 0x0000000600007c24 */ /* 0x000fe4000f8e02ff */
[----:B------:R-:W-:Y:S02]  /*7d90*/  IMAD R9, R155, UR5, R9 ;  /* 0x000000059b097c24 */ /* 0x000fe4000f8e0209 */
[C---:B------:R-:W-:Y:S01]  /*7da0*/  IMAD R13, R11.reuse, UR7, R0 ;  /* 0x000000070b0d7c24 */ /* 0x040fe2000f8e0200 */
[----:B------:R-:W-:Y:S01]  /*7db0*/  SHF.R.S32.HI R0, RZ, 0x1f, R3 ;  /* 0x0000001fff007819 */ /* 0x000fe20000011403 */
[----:B------:R-:W-:Y:S01]  /*7dc0*/  IMAD.WIDE.U32 R8, R11, UR6, R8 ;  /* 0x000000060b087c25 */ /* 0x000fe2000f8e0008 */
[----:B------:R-:W-:Y:S01]  /*7dd0*/  ULDC.64 UR6, c[0x0][0xb28] ;  /* 0x0002ca0000067ab9 */ /* 0x000fe20000000a00 */
[----:B------:R-:W-:Y:S02]  /*7de0*/  SYNCS.ARRIVE.TRANS64.RED.A1T0 RZ, [UR4], RZ ;  /* 0x000000ffffff79a7 */ /* 0x000fe40008100404 */
[----:B------:R-:W-:-:S02]  /*7df0*/  IMAD R0, R0, UR6, RZ ;  /* 0x0000000600007c24 */ /* 0x000fc4000f8e02ff */
[----:B------:R-:W-:Y:S02]  /*7e00*/  IMAD.IADD R9, R9, 0x1, R13 ;  /* 0x0000000109097824 */ /* 0x000fe400078e020d */
[C---:B------:R-:W-:Y:S02]  /*7e10*/  IMAD R11, R3.reuse, UR7, R0 ;  /* 0x00000007030b7c24 */ /* 0x040fe4000f8e0200 */
[----:B------:R-:W-:Y:S01]  /*7e20*/  IMAD.WIDE.U32 R8, R3, UR6, R8 ;  /* 0x0000000603087c25 */ /* 0x000fe2000f8e0008 */
[----:B------:R-:W-:-:S04]  /*7e30*/  ULDC.64 UR6, c[0x0][0xb00] ;  /* 0x0002c00000067ab9 */ /* 0x000fc80000000a00 */
[----:B------:R-:W-:Y:S02]  /*7e40*/  IADD3 R3, R9, R11, RZ ;  /* 0x0000000b09037210 */ /* 0x000fe40007ffe0ff */
[----:B------:R-:W-:-:S04]  /*7e50*/  LEA R0, P1, R8, UR6, 0x2 ;  /* 0x0000000608007c11 */ /* 0x000fc8000f8210ff */
[----:B------:R-:W-:Y:S02]  /*7e60*/  LEA.HI.X R3, R8, UR7, R3, 0x2, P1 ;  /* 0x0000000708037c11 */ /* 0x000fe400088f1403 */
[----:B------:R0:W1:Y:S04]  /*7e70*/  SHFL.IDX PT, R8, R0, RZ, 0x1c1f ;  /* 0x001c1fff00087589 */ /* 0x00006800000e0000 */
[----:B------:R0:W2:Y:S01]  /*7e80*/  SHFL.IDX PT, R9, R3, RZ, 0x1c1f ;  /* 0x001c1fff03097589 */ /* 0x0000a200000e0000 */
[----:B------:R-:W-:Y:S05]  /*7e90*/  @P2 BRA `(.L_x_199) ;  /* 0x0000000000c02947 */ /* 0x000fea0003800000 */
[----:B------:R-:W-:Y:S02]  /*7ea0*/  ULDC UR4, c[0x0][0xac8] ;  /* 0x0002b20000047ab9 */ /* 0x000fe40000000800 */
[----:B------:R-:W-:Y:S02]  /*7eb0*/  ISETP.GE.AND P3, PT, R154, UR4, PT ;  /* 0x000000049a007c0c */ /* 0x000fe4000bf66270 */
[----:B------:R-:W-:Y:S02]  /*7ec0*/  ISETP.GE.AND P1, PT, R157, UR4, PT ;  /* 0x000000049d007c0c */ /* 0x000fe4000bf26270 */
[----:B------:R-:W-:Y:S02]  /*7ed0*/  ISETP.GE.AND P4, PT, R153, UR4, PT ;  /* 0x0000000499007c0c */ /* 0x000fe4000bf86270 */
[----:B------:R-:W-:-:S07]  /*7ee0*/  ISETP.GE.AND P2, PT, R152, UR4, PT ;  /* 0x0000000498007c0c */ /* 0x000fce000bf46270 */
[CC--:B-1----:R-:W-:Y:S02]  /*7ef0*/  @!P3 LEA R12, P5, R154.reuse, R8.reuse, 0x2 ;  /* 0x000000089a0cb211 */ /* 0x0c2fe400078a10ff */
[----:B--2---:R-:W-:Y:S02]  /*7f00*/  @!P1 IMAD.WIDE R10, R157, 0x4, R8 ;  /* 0x000000049d0a9825 */ /* 0x004fe400078e0208 */
[----:B------:R-:W-:Y:S02]  /*7f10*/  @!P3 LEA.HI.X R13, R154, R9, R82, 0x2, P5 ;  /* 0x000000099a0db211 */ /* 0x000fe400028f1452 */
[----:B------:R-:W-:Y:S01]  /*7f20*/  ISETP.GE.AND P5, PT, R151, UR4, PT ;  /* 0x0000000497007c0c */ /* 0x000fe2000bfa6270 */
[----:B------:R1:W-:Y:S01]  /*7f30*/  @!P1 ST.E.64 desc[UR36][R10.64], R32 ;  /* 0x000000200a009985 */ /* 0x0003e2000c101b24 */
[-C--:B------:R-:W-:Y:S02]  /*7f40*/  @!P4 LEA R14, P1, R153, R8.reuse, 0x2 ;  /* 0x00000008990ec211 */ /* 0x080fe400078210ff */
[----:B------:R-:W-:Y:S01]  /*7f50*/  @!P2 LEA R20, P6, R152, R8, 0x2 ;  /* 0x000000089814a211 */ /* 0x000fe200078c10ff */
[----:B------:R2:W-:Y:S01]  /*7f60*/  @!P3 ST.E.64 desc[UR36][R12.64], R34 ;  /* 0x000000220c00b985 */ /* 0x0005e2000c101b24 */
[----:B------:R-:W-:-:S02]  /*7f70*/  ISETP.GE.AND P3, PT, R150, UR4, PT ;  /* 0x0000000496007c0c */ /* 0x000fc4000bf66270 */
[-C--:B------:R-:W-:Y:S02]  /*7f80*/  @!P4 LEA.HI.X R15, R153, R9.reuse, R81, 0x2, P1 ;  /* 0x00000009990fc211 */ /* 0x080fe400008f1451 */
[----:B------:R-:W-:Y:S02]  /*7f90*/  ISETP.GE.AND P1, PT, R149, UR4, PT ;  /* 0x0000000495007c0c */ /* 0x000fe4000bf26270 */
[----:B------:R-:W-:Y:S01]  /*7fa0*/  @!P2 LEA.HI.X R21, R152, R9, R80, 0x2, P6 ;  /* 0x000000099815a211 */ /* 0x000fe200030f1450 */
[----:B------:R3:W-:Y:S01]  /*7fb0*/  @!P4 ST.E.64 desc[UR36][R14.64], R36 ;  /* 0x000000240e00c985 */ /* 0x0007e2000c101b24 */
[----:B------:R-:W-:-:S03]  /*7fc0*/  @!P5 LEA R24, P4, R151, R8, 0x2 ;  /* 0x000000089718d211 */ /* 0x000fc600078810ff */
[----:B------:R4:W-:Y:S01]  /*7fd0*/  @!P2 ST.E.64 desc[UR36][R20.64], R38 ;  /* 0x000000261400a985 */ /* 0x0009e2000c101b24 */
[----:B------:R-:W-:Y:S02]  /*7fe0*/  ISETP.GE.AND P2, PT, R148, UR4, PT ;  /* 0x0000000494007c0c */ /* 0x000fe4000bf46270 */
[-C--:B------:R-:W-:Y:S02]  /*7ff0*/  @!P5 LEA.HI.X R25, R151, R9.reuse, R79, 0x2, P4 ;  /* 0x000000099719d211 */ /* 0x080fe400020f144f */
[CC--:B-1----:R-:W-:Y:S02]  /*8000*/  @!P3 LEA R10, P6, R150.reuse, R8.reuse, 0x2 ;  /* 0x00000008960ab211 */ /* 0x0c2fe400078c10ff */
[----:B--2---:R-:W-:Y:S01]  /*8010*/  @!P1 LEA R12, P4, R149, R8, 0x2 ;  /* 0x00000008950c9211 */ /* 0x004fe200078810ff */
[----:B------:R1:W-:Y:S01]  /*8020*/  @!P5 ST.E.64 desc[UR36][R24.64], R40 ;  /* 0x000000281800d985 */ /* 0x0003e2000c101b24 */
[----:B------:R-:W-:Y:S02]  /*8030*/  @!P3 LEA.HI.X R11, R150, R9, R78, 0x2, P6 ;  /* 0x00000009960bb211 */ /* 0x000fe400030f144e */
[----:B------:R-:W-:-:S02]  /*8040*/  ISETP.GE.AND P5, PT, R147, UR4, PT ;  /* 0x0000000493007c0c */ /* 0x000fc4000bfa6270 */
[-C--:B------:R-:W-:Y:S01]  /*8050*/  @!P1 LEA.HI.X R13, R149, R9.reuse, R31, 0x2, P4 ;  /* 0x00000009950d9211 */ /* 0x080fe200020f141f */
[----:B------:R2:W-:Y:S01]  /*8060*/  @!P3 ST.E.64 desc[UR36][R10.64], R42 ;  /* 0x0000002a0a00b985 */ /* 0x0005e2000c101b24 */
[----:B------:R-:W-:Y:S02]  /*8070*/  ISETP.GE.AND P4, PT, R146, UR4, PT ;  /* 0x0000000492007c0c */ /* 0x000fe4000bf86270 */
[----:B---3--:R-:W-:Y:S01]  /*8080*/  @!P2 LEA R14, P6, R148, R8, 0x2 ;  /* 0x00000008940ea211 */ /* 0x008fe200078c10ff */
[----:B------:R3:W-:Y:S01]  /*8090*/  @!P1 ST.E.64 desc[UR36][R12.64], R44 ;  /* 0x0000002c0c009985 */ /* 0x0007e2000c101b24 */
[----:B------:R-:W-:Y:S02]  /*80a0*/  ISETP.GE.AND P3, PT, R145, UR4, PT ;  /* 0x0000000491007c0c */ /* 0x000fe4000bf66270 */
[----:B------:R-:W-:Y:S02]  /*80b0*/  ISETP.GE.AND P1, PT, R144, UR4, PT ;  /* 0x0000000490007c0c */ /* 0x000fe4000bf26270 */
[----:B------:R-:W-:-:S02]  /*80c0*/  @!P2 LEA.HI.X R15, R148, R9, R27, 0x2, P6 ;  /* 0x00000009940fa211 */ /* 0x000fc400030f141b */
[----:B----4-:R-:W-:-:S03]  /*80d0*/  @!P5 LEA R20, P6, R147, R8, 0x2 ;  /* 0x000000089314d211 */ /* 0x010fc600078c10ff */
[----:B------:R3:W-:Y:S01]  /*80e0*/  @!P2 ST.E.64 desc[UR36][R14.64], R46 ;  /* 0x0000002e0e00a985 */ /* 0x0007e2000c101b24 */
[CC--:B-1----:R-:W-:Y:S02]  /*80f0*/  @!P4 LEA R24, P2, R146.reuse, R8.reuse, 0x2 ;  /* 0x000000089218c211 */ /* 0x0c2fe400078410ff */
[-C--:B------:R-:W-:Y:S02]  /*8100*/  @!P5 LEA.HI.X R21, R147, R9.reuse, R30, 0x2, P6 ;  /* 0x000000099315d211 */ /* 0x080fe400030f141e */
[CC--:B--2---:R-:W-:Y:S02]  /*8110*/  @!P3 LEA R10, P6, R145.reuse, R8.reuse, 0x2 ;  /* 0x00000008910ab211 */ /* 0x0c4fe400078c10ff */
[-C--:B------:R-:W-:Y:S01]  /*8120*/  @!P4 LEA.HI.X R25, R146, R9.reuse, R29, 0x2, P2 ;  /* 0x000000099219c211 */ /* 0x080fe200010f141d */
[----:B------:R3:W-:Y:S01]  /*8130*/  @!P5 ST.E.64 desc[UR36][R20.64], R48 ;  /* 0x000000301400d985 */ /* 0x0007e2000c101b24 */
[C---:B------:R-:W-:Y:S02]  /*8140*/  @!P1 LEA R8, P2, R144.reuse, R8, 0x2 ;  /* 0x0000000890089211 */ /* 0x040fe400078410ff */
[-C--:B------:R-:W-:Y:S01]  /*8150*/  @!P3 LEA.HI.X R11, R145, R9.reuse, R28, 0x2, P6 ;  /* 0x00000009910bb211 */ /* 0x080fe200030f141c */
[----:B------:R3:W-:Y:S01]  /*8160*/  @!P4 ST.E.64 desc[UR36][R24.64], R50 ;  /* 0x000000321800c985 */ /* 0x0007e2000c101b24 */
[----:B------:R-:W-:-:S03]  /*8170*/  @!P1 LEA.HI.X R9, R144, R9, R22, 0x2, P2 ;  /* 0x0000000990099211 */ /* 0x000fc600010f1416 */
[----:B------:R3:W-:Y:S04]  /*8180*/  @!P3 ST.E.64 desc[UR36][R10.64], R52 ;  /* 0x000000340a00b985 */ /* 0x0007e8000c101b24 */
[----:B------:R3:W-:Y:S02]  /*8190*/  @!P1 ST.E.64 desc[UR36][R8.64], R54 ;  /* 0x0000003608009985 */ /* 0x0007e4000c101b24 */
.L_x_199:
[----:B------:R-:W-:Y:S05]  /*81a0*/  BSYNC B1 ;  /* 0x0000000000017941 */ /* 0x000fea0003800000 */
.L_x_198:
[----:B---3--:R3:W4:Y:S04]  /*81b0*/  SHFL.IDX PT, R11, R3, 0x1, 0x1c1f ;  /* 0x003c1f00030b7f89 */ /* 0x00872800000e0000 */
[----:B------:R3:W0:Y:S01]  /*81c0*/  SHFL.IDX PT, R10, R0, 0x1, 0x1c1f ;  /* 0x003c1f00000a7f89 */ /* 0x00062200000e0000 */
[----:B------:R-:W-:Y:S05]  /*81d0*/  @P0 BRA `(.L_x_197) ;  /* 0x0000000c00640947 */ /* 0x000fea0003800000 */
[----:B------:R-:W-:Y:S02]  /*81e0*/  ULDC UR4, c[0x0][0xac8] ;  /* 0x0002b20000047ab9 */ /* 0x000fe40000000800 */
[----:B------:R-:W-:Y:S02]  /*81f0*/  ISETP.GE.AND P5, PT, R154, UR4, PT ;  /* 0x000000049a007c0c */ /* 0x000fe4000bfa6270 */
[----:B------:R-:W-:Y:S02]  /*8200*/  ISETP.GE.AND P1, PT, R157, UR4, PT ;  /* 0x000000049d007c0c */ /* 0x000fe4000bf26270 */
[----:B------:R-:W-:Y:S02]  /*8210*/  ISETP.GE.AND P3, PT, R153, UR4, PT ;  /* 0x0000000499007c0c */ /* 0x000fe4000bf66270 */
[----:B------:R-:W-:Y:S02]  /*8220*/  ISETP.GE.AND P2, PT, R152, UR4, PT ;  /* 0x0000000498007c0c */ /* 0x000fe4000bf46270 */
[----:B------:R-:W-:-:S05]  /*8230*/  ISETP.GE.AND P4, PT, R151, UR4, PT ;  /* 0x0000000497007c0c */ /* 0x000fca000bf86270 */
[CC--:B0-----:R-:W-:Y:S02]  /*8240*/  @!P5 LEA R12, P0, R154.reuse, R10.reuse, 0x2 ;  /* 0x0000000a9a0cd211 */ /* 0x0c1fe400078010ff */
[----:B-12-4-:R-:W-:Y:S02]  /*8250*/  @!P1 IMAD.WIDE R8, R157, 0x4, R10 ;  /* 0x000000049d089825 */ /* 0x016fe400078e020a */
[----:B------:R-:W-:Y:S02]  /*8260*/  @!P5 LEA.HI.X R13, R154, R11, R82, 0x2, P0 ;  /* 0x0000000b9a0dd211 */ /* 0x000fe400000f1452 */
[-C--:B------:R-:W-:Y:S01]  /*8270*/  @!P3 LEA R14, P0, R153, R10.reuse, 0x2 ;  /* 0x0000000a990eb211 */ /* 0x080fe200078010ff */
[----:B------:R0:W-:Y:S01]  /*8280*/  @!P1 ST.E.64 desc[UR36][R8.64], R56 ;  /* 0x0000003808009985 */ /* 0x0001e2000c101b24 */
[----:B------:R-:W-:Y:S02]  /*8290*/  ISETP.GE.AND P1, PT, R150, UR4, PT ;  /* 0x0000000496007c0c */ /* 0x000fe4000bf26270 */
[-C--:B------:R-:W-:Y:S01]  /*82a0*/  @!P4 LEA R24, P6, R151, R10.reuse, 0x2 ;  /* 0x0000000a9718c211 */ /* 0x080fe200078c10ff */
[----:B------:R1:W-:Y:S01]  /*82b0*/  @!P5 ST.E.64 desc[UR36][R12.64], R58 ;  /* 0x0000003a0c00d985 */ /* 0x0003e2000c101b24 */
[----:B------:R-:W-:-:S02]  /*82c0*/  @!P2 LEA R20, P5, R152, R10, 0x2 ;  /* 0x0000000a9814a211 */ /* 0x000fc400078a10ff */
[-C--:B------:R-:W-:Y:S02]  /*82d0*/  @!P3 LEA.HI.X R15, R153, R11.reuse, R81, 0x2, P0 ;  /* 0x0000000b990fb211 */ /* 0x080fe400000f1451 */
[-C--:B------:R-:W-:Y:S02]  /*82e0*/  @!P2 LEA.HI.X R21, R152, R11.reuse, R80, 0x2, P5 ;  /* 0x0000000b9815a211 */ /* 0x080fe400028f1450 */
[----:B------:R-:W-:Y:S01]  /*82f0*/  ISETP.GE.AND P0, PT, R149, UR4, PT ;  /* 0x0000000495007c0c */ /* 0x000fe2000bf06270 */
[----:B------:R-:W-:Y:S01]  /*8300*/  @!P3 ST.E.64 desc[UR36][R14.64], R60 ;  /* 0x0000003c0e00b985 */ /* 0x000fe2000c101b24 */
[----:B------:R-:W-:Y:S02]  /*8310*/  @!P4 LEA.HI.X R25, R151, R11, R79, 0x2, P6 ;  /* 0x0000000b9719c211 */ /* 0x000fe400030f144f */
[----:B0-----:R-:W-:Y:S01]  /*8320*/  @!P1 LEA R8, P5, R150, R10, 0x2 ;  /* 0x0000000a96089211 */ /* 0x001fe200078a10ff */
[----:B------:R0:W-:Y:S01]  /*8330*/  @!P2 ST.E.64 desc[UR36][R20.64], R62 ;  /* 0x0000003e1400a985 */ /* 0x0001e2000c101b24 */
[----:B------:R-:W-:-:S02]  /*8340*/  ISETP.GE.AND P3, PT, R147, UR4, PT ;  /* 0x0000000493007c0c */ /* 0x000fc4000bf66270 */
[----:B------:R-:W-:Y:S01]  /*8350*/  ISETP.GE.AND P2, PT, R146, UR4, PT ;  /* 0x0000000492007c0c */ /* 0x000fe2000bf46270 */
[----:B------:R2:W-:Y:S01]  /*8360*/  @!P4 ST.E.64 desc[UR36][R24.64], R64 ;  /* 0x000000401800c985 */ /* 0x0005e2000c101b24 */
[----:B------:R-:W-:Y:S02]  /*8370*/  ISETP.GE.AND P4, PT, R148, UR4, PT ;  /* 0x0000000494007c0c */ /* 0x000fe4000bf86270 */
[-C--:B------:R-:W-:Y:S02]  /*8380*/  @!P1 LEA.HI.X R9, R150, R11.reuse, R78, 0x2, P5 ;  /* 0x0000000b96099211 */ /* 0x080fe400028f144e */
[----:B------:R-:W-:Y:S02]  /*8390*/  ISETP.GE.AND P5, PT, R145, UR4, PT ;  /* 0x0000000491007c0c */ /* 0x000fe4000bfa6270 */
[C---:B-1----:R-:W-:Y:S01]  /*83a0*/  @!P0 LEA R12, P6, R149.reuse, R10, 0x2 ;  /* 0x0000000a950c8211 */ /* 0x042fe200078c10ff */
[----:B------:R1:W-:Y:S03]  /*83b0*/  @!P1 ST.E.64 desc[UR36][R8.64], R66 ;  /* 0x0000004208009985 */ /* 0x0003e6000c101b24 */
[----:B------:R-:W-:-:S02]  /*83c0*/  @!P0 LEA.HI.X R13, R149, R11, R31, 0x2, P6 ;  /* 0x0000000b950d8211 */ /* 0x000fc400030f141f */
[-C--:B0-----:R-:W-:Y:S02]  /*83d0*/  @!P3 LEA R20, P6, R147, R10.reuse, 0x2 ;  /* 0x0000000a9314b211 */ /* 0x081fe400078c10ff */
[-C--:B------:R-:W-:Y:S01]  /*83e0*/  @!P4 LEA R14, P1, R148, R10.reuse, 0x2 ;  /* 0x0000000a940ec211 */ /* 0x080fe200078210ff */
[----:B------:R1:W-:Y:S01]  /*83f0*/  @!P0 ST.E.64 desc[UR36][R12.64], R68 ;  /* 0x000000440c008985 */ /* 0x0003e2000c101b24 */
[-C--:B--2---:R-:W-:Y:S02]  /*8400*/  @!P2 LEA R24, P0, R146, R10.reuse, 0x2 ;  /* 0x0000000a9218a211 */ /* 0x084fe400078010ff */
[-C--:B------:R-:W-:Y:S02]  /*8410*/  @!P4 LEA.HI.X R15, R148, R11.reuse, R27, 0x2, P1 ;  /* 0x0000000b940fc211 */ /* 0x080fe400008f141b */
[----:B------:R-:W-:Y:S02]  /*8420*/  @!P5 LEA R26, P1, R145, R10, 0x2 ;  /* 0x0000000a911ad211 */ /* 0x000fe400078210ff */
[-C--:B------:R-:W-:Y:S01]  /*8430*/  @!P3 LEA.HI.X R21, R147, R11.reuse, R30, 0x2, P6 ;  /* 0x0000000b9315b211 */ /* 0x080fe200030f141e */
[----:B------:R1:W-:Y:S01]  /*8440*/  @!P4 ST.E.64 desc[UR36][R14.64], R70 ;  /* 0x000000460e00c985 */ /* 0x0003e2000c101b24 */
[----:B------:R-:W-:-:S02]  /*8450*/  @!P2 LEA.HI.X R25, R146, R11, R29, 0x2, P0 ;  /* 0x0000000b9219a211 */ /* 0x000fc400000f141d */
[----:B------:R-:W-:Y:S01]  /*8460*/  @!P5 LEA.HI.X R27, R145, R11, R28, 0x2, P1 ;  /* 0x0000000b911bd211 */ /* 0x000fe200008f141c */
[----:B------:R1:W-:Y:S01]  /*8470*/  @!P3 ST.E.64 desc[UR36][R20.64], R72 ;  /* 0x000000481400b985 */ /* 0x0003e2000c101b24 */
[----:B------:R-:W-:-:S03]  /*8480*/  ISETP.GE.AND P0, PT, R144, UR4, PT ;  /* 0x0000000490007c0c */ /* 0x000fc6000bf06270 */
[----:B------:R1:W-:Y:S04]  /*8490*/  @!P2 ST.E.64 desc[UR36][R24.64], R74 ;  /* 0x0000004a1800a985 */ /* 0x0003e8000c101b24 */
[----:B------:R1:W-:Y:S06]  /*84a0*/  @!P5 ST.E.64 desc[UR36][R26.64], R76 ;  /* 0x0000004c1a00d985 */ /* 0x0003ec000c101b24 */
[----:B------:R-:W-:Y:S05]  /*84b0*/  @P0 BRA `(.L_x_197) ;  /* 0x0000000800ac0947 */ /* 0x000fea0003800000 */
[----:B-1----:R-:W-:-:S04]  /*84c0*/  LEA R8, P0, R144, R10, 0x2 ;  /* 0x0000000a90087211 */ /* 0x002fc800078010ff */
[----:B------:R-:W-:-:S05]  /*84d0*/  LEA.HI.X R9, R144, R11, R22, 0x2, P0 ;  /* 0x0000000b90097211 */ /* 0x000fca00000f1416 */
[----:B------:R0:W-:Y:S01]  /*84e0*/  ST.E.64 desc[UR36][R8.64], R134 ;  /* 0x0000008608007985 */ /* 0x0001e2000c101b24 */
[----:B------:R-:W-:Y:S05]  /*84f0*/  BRA `(.L_x_197) ;  /* 0x00000008009c7947 */ /* 0x000fea0003800000 */
.L_x_192:
[----:B------:R-:W2:Y:S01]  /*8500*/  LDC.64 R10, c[0x0][0xc00] ;  /* 0x00030000ff0a7b82 */ /* 0x000ea20000000a00 */
[----:B------:R-:W-:Y:S01]  /*8510*/  ULDC.64 UR4, c[0x0][0xc08] ;  /* 0x0003020000047ab9 */ /* 0x000fe20000000a00 */
[----:B------:R-:W-:Y:S01]  /*8520*/  IMAD.MOV.U32 R3, RZ, RZ, RZ ;  /* 0x000000ffff037224 */ /* 0x000fe200078e00ff */
[----:B------:R-:W-:-:S04]  /*8530*/  ISETP.NE.U32.AND P0, PT, RZ, UR4, PT ;  /* 0x00000004ff007c0c */ /* 0x000fc8000bf05070 */
[----:B------:R-:W-:Y:S01]  /*8540*/  ISETP.NE.AND.EX P1, PT, RZ, UR5, PT, P0 ;  /* 0x00000005ff007c0c */ /* 0x000fe2000bf25300 */
[----:B------:R-:W3:Y:S01]  /*8550*/  LDC.64 R8, c[0x0][0xc00] ;  /* 0x00030000ff087b82 */ /* 0x000ee20000000a00 */
[----:B--2---:R-:W-:-:S04]  /*8560*/  ISETP.NE.U32.AND P0, PT, R10, RZ, PT ;  /* 0x000000ff0a00720c */ /* 0x004fc80003f05070 */
[----:B------:R-:W-:-:S07]  /*8570*/  ISETP.NE.AND.EX P0, PT, R11, RZ, PT, P0 ;  /* 0x000000ff0b00720c */ /* 0x000fce0003f05300 */
[----:B------:R-:W2:Y:S01]  /*8580*/  @P1 LDC.64 R10, c[0x0][0xc08] ;  /* 0x00030200ff0a1b82 */ /* 0x000ea20000000a00 */
[----:B------:R-:W-:Y:S01]  /*8590*/  ULDC UR4, c[0x0][0xa88] ;  /* 0x0002a20000047ab9 */ /* 0x000fe20000000800 */
[----:B---3--:R-:W-:-:S04]  /*85a0*/  IMAD.WIDE R12, R138, 0x4, R8 ;  /* 0x000000048a0c7825 */ /* 0x008fc800078e0208 */
[----:B0-----:R-:W-:Y:S01]  /*85b0*/  IMAD.U32 R0, RZ, RZ, UR4 ;  /* 0x00000004ff007e24 */ /* 0x001fe2000f8e00ff */
[----:B------:R0:W5:Y:S01]  /*85c0*/  @P0 LDG.E R3, desc[UR36][R12.64] ;  /* 0x000000240c030981 */ /* 0x000162000c1e1900 */
[----:B-1----:R-:W1:Y:S01]  /*85d0*/  S2R R4, SR_TID.X ;  /* 0x0000000000047919 */ /* 0x002e620000002100 */
[----:B--2---:R-:W-:-:S05]  /*85e0*/  @P1 IMAD.WIDE R8, R138, 0x4, R10 ;  /* 0x000000048a081825 */ /* 0x004fca00078e020a */
[----:B------:R0:W5:Y:S01]  /*85f0*/  @P1 LDG.E R0, desc[UR36][R8.64] ;  /* 0x0000002408001981 */ /* 0x000162000c1e1900 */
[----:B------:R-:W-:-:S13]  /*8600*/  ISETP.NE.AND P2, PT, R140, RZ, PT ;  /* 0x000000ff8c00720c */ /* 0x000fda0003f45270 */
[----:B------:R-:W2:Y:S01]  /*8610*/  @!P2 LDC R140, c[0x0][0xad4] ;  /* 0x0002b500ff8cab82 */ /* 0x000ea20000000800 */
[----:B-1----:R-:W-:-:S05]  /*8620*/  VIADD R30, R4, 0xffffff80 ;  /* 0xffffff80041e7836 */ /* 0x002fca0000000000 */
[----:B------:R-:W-:Y:S02]  /*8630*/  ISETP.GT.AND P3, PT, R30, 0xbf, PT ;  /* 0x000000bf1e00780c */ /* 0x000fe40003f64270 */
[----:B--2---:R-:W-:Y:S01]  /*8640*/  ISETP.GT.AND P2, PT, R140, 0x1, PT ;  /* 0x000000018c00780c */ /* 0x004fe20003f44270 */
[----:B0-----:R-:W-:-:S12]  /*8650*/  @P1 BRA `(.L_x_200) ;  /* 0x0000000000101947 */ /* 0x001fd80003800000 */
[----:B------:R-:W-:Y:S05]  /*8660*/  @!P0 BRA `(.L_x_200) ;  /* 0x00000000000c8947 */ /* 0x000fea0003800000 */
[----:B------:R-:W2:Y:S04]  /*8670*/  LDG.E R9, desc[UR36][R12.64] ;  /* 0x000000240c097981 */ /* 0x000ea8000c1e1900 */
[----:B-----5:R-:W2:Y:S02]  /*8680*/  LDG.E R0, desc[UR36][R12.64+0x4] ;  /* 0x000004240c007981 */ /* 0x020ea4000c1e1900 */
[----:B--2---:R-:W-:-:S07]  /*8690*/  IMAD.IADD R0, R0, 0x1, -R9 ;  /* 0x0000000100007824 */ /* 0x004fce00078e0a09 */
.L_x_200:
[----:B------:R-:W-:Y:S01]  /*86a0*/  BSSY B1, `(.L_x_201) ;  /* 0x0000036000017945 */ /* 0x000fe20003800000 */
[----:B------:R-:W-:Y:S02]  /*86b0*/  SEL R31, R138, RZ, !P0 ;  /* 0x000000ff8a1f7207 */ /* 0x000fe40004000000 */
[----:B------:R-:W-:Y:S02]  /*86c0*/  SEL R156, R156, RZ, !P0 ;  /* 0x000000ff9c9c7207 */ /* 0x000fe40004000000 */
[----:B-----5:R-:W-:Y:S01]  /*86d0*/  SHF.R.S32.HI R26, RZ, 0x1f, R3 ;  /* 0x0000001fff1a7819 */ /* 0x020fe20000011403 */
[----:B------:R-:W-:Y:S06]  /*86e0*/  @P3 BRA `(.L_x_202) ;  /* 0x0000000000c43947 */ /* 0x000fec0003800000 */
[----:B------:R-:W0:Y:S01]  /*86f0*/  LDC R33, c[0x0][0xbe8] ;  /* 0x0002fa00ff217b82 */ /* 0x000e220000000800 */
[----:B------:R-:W-:-:S04]  /*8700*/  IMAD R4, R141, 0xc0, R4 ;  /* 0x000000c08d047824 */ /* 0x000fc800078e0204 */
[----:B------:R-:W-:Y:S02]  /*8710*/  VIADD R28, R4, 0xffffff80 ;  /* 0xffffff80041c7836 */ /* 0x000fe40000000000 */
[----:B0-----:R-:W-:-:S05]  /*8720*/  IMAD R8, R0, R33, RZ ;  /* 0x0000002100087224 */ /* 0x001fca00078e02ff */
[----:B------:R-:W-:-:S13]  /*8730*/  ISETP.GE.AND P0, PT, R28, R8, PT ;  /* 0x000000081c00720c */ /* 0x000fda0003f06270 */
[----:B------:R-:W-:Y:S05]  /*8740*/  @P0 BRA `(.L_x_202) ;  /* 0x0000000000ac0947 */ /* 0x000fea0003800000 */
[----:B------:R-:W-:Y:S01]  /*8750*/  ISETP.NE.AND P1, PT, R33, 0x1, PT ;  /* 0x000000012100780c */ /* 0x000fe20003f25270 */
[----:B------:R-:W-:Y:S01]  /*8760*/  IMAD.MOV.U32 R22, RZ, RZ, 0x9b8 ;  /* 0x000009b8ff167424 */ /* 0x000fe200078e00ff */
[----:B------:R-:W-:Y:S01]  /*8770*/  ISETP.GT.AND P0, PT, R140, 0x1, PT ;  /* 0x000000018c00780c */ /* 0x000fe20003f04270 */
[----:B------:R-:W0:Y:S01]  /*8780*/  LDC.64 R8, c[0x0][0xba8] ;  /* 0x0002ea00ff087b82 */ /* 0x000e220000000a00 */
[----:B------:R-:W-:Y:S02]  /*8790*/  IMAD.MOV.U32 R27, RZ, RZ, R28 ;  /* 0x000000ffff1b7224 */ /* 0x000fe400078e001c */
[----:B------:R-:W-:Y:S02]  /*87a0*/  SEL R22, R22, 0x978, P0 ;  /* 0x0000097816167807 */ /* 0x000fe40000000000 */
[----:B------:R-:W-:-:S03]  /*87b0*/  SEL R155, R155, RZ, P0 ;  /* 0x000000ff9b9b7207 */ /* 0x000fc60000000000 */
[----:B------:R-:W1:Y:S08]  /*87c0*/  LDC.64 R20, c[0x0][R22+0x220] ;  /* 0x0000880016147b82 */ /* 0x000e700000000a00 */
[----:B------:R-:W2:Y:S08]  /*87d0*/  @P1 LDC R25, c[0x0][0xbec] ;  /* 0x0002fb00ff191b82 */ /* 0x000eb00000000800 */
[----:B------:R-:W3:Y:S08]  /*87e0*/  LDC.64 R14, c[0x0][R22+0x218] ;  /* 0x00008600160e7b82 */ /* 0x000ef00000000a00 */
[----:B------:R-:W4:Y:S01]  /*87f0*/  @P1 LDC R35, c[0x0][0xbf0] ;  /* 0x0002fc00ff231b82 */ /* 0x000f220000000800 */
[----:B-1----:R-:W-:-:S04]  /*8800*/  IMAD R21, R21, R31, RZ ;  /* 0x0000001f15157224 */ /* 0x002fc800078e02ff */
[----:B------:R-:W-:-:S03]  /*8810*/  IMAD R21, R20, R156, R21 ;  /* 0x0000009c14157224 */ /* 0x000fc600078e0215 */
[----:B------:R-:W1:Y:S01]  /*8820*/  LDC.64 R12, c[0x0][R22+0x228] ;  /* 0x00008a00160c7b82 */ /* 0x000e620000000a00 */
[----:B--2---:R-:W-:-:S04]  /*8830*/  @P1 IMAD.HI.U32 R4, R28, R25, RZ ;  /* 0x000000191c041227 */ /* 0x004fc800078e00ff */
[----:B------:R-:W-:-:S03]  /*8840*/  IMAD.WIDE.U32 R24, R20, R31, RZ ;  /* 0x0000001f14187225 */ /* 0x000fc600078e00ff */
[----:B------:R-:W2:Y:S01]  /*8850*/  LDC.64 R10, c[0x0][R22+0x210] ;  /* 0x00008400160a7b82 */ /* 0x000ea20000000a00 */
[-C--:B---3--:R-:W-:Y:S02]  /*8860*/  IMAD R29, R15, R139.reuse, RZ ;  /* 0x0000008b0f1d7224 */ /* 0x088fe400078e02ff */
[----:B------:R-:W-:-:S04]  /*8870*/  IMAD.WIDE.U32 R14, R14, R139, RZ ;  /* 0x0000008b0e0e7225 */ /* 0x000fc800078e00ff */
[----:B------:R-:W-:Y:S01]  /*8880*/  IMAD.IADD R29, R15, 0x1, R29 ;  /* 0x000000010f1d7824 */ /* 0x000fe200078e021d */
[----:B----4-:R-:W-:Y:S01]  /*8890*/  @P1 SHF.R.U32.HI R27, RZ, R35, R4 ;  /* 0x00000023ff1b1219 */ /* 0x010fe20000011604 */
[----:B------:R-:W-:Y:S01]  /*88a0*/  IMAD.IADD R4, R25, 0x1, R21 ;  /* 0x0000000119047824 */ /* 0x000fe200078e0215 */
[----:B0-----:R-:W0:Y:S01]  /*88b0*/  @!P0 LDC R8, c[0x0][0xb50] ;  /* 0x0002d400ff088b82 */ /* 0x001e220000000800 */
[----:B------:R-:W-:Y:S02]  /*88c0*/  IADD3 R14, P1, P3, R24, R14, R3 ;  /* 0x0000000e180e7210 */ /* 0x000fe40007b3e003 */
[----:B------:R-:W-:Y:S02]  /*88d0*/  IMAD.MOV R15, RZ, RZ, -R27 ;  /* 0x000000ffff0f7224 */ /* 0x000fe400078e0a1b */
[----:B------:R-:W-:Y:S01]  /*88e0*/  IADD3.X R4, R4, R29, R26, P1, P3 ;  /* 0x0000001d04047210 */ /* 0x000fe20000fe641a */
[-C--:B-1----:R-:W-:Y:S02]  /*88f0*/  IMAD R21, R13, R155.reuse, RZ ;  /* 0x0000009b0d157224 */ /* 0x082fe400078e02ff */
[----:B------:R-:W-:Y:S01]  /*8900*/  IMAD.WIDE.U32 R12, R12, R155, RZ ;  /* 0x0000009b0c0c7225 */ /* 0x000fe200078e00ff */
[----:B------:R-:W1:Y:S03]  /*8910*/  @!P0 LDC R9, c[0x0][0xb54] ;  /* 0x0002d500ff098b82 */ /* 0x000e660000000800 */
[----:B------:R-:W-:Y:S01]  /*8920*/  IMAD.IADD R21, R13, 0x1, R21 ;  /* 0x000000010d157824 */ /* 0x000fe200078e0215 */
[----:B------:R-:W-:Y:S01]  /*8930*/  IADD3 R12, P0, P1, R27, R14, R12 ;  /* 0x0000000e1b0c7210 */ /* 0x000fe2000791e00c */
[----:B------:R-:W-:Y:S01]  /*8940*/  IMAD R15, R33, R15, R28 ;  /* 0x0000000f210f7224 */ /* 0x000fe200078e021c */
[----:B------:R-:W-:-:S04]  /*8950*/  SHF.R.S32.HI R27, RZ, 0x1f, R27 ;  /* 0x0000001fff1b7819 */ /* 0x000fc8000001141b */
[----:B------:R-:W-:Y:S01]  /*8960*/  IADD3.X R13, R27, R4, R21, P0, P1 ;  /* 0x000000041b0d7210 */ /* 0x000fe200007e2415 */
[----:B--2---:R-:W-:Y:S01]  /*8970*/  IMAD R4, R11, R15, RZ ;  /* 0x0000000f0b047224 */ /* 0x004fe200078e02ff */
[----:B------:R-:W-:-:S05]  /*8980*/  SHF.R.S32.HI R21, RZ, 0x1f, R15 ;  /* 0x0000001fff157819 */ /* 0x000fca000001140f */
[C---:B------:R-:W-:Y:S02]  /*8990*/  IMAD R21, R10.reuse, R21, R4 ;  /* 0x000000150a157224 */ /* 0x040fe400078e0204 */
[----:B------:R-:W-:-:S04]  /*89a0*/  IMAD.WIDE.U32 R10, R10, R15, R12 ;  /* 0x0000000f0a0a7225 */ /* 0x000fc800078e000c */
[----:B------:R-:W-:Y:S01]  /*89b0*/  IMAD.IADD R4, R11, 0x1, R21 ;  /* 0x000000010b047824 */ /* 0x000fe200078e0215 */
[----:B0-----:R-:W-:Y:S01]  /*89c0*/  LEA R8, P0, R10, R8, 0x2 ;  /* 0x000000080a087211 */ /* 0x001fe200078010ff */
[----:B------:R-:W-:-:S03]  /*89d0*/  IMAD.MOV.U32 R11, RZ, RZ, -0x800000 ;  /* 0xff800000ff0b7424 */ /* 0x000fc600078e00ff */
[----:B-1----:R-:W-:-:S05]  /*89e0*/  LEA.HI.X R9, R10, R9, R4, 0x2, P0 ;  /* 0x000000090a097211 */ /* 0x002fca00000f1404 */
[----:B------:R0:W-:Y:S04]  /*89f0*/  STG.E desc[UR36][R8.64], R11 ;  /* 0x0000000b08007986 */ /* 0x0001e8000c101924 */
.L_x_202:
[----:B------:R-:W-:Y:S05]  /*8a00*/  BSYNC B1 ;  /* 0x0000000000017941 */ /* 0x000fea0003800000 */
.L_x_201:
[----:B------:R-:W-:Y:S05]  /*8a10*/  @P2 BRA `(.L_x_197) ;  /* 0x0000000400542947 */ /* 0x000fea0003800000 */
[----:B------:R-:W1:Y:S01]  /*8a20*/  LDC R15, c[0x0][0xbe8] ;  /* 0x0002fa00ff0f7b82 */ /* 0x000e620000000800 */
[--C-:B------:R-:W-:Y:S01]  /*8a30*/  SHF.R.S32.HI R10, RZ, 0x1f, R30.reuse ;  /* 0x0000001fff0a7819 */ /* 0x100fe2000001141e */
[----:B------:R-:W-:Y:S01]  /*8a40*/  ULDC.64 UR4, c[0x0][0xaa0] ;  /* 0x0002a80000047ab9 */ /* 0x000fe20000000a00 */
[----:B------:R-:W-:Y:S01]  /*8a50*/  SHF.R.S32.HI R14, RZ, 0x1f, R30 ;  /* 0x0000001fff0e7819 */ /* 0x000fe2000001141e */
[----:B------:R-:W-:Y:S01]  /*8a60*/  IMAD R4, R26, UR4, RZ ;  /* 0x000000041a047c24 */ /* 0x000fe2000f8e02ff */
[-C--:B------:R-:W-:Y:S01]  /*8a70*/  LEA.HI R10, R10, R30.reuse, RZ, 0x2 ;  /* 0x0000001e0a0a7211 */ /* 0x080fe200078f10ff */
[C---:B0-----:R-:W-:Y:S01]  /*8a80*/  IMAD.WIDE.U32 R8, R3.reuse, UR4, RZ ;  /* 0x0000000403087c25 */ /* 0x041fe2000f8e00ff */
[----:B------:R-:W-:Y:S01]  /*8a90*/  LEA.HI R14, R14, R30, RZ, 0x2 ;  /* 0x0000001e0e0e7211 */ /* 0x000fe200078f10ff */
[----:B------:R-:W-:Y:S01]  /*8aa0*/  ULDC.64 UR6, c[0x0][0xaf0] ;  /* 0x0002bc0000067ab9 */ /* 0x000fe20000000a00 */
[----:B------:R-:W-:Y:S01]  /*8ab0*/  LOP3.LUT R10, R10, 0xfffffffc, RZ, 0xc0, !PT ;  /* 0xfffffffc0a0a7812 */ /* 0x000fe200078ec0ff */
[----:B------:R-:W-:Y:S01]  /*8ac0*/  IMAD R11, R3, UR5, R4 ;  /* 0x00000005030b7c24 */ /* 0x000fe2000f8e0204 */
[----:B------:R-:W-:Y:S01]  /*8ad0*/  SHF.R.S32.HI R14, RZ, 0x2, R14 ;  /* 0x00000002ff0e7819 */ /* 0x000fe2000001140e */
[----:B------:R-:W-:Y:S01]  /*8ae0*/  ULDC.64 UR4, c[0x0][0xae8] ;  /* 0x0002ba0000047ab9 */ /* 0x000fe20000000a00 */
[----:B------:R-:W-:Y:S01]  /*8af0*/  BSSY B1, `(.L_x_203) ;  /* 0x0000036000017945 */ /* 0x000fe20003800000 */
[----:B------:R-:W-:Y:S01]  /*8b00*/  IMAD.IADD R10, R30, 0x1, -R10 ;  /* 0x000000011e0a7824 */ /* 0x000fe200078e0a0a */
[----:B------:R-:W-:Y:S01]  /*8b10*/  SHF.R.S32.HI R22, RZ, 0x1f, R143 ;  /* 0x0000001fff167819 */ /* 0x000fe2000001148f */
[----:B------:R-:W-:Y:S01]  /*8b20*/  IMAD.IADD R9, R9, 0x1, R11 ;  /* 0x0000000109097824 */ /* 0x000fe200078e020b */
[----:B------:R-:W-:Y:S01]  /*8b30*/  SHF.R.S32.HI R24, RZ, 0x1f, R142 ;  /* 0x0000001fff187819 */ /* 0x000fe2000001148e */
[----:B------:R-:W-:-:S02]  /*8b40*/  IMAD R4, R10, 0x60, R14 ;  /* 0x000000600a047824 */ /* 0x000fc400078e020e */
[----:B------:R-:W-:Y:S01]  /*8b50*/  IMAD.WIDE.U32 R8, R139, UR4, R8 ;  /* 0x000000048b087c25 */ /* 0x000fe2000f8e0008 */
[----:B-1----:R-:W-:-:S03]  /*8b60*/  ISETP.NE.AND P0, PT, R15, 0x1, PT ;  /* 0x000000010f00780c */ /* 0x002fc60003f05270 */
[----:B------:R-:W-:Y:S02]  /*8b70*/  IMAD R12, R141, 0xc0, R4 ;  /* 0x000000c08d0c7824 */ /* 0x000fe400078e0204 */
[----:B------:R-:W-:Y:S02]  /*8b80*/  IMAD R10, R156, UR6, RZ ;  /* 0x000000069c0a7c24 */ /* 0x000fe4000f8e02ff */
[----:B------:R-:W-:Y:S02]  /*8b90*/  IMAD.MOV.U32 R3, RZ, RZ, R12 ;  /* 0x000000ffff037224 */ /* 0x000fe400078e000c */
[----:B------:R-:W-:Y:S01]  /*8ba0*/  IMAD R9, R139, UR5, R9 ;  /* 0x000000058b097c24 */ /* 0x000fe2000f8e0209 */
[----:B------:R-:W-:Y:S01]  /*8bb0*/  ULDC.64 UR4, c[0x0][0xae0] ;  /* 0x0002b80000047ab9 */ /* 0x000fe20000000a00 */
[----:B------:R-:W-:Y:S02]  /*8bc0*/  IMAD.WIDE.U32 R8, R31, UR6, R8 ;  /* 0x000000061f087c25 */ /* 0x000fe4000f8e0008 */
[----:B------:R-:W0:Y:S08]  /*8bd0*/  @P0 LDC R13, c[0x0][0xbec] ;  /* 0x0002fb00ff0d0b82 */ /* 0x000e300000000800 */
[----:B------:R-:W1:Y:S01]  /*8be0*/  @P0 LDC R21, c[0x0][0xbf0] ;  /* 0x0002fc00ff150b82 */ /* 0x000e620000000800 */
[----:B0-----:R-:W-:-:S04]  /*8bf0*/  @P0 IMAD.HI.U32 R4, R12, R13, RZ ;  /* 0x0000000d0c040227 */ /* 0x001fc800078e00ff */
[----:B------:R-:W-:Y:S01]  /*8c00*/  IMAD R13, R31, UR7, R10 ;  /* 0x000000071f0d7c24 */ /* 0x000fe2000f8e020a */
[----:B-1----:R-:W-:-:S03]  /*8c10*/  @P0 SHF.R.U32.HI R3, RZ, R21, R4 ;  /* 0x00000015ff030219 */ /* 0x002fc60000011604 */
[----:B------:R-:W-:Y:S01]  /*8c20*/  IMAD.IADD R9, R9, 0x1, R13 ;  /* 0x0000000109097824 */ /* 0x000fe200078e020d */
[--C-:B------:R-:W-:Y:S01]  /*8c30*/  SHF.R.S32.HI R4, RZ, 0x1f, R3.reuse ;  /* 0x0000001fff047819 */ /* 0x100fe20000011403 */
[----:B------:R-:W-:Y:S02]  /*8c40*/  IMAD.MOV R11, RZ, RZ, -R3 ;  /* 0x000000ffff0b7224 */ /* 0x000fe400078e0a03 */
[----:B------:R-:W-:-:S04]  /*8c50*/  IMAD.WIDE.U32 R8, R3, UR4, R8 ;  /* 0x0000000403087c25 */ /* 0x000fc8000f8e0008 */
[----:B------:R-:W-:Y:S02]  /*8c60*/  IMAD R11, R15, R11, R12 ;  /* 0x0000000b0f0b7224 */ /* 0x000fe400078e020c */
[----:B------:R-:W-:Y:S02]  /*8c70*/  IMAD R4, R4, UR4, RZ ;  /* 0x0000000404047c24 */ /* 0x000fe4000f8e02ff */
[----:B------:R-:W-:Y:S02]  /*8c80*/  IMAD R15, R0, R15, RZ ;  /* 0x0000000f000f7224 */ /* 0x000fe400078e02ff */
[----:B------:R-:W-:Y:S01]  /*8c90*/  IMAD R13, R3, UR5, R4 ;  /* 0x00000005030d7c24 */ /* 0x000fe2000f8e0204 */
[----:B------:R-:W-:Y:S01]  /*8ca0*/  SHF.R.S32.HI R4, RZ, 0x1f, R11 ;  /* 0x0000001fff047819 */ /* 0x000fe2000001140b */
[----:B------:R-:W-:Y:S01]  /*8cb0*/  ULDC.64 UR4, c[0x0][0xad8] ;  /* 0x0002b60000047ab9 */ /* 0x000fe20000000a00 */
[----:B------:R-:W-:Y:S02]  /*8cc0*/  IMAD R0, R141, 0xc0, R14 ;  /* 0x000000c08d007824 */ /* 0x000fe400078e020e */
[----:B------:R-:W-:-:S02]  /*8cd0*/  IMAD.IADD R9, R9, 0x1, R13 ;  /* 0x0000000109097824 */ /* 0x000fc400078e020d */
[----:B------:R-:W-:Y:S01]  /*8ce0*/  IMAD R4, R4, UR4, RZ ;  /* 0x0000000404047c24 */ /* 0x000fe2000f8e02ff */
[----:B------:R-:W-:Y:S01]  /*8cf0*/  ISETP.GE.AND P0, PT, R0, R15, PT ;  /* 0x0000000f0000720c */ /* 0x000fe20003f06270 */
[----:B------:R-:W-:-:S04]  /*8d00*/  IMAD.WIDE.U32 R8, R11, UR4, R8 ;  /* 0x000000040b087c25 */ /* 0x000fc8000f8e0008 */
[----:B------:R-:W-:Y:S01]  /*8d10*/  IMAD R3, R11, UR5, R4 ;  /* 0x000000050b037c24 */ /* 0x000fe2000f8e0204 */
[----:B------:R-:W-:Y:S02]  /*8d20*/  ULDC.64 UR4, c[0x0][0xa80] ;  /* 0x0002a00000047ab9 */ /* 0x000fe40000000a00 */
[----:B------:R-:W-:Y:S01]  /*8d30*/  LEA R4, P1, R8, UR4, 0x1 ;  /* 0x0000000408047c11 */ /* 0x000fe2000f8208ff */
[----:B------:R-:W-:-:S05]  /*8d40*/  IMAD.IADD R3, R9, 0x1, R3 ;  /* 0x0000000109037824 */ /* 0x000fca00078e0203 */
[----:B------:R-:W-:Y:S02]  /*8d50*/  LEA.HI.X R3, R8, UR5, R3, 0x1, P1 ;  /* 0x0000000508037c11 */ /* 0x000fe400088f0c03 */
[----:B------:R0:W1:Y:S04]  /*8d60*/  SHFL.IDX PT, R8, R4, RZ, 0x1c1f ;  /* 0x001c1fff04087589 */ /* 0x00006800000e0000 */
[----:B------:R0:W2:Y:S01]  /*8d70*/  SHFL.IDX PT, R9, R3, RZ, 0x1c1f ;  /* 0x001c1fff03097589 */ /* 0x0000a200000e0000 */
[----:B------:R-:W-:Y:S05]  /*8d80*/  @P0 BRA `(.L_x_204) ;  /* 0x0000000000300947 */ /* 0x000fea0003800000 */
        /* <DEDUP_REMOVED lines=9> */
[----:B------:R3:W-:Y:S04]  /*8e20*/  @!P2 ST.E.128 desc[UR36][R10.64], RZ ;  /* 0x000000ff0a00a985 */ /* 0x0007e8000c101d24 */
[----:B------:R3:W-:Y:S04]  /*8e30*/  @!P3 ST.E.128 desc[UR36][R12.64], RZ ;  /* 0x000000ff0c00b985 */ /* 0x0007e8000c101d24 */
[----:B------:R3:W-:Y:S02]  /*8e40*/  @!P4 ST.E.128 desc[UR36][R20.64], RZ ;  /* 0x000000ff1400c985 */ /* 0x0007e4000c101d24 */
.L_x_204:
[----:B------:R-:W-:Y:S05]  /*8e50*/  BSYNC B1 ;  /* 0x0000000000017941 */ /* 0x000fea0003800000 */
.L_x_203:
[----:B------:R-:W-:Y:S01]  /*8e60*/  VIADD R0, R0, 0x60 ;  /* 0x0000006000007836 */ /* 0x000fe20000000000 */
[----:B--2---:R2:W4:Y:S04]  /*8e70*/  SHFL.IDX PT, R9, R3, 0x1, 0x1c1f ;  /* 0x003c1f0003097f89 */ /* 0x00452800000e0000 */
[----:B------:R-:W-:Y:S01]  /*8e80*/  ISETP.GE.AND P0, PT, R0, R15, PT ;  /* 0x0000000f0000720c */ /* 0x000fe20003f06270 */
[----:B-1----:R2:W1:-:S12]  /*8e90*/  SHFL.IDX PT, R8, R4, 0x1, 0x1c1f ;  /* 0x003c1f0004087f89 */ /* 0x00245800000e0000 */
[----:B--2---:R-:W-:Y:S05]  /*8ea0*/  @P0 BRA `(.L_x_197) ;  /* 0x0000000000300947 */ /* 0x004fea0003800000 */
[----:B------:R-:W-:Y:S02]  /*8eb0*/  ULDC UR4, c[0x0][0xac8] ;  /* 0x0002b20000047ab9 */ /* 0x000fe40000000800 */
[----:B------:R-:W-:Y:S02]  /*8ec0*/  ISETP.GE.AND P3, PT, R142, UR4, PT ;  /* 0x000000048e007c0c */ /* 0x000fe4000bf66270 */
[----:B------:R-:W-:Y:S02]  /*8ed0*/  ISETP.GE.AND P4, PT, R143, UR4, PT ;  /* 0x000000048f007c0c */ /* 0x000fe4000bf86270 */
[----:B------:R-:W-:-:S09]  /*8ee0*/  ISETP.GE.AND P2, PT, R137, UR4, PT ;  /* 0x0000000489007c0c */ /* 0x000fd2000bf46270 */
[CC--:B-1-3--:R-:W-:Y:S02]  /*8ef0*/  @!P3 LEA R12, P0, R142.reuse, R8.reuse, 0x1 ;  /* 0x000000088e0cb211 */ /* 0x0cafe400078008ff */
[----:B------:R-:W-:Y:S02]  /*8f00*/  @!P4 LEA R14, P1, R143, R8, 0x1 ;  /* 0x000000088f0ec211 */ /* 0x000fe400078208ff */
[----:B----4-:R-:W-:Y:S01]  /*8f10*/  @!P2 IMAD.WIDE R10, R137, 0x2, R8 ;  /* 0x00000002890aa825 */ /* 0x010fe200078e0208 */
[-C--:B------:R-:W-:Y:S02]  /*8f20*/  @!P3 LEA.HI.X R13, R142, R9.reuse, R24, 0x1, P0 ;  /* 0x000000098e0db211 */ /* 0x080fe400000f0c18 */
[----:B------:R-:W-:Y:S02]  /*8f30*/  @!P4 LEA.HI.X R15, R143, R9, R22, 0x1, P1 ;  /* 0x000000098f0fc211 */ /* 0x000fe400008f0c16 */
[----:B------:R2:W-:Y:S04]  /*8f40*/  @!P2 ST.E.128 desc[UR36][R10.64], RZ ;  /* 0x000000ff0a00a985 */ /* 0x0005e8000c101d24 */
[----:B------:R2:W-:Y:S04]  /*8f50*/  @!P3 ST.E.128 desc[UR36][R12.64], RZ ;  /* 0x000000ff0c00b985 */ /* 0x0005e8000c101d24 */
[----:B------:R2:W-:Y:S02]  /*8f60*/  @!P4 ST.E.128 desc[UR36][R14.64], RZ ;  /* 0x000000ff0e00c985 */ /* 0x0005e4000c101d24 */
.L_x_197:
[----:B------:R-:W-:Y:S05]  /*8f70*/  BSYNC B0 ;  /* 0x0000000000007941 */ /* 0x000fea0003800000 */
.L_x_191:
[----:B------:R-:W-:Y:S02]  /*8f80*/  ULDC UR4, c[0x0][0xc3c] ;  /* 0x00030f0000047ab9 */ /* 0x000fe40000000800 */
[----:B------:R-:W-:-:S13]  /*8f90*/  ISETP.GE.AND P0, PT, R7, UR4, PT ;  /* 0x0000000407007c0c */ /* 0x000fda000bf06270 */
[----:B------:R-:W-:Y:S05]  /*8fa0*/  @!P0 BRA `(.L_x_205) ;  /* 0xffffff8000208947 */ /* 0x000fea000383ffff */
[----:B------:R-:W-:Y:S05]  /*8fb0*/  EXIT ;  /* 0x000000000000794d */ /* 0x000fea0003800000 */
.L_x_162:
[----:B------:R-:W-:-:S08]  /*8fc0*/  NOP ;  /* 0x0000000000007918 */ /* 0x000fd00000000000 */
[----:B------:R-:W0:-:S00]  /*8fd0*/  USETMAXREG.DEALLOC.CTAPOOL 0x20 ;  /* 0x00000020000079c8 */ /* 0x000e0000080e0500 */
[----:B0-----:R-:W-:Y:S02]  /*8fe0*/  LOP3.LUT R0, R0, 0x3, RZ, 0xc0, !PT ;  /* 0x0000000300007812 */ /* 0x001fe400078ec0ff */
[----:B------:R-:W-:-:S04]  /*8ff0*/  LOP3.LUT R16, R16, 0xffffffbf, RZ, 0xc0, !PT ;  /* 0xffffffbf10107812 */ /* 0x000fc800078ec0ff */
[----:B------:R-:W0:Y:S02]  /*9000*/  SHFL.IDX PT, R0, R0, RZ, 0x1f ;  /* 0x00001fff00007589 */ /* 0x000e2400000e0000 */
[----:B0-----:R-:W-:Y:S01]  /*9010*/  ISETP.NE.AND P0, PT, R0, RZ, PT ;  /* 0x000000ff0000720c */ /* 0x001fe20003f05270 */
[----:B------:R-:W-:-:S12]  /*9020*/  IMAD.MOV.U32 R0, RZ, RZ, RZ ;  /* 0x000000ffff007224 */ /* 0x000fd800078e00ff */
[----:B------:R-:W-:Y:S01]  /*9030*/  @P0 LOP3.LUT R16, R16, 0x40, RZ, 0xfc, !PT ;  /* 0x0000004010100812 */ /* 0x000fe200078efcff */
[----:B------:R-:W-:Y:S06]  /*9040*/  @!P0 BRA `(.L_x_206) ;  /* 0x00000000001c8947 */ /* 0x000fec0003800000 */
[----:B------:R-:W0:Y:S08]  /*9050*/  S2UR UR5, SR_CgaCtaId ;  /* 0x00000000000579c3 */ /* 0x000e300000008800 */
[----:B------:R-:W-:Y:S06]  /*9060*/  BAR.SYNC.DEFER_BLOCKING 0x5, 0x200 ;  /* 0x0148000000007b1d */ /* 0x000fec0000010000 */
[----:B------:R-:W-:-:S02]  /*9070*/  UMOV UR4, 0x400 ;  /* 0x0000040000047882 */ /* 0x000fc40000000000 */
[----:B0-----:R-:W-:-:S09]  /*9080*/  ULEA UR4, UR5, UR4, 0x18 ;  /* 0x0000000405047291 */ /* 0x001fd2000f8ec03f */
[----:B------:R-:W1:Y:S01]  /*9090*/  LDS.128 R24, [UR4+0x2d8d0] ;  /* 0x02d8d004ff187984 */ /* 0x000e620008000c00 */
[----:B------:R-:W-:Y:S06]  /*90a0*/  BAR.ARV 0x4, 0x200 ;  /* 0x0108000000007b1d */ /* 0x000fec0000002000 */
[----:B------:R-:W-:Y:S05]  /*90b0*/  BRA `(.L_x_207) ;  /* 0x0000000800907947 */ /* 0x000fea0003800000 */
.L_x_206:
[----:B------:R-:W0:Y:S01]  /*90c0*/  S2R R2, SR_TID.X ;  /* 0x0000000000027919 */ /* 0x000e220000002100 */
[----:B------:R-:W-:Y:S01]  /*90d0*/  ULDC UR4, c[0x0][0xc3c] ;  /* 0x00030f0000047ab9 */ /* 0x000fe20000000800 */
[----:B------:R-:W-:Y:S01]  /*90e0*/  IMAD.MOV.U32 R9, RZ, RZ, RZ ;  /* 0x000000ffff097224 */ /* 0x000fe200078e00ff */
[----:B------:R-:W1:Y:S01]  /*90f0*/  S2UR UR6, SR_CTAID.X ;  /* 0x00000000000679c3 */ /* 0x000e620000002500 */
[----:B------:R-:W-:Y:S01]  /*9100*/  ULDC UR5, c[0x0][0xc38] ;  /* 0x00030e0000057ab9 */ /* 0x000fe20000000800 */
[----:B0-----:R-:W-:-:S04]  /*9110*/  LOP3.LUT R7, R2, 0x1f, RZ, 0xc0, !PT ;  /* 0x0000001f02077812 */ /* 0x001fc800078ec0ff */
[----:B------:R-:W-:-:S04]  /*9120*/  ISETP.NE.AND P0, PT, R7, 0x1f, PT ;  /* 0x0000001f0700780c */ /* 0x000fc80003f05270 */
[----:B------:R-:W-:-:S13]  /*9130*/  ISETP.GE.OR P1, PT, R7, UR4, !P0 ;  /* 0x0000000407007c0c */ /* 0x000fda000c726670 */
[----:B------:R-:W0:Y:S08]  /*9140*/  @!P1 LDC.64 R4, c[0x0][0xc80] ;  /* 0x00032000ff049b82 */ /* 0x000e300000000a00 */
[----:B------:R-:W2:Y:S01]  /*9150*/  @!P1 LDC.64 R2, c[0x0][0xc78] ;  /* 0x00031e00ff029b82 */ /* 0x000ea20000000a00 */
[----:B0-----:R-:W-:-:S05]  /*9160*/  @!P1 IMAD.WIDE.U32 R4, R7, 0x4, R4 ;  /* 0x0000000407049825 */ /* 0x001fca00078e0004 */
[----:B------:R-:W3:Y:S01]  /*9170*/  @!P1 LDG.E R0, desc[UR36][R4.64] ;  /* 0x0000002404009981 */ /* 0x000ee2000c1e1900 */
[----:B--2---:R-:W-:-:S05]  /*9180*/  @!P1 IMAD.WIDE.U32 R2, R7, 0x4, R2 ;  /* 0x0000000407029825 */ /* 0x004fca00078e0002 */
[----:B------:R-:W3:Y:S01]  /*9190*/  @!P1 LDG.E R9, desc[UR36][R2.64] ;  /* 0x0000002402099981 */ /* 0x000ee2000c1e1900 */
[C---:B------:R-:W-:Y:S02]  /*91a0*/  ISETP.NE.AND P1, PT, R7.reuse, RZ, PT ;  /* 0x000000ff0700720c */ /* 0x040fe40003f25270 */
[C---:B------:R-:W-:Y:S02]  /*91b0*/  ISETP.GE.U32.AND P2, PT, R7.reuse, 0x2, PT ;  /* 0x000000020700780c */ /* 0x040fe40003f46070 */
[C---:B------:R-:W-:Y:S02]  /*91c0*/  ISETP.GE.U32.AND P3, PT, R7.reuse, 0x4, PT ;  /* 0x000000040700780c */ /* 0x040fe40003f66070 */
[C---:B------:R-:W-:Y:S02]  /*91d0*/  ISETP.GE.U32.AND P4, PT, R7.reuse, 0x8, PT ;  /* 0x000000080700780c */ /* 0x040fe40003f86070 */
[----:B------:R-:W-:Y:S01]  /*91e0*/  ISETP.GE.U32.AND P5, PT, R7, 0x10, PT ;  /* 0x000000100700780c */ /* 0x000fe20003fa6070 */
[----:B------:R-:W-:Y:S01]  /*91f0*/  UMOV UR4, URZ ;  /* 0x0000003f00047c82 */ /* 0x000fe20008000000 */
[----:B---3--:R-:W-:-:S05]  /*9200*/  IMAD R6, R0, R9, RZ ;  /* 0x0000000900067224 */ /* 0x008fca00078e02ff */
[----:B------:R-:W0:Y:S02]  /*9210*/  SHFL.UP PT, R8, R6, 0x1, RZ ;  /* 0x0420000006087989 */ /* 0x000e2400000e00ff */
[----:B0-----:R-:W-:-:S05]  /*9220*/  SEL R11, R8, RZ, P1 ;  /* 0x000000ff080b7207 */ /* 0x001fca0000800000 */
[----:B------:R-:W-:-:S05]  /*9230*/  IMAD.IADD R11, R6, 0x1, R11 ;  /* 0x00000001060b7824 */ /* 0x000fca00078e020b */
        /* <DEDUP_REMOVED lines=12> */
[----:B------:R-:W0:Y:S02]  /*9300*/  SHFL.IDX PT, R6, R2, 0x1f, 0x1f ;  /* 0x03e01f0002067f89 */ /* 0x000e2400000e0000 */
[----:B0-----:R-:W-:-:S05]  /*9310*/  IMAD R6, R6, UR5, RZ ;  /* 0x0000000506067c24 */ /* 0x001fca000f8e02ff */
[----:B-1----:R-:W-:Y:S01]  /*9320*/  ISETP.GT.AND P6, PT, R6, UR6, PT ;  /* 0x0000000606007c0c */ /* 0x002fe2000bfc4270 */
[----:B------:R-:W-:-:S12]  /*9330*/  IMAD.MOV.U32 R3, RZ, RZ, R6 ;  /* 0x000000ffff037224 */ /* 0x000fd800078e0006 */
[----:B------:R-:W-:Y:S05]  /*9340*/  @P6 BRA `(.L_x_208) ;  /* 0x0000000000986947 */ /* 0x000fea0003800000 */
[----:B------:R-:W-:Y:S01]  /*9350*/  MOV R6, R3 ;  /* 0x0000000300067202 */ /* 0x000fe20000000f00 */
[----:B------:R-:W-:Y:S01]  /*9360*/  UMOV UR4, URZ ;  /* 0x0000003f00047c82 */ /* 0x000fe20008000000 */
[----:B------:R-:W-:-:S05]  /*9370*/  ULDC UR5, c[0x0][0xc38] ;  /* 0x00030e0000057ab9 */ /* 0x000fca0000000800 */
.L_x_210:
[----:B------:R-:W0:Y:S01]  /*9380*/  LDC R0, c[0x0][0xc3c] ;  /* 0x00030f00ff007b82 */ /* 0x000e220000000800 */
[----:B------:R-:W-:-:S06]  /*9390*/  UIADD3 UR4, UR4, 0x1f, URZ ;  /* 0x0000001f04047890 */ /* 0x000fcc000fffe03f */
[----:B0-----:R-:W-:-:S13]  /*93a0*/  ISETP.LE.AND P6, PT, R0, UR4, PT ;  /* 0x0000000400007c0c */ /* 0x001fda000bfc3270 */
[----:B------:R-:W-:Y:S05]  /*93b0*/  @P6 BRA `(.L_x_209) ;  /* 0x0000000400a46947 */ /* 0x000fea0003800000 */
[----:B------:R-:W-:-:S05]  /*93c0*/  VIADD R9, R7, UR4 ;  /* 0x0000000407097c36 */ /* 0x000fca0008000000 */
[----:B------:R-:W-:Y:S01]  /*93d0*/  ISETP.GE.OR P6, PT, R9, R0, !P0 ;  /* 0x000000000900720c */ /* 0x000fe200047c6670 */
[----:B------:R-:W-:-:S12]  /*93e0*/  IMAD.MOV.U32 R0, RZ, RZ, RZ ;  /* 0x000000ffff007224 */ /* 0x000fd800078e00ff */
[----:B------:R-:W0:Y:S08]  /*93f0*/  @!P6 LDC.64 R4, c[0x0][0xc80] ;  /* 0x00032000ff04eb82 */ /* 0x000e300000000a00 */
[----:B------:R-:W1:Y:S01]  /*9400*/  @!P6 LDC.64 R2, c[0x0][0xc78] ;  /* 0x00031e00ff02eb82 */ /* 0x000e620000000a00 */
[----:B0-----:R-:W-:-:S05]  /*9410*/  @!P6 IMAD.WIDE R4, R9, 0x4, R4 ;  /* 0x000000040904e825 */ /* 0x001fca00078e0204 */
[----:B------:R-:W2:Y:S01]  /*9420*/  @!P6 LDG.E R0, desc[UR36][R4.64] ;  /* 0x000000240400e981 */ /* 0x000ea2000c1e1900 */
[----:B-1----:R-:W-:-:S04]  /*9430*/  @!P6 IMAD.WIDE R2, R9, 0x4, R2 ;  /* 0x000000040902e825 */ /* 0x002fc800078e0202 */
[----:B------:R-:W-:-:S06]  /*9440*/  IMAD.MOV.U32 R9, RZ, RZ, RZ ;  /* 0x000000ffff097224 */ /* 0x000fcc00078e00ff */
[----:B------:R-:W2:Y:S02]  /*9450*/  @!P6 LDG.E R9, desc[UR36][R2.64] ;  /* 0x000000240209e981 */ /* 0x000ea4000c1e1900 */
[----:B--2---:R-:W-:-:S05]  /*9460*/  IMAD R13, R0, R9, RZ ;  /* 0x00000009000d7224 */ /* 0x004fca00078e02ff */
        /* <DEDUP_REMOVED lines=16> */
[----:B0-----:R-:W-:-:S04]  /*9570*/  IMAD R3, R4, UR5, RZ ;  /* 0x0000000504037c24 */ /* 0x001fc8000f8e02ff */
[----:B------:R-:W-:-:S05]  /*9580*/  IMAD.IADD R6, R3, 0x1, R6 ;  /* 0x0000000103067824 */ /* 0x000fca00078e0206 */
[----:B------:R-:W-:-:S13]  /*9590*/  ISETP.GT.AND P6, PT, R6, UR6, PT ;  /* 0x0000000606007c0c */ /* 0x000fda000bfc4270 */
[----:B------:R-:W-:Y:S05]  /*95a0*/  @!P6 BRA `(.L_x_210) ;  /* 0xfffffffc0074e947 */ /* 0x000fea000383ffff */
.L_x_208:
[----:B------:R-:W-:Y:S02]  /*95b0*/  IMAD.IADD R11, R6, 0x1, -R3 ;  /* 0x00000001060b7824 */ /* 0x000fe400078e0a03 */
[----:B------:R-:W-:Y:S02]  /*95c0*/  IMAD.MOV.U32 R24, RZ, RZ, RZ ;  /* 0x000000ffff187224 */ /* 0x000fe400078e00ff */
[----:B------:R-:W-:-:S05]  /*95d0*/  IMAD R3, R2, UR5, R11 ;  /* 0x0000000502037c24 */ /* 0x000fca000f8e020b */
[----:B------:R-:W-:-:S13]  /*95e0*/  ISETP.GT.AND P0, PT, R3, UR6, PT ;  /* 0x0000000603007c0c */ /* 0x000fda000bf04270 */
[----:B------:R-:W-:-:S04]  /*95f0*/  VOTE.ANY R5, PT, !P0 ;  /* 0x0000000000057806 */ /* 0x000fc800040e0100 */
[----:B------:R-:W0:Y:S01]  /*9600*/  POPC R27, R5 ;  /* 0x00000005001b7309 */ /* 0x000e220000000000 */
[----:B------:R-:W-:Y:S01]  /*9610*/  ISETP.NE.AND P0, PT, R5, RZ, PT ;  /* 0x000000ff0500720c */ /* 0x000fe20003f05270 */
[----:B0-----:R-:W0:Y:S04]  /*9620*/  SHFL.IDX PT, R0, R0, R27, 0x1f ;  /* 0x00001f1b00007589 */ /* 0x001e2800000e0000 */
[----:B------:R-:W1:Y:S01]  /*9630*/  SHFL.IDX PT, R9, R9, R27, 0x1f ;  /* 0x00001f1b09097589 */ /* 0x000e6200000e0000 */
[----:B0-----:R-:W-:-:S04]  /*9640*/  IABS R4, R0 ;  /* 0x0000000000047213 */ /* 0x001fc80000000000 */
[----:B------:R-:W0:Y:S01]  /*9650*/  I2F.RP R6, R4 ;  /* 0x0000000400067306 */ /* 0x000e220000209400 */
[----:B-1----:R-:W-:-:S07]  /*9660*/  IABS R8, R9 ;  /* 0x0000000900087213 */ /* 0x002fce0000000000 */
[----:B0-----:R-:W0:Y:S02]  /*9670*/  MUFU.RCP R6, R6 ;  /* 0x0000000600067308 */ /* 0x001e240000001000 */
[----:B0-----:R-:W-:-:S06]  /*9680*/  VIADD R3, R6, 0xffffffe ;  /* 0x0ffffffe06037836 */ /* 0x001fcc0000000000 */
[----:B------:R-:W0:Y:S02]  /*9690*/  F2I.FTZ.U32.TRUNC.NTZ R3, R3 ;  /* 0x0000000300037305 */ /* 0x000e24000021f000 */
[----:B0-----:R-:W-:Y:S01]  /*96a0*/  IMAD.MOV R13, RZ, RZ, -R3 ;  /* 0x000000ffff0d7224 */ /* 0x001fe200078e0a03 */
[----:B------:R-:W-:Y:S06]  /*96b0*/  @!P0 BRA `(.L_x_211) ;  /* 0x0000000000088947 */ /* 0x000fec0003800000 */
[----:B------:R-:W-:-:S05]  /*96c0*/  VIADD R5, R27, 0xffffffff ;  /* 0xffffffff1b057836 */ /* 0x000fca0000000000 */
[----:B------:R0:W1:Y:S02]  /*96d0*/  SHFL.IDX PT, R24, R2, R5, 0x1f ;  /* 0x00001f0502187589 */ /* 0x00006400000e0000 */
.L_x_211:
[----:B-1----:R-:W-:Y:S02]  /*96e0*/  IMAD R24, R24, UR5, R11 ;  /* 0x0000000518187c24 */ /* 0x002fe4000f8e020b */
[----:B------:R-:W-:Y:S02]  /*96f0*/  IMAD R11, R13, R4, RZ ;  /* 0x000000040d0b7224 */ /* 0x000fe400078e02ff */
[----:B0-----:R-:W-:Y:S01]  /*9700*/  IMAD.MOV.U32 R2, RZ, RZ, RZ ;  /* 0x000000ffff027224 */ /* 0x001fe200078e00ff */
[----:B------:R-:W-:Y:S01]  /*9710*/  IADD3 R25, -R24, UR6, RZ ;  /* 0x0000000618197c10 */ /* 0x000fe2000fffe1ff */
[----:B------:R-:W-:Y:S01]  /*9720*/  IMAD.MOV.U32 R5, RZ, RZ, R8 ;  /* 0x000000ffff057224 */ /* 0x000fe200078e0008 */
[----:B------:R-:W-:Y:S01]  /*9730*/  IABS R8, R0 ;  /* 0x0000000000087213 */ /* 0x000fe20000000000 */
[----:B------:R-:W-:Y:S01]  /*9740*/  IMAD.HI.U32 R2, R3, R11, R2 ;  /* 0x0000000b03027227 */ /* 0x000fe200078e0002 */
[----:B------:R-:W-:Y:S01]  /*9750*/  IABS R3, R25 ;  /* 0x0000001900037213 */ /* 0x000fe20000000000 */
[----:B------:R-:W0:Y:S02]  /*9760*/  I2F.RP R6, R5 ;  /* 0x0000000500067306 */ /* 0x000e240000209400 */
[----:B------:R-:W-:-:S02]  /*9770*/  IMAD.MOV R8, RZ, RZ, -R8 ;  /* 0x000000ffff087224 */ /* 0x000fc400078e0a08 */
[----:B------:R-:W-:-:S04]  /*9780*/  IMAD.HI.U32 R2, R2, R3, RZ ;  /* 0x0000000302027227 */ /* 0x000fc800078e00ff */
[----:B------:R-:W-:Y:S02]  /*9790*/  IMAD R3, R2, R8, R3 ;  /* 0x0000000802037224 */ /* 0x000fe400078e0203 */
[----:B------:R-:W-:-:S03]  /*97a0*/  VIADD R27, R27, UR4 ;  /* 0x000000041b1b7c36 */ /* 0x000fc60008000000 */
[----:B------:R-:W-:Y:S01]  /*97b0*/  ISETP.GT.U32.AND P1, PT, R4, R3, PT ;  /* 0x000000030400720c */ /* 0x000fe20003f24070 */
[----:B0-----:R-:W0:-:S12]  /*97c0*/  MUFU.RCP R6, R6 ;  /* 0x0000000600067308 */ /* 0x001e180000001000 */
[----:B------:R-:W-:Y:S02]  /*97d0*/  @!P1 IMAD.IADD R3, R3, 0x1, -R4 ;  /* 0x0000000103039824 */ /* 0x000fe400078e0a04 */
[----:B------:R-:W-:Y:S01]  /*97e0*/  @!P1 VIADD R2, R2, 0x1 ;  /* 0x0000000102029836 */ /* 0x000fe20000000000 */
[----:B------:R-:W-:Y:S02]  /*97f0*/  ISETP.NE.AND P1, PT, R0, RZ, PT ;  /* 0x000000ff0000720c */ /* 0x000fe40003f25270 */
[----:B------:R-:W-:Y:S01]  /*9800*/  ISETP.GE.U32.AND P0, PT, R3, R4, PT ;  /* 0x000000040300720c */ /* 0x000fe20003f06070 */
[----:B0-----:R-:W-:Y:S01]  /*9810*/  VIADD R8, R6, 0xffffffe ;  /* 0x0ffffffe06087836 */ /* 0x001fe20000000000 */
[----:B------:R-:W-:-:S03]  /*9820*/  LOP3.LUT R4, R25, R0, RZ, 0x3c, !PT ;  /* 0x0000000019047212 */ /* 0x000fc600078e3cff */
[----:B------:R0:W1:Y:S01]  /*9830*/  F2I.FTZ.U32.TRUNC.NTZ R3, R8 ;  /* 0x0000000800037305 */ /* 0x000062000021f000 */
[----:B------:R-:W-:-:S07]  /*9840*/  ISETP.GE.AND P2, PT, R4, RZ, PT ;  /* 0x000000ff0400720c */ /* 0x000fce0003f46270 */
[----:B------:R-:W-:Y:S01]  /*9850*/  @P0 VIADD R2, R2, 0x1 ;  /* 0x0000000102020836 */ /* 0x000fe20000000000 */
[----:B0-----:R-:W-:-:S03]  /*9860*/  IABS R8, R9 ;  /* 0x0000000900087213 */ /* 0x001fc60000000000 */
[----:B------:R-:W-:Y:S02]  /*9870*/  IMAD.MOV.U32 R6, RZ, RZ, R2 ;  /* 0x000000ffff067224 */ /* 0x000fe400078e0002 */
[----:B------:R-:W-:Y:S02]  /*9880*/  IMAD.MOV R8, RZ, RZ, -R8 ;  /* 0x000000ffff087224 */ /* 0x000fe400078e0a08 */
[----:B-1----:R-:W-:Y:S02]  /*9890*/  IMAD.MOV R2, RZ, RZ, -R3 ;  /* 0x000000ffff027224 */ /* 0x002fe400078e0a03 */
[----:B------:R-:W-:Y:S01]  /*98a0*/  @!P2 IMAD.MOV R6, RZ, RZ, -R6 ;  /* 0x000000ffff06a224 */ /* 0x000fe200078e0a06 */
[----:B------:R-:W-:Y:S01]  /*98b0*/  @!P1 LOP3.LUT R6, RZ, R0, RZ, 0x33, !PT ;  /* 0x00000000ff069212 */ /* 0x000fe200078e33ff */
[----:B------:R-:W-:Y:S02]  /*98c0*/  IMAD R11, R2, R5, RZ ;  /* 0x00000005020b7224 */ /* 0x000fe400078e02ff */
[----:B------:R-:W-:Y:S01]  /*98d0*/  IMAD.MOV.U32 R2, RZ, RZ, RZ ;  /* 0x000000ffff027224 */ /* 0x000fe200078e00ff */
[-C--:B------:R-:W-:Y:S01]  /*98e0*/  IABS R4, R6.reuse ;  /* 0x0000000600047213 */ /* 0x080fe20000000000 */
[----:B------:R-:W-:-:S02]  /*98f0*/  IMAD R0, R0, R6, RZ ;  /* 0x0000000600007224 */ /* 0x000fc400078e02ff */
[----:B------:R-:W-:-:S04]  /*9900*/  IMAD.HI.U32 R2, R3, R11, R2 ;  /* 0x0000000b03027227 */ /* 0x000fc800078e0002 */
[----:B------:R-:W-:Y:S02]  /*9910*/  IMAD.MOV.U32 R3, RZ, RZ, R4 ;  /* 0x000000ffff037224 */ /* 0x000fe400078e0004 */
[----:B------:R-:W-:Y:S02]  /*9920*/  IMAD.MOV.U32 R4, RZ, RZ, R8 ;  /* 0x000000ffff047224 */ /* 0x000fe400078e0008 */
[----:B------:R-:W-:-:S04]  /*9930*/  IMAD.HI.U32 R2, R2, R3, RZ ;  /* 0x0000000302027227 */ /* 0x000fc800078e00ff */
[----:B------:R-:W-:Y:S01]  /*9940*/  IMAD R4, R2, R4, R3 ;  /* 0x0000000402047224 */ /* 0x000fe200078e0203 */
[----:B------:R-:W-:Y:S01]  /*9950*/  LOP3.LUT R3, R6, R9, RZ, 0x3c, !PT ;  /* 0x0000000906037212 */ /* 0x000fe200078e3cff */
[----:B------:R-:W-:-:S03]  /*9960*/  IMAD.IADD R25, R25, 0x1, -R0 ;  /* 0x0000000119197824 */ /* 0x000fc600078e0a00 */
[----:B------:R-:W-:Y:S02]  /*9970*/  ISETP.GT.U32.AND P1, PT, R5, R4, PT ;  /* 0x000000040500720c */ /* 0x000fe40003f24070 */
[----:B------:R-:W-:-:S11]  /*9980*/  ISETP.GE.AND P2, PT, R3, RZ, PT ;  /* 0x000000ff0300720c */ /* 0x000fd60003f46270 */
[-C--:B------:R-:W-:Y:S01]  /*9990*/  @!P1 IADD3 R4, R4, -R5.reuse, RZ ;  /* 0x8000000504049210 */ /* 0x080fe20007ffe0ff */
[----:B------:R-:W-:Y:S01]  /*99a0*/  @!P1 VIADD R2, R2, 0x1 ;  /* 0x0000000102029836 */ /* 0x000fe20000000000 */
[----:B------:R-:W-:Y:S02]  /*99b0*/  ISETP.NE.AND P1, PT, R9, RZ, PT ;  /* 0x000000ff0900720c */ /* 0x000fe40003f25270 */
[----:B------:R-:W-:-:S13]  /*99c0*/  ISETP.GE.U32.AND P0, PT, R4, R5, PT ;  /* 0x000000050400720c */ /* 0x000fda0003f06070 */
[----:B------:R-:W-:-:S04]  /*99d0*/  @P0 VIADD R2, R2, 0x1 ;  /* 0x0000000102020836 */ /* 0x000fc80000000000 */
[----:B------:R-:W-:Y:S01]  /*99e0*/  @!P2 IMAD.MOV R2, RZ, RZ, -R2 ;  /* 0x000000ffff02a224 */ /* 0x000fe200078e0a02 */
[----:B------:R-:W-:-:S05]  /*99f0*/  @!P1 LOP3.LUT R2, RZ, R9, RZ, 0x33, !PT ;  /* 0x00000009ff029212 */ /* 0x000fca00078e33ff */
[----:B------:R-:W-:-:S04]  /*9a00*/  IMAD.MOV R26, RZ, RZ, -R2 ;  /* 0x000000ffff1a7224 */ /* 0x000fc800078e0a02 */
[C---:B------:R-:W-:Y:S02]  /*9a10*/  IMAD R26, R9.reuse, R26, R6 ;  /* 0x0000001a091a7224 */ /* 0x040fe400078e0206 */
[----:B------:R-:W-:-:S04]  /*9a20*/  IMAD R9, R9, 0x1000000, R2 ;  /* 0x0100000009097824 */ /* 0x000fc800078e0202 */
[----:B------:R-:W-:Y:S01]  /*9a30*/  IMAD R26, R26, 0x10000, R9 ;  /* 0x000100001a1a7824 */ /* 0x000fe200078e0209 */
[----:B------:R-:W-:Y:S06]  /*9a40*/  BRA `(.L_x_212) ;  /* 0x0000000000147947 */ /* 0x000fec0003800000 */
.L_x_209:
[----:B------:R-:W-:Y:S01]  /*9a50*/  ULDC UR4, c[0x0][0xc3c] ;  /* 0x00030f0000047ab9 */ /* 0x000fe20000000800 */
[----:B------:R-:W-:Y:S02]  /*9a60*/  IMAD.MOV.U32 R25, RZ, RZ, RZ ;  /* 0x000000ffff197224 */ /* 0x000fe400078e00ff */
[----:B------:R-:W-:Y:S02]  /*9a70*/  IMAD.U32 R24, RZ, RZ, UR6 ;  /* 0x00000006ff187e24 */ /* 0x000fe4000f8e00ff */
[----:B------:R-:W-:Y:S02]  /*9a80*/  IMAD.MOV.U32 R26, RZ, RZ, RZ ;  /* 0x000000ffff1a7224 */ /* 0x000fe400078e00ff */
[----:B------:R-:W-:-:S07]  /*9a90*/  IMAD.U32 R27, RZ, RZ, UR4 ;  /* 0x00000004ff1b7e24 */ /* 0x000fce000f8e00ff */
.L_x_212:
[----:B------:R-:W-:-:S13]  /*9aa0*/  ISETP.NE.AND P0, PT, R7, RZ, PT ;  /* 0x000000ff0700720c */ /* 0x000fda0003f05270 */
[----:B------:R-:W0:Y:S01]  /*9ab0*/  @!P0 S2R R3, SR_CgaCtaId ;  /* 0x0000000000038919 */ /* 0x000e220000008800 */
[----:B------:R-:W-:-:S04]  /*9ac0*/  @!P0 MOV R0, 0x400 ;  /* 0x0000040000008802 */ /* 0x000fc80000000f00 */
[----:B0-----:R-:W-:-:S05]  /*9ad0*/  @!P0 LEA R0, R3, R0, 0x18 ;  /* 0x0000000003008211 */ /* 0x001fca00078ec0ff */
[----:B------:R0:W-:Y:S01]  /*9ae0*/  @!P0 STS.128 [R0+0x2d8d0], R24 ;  /* 0x02d8d01800008388 */ /* 0x0001e20000000c00 */
[----:B------:R-:W-:Y:S06]  /*9af0*/  BAR.ARV 0x5, 0x200 ;  /* 0x0148000000007b1d */ /* 0x000fec0000002000 */
.L_x_207:
[----:B------:R2:W-:Y:S01]  /*9b00*/  STL [R1+0x3c], RZ ;  /* 0x00003cff01007387 */ /* 0x0005e20000100800 */
[----:B------:R-:W-:Y:S01]  /*9b10*/  ULDC UR4, c[0x0][0xc3c] ;  /* 0x00030f0000047ab9 */ /* 0x000fe20000000800 */
[----:B------:R-:W-:Y:S01]  /*9b20*/  IMAD.MOV.U32 R29, RZ, RZ, 0x1 ;  /* 0x00000001ff1d7424 */ /* 0x000fe200078e00ff */
[----:B-1----:R-:W-:Y:S01]  /*9b30*/  ISETP.GE.AND P0, PT, R27, UR4, PT ;  /* 0x000000041b007c0c */ /* 0x002fe2000bf06270 */
[----:B------:R-:W-:-:S12]  /*9b40*/  IMAD.MOV.U32 R22, RZ, RZ, RZ ;  /* 0x000000ffff167224 */ /* 0x000fd800078e00ff */
[----:B--2---:R-:W-:Y:S05]  /*9b50*/  @P0 BRA `(.L_x_213) ;  /* 0x00000048007c0947 */ /* 0x004fea0003800000 */
[----:B------:R-:W2:Y:S01]  /*9b60*/  LDL R6, [R1+0x20] ;  /* 0x0000200001067983 */ /* 0x000ea20000100800 */
[----:B------:R-:W0:Y:S01]  /*9b70*/  S2R R3, SR_TID.X ;  /* 0x0000000000037919 */ /* 0x000e220000002100 */
[----:B------:R-:W1:Y:S01]  /*9b80*/  S2UR UR5, SR_CgaCtaId ;  /* 0x00000000000579c3 */ /* 0x000e620000008800 */
[----:B------:R-:W-:Y:S01]  /*9b90*/  UMOV UR4, 0x400 ;  /* 0x0000040000047882 */ /* 0x000fe20000000000 */
[C---:B0-----:R-:W-:Y:S01]  /*9ba0*/  IMAD.SHL.U32 R0, R3.reuse, 0x8, RZ ;  /* 0x0000000803007824 */ /* 0x041fe200078e00ff */
[C---:B------:R-:W-:Y:S01]  /*9bb0*/  LOP3.LUT R5, R3.reuse, 0x7f, RZ, 0xc0, !PT ;  /* 0x0000007f03057812 */ /* 0x040fe200078ec0ff */
[----:B------:R-:W-:-:S03]  /*9bc0*/  IMAD.SHL.U32 R4, R3, 0x20, RZ ;  /* 0x0000002003047824 */ /* 0x000fc600078e00ff */
[----:B------:R-:W-:Y:S01]  /*9bd0*/  LOP3.LUT R2, R0, 0xd8, RZ, 0xc0, !PT ;  /* 0x000000d800027812 */ /* 0x000fe200078ec0ff */
[----:B-1----:R-:W-:-:S03]  /*9be0*/  ULEA UR4, UR5, UR4, 0x18 ;  /* 0x0000000405047291 */ /* 0x002fc6000f8ec03f */
[----:B------:R-:W-:Y:S02]  /*9bf0*/  LOP3.LUT R3, R2, 0x18, R3, 0x78, !PT ;  /* 0x0000001802037812 */ /* 0x000fe400078e7803 */
[----:B------:R-:W-:Y:S01]  /*9c00*/  SHF.R.U32.HI R5, RZ, 0x2, R5 ;  /* 0x00000002ff057819 */ /* 0x000fe20000011605 */
[----:B------:R-:W-:Y:S01]  /*9c10*/  IMAD.U32 R17, RZ, RZ, UR4 ;  /* 0x00000004ff117e24 */ /* 0x000fe2000f8e00ff */
[----:B------:R-:W-:Y:S01]  /*9c20*/  BSSY B8, `(.L_x_213) ;  /* 0x0000492000087945 */ /* 0x000fe20003800000 */
[----:B------:R-:W-:Y:S02]  /*9c30*/  IMAD.MOV.U32 R29, RZ, RZ, 0x1 ;  /* 0x00000001ff1d7424 */ /* 0x000fe400078e00ff */
[----:B------:R-:W-:Y:S01]  /*9c40*/  IMAD.MOV.U32 R22, RZ, RZ, RZ ;  /* 0x000000ffff167224 */ /* 0x000fe200078e00ff */
[----:B------:R-:W-:Y:S01]  /*9c50*/  ULDC UR38, c[0x0][0xc] ;  /* 0x0000030000267ab9 */ /* 0x000fe20000000800 */
[----:B--2---:R-:W-:Y:S02]  /*9c60*/  LOP3.LUT R2, R6, 0x2, RZ, 0xfc, !PT ;  /* 0x0000000206027812 */ /* 0x004fe400078efcff */
[----:B------:R-:W-:-:S03]  /*9c70*/  LOP3.LUT R6, R4, 0x60, RZ, 0xc0, !PT ;  /* 0x0000006004067812 */ /* 0x000fc600078ec0ff */
[----:B------:R0:W-:Y:S01]  /*9c80*/  STL [R1+0x48], R2 ;  /* 0x0000480201007387 */ /* 0x0001e20000100800 */
[----:B------:R-:W-:Y:S02]  /*9c90*/  LOP3.LUT R4, R0, 0x18, RZ, 0xc0, !PT ;  /* 0x0000001800047812 */ /* 0x000fe400078ec0ff */
[----:B0-----:R-:W-:Y:S02]  /*9ca0*/  LOP3.LUT R2, R3, 0x320, R0, 0xf8, !PT ;  /* 0x0000032003027812 */ /* 0x001fe400078ef800 */
[----:B------:R-:W-:-:S03]  /*9cb0*/  LOP3.LUT R0, R5, R6, RZ, 0xfc, !PT ;  /* 0x0000000605007212 */ /* 0x000fc600078efcff */
[----:B------:R-:W-:Y:S01]  /*9cc0*/  IMAD R0, R2, 0x2, R17 ;  /* 0x0000000202007824 */ /* 0x000fe200078e0211 */
[----:B------:R0:W-:Y:S04]  /*9cd0*/  STL [R1+0x3c], RZ ;  /* 0x00003cff01007387 */ /* 0x0001e80000100800 */
[----:B------:R0:W-:Y:S01]  /*9ce0*/  STL [R1+0x1c], R0 ;  /* 0x00001c0001007387 */ /* 0x0001e20000100800 */
[C---:B------:R-:W-:Y:S02]  /*9cf0*/  LOP3.LUT R5, R4.reuse, 0x20, RZ, 0xfc, !PT ;  /* 0x0000002004057812 */ /* 0x040fe400078efcff */
[----:B------:R-:W-:-:S07]  /*9d00*/  LOP3.LUT R3, R4, 0x40, RZ, 0xfc, !PT ;  /* 0x0000004004037812 */ /* 0x000fce00078efcff */
.L_x_274:
[----:B------:R-:W1:Y:S02]  /*9d10*/  LDC.64 R2, c[0x0][0xc88] ;  /* 0x00032200ff027b82 */ /* 0x000e640000000a00 */
[----:B-1----:R-:W-:-:S05]  /*9d20*/  IMAD.WIDE R2, R27, 0x4, R2 ;  /* 0x000000041b027825 */ /* 0x002fca00078e0202 */
[----:B0-----:R-:W0:Y:S01]  /*9d30*/  LDG.E R28, desc[UR36][R2.64] ;  /* 0x00000024021c7981 */ /* 0x001e22000c1e1900 */
[----:B------:R-:W-:Y:S05]  /*9d40*/  YIELD ;  /* 0x0000000000007946 */ /* 0x000fea0003800000 */
[----:B------:R-:W-:Y:S01]  /*9d50*/  ULDC.64 UR4, c[0x0][0xa28] ;  /* 0x00028a0000047ab9 */ /* 0x000fe20000000a00 */
[----:B------:R-:W-:Y:S01]  /*9d60*/  IMAD.MOV.U32 R6, RZ, RZ, RZ ;  /* 0x000000ffff067224 */ /* 0x000fe200078e00ff */
[----:B------:R-:W-:Y:S01]  /*9d70*/  ISETP.NE.U32.AND P0, PT, RZ, UR4, PT ;  /* 0x00000004ff007c0c */ /* 0x000fe2000bf05070 */
[----:B------:R-:W-:-:S03]  /*9d80*/  ULDC.64 UR6, c[0x0][0xa18] ;  /* 0x0002860000067ab9 */ /* 0x000fc60000000a00 */
[----:B------:R-:W-:Y:S02]  /*9d90*/  ISETP.NE.AND.EX P0, PT, RZ, UR5, PT, P0 ;  /* 0x00000005ff007c0c */ /* 0x000fe4000bf05300 */
[----:B0-----:R-:W-:-:S11]  /*9da0*/  SHF.R.S32.HI R0, RZ, 0x1f, R28 ;  /* 0x0000001fff007819 */ /* 0x001fd6000001141c */
[C---:B------:R-:W-:Y:S01]  /*9db0*/  @P0 LEA R2, P1, R28.reuse, UR4, 0x2 ;  /* 0x000000041c020c11 */ /* 0x040fe2000f8210ff */
[C---:B------:R-:W-:Y:S01]  /*9dc0*/  IMAD.SHL.U32 R18, R28.reuse, 0x4, RZ ;  /* 0x000000041c127824 */ /* 0x040fe200078e00ff */
[C-C-:B------:R-:W-:Y:S01]  /*9dd0*/  SHF.L.U64.HI R19, R28.reuse, 0x2, R0.reuse ;  /* 0x000000021c137819 */ /* 0x140fe20000010200 */
[----:B------:R0:W-:Y:S01]  /*9de0*/  STL [R1+0x28], R0 ;  /* 0x0000280001007387 */ /* 0x0001e20000100800 */
[----:B------:R-:W-:Y:S01]  /*9df0*/  @P0 LEA.HI.X R3, R28, UR5, R0, 0x2, P1 ;  /* 0x000000051c030c11 */ /* 0x000fe200088f1400 */
[----:B------:R-:W-:-:S04]  /*9e00*/  ULDC.64 UR4, c[0x0][0xa00] ;  /* 0x0002800000047ab9 */ /* 0x000fc80000000a00 */
[----:B--2---:R1:W2:Y:S01]  /*9e10*/  @P0 LDG.E R6, desc[UR36][R2.64] ;  /* 0x0000002402060981 */ /* 0x0042a2000c1e1900 */
[----:B------:R-:W-:Y:S02]  /*9e20*/  ISETP.NE.U32.AND P0, PT, RZ, UR4, PT ;  /* 0x00000004ff007c0c */ /* 0x000fe4000bf05070 */
[----:B------:R-:W-:Y:S01]  /*9e30*/  LOP3.LUT R16, R16, 0xffffffdf, RZ, 0xc0, !PT ;  /* 0xffffffdf10107812 */ /* 0x000fe200078ec0ff */
[----:B0-----:R-:W-:Y:S01]  /*9e40*/  IMAD.MOV.U32 R0, RZ, RZ, RZ ;  /* 0x000000ffff007224 */ /* 0x001fe200078e00ff */
[----:B------:R-:W-:Y:S02]  /*9e50*/  ISETP.NE.AND.EX P2, PT, RZ, UR5, PT, P0 ;  /* 0x00000005ff007c0c */ /* 0x000fe4000bf45300 */
[----:B------:R-:W-:Y:S02]  /*9e60*/  ISETP.NE.U32.AND P0, PT, RZ, UR6, PT ;  /* 0x00000006ff007c0c */ /* 0x000fe4000bf05070 */
[----:B-1----:R-:W-:Y:S02]  /*9e70*/  IADD3 R2, P1, R18, UR4, RZ ;  /* 0x0000000412027c10 */ /* 0x002fe4000ff3e0ff */
[----:B------:R-:W-:-:S02]  /*9e80*/  ISETP.NE.AND.EX P0, PT, RZ, UR7, PT, P0 ;  /* 0x00000007ff007c0c */ /* 0x000fc4000bf05300 */
[----:B------:R-:W-:Y:S01]  /*9e90*/  IADD3.X R3, R19, UR5, RZ, P1, !PT ;  /* 0x0000000513037c10 */ /* 0x000fe20008ffe4ff */
[----:B------:R-:W-:-:S04]  /*9ea0*/  ULDC.64 UR4, c[0x0][0x418] ;  /* 0x0001060000047ab9 */ /* 0x000fc80000000a00 */
[----:B------:R-:W-:Y:S01]  /*9eb0*/  @P2 LOP3.LUT R16, R16, 0x20, RZ, 0xfc, !PT ;  /* 0x0000002010102812 */ /* 0x000fe200078efcff */
[----:B------:R-:W3:Y:S05]  /*9ec0*/  @P2 LDG.E R0, desc[UR36][R2.64] ;  /* 0x0000002402002981 */ /* 0x000eea000c1e1900 */
[----:B------:R-:W-:-:S04]  /*9ed0*/  @P0 IADD3 R4, P1, R18, UR6, RZ ;  /* 0x0000000612040c10 */ /* 0x000fc8000ff3e0ff */
[----:B------:R-:W-:-:S05]  /*9ee0*/  @P0 IADD3.X R5, R19, UR7, RZ, P1, !PT ;  /* 0x0000000713050c10 */ /* 0x000fca0008ffe4ff */
[----:B------:R-:W4:Y:S01]  /*9ef0*/  @P0 LDG.E R4, desc[UR36][R4.64] ;  /* 0x0000002404040981 */ /* 0x000f22000c1e1900 */
[----:B------:R-:W-:-:S03]  /*9f00*/  UISETP.NE.U32.AND UP0, UPT, UR4, URZ, UPT ;  /* 0x0000003f0400728c */ /* 0x000fc6000bf05070 */
[----:B------:R-:W-:Y:S01]  /*9f10*/  ULDC UR4, c[0x0][0x424] ;  /* 0x0001090000047ab9 */ /* 0x000fe20000000800 */
[----:B------:R-:W-:-:S03]  /*9f20*/  UISETP.NE.AND.EX UP0, UPT, UR5, URZ, UPT, UP0 ;  /* 0x0000003f0500728c */ /* 0x000fc6000bf05300 */
[----:B------:R-:W-:Y:S01]  /*9f30*/  ULDC UR5, c[0x0][0x2f0] ;  /* 0x0000bc0000057ab9 */ /* 0x000fe20000000800 */
[----:B------:R-:W-:-:S04]  /*9f40*/  USEL UR4, UR4, 0x1, UP0 ;  /* 0x0000000104047887 */ /* 0x000fc80008000000 */
[----:B------:R-:W-:Y:S01]  /*9f50*/  UIMAD UR4, UR4, UR5, URZ ;  /* 0x00000005040472a4 */ /* 0x000fe2000f8e023f */
[----:B---3--:R0:W-:Y:S04]  /*9f60*/  STL [R1], R0 ;  /* 0x0000000001007387 */ /* 0x0081e80000100800 */
[----:B--2---:R1:W-:Y:S01]  /*9f70*/  STL [R1+0x14], R6 ;  /* 0x0000140601007387 */ /* 0x0043e20000100800 */
[----:B0-----:R-:W-:-:S03]  /*9f80*/  IMAD.U32 R0, RZ, RZ, UR4 ;  /* 0x00000004ff007e24 */ /* 0x001fc6000f8e00ff */
[----:B----4-:R1:W-:Y:S01]  /*9f90*/  @P0 STL [R1+0x30], R4 ;  /* 0x0000300401000387 */ /* 0x0103e20000100800 */
[----:B------:R-:W-:Y:S05]  /*9fa0*/  @P0 BRA `(.L_x_214) ;  /* 0x0000000000200947 */ /* 0x000fea0003800000 */
[----:B------:R-:W-:Y:S02]  /*9fb0*/  ULDC UR4, c[0x0][0x288] ;  /* 0x0000a20000047ab9 */ /* 0x000fe40000000800 */
[----:B-1----:R-:W-:-:S05]  /*9fc0*/  IMAD.U32 R4, RZ, RZ, UR4 ;  /* 0x00000004ff047e24 */ /* 0x002fca000f8e00ff */
[----:B------:R0:W-:Y:S01]  /*9fd0*/  STL [R1+0x30], R4 ;  /* 0x0000300401007387 */ /* 0x0001e20000100800 */
[----:B------:R-:W-:Y:S05]  /*9fe0*/  @!P2 BRA `(.L_x_214) ;  /* 0x000000000010a947 */ /* 0x000fea0003800000 */
[----:B0-----:R-:W2:Y:S04]  /*9ff0*/  LDG.E R4, desc[UR36][R2.64] ;  /* 0x0000002402047981 */ /* 0x001ea8000c1e1900 */
[----:B------:R-:W2:Y:S02]  /*a000*/  LDG.E R2, desc[UR36][R2.64+0x4] ;  /* 0x0000042402027981 */ /* 0x000ea4000c1e1900 */
[----:B--2---:R-:W-:-:S05]  /*a010*/  IMAD.IADD R2, R2, 0x1, -R4 ;  /* 0x0000000102027824 */ /* 0x004fca00078e0a04 */
[----:B------:R2:W-:Y:S02]  /*a020*/  STL [R1+0x30], R2 ;  /* 0x0000300201007387 */ /* 0x0005e40000100800 */
.L_x_214:
[----:B01----:R-:W-:Y:S01]  /*a030*/  IMAD.MOV.U32 R4, RZ, RZ, R28 ;  /* 0x000000ffff047224 */ /* 0x003fe200078e001c */
[----:B------:R-:W-:Y:S02]  /*a040*/  ULDC.64 UR4, c[0x0][0xa20] ;  /* 0x0002880000047ab9 */ /* 0x000fe40000000a00 */
[----:B------:R-:W-:Y:S02]  /*a050*/  ISETP.NE.U32.AND P0, PT, RZ, UR4, PT ;  /* 0x00000004ff007c0c */ /* 0x000fe4000bf05070 */
[----:B------:R0:W-:Y:S02]  /*a060*/  STL [R1+0x4], R4 ;  /* 0x0000040401007387 */ /* 0x0001e40000100800 */
[----:B------:R-:W-:-:S13]  /*a070*/  ISETP.NE.AND.EX P0, PT, RZ, UR5, PT, P0 ;  /* 0x00000005ff007c0c */ /* 0x000fda000bf05300 */
[----:B0-----:R-:W-:Y:S05]  /*a080*/  @!P0 BRA `(.L_x_215) ;  /* 0x0000000000108947 */ /* 0x001fea0003800000 */
[----:B--2---:R-:W-:-:S04]  /*a090*/  IADD3 R2, P0, R18, UR4, RZ ;  /* 0x0000000412027c10 */ /* 0x004fc8000ff1e0ff */
[----:B------:R-:W-:-:S05]  /*a0a0*/  IADD3.X R3, R19, UR5, RZ, P0, !PT ;  /* 0x0000000513037c10 */ /* 0x000fca00087fe4ff */
[----:B------:R0:W5:Y:S01]  /*a0b0*/  LDG.E R0, desc[UR36][R2.64] ;  /* 0x0000002402007981 */ /* 0x000162000c1e1900 */
[----:B------:R-:W-:Y:S05]  /*a0c0*/  BRA `(.L_x_216) ;  /* 0x0000000000247947 */ /* 0x000fea0003800000 */
.L_x_215:
[----:B------:R-:W-:Y:S02]  /*a0d0*/  ULDC.64 UR4, c[0x0][0xa08] ;  /* 0x0002820000047ab9 */ /* 0x000fe40000000a00 */
[----:B------:R-:W-:-:S04]  /*a0e0*/  ISETP.NE.U32.AND P0, PT, RZ, UR4, PT ;  /* 0x00000004ff007c0c */ /* 0x000fc8000bf05070 */
[----:B------:R-:W-:-:S13]  /*a0f0*/  ISETP.NE.AND.EX P0, PT, RZ, UR5, PT, P0 ;  /* 0x00000005ff007c0c */ /* 0x000fda000bf05300 */
[----:B------:R-:W-:Y:S05]  /*a100*/  @!P0 BRA `(.L_x_216) ;  /* 0x0000000000148947 */ /* 0x000fea0003800000 */
[----:B--2---:R-:W0:Y:S02]  /*a110*/  LDC.64 R2, c[0x0][0xa08] ;  /* 0x00028200ff027b82 */ /* 0x004e240000000a00 */
[----:B0-----:R-:W-:-:S05]  /*a120*/  IMAD.WIDE R2, R4, 0x4, R2 ;  /* 0x0000000404027825 */ /* 0x001fca00078e0202 */
[----:B------:R-:W2:Y:S04]  /*a130*/  LDG.E R0, desc[UR36][R2.64] ;  /* 0x0000002402007981 */ /* 0x000ea8000c1e1900 */
[----:B------:R-:W2:Y:S02]  /*a140*/  LDG.E R2, desc[UR36][R2.64+0x4] ;  /* 0x0000042402027981 */ /* 0x000ea4000c1e1900 */
[----:B--2---:R-:W-:-:S07]  /*a150*/  IMAD.IADD R0, R2, 0x1, -R0 ;  /* 0x0000000102007824 */ /* 0x004fce00078e0a00 */
.L_x_216:
[----:B0----5:R-:W-:Y:S01]  /*a160*/  IADD3 R3, -R6, R0, RZ ;  /* 0x0000000006037210 */ /* 0x021fe20007ffe1ff */
[----:B------:R-:W-:Y:S01]  /*a170*/  BSSY B0, `(.L_x_217) ;  /* 0x000002a000007945 */ /* 0x000fe20003800000 */
[C---:B--2---:R-:W-:Y:S02]  /*a180*/  LOP3.LUT R2, R26.reuse, 0xff000000, RZ, 0xc0, !PT ;  /* 0xff0000001a027812 */ /* 0x044fe400078ec0ff */
[C---:B------:R-:W-:Y:S01]  /*a190*/  ISETP.GE.AND P0, PT, R3.reuse, 0x1, PT ;  /* 0x000000010300780c */ /* 0x040fe20003f06270 */
[----:B------:R0:W-:Y:S01]  /*a1a0*/  STL [R1+0xc], R3 ;  /* 0x00000c0301007387 */ /* 0x0001e20000100800 */
[----:B------:R-:W-:Y:S01]  /*a1b0*/  SHF.R.U32.HI R2, RZ, 0x8, R2 ;  /* 0x00000008ff027819 */ /* 0x000fe20000011602 */
[----:B------:R-:W-:Y:S01]  /*a1c0*/  VIADD R0, R3, 0x7f ;  /* 0x0000007f03007836 */ /* 0x000fe20000000000 */
[----:B------:R-:W-:-:S04]  /*a1d0*/  LOP3.LUT R4, R26, 0xff0000, RZ, 0xc0, !PT ;  /* 0x00ff00001a047812 */ /* 0x000fc800078ec0ff */
[----:B------:R-:W-:Y:S02]  /*a1e0*/  LEA.HI R4, R4, R2, RZ, 0x10 ;  /* 0x0000000204047211 */ /* 0x000fe400078f80ff */
[----:B------:R-:W-:-:S04]  /*a1f0*/  SHF.R.S32.HI R2, RZ, 0x1f, R0 ;  /* 0x0000001fff027819 */ /* 0x000fc80000011400 */
[----:B------:R-:W-:Y:S01]  /*a200*/  LEA.HI R0, R2, R0, RZ, 0x7 ;  /* 0x0000000002007211 */ /* 0x000fe200078f38ff */
[----:B------:R-:W-:-:S03]  /*a210*/  IMAD.MOV.U32 R2, RZ, RZ, RZ ;  /* 0x000000ffff027224 */ /* 0x000fc600078e00ff */
[----:B------:R-:W-:Y:S01]  /*a220*/  SHF.R.S32.HI R0, RZ, 0x7, R0 ;  /* 0x00000007ff007819 */ /* 0x000fe20000011400 */
[----:B0-----:R-:W-:Y:S06]  /*a230*/  @!P0 BRA `(.L_x_218) ;  /* 0x0000000000748947 */ /* 0x001fec0003800000 */
[----:B------:R-:W-:-:S04]  /*a240*/  SHF.R.U32.HI R5, RZ, 0x10, R4 ;  /* 0x00000010ff057819 */ /* 0x000fc80000011604 */
[----:B------:R-:W-:-:S13]  /*a250*/  ISETP.NE.AND P0, PT, R5, RZ, PT ;  /* 0x000000ff0500720c */ /* 0x000fda0003f05270 */
[----:B------:R-:W0:Y:S02]  /*a260*/  @!P0 LDC R5, c[0x0][0x9f0] ;  /* 0x00027c00ff058b82 */ /* 0x000e240000000800 */
[----:B0-----:R-:W-:Y:S02]  /*a270*/  IABS R7, R5 ;  /* 0x0000000500077213 */ /* 0x001fe40000000000 */
[----:B------:R-:W-:Y:S02]  /*a280*/  IADD3 R6, R5, -0x1, R0 ;  /* 0xffffffff05067810 */ /* 0x000fe40007ffe000 */
[----:B------:R-:W0:Y:S08]  /*a290*/  I2F.RP R2, R7 ;  /* 0x0000000700027306 */ /* 0x000e300000209400 */
[----:B0-----:R-:W0:Y:S02]  /*a2a0*/  MUFU.RCP R2, R2 ;  /* 0x0000000200027308 */ /* 0x001e240000001000 */
[----:B0-----:R-:W-:-:S06]  /*a2b0*/  VIADD R2, R2, 0xffffffe ;  /* 0x0ffffffe02027836 */ /* 0x001fcc0000000000 */
[----:B------:R0:W1:Y:S02]  /*a2c0*/  F2I.FTZ.U32.TRUNC.NTZ R3, R2 ;  /* 0x0000000200037305 */ /* 0x000064000021f000 */
[----:B0-----:R-:W-:-:S04]  /*a2d0*/  LOP3.LUT R2, R6, R5, RZ, 0x3c, !PT ;  /* 0x0000000506027212 */ /* 0x001fc800078e3cff */
[----:B------:R-:W-:Y:S01]  /*a2e0*/  ISETP.GE.AND P2, PT, R2, RZ, PT ;  /* 0x000000ff0200720c */ /* 0x000fe20003f46270 */
[----:B-1----:R-:W-:-:S04]  /*a2f0*/  IMAD.MOV R2, RZ, RZ, -R3 ;  /* 0x000000ffff027224 */ /* 0x002fc800078e0a03 */
[----:B------:R-:W-:Y:S02]  /*a300*/  IMAD R8, R2, R7, RZ ;  /* 0x0000000702087224 */ /* 0x000fe400078e02ff */
[----:B------:R-:W-:-:S04]  /*a310*/  IMAD.MOV.U32 R2, RZ, RZ, RZ ;  /* 0x000000ffff027224 */ /* 0x000fc800078e00ff */
[----:B------:R-:W-:Y:S01]  /*a320*/  IMAD.HI.U32 R8, R3, R8, R2 ;  /* 0x0000000803087227 */ /* 0x000fe200078e0002 */
[----:B------:R-:W-:Y:S02]  /*a330*/  IABS R2, R6 ;  /* 0x0000000600027213 */ /* 0x000fe40000000000 */
[----:B------:R-:W-:-:S03]  /*a340*/  IABS R3, R5 ;  /* 0x0000000500037213 */ /* 0x000fc60000000000 */
[----:B------:R-:W-:-:S04]  /*a350*/  IMAD.HI.U32 R8, R8, R2, RZ ;  /* 0x0000000208087227 */ /* 0x000fc800078e00ff */
[----:B------:R-:W-:-:S04]  /*a360*/  IMAD.MOV R3, RZ, RZ, -R3 ;  /* 0x000000ffff037224 */ /* 0x000fc800078e0a03 */
[----:B------:R-:W-:-:S05]  /*a370*/  IMAD R2, R8, R3, R2 ;  /* 0x0000000308027224 */ /* 0x000fca00078e0202 */
[----:B------:R-:W-:-:S13]  /*a380*/  ISETP.GT.U32.AND P1, PT, R7, R2, PT ;  /* 0x000000020700720c */ /* 0x000fda0003f24070 */
[----:B------:R-:W-:Y:S02]  /*a390*/  @!P1 IMAD.IADD R2, R2, 0x1, -R7 ;  /* 0x0000000102029824 */ /* 0x000fe400078e0a07 */
[----:B------:R-:W-:Y:S01]  /*a3a0*/  @!P1 VIADD R8, R8, 0x1 ;  /* 0x0000000108089836 */ /* 0x000fe20000000000 */
[----:B------:R-:W-:Y:S02]  /*a3b0*/  ISETP.NE.AND P1, PT, R5, RZ, PT ;  /* 0x000000ff0500720c */ /* 0x000fe40003f25270 */
[----:B------:R-:W-:-:S13]  /*a3c0*/  ISETP.GE.U32.AND P0, PT, R2, R7, PT ;  /* 0x000000070200720c */ /* 0x000fda0003f06070 */
[----:B------:R-:W-:-:S04]  /*a3d0*/  @P0 VIADD R8, R8, 0x1 ;  /* 0x0000000108080836 */ /* 0x000fc80000000000 */
[----:B------:R-:W-:-:S04]  /*a3e0*/  IMAD.MOV.U32 R2, RZ, RZ, R8 ;  /* 0x000000ffff027224 */ /* 0x000fc800078e0008 */
[----:B------:R-:W-:Y:S01]  /*a3f0*/  @!P2 IMAD.MOV R2, RZ, RZ, -R2 ;  /* 0x000000ffff02a224 */ /* 0x000fe200078e0a02 */
[----:B------:R-:W-:-:S07]  /*a400*/  @!P1 LOP3.LUT R2, RZ, R5, RZ, 0x33, !PT ;  /* 0x00000005ff029212 */ /* 0x000fce00078e33ff */
.L_x_218:
[----:B------:R-:W-:Y:S05]  /*a410*/  BSYNC B0 ;  /* 0x0000000000007941 */ /* 0x000fea0003800000 */
.L_x_217:
[----:B------:R-:W-:Y:S01]  /*a420*/  LOP3.LUT R4, R4, 0xff, RZ, 0xc0, !PT ;  /* 0x000000ff04047812 */ /* 0x000fe200078ec0ff */
[----:B------:R-:W-:Y:S04]  /*a430*/  BSSY B7, `(.L_x_219) ;  /* 0x000034e000077945 */ /* 0x000fe80003800000 */
[----:B------:R-:W-:-:S05]  /*a440*/  IMAD R3, R4, R2, RZ ;  /* 0x0000000204037224 */ /* 0x000fca00078e02ff */
[----:B------:R-:W-:Y:S01]  /*a450*/  VIADDMNMX R0, R3, R2, R0, PT ;  /* 0x0000000203007246 */ /* 0x000fe20003800100 */
[----:B------:R0:W-:Y:S03]  /*a460*/  STL [R1+0x10], R3 ;  /* 0x0000100301007387 */ /* 0x0001e60000100800 */
[----:B------:R-:W-:Y:S01]  /*a470*/  ISETP.GT.AND P0, PT, R0, R3, PT ;  /* 0x000000030000720c */ /* 0x000fe20003f04270 */
[----:B------:R0:W-:-:S12]  /*a480*/  STL [R1+0x34], R0 ;  /* 0x0000340001007387 */ /* 0x0001d80000100800 */
[----:B0-----:R-:W-:Y:S05]  /*a490*/  @P0 BRA `(.L_x_220) ;  /* 0x0000000000440947 */ /* 0x001fea0003800000 */
[----:B------:R-:W0:Y:S02]  /*a4a0*/  S2R R3, SR_TID.X ;  /* 0x0000000000037919 */ /* 0x000e240000002100 */
[----:B0-----:R-:W-:-:S04]  /*a4b0*/  LOP3.LUT R3, R3, 0x7f, RZ, 0xc0, !PT ;  /* 0x0000007f03037812 */ /* 0x001fc800078ec0ff */
[----:B------:R-:W-:-:S13]  /*a4c0*/  ISETP.NE.AND P0, PT, R3, RZ, PT ;  /* 0x000000ff0300720c */ /* 0x000fda0003f05270 */
[----:B------:R-:W-:Y:S05]  /*a4d0*/  @P0 BRA `(.L_x_221) ;  /* 0x00000034000c0947 */ /* 0x000fea0003800000 */
[----:B------:R-:W0:Y:S01]  /*a4e0*/  S2R R5, SR_LANEID ;  /* 0x0000000000057919 */ /* 0x000e220000000000 */
[----:B------:R-:W-:Y:S01]  /*a4f0*/  VOTEU.ANY UR4, UPT, PT ;  /* 0x0000000000047886 */ /* 0x000fe200038e0100 */
[----:B------:R-:W1:Y:S01]  /*a500*/  LDC.64 R2, c[0x0][0xc60] ;  /* 0x00031800ff027b82 */ /* 0x000e620000000a00 */
[----:B------:R-:W0:Y:S02]  /*a510*/  FLO.U32 R0, UR4 ;  /* 0x0000000400007d00 */ /* 0x000e2400080e0000 */
[----:B0-----:R-:W-:-:S06]  /*a520*/  ISETP.EQ.U32.AND P0, PT, R0, R5, PT ;  /* 0x000000050000720c */ /* 0x001fcc0003f02070 */
[----:B------:R-:W1:Y:S07]  /*a530*/  POPC R5, UR4 ;  /* 0x0000000400057d09 */ /* 0x000e6e0008000000 */
[----:B-1----:R-:W2:Y:S01]  /*a540*/  @P0 ATOMG.E.ADD.STRONG.GPU PT, R3, desc[UR36][R2.64], R5 ;  /* 0x00000005020309a8 */ /* 0x002ea200081ee1e4 */
[----:B------:R-:W0:Y:S02]  /*a550*/  S2R R4, SR_LTMASK ;  /* 0x0000000000047919 */ /* 0x000e240000003900 */
[----:B0-----:R-:W-:-:S04]  /*a560*/  LOP3.LUT R4, R4, UR4, RZ, 0xc0, !PT ;  /* 0x0000000404047c12 */ /* 0x001fc8000f8ec0ff */
[----:B------:R-:W0:Y:S01]  /*a570*/  POPC R7, R4 ;  /* 0x0000000400077309 */ /* 0x000e220000000000 */
[----:B--2---:R-:W0:Y:S02]  /*a580*/  SHFL.IDX PT, R0, R3, R0, 0x1f ;  /* 0x00001f0003007589 */ /* 0x004e2400000e0000 */
[----:B0-----:R-:W-:Y:S01]  /*a590*/  IADD3 R24, R0, UR38, R7 ;  /* 0x0000002600187c10 */ /* 0x001fe2000fffe007 */
[----:B------:R-:W-:Y:S06]  /*a5a0*/  BRA `(.L_x_221) ;  /* 0x0000003000d87947 */ /* 0x000fec0003800000 */
.L_x_220:
[----:B------:R-:W-:Y:S01]  /*a5b0*/  VIADD R0, R17, 0x15400 ;  /* 0x0001540011007836 */ /* 0x000fe20000000000 */
[----:B------:R-:W-:Y:S04]  /*a5c0*/  BSSY B6, `(.L_x_222) ;  /* 0x0000013000067945 */ /* 0x000fe80003800000 */
[----:B------:R-:W-:-:S13]  /*a5d0*/  LOP3.LUT P0, RZ, R0, 0x1bf, RZ, 0xc0, !PT ;  /* 0x000001bf00ff7812 */ /* 0x000fda000780c0ff */
[----:B------:R-:W-:Y:S05]  /*a5e0*/  @!P0 BRA `(.L_x_223) ;  /* 0x0000000000408947 */ /* 0x000fea0003800000 */
[----:B------:R-:W-:Y:S01]  /*a5f0*/  MOV R2, 0x0 ;  /* 0x0000000000027802 */ /* 0x000fe20000000f00 */
[----:B------:R-:W-:Y:S01]  /*a600*/  ULDC.64 UR6, c[0x4][0x88] ;  /* 0x0100220000067ab9 */ /* 0x000fe20000000a00 */
[----:B------:R-:W-:Y:S01]  /*a610*/  ULDC.64 UR8, c[0x4][0x90] ;  /* 0x0100240000087ab9 */ /* 0x000fe20000000a00 */
[----:B------:R-:W-:Y:S01]  /*a620*/  ULDC.64 UR4, c[0x4][0x8] ;  /* 0x0100020000047ab9 */ /* 0x000fe20000000a00 */
[----:B------:R-:W-:Y:S02]  /*a630*/  IMAD.U32 R4, RZ, RZ, UR6 ;  /* 0x00000006ff047e24 */ /* 0x000fe4000f8e00ff */
[----:B------:R-:W0:Y:S01]  /*a640*/  LDC.64 R2, c[0x4][R2] ;  /* 0x0100000002027b82 */ /* 0x000e220000000a00 */
[----:B------:R-:W-:Y:S02]  /*a650*/  IMAD.U32 R5, RZ, RZ, UR7 ;  /* 0x00000007ff057e24 */ /* 0x000fe4000f8e00ff */
[----:B------:R-:W-:Y:S02]  /*a660*/  IMAD.U32 R6, RZ, RZ, UR8 ;  /* 0x00000008ff067e24 */ /* 0x000fe4000f8e00ff */
[----:B------:R-:W-:-:S02]  /*a670*/  IMAD.U32 R7, RZ, RZ, UR9 ;  /* 0x00000009ff077e24 */ /* 0x000fc4000f8e00ff */
[----:B------:R-:W-:Y:S02]  /*a680*/  IMAD.U32 R10, RZ, RZ, UR4 ;  /* 0x00000004ff0a7e24 */ /* 0x000fe4000f8e00ff */
[----:B------:R-:W-:Y:S02]  /*a690*/  IMAD.U32 R11, RZ, RZ, UR5 ;  /* 0x00000005ff0b7e24 */ /* 0x000fe4000f8e00ff */
[----:B------:R-:W-:Y:S02]  /*a6a0*/  IMAD.MOV.U32 R8, RZ, RZ, 0x70 ;  /* 0x00000070ff087424 */ /* 0x000fe400078e00ff */
[----:B------:R-:W-:Y:S02]  /*a6b0*/  IMAD.MOV.U32 R12, RZ, RZ, 0x1 ;  /* 0x00000001ff0c7424 */ /* 0x000fe400078e00ff */
[----:B------:R-:W-:-:S07]  /*a6c0*/  IMAD.MOV.U32 R13, RZ, RZ, RZ ;  /* 0x000000ffff0d7224 */ /* 0x000fce00078e00ff */
[----:B------:R-:W-:-:S07]  /*a6d0*/  LEPC R20, `(.L_x_223) ;  /* 0x000000001014794e */ /* 0x000fce0000000000 */
[----:B0-----:R-:W-:Y:S05]  /*a6e0*/  CALL.ABS.NOINC R2 ;  /* 0x0000000002007343 */ /* 0x001fea0003c00000 */
.L_x_223:
[----:B------:R-:W-:Y:S05]  /*a6f0*/  BSYNC B6 ;  /* 0x0000000000067941 */ /* 0x000fea0003800000 */
.L_x_222:
        /* <DEDUP_REMOVED lines=8> */
[----:B------:R0:W1:Y:S01]  /*a780*/  LDC.64 R2, c[0x4][R23] ;  /* 0x0100000017027b82 */ /* 0x0000620000000a00 */
[----:B------:R-:W-:Y:S01]  /*a790*/  IMAD.U32 R4, RZ, RZ, UR6 ;  /* 0x00000006ff047e24 */ /* 0x000fe2000f8e00ff */
[----:B------:R-:W-:Y:S01]  /*a7a0*/  MOV R8, 0x70 ;  /* 0x0000007000087802 */ /* 0x000fe20000000f00 */
[----:B------:R-:W-:Y:S02]  /*a7b0*/  IMAD.U32 R5, RZ, RZ, UR7 ;  /* 0x00000007ff057e24 */ /* 0x000fe4000f8e00ff */
[----:B------:R-:W-:Y:S02]  /*a7c0*/  IMAD.U32 R6, RZ, RZ, UR8 ;  /* 0x00000008ff067e24 */ /* 0x000fe4000f8e00ff */
[----:B------:R-:W-:-:S02]  /*a7d0*/  IMAD.U32 R7, RZ, RZ, UR9 ;  /* 0x00000009ff077e24 */ /* 0x000fc4000f8e00ff */
[----:B------:R-:W-:Y:S02]  /*a7e0*/  IMAD.U32 R10, RZ, RZ, UR4 ;  /* 0x00000004ff0a7e24 */ /* 0x000fe4000f8e00ff */
[----:B------:R-:W-:Y:S02]  /*a7f0*/  IMAD.U32 R11, RZ, RZ, UR5 ;  /* 0x00000005ff0b7e24 */ /* 0x000fe4000f8e00ff */
[----:B------:R-:W-:Y:S02]  /*a800*/  IMAD.MOV.U32 R12, RZ, RZ, 0x1 ;  /* 0x00000001ff0c7424 */ /* 0x000fe400078e00ff */
[----:B0-----:R-:W-:-:S07]  /*a810*/  IMAD.MOV.U32 R13, RZ, RZ, RZ ;  /* 0x000000ffff0d7224 */ /* 0x001fce00078e00ff */
[----:B------:R-:W-:-:S07]  /*a820*/  LEPC R20, `(.L_x_226) ;  /* 0x000000001014794e */ /* 0x000fce0000000000 */
[----:B-1----:R-:W-:Y:S05]  /*a830*/  CALL.ABS.NOINC R2 ;  /* 0x0000000002007343 */ /* 0x002fea0003c00000 */
.L_x_226:
[----:B------:R0:W1:Y:S01]  /*a840*/  LDC.64 R2, c[0x4][R23] ;  /* 0x0100000017027b82 */ /* 0x0000620000000a00 */
[----:B------:R-:W-:Y:S01]  /*a850*/  ULDC.64 UR6, c[0x4][0x88] ;  /* 0x0100220000067ab9 */ /* 0x000fe20000000a00 */
[----:B------:R-:W-:Y:S01]  /*a860*/  ULDC.64 UR8, c[0x4][0x90] ;  /* 0x0100240000087ab9 */ /* 0x000fe20000000a00 */
[----:B------:R-:W-:Y:S01]  /*a870*/  ULDC.64 UR4, c[0x4][0x18] ;  /* 0x0100060000047ab9 */ /* 0x000fe20000000a00 */
[----:B------:R-:W-:Y:S02]  /*a880*/  IMAD.U32 R4, RZ, RZ, UR6 ;  /* 0x00000006ff047e24 */ /* 0x000fe4000f8e00ff */
[----:B------:R-:W-:Y:S02]  /*a890*/  IMAD.U32 R5, RZ, RZ, UR7 ;  /* 0x00000007ff057e24 */ /* 0x000fe4000f8e00ff */
[----:B------:R-:W-:Y:S02]  /*a8a0*/  IMAD.U32 R6, RZ, RZ, UR8 ;  /* 0x00000008ff067e24 */ /* 0x000fe4000f8e00ff */
[----:B------:R-:W-:-:S02]  /*a8b0*/  IMAD.U32 R7, RZ, RZ, UR9 ;  /* 0x00000009ff077e24 */ /* 0x000fc4000f8e00ff */
[----:B------:R-:W-:Y:S02]  /*a8c0*/  IMAD.U32 R10, RZ, RZ, UR4 ;  /* 0x00000004ff0a7e24 */ /* 0x000fe4000f8e00ff */
[----:B------:R-:W-:Y:S02]  /*a8d0*/  IMAD.U32 R11, RZ, RZ, UR5 ;  /* 0x00000005ff0b7e24 */ /* 0x000fe4000f8e00ff */
[----:B------:R-:W-:Y:S02]  /*a8e0*/  IMAD.MOV.U32 R8, RZ, RZ, 0x70 ;  /* 0x00000070ff087424 */ /* 0x000fe400078e00ff */
[----:B------:R-:W-:Y:S02]  /*a8f0*/  IMAD.MOV.U32 R12, RZ, RZ, 0x1 ;  /* 0x00000001ff0c7424 */ /* 0x000fe400078e00ff */
[----:B0-----:R-:W-:-:S07]  /*a900*/  IMAD.MOV.U32 R13, RZ, RZ, RZ ;  /* 0x000000ffff0d7224 */ /* 0x001fce00078e00ff */
[----:B------:R-:W-:-:S07]  /*a910*/  LEPC R20, `(.L_x_225) ;  /* 0x000000001014794e */ /* 0x000fce0000000000 */
[----:B-1----:R-:W-:Y:S05]  /*a920*/  CALL.ABS.NOINC R2 ;  /* 0x0000000002007343 */ /* 0x002fea0003c00000 */
.L_x_225:
[----:B------:R-:W-:Y:S05]  /*a930*/  BSYNC B6 ;  /* 0x0000000000067941 */ /* 0x000fea0003800000 */
.L_x_224:
[----:B------:R0:W2:Y:S01]  /*a940*/  LDL R20, [R1+0x4] ;  /* 0x0000040001147983 */ /* 0x0000a20000100800 */
[----:B------:R-:W-:Y:S01]  /*a950*/  ULDC.64 UR4, c[0x0][0x9f8] ;  /* 0x00027e0000047ab9 */ /* 0x000fe20000000a00 */
[----:B------:R-:W1:Y:S01]  /*a960*/  LDC R5, c[0x0][0x430] ;  /* 0x00010c00ff057b82 */ /* 0x000e620000000800 */
[----:B------:R-:W-:Y:S01]  /*a970*/  ISETP.NE.U32.AND P0, PT, RZ, UR4, PT ;  /* 0x00000004ff007c0c */ /* 0x000fe2000bf05070 */
[----:B------:R-:W3:Y:S03]  /*a980*/  LDL R2, [R1+0x34] ;  /* 0x0000340001027983 */ /* 0x000ee60000100800 */
[----:B------:R-:W-:Y:S01]  /*a990*/  ISETP.NE.AND.EX P0, PT, RZ, UR5, PT, P0 ;  /* 0x00000005ff007c0c */ /* 0x000fe2000bf05300 */
[----:B------:R-:W4:Y:S04]  /*a9a0*/  LDL R4, [R1+0xc] ;  /* 0x00000c0001047983 */ /* 0x000f280000100800 */
[----:B------:R-:W4:Y:S04]  /*a9b0*/  LDL R21, [R1+0x14] ;  /* 0x0000140001157983 */ /* 0x000f280000100800 */
[----:B------:R-:W4:Y:S04]  /*a9c0*/  LDL R9, [R1+0x48] ;  /* 0x0000480001097983 */ /* 0x000f280000100800 */
[----:B------:R-:W-:Y:S01]  /*a9d0*/  @P0 IADD3 R18, P1, R18, UR4, RZ ;  /* 0x0000000412120c10 */ /* 0x000fe2000ff3e0ff */
[----:B------:R-:W0:Y:S01]  /*a9e0*/  S2R R23, SR_TID.X ;  /* 0x0000000000177919 */ /* 0x000e220000002100 */
[----:B------:R-:W-:Y:S01]  /*a9f0*/  LOP3.LUT R16, R16, 0xffffffef, RZ, 0xc0, !PT ;  /* 0xffffffef10107812 */ /* 0x000fe200078ec0ff */
[----:B------:R-:W-:Y:S01]  /*aa00*/  ULDC UR4, c[0x0][0x2f4] ;  /* 0x0000bd0000047ab9 */ /* 0x000fe20000000800 */
[----:B------:R-:W-:-:S02]  /*aa10*/  @P0 IADD3.X R19, R19, UR5, RZ, P1, !PT ;  /* 0x0000000513130c10 */ /* 0x000fc40008ffe4ff */
[----:B-1----:R-:W-:-:S13]  /*aa20*/  ISETP.NE.AND P2, PT, R5, 0x1, PT ;  /* 0x000000010500780c */ /* 0x002fda0003f45270 */
[----:B------:R-:W1:Y:S01]  /*aa30*/  @P2 LDC R3, c[0x0][0x434] ;  /* 0x00010d00ff032b82 */ /* 0x000e620000000800 */
[----:B--2---:R-:W2:Y:S01]  /*aa40*/  @P0 LDG.E R20, desc[UR36][R18.64] ;  /* 0x0000002412140981 */ /* 0x004ea2000c1e1900 */
[C---:B0-----:R-:W-:Y:S01]  /*aa50*/  LOP3.LUT R0, R23.reuse, 0x7f, RZ, 0xc0, !PT ;  /* 0x0000007f17007812 */ /* 0x041fe200078ec0ff */
[----:B------:R-:W-:Y:S02]  /*aa60*/  IMAD.SHL.U32 R6, R23, 0x20, RZ ;  /* 0x0000002017067824 */ /* 0x000fe400078e00ff */
[----:B---3--:R-:W-:-:S03]  /*aa70*/  VIADD R23, R2, 0xffffffff ;  /* 0xffffffff02177836 */ /* 0x008fc60000000000 */
[----:B------:R-:W0:Y:S01]  /*aa80*/  @P2 LDC R2, c[0x0][0x438] ;  /* 0x00010e00ff022b82 */ /* 0x000e220000000800 */
[----:B------:R-:W-:Y:S01]  /*aa90*/  SHF.R.U32.HI R0, RZ, 0x2, R0 ;  /* 0x00000002ff007819 */ /* 0x000fe20000011600 */
[----:B------:R-:W-:Y:S01]  /*aaa0*/  IMAD.SHL.U32 R8, R23, 0x80, RZ ;  /* 0x0000008017087824 */ /* 0x000fe200078e00ff */
[----:B------:R-:W-:-:S04]  /*aab0*/  LOP3.LUT R6, R6, 0x60, RZ, 0xc0, !PT ;  /* 0x0000006006067812 */ /* 0x000fc800078ec0ff */
[----:B------:R-:W-:Y:S02]  /*aac0*/  LOP3.LUT R0, R8, R0, R6, 0xfe, !PT ;  /* 0x0000000008007212 */ /* 0x000fe400078efe06 */
[----:B------:R-:W-:-:S04]  /*aad0*/  @P2 LOP3.LUT R16, R16, 0x10, RZ, 0xfc, !PT ;  /* 0x0000001010102812 */ /* 0x000fc800078efcff */
[----:B------:R-:W-:Y:S01]  /*aae0*/  LOP3.LUT R16, R16, 0xfffffff7, RZ, 0xc0, !PT ;  /* 0xfffffff710107812 */ /* 0x000fe200078ec0ff */
[----:B------:R-:W-:Y:S01]  /*aaf0*/  UMOV UR5, 0xffffffff ;  /* 0xffffffff00057882 */ /* 0x000fe20000000000 */
[----:B--2---:R-:W-:Y:S01]  /*ab00*/  @P0 STL [R1+0x4], R20 ;  /* 0x0000041401000387 */ /* 0x004fe20000100800 */
[C---:B----4-:R-:W-:Y:S01]  /*ab10*/  ISETP.GE.AND P0, PT, R0.reuse, R4, PT ;  /* 0x000000040000720c */ /* 0x050fe20003f06270 */
[----:B------:R-:W-:-:S04]  /*ab20*/  IMAD.IADD R0, R0, 0x1, R21 ;  /* 0x0000000100007824 */ /* 0x000fc800078e0215 */
[----:B-1----:R-:W-:-:S04]  /*ab30*/  @P2 IMAD.HI.U32 R3, R0, R3, RZ ;  /* 0x0000000300032227 */ /* 0x002fc800078e00ff */
[----:B------:R-:W-:Y:S01]  /*ab40*/  IMAD.MOV.U32 R6, RZ, RZ, R0 ;  /* 0x000000ffff067224 */ /* 0x000fe200078e0000 */
[----:B0-----:R-:W-:-:S03]  /*ab50*/  @P2 SHF.R.U32.HI R6, RZ, R2, R3 ;  /* 0x00000002ff062219 */ /* 0x001fc60000011603 */
[----:B------:R-:W0:Y:S02]  /*ab60*/  @!P0 LDC.64 R2, c[0x0][0x428] ;  /* 0x00010a00ff028b82 */ /* 0x000e240000000a00 */
[----:B------:R-:W-:-:S04]  /*ab70*/  IMAD.MOV R4, RZ, RZ, -R6 ;  /* 0x000000ffff047224 */ /* 0x000fc800078e0a06 */
[----:B------:R-:W-:Y:S01]  /*ab80*/  IMAD R4, R5, R4, R0 ;  /* 0x0000000405047224 */ /* 0x000fe200078e0200 */
[----:B------:R-:W-:Y:S02]  /*ab90*/  SHF.R.S32.HI R5, RZ, 0x1f, R20 ;  /* 0x0000001fff057819 */ /* 0x000fe40000011414 */
[----:B------:R-:W-:-:S03]  /*aba0*/  @!P0 SHF.R.S32.HI R7, RZ, 0x1f, R6 ;  /* 0x0000001fff078819 */ /* 0x000fc60000011406 */
[----:B------:R1:W-:Y:S01]  /*abb0*/  STL [R1+0x18], R5 ;  /* 0x0000180501007387 */ /* 0x0003e20000100800 */
[-C--:B0-----:R-:W-:Y:S02]  /*abc0*/  @!P0 IMAD R0, R5, R2.reuse, RZ ;  /* 0x0000000205008224 */ /* 0x081fe400078e02ff */
[----:B-1----:R-:W0:Y:S01]  /*abd0*/  S2R R5, SR_TID.X ;  /* 0x0000000000057919 */ /* 0x002e220000002100 */
[----:B------:R-:W-:-:S04]  /*abe0*/  @!P0 IMAD.WIDE.U32 R6, R20, R2, R6 ;  /* 0x0000000214068225 */ /* 0x000fc800078e0006 */
[----:B------:R-:W-:Y:S02]  /*abf0*/  @!P0 IMAD R0, R20, R3, R0 ;  /* 0x0000000314008224 */ /* 0x000fe400078e0200 */
[----:B------:R-:W1:Y:S02]  /*ac00*/  @!P0 LDC.64 R2, c[0x0][0x418] ;  /* 0x00010600ff028b82 */ /* 0x000e640000000a00 */
[----:B------:R-:W-:Y:S01]  /*ac10*/  @!P0 IMAD.IADD R0, R7, 0x1, R0 ;  /* 0x0000000107008824 */ /* 0x000fe200078e0200 */
[----:B------:R-:W-:Y:S02]  /*ac20*/  ISETP.NE.AND P2, PT, R9, 0x3, PT ;  /* 0x000000030900780c */ /* 0x000fe40003f45270 */
[----:B-1----:R-:W-:Y:S01]  /*ac30*/  @!P0 LEA R2, P1, R6, R2, 0x2 ;  /* 0x0000000206028211 */ /* 0x002fe200078210ff */
[----:B0-----:R-:W-:-:S03]  /*ac40*/  IMAD.SHL.U32 R5, R5, 0x8, RZ ;  /* 0x0000000805057824 */ /* 0x001fc600078e00ff */
[----:B------:R-:W-:Y:S01]  /*ac50*/  @!P0 LEA.HI.X R3, R6, R3, R0, 0x2, P1 ;  /* 0x0000000306038211 */ /* 0x000fe200008f1400 */
[----:B------:R-:W-:Y:S01]  /*ac60*/  IMAD.MOV.U32 R0, RZ, RZ, RZ ;  /* 0x000000ffff007224 */ /* 0x000fe200078e00ff */
[----:B------:R-:W-:-:S05]  /*ac70*/  LOP3.LUT R5, R5, 0x18, RZ, 0xc0, !PT ;  /* 0x0000001805057812 */ /* 0x000fca00078ec0ff */
[----:B------:R0:W5:Y:S01]  /*ac80*/  @!P0 LDG.E R0, desc[UR36][R2.64] ;  /* 0x0000002402008981 */ /* 0x000162000c1e1900 */
[C---:B------:R-:W-:Y:S02]  /*ac90*/  ISETP.GE.AND P0, PT, R5.reuse, UR4, PT ;  /* 0x0000000405007c0c */ /* 0x040fe4000bf06270 */
[----:B------:R-:W-:Y:S02]  /*aca0*/  @P2 LOP3.LUT R16, R16, 0x8, RZ, 0xfc, !PT ;  /* 0x0000000810102812 */ /* 0x000fe400078efcff */
[C---:B------:R-:W-:Y:S02]  /*acb0*/  LOP3.LUT R9, R5.reuse, 0x20, RZ, 0xfc, !PT ;  /* 0x0000002005097812 */ /* 0x040fe400078efcff */
[----:B------:R-:W-:Y:S02]  /*acc0*/  LOP3.LUT R16, R16, 0xfffffffb, RZ, 0xc0, !PT ;  /* 0xfffffffb10107812 */ /* 0x000fe400078ec0ff */
[----:B------:R-:W-:Y:S02]  /*acd0*/  LOP3.LUT R5, R5, 0x40, RZ, 0xfc, !PT ;  /* 0x0000004005057812 */ /* 0x000fe400078efcff */
[----:B------:R-:W-:-:S03]  /*ace0*/  ISETP.GE.AND P1, PT, R9, UR4, PT ;  /* 0x0000000409007c0c */ /* 0x000fc6000bf26270 */
[----:B------:R-:W-:Y:S02]  /*acf0*/  @P0 LOP3.LUT R16, R16, 0x4, RZ, 0xfc, !PT ;  /* 0x0000000410100812 */ /* 0x000fe400078efcff */
[----:B------:R-:W-:Y:S02]  /*ad00*/  ISETP.GE.AND P0, PT, R5, UR4, PT ;  /* 0x0000000405007c0c */ /* 0x000fe4000bf06270 */
[----:B------:R-:W-:-:S04]  /*ad10*/  LOP3.LUT R16, R16, 0xfffffffe, RZ, 0xc0, !PT ;  /* 0xfffffffe10107812 */ /* 0x000fc800078ec0ff */
[----:B------:R-:W-:-:S04]  /*ad20*/  LOP3.LUT R16, R16, 0xfffffffd, RZ, 0xc0, !PT ;  /* 0xfffffffd10107812 */ /* 0x000fc800078ec0ff */
[----:B------:R-:W-:-:S04]  /*ad30*/  @P1 LOP3.LUT R16, R16, 0x2, RZ, 0xfc, !PT ;  /* 0x0000000210101812 */ /* 0x000fc800078efcff */
[----:B------:R-:W-:Y:S01]  /*ad40*/  @P0 LOP3.LUT R16, R16, 0x1, RZ, 0xfc, !PT ;  /* 0x0000000110100812 */ /* 0x000fe200078efcff */
[----:B0-----:R-:W-:Y:S06]  /*ad50*/  BRA.DIV UR5, `(.L_x_227) ;  /* 0x0000003e05587947 */ /* 0x001fec000b800000 */
.L_x_291:
[----:B------:R-:W-:Y:S01]  /*ad60*/  LOP3.LUT R26, R26, 0xffff, RZ, 0xc0, !PT ;  /* 0x0000ffff1a1a7812 */ /* 0x000fe200078ec0ff */
[----:B------:R-:W-:Y:S06]  /*ad70*/  @!P2 BRA `(.L_x_228) ;  /* 0x000000000004a947 */ /* 0x000fec0003800000 */
[----:B------:R-:W-:Y:S01]  /*ad80*/  BPT.TRAP 0x1 ;  /* 0x000000040000795c */ /* 0x000fe20000300000 */
.L_x_228:
[----:B------:R-:W-:Y:S01]  /*ad90*/  SHF.R.S32.HI R5, RZ, 0x1f, R4 ;  /* 0x0000001fff057819 */ /* 0x000fe20000011404 */
[----:B------:R-:W-:Y:S01]  /*ada0*/  ULDC.64 UR4, c[0x0][0x328] ;  /* 0x0000ca0000047ab9 */ /* 0x000fe20000000a00 */
[----:B------:R-:W-:Y:S01]  /*adb0*/  ULDC.64 UR6, c[0x0][0x318] ;  /* 0x0000c60000067ab9 */ /* 0x000fe20000000a00 */
[----:B------:R-:W-:Y:S01]  /*adc0*/  IMAD.WIDE.U32 R2, R4, UR4, RZ ;  /* 0x0000000404027c25 */ /* 0x000fe2000f8e00ff */
[----:B------:R-:W-:Y:S03]  /*add0*/  BSSY B0, `(.L_x_229) ;  /* 0x0000013000007945 */ /* 0x000fe60003800000 */
[----:B------:R-:W-:-:S04]  /*ade0*/  IMAD R6, R5, UR4, RZ ;  /* 0x0000000405067c24 */ /* 0x000fc8000f8e02ff */
[----:B------:R-:W-:Y:S01]  /*adf0*/  IMAD R6, R4, UR5, R6 ;  /* 0x0000000504067c24 */ /* 0x000fe2000f8e0206 */
[----:B------:R-:W-:-:S03]  /*ae00*/  ULDC.64 UR4, c[0x0][0x338] ;  /* 0x0000ce0000047ab9 */ /* 0x000fc60000000a00 */
[----:B------:R-:W-:Y:S01]  /*ae10*/  IMAD.IADD R3, R3, 0x1, R6 ;  /* 0x0000000103037824 */ /* 0x000fe200078e0206 */
[----:B-----5:R-:W-:Y:S01]  /*ae20*/  SHF.R.S32.HI R6, RZ, 0x1f, R0 ;  /* 0x0000001fff067819 */ /* 0x020fe20000011400 */
[----:B------:R-:W-:-:S04]  /*ae30*/  IMAD.WIDE.U32 R2, R0, UR4, R2 ;  /* 0x0000000400027c25 */ /* 0x000fc8000f8e0002 */
[----:B------:R-:W-:-:S04]  /*ae40*/  IMAD R7, R6, UR4, RZ ;  /* 0x0000000406077c24 */ /* 0x000fc8000f8e02ff */
[----:B------:R-:W-:Y:S01]  /*ae50*/  IMAD R7, R0, UR5, R7 ;  /* 0x0000000500077c24 */ /* 0x000fe2000f8e0207 */
[----:B------:R-:W-:-:S03]  /*ae60*/  ULDC.64 UR4, c[0x0][0x330] ;  /* 0x0000cc0000047ab9 */ /* 0x000fc60000000a00 */
[----:B------:R-:W-:Y:S02]  /*ae70*/  IMAD.IADD R3, R3, 0x1, R7 ;  /* 0x0000000103037824 */ /* 0x000fe400078e0207 */
[----:B------:R-:W-:-:S04]  /*ae80*/  IMAD.WIDE.U32 R2, R26, UR4, R2 ;  /* 0x000000041a027c25 */ /* 0x000fc8000f8e0002 */
[----:B------:R-:W-:Y:S01]  /*ae90*/  IMAD R19, R26, UR5, R3 ;  /* 0x000000051a137c24 */ /* 0x000fe2000f8e0203 */
[C---:B------:R-:W-:Y:S02]  /*aea0*/  LEA R18, P0, R2.reuse, UR6, 0x1 ;  /* 0x0000000602127c11 */ /* 0x040fe4000f8008ff */
[----:B------:R-:W-:Y:S02]  /*aeb0*/  SHF.L.U32 R3, R29, 0x1f, RZ ;  /* 0x0000001f1d037819 */ /* 0x000fe400000006ff */
[----:B------:R-:W-:Y:S01]  /*aec0*/  LEA.HI.X R19, R2, UR7, R19, 0x1, P0 ;  /* 0x0000000702137c11 */ /* 0x000fe200080f0c13 */
[----:B------:R-:W-:-:S07]  /*aed0*/  IMAD R2, R22, 0x8, R17 ;  /* 0x0000000816027824 */ /* 0x000fce00078e0211 */
[----:B------:R-:W0:Y:S02]  /*aee0*/  SYNCS.PHASECHK.TRANS64.TRYWAIT P0, [R2+URZ+0x2d840], R3 ;  /* 0x02d84003020075a7 */ /* 0x000e24000800017f */
[----:B0-----:R-:W-:Y:S05]  /*aef0*/  @!P0 BRA `(.L_x_230) ;  /* 0x0000003c00248947 */ /* 0x001fea0003800000 */
.L_x_292:
[----:B------:R-:W-:Y:S05]  /*af00*/  BSYNC B0 ;  /* 0x0000000000007941 */ /* 0x000fea0003800000 */
.L_x_229:
[----:B------:R-:W2:Y:S01]  /*af10*/  LDL R12, [R1+0xc] ;  /* 0x00000c00010c7983 */ /* 0x000ea20000100800 */
[----:B------:R-:W-:Y:S01]  /*af20*/  ULDC.64 UR4, c[0x0][0x300] ;  /* 0x0000c00000047ab9 */ /* 0x000fe20000000a00 */
[----:B------:R-:W-:Y:S01]  /*af30*/  ULDC.64 UR6, c[0x0][0x2e8] ;  /* 0x0000ba0000067ab9 */ /* 0x000fe20000000a00 */
[----:B------:R-:W-:Y:S01]  /*af40*/  IMAD R5, R5, UR4, RZ ;  /* 0x0000000405057c24 */ /* 0x000fe2000f8e02ff */
[----:B------:R-:W1:Y:S01]  /*af50*/  S2R R7, SR_TID.X ;  /* 0x0000000000077919 */ /* 0x000e620000002100 */
[----:B------:R-:W-:Y:S02]  /*af60*/  LOP3.LUT P4, RZ, R16, 0x4, RZ, 0xc0, !PT ;  /* 0x0000000410ff7812 */ /* 0x000fe4000788c0ff */
[C---:B0-----:R-:W-:Y:S01]  /*af70*/  IMAD R3, R4.reuse, UR5, R5 ;  /* 0x0000000504037c24 */ /* 0x041fe2000f8e0205 */
[----:B------:R-:W0:Y:S01]  /*af80*/  S2R R9, SR_TID.X ;  /* 0x0000000000097919 */ /* 0x000e220000002100 */
[----:B------:R-:W-:Y:S01]  /*af90*/  IMAD.WIDE.U32 R4, R4, UR4, RZ ;  /* 0x0000000404047c25 */ /* 0x000fe2000f8e00ff */
[----:B------:R-:W-:Y:S01]  /*afa0*/  ULDC.64 UR4, c[0x0][0x310] ;  /* 0x0000c40000047ab9 */ /* 0x000fe20000000a00 */
[----:B------:R-:W-:-:S02]  /*afb0*/  LOP3.LUT P3, RZ, R16, 0x2, RZ, 0xc0, !PT ;  /* 0x0000000210ff7812 */ /* 0x000fc4000786c0ff */
[----:B------:R-:W-:Y:S01]  /*afc0*/  IMAD.IADD R5, R5, 0x1, R3 ;  /* 0x0000000105057824 */ /* 0x000fe200078e0203 */
[----:B------:R-:W-:Y:S01]  /*afd0*/  LOP3.LUT P2, RZ, R16, 0x1, RZ, 0xc0, !PT ;  /* 0x0000000110ff7812 */ /* 0x000fe2000784c0ff */
[----:B------:R-:W-:Y:S02]  /*afe0*/  IMAD R6, R6, UR4, RZ ;  /* 0x0000000406067c24 */ /* 0x000fe4000f8e02ff */
[----:B------:R-:W-:-:S04]  /*aff0*/  IMAD.WIDE.U32 R4, R0, UR4, R4 ;  /* 0x0000000400047c25 */ /* 0x000fc8000f8e0004 */
[----:B------:R-:W-:Y:S01]  /*b000*/  IMAD R0, R0, UR5, R6 ;  /* 0x0000000500007c24 */ /* 0x000fe2000f8e0206 */
[----:B------:R-:W-:-:S03]  /*b010*/  ULDC.64 UR4, c[0x0][0x308] ;  /* 0x0000c20000047ab9 */ /* 0x000fc60000000a00 */
[----:B------:R-:W-:Y:S02]  /*b020*/  IMAD.IADD R5, R5, 0x1, R0 ;  /* 0x0000000105057824 */ /* 0x000fe400078e0200 */
[----:B------:R-:W-:Y:S01]  /*b030*/  IMAD.WIDE.U32 R4, R26, UR4, R4 ;  /* 0x000000041a047c25 */ /* 0x000fe2000f8e0004 */
[----:B------:R-:W-:-:S03]  /*b040*/  UMOV UR4, 0xffffffff ;  /* 0xffffffff00047882 */ /* 0x000fc60000000000 */
[----:B------:R-:W-:Y:S01]  /*b050*/  IMAD R6, R26, UR5, R5 ;  /* 0x000000051a067c24 */ /* 0x000fe2000f8e0205 */
[C---:B------:R-:W-:Y:S02]  /*b060*/  LEA R0, P0, R4.reuse, UR6, 0x1 ;  /* 0x0000000604007c11 */ /* 0x040fe4000f8008ff */
[----:B-1----:R-:W-:Y:S02]  /*b070*/  LOP3.LUT R11, R7, 0x7f, RZ, 0xc0, !PT ;  /* 0x0000007f070b7812 */ /* 0x002fe400078ec0ff */
[----:B------:R-:W-:Y:S01]  /*b080*/  LEA.HI.X R6, R4, UR7, R6, 0x1, P0 ;  /* 0x0000000704067c11 */ /* 0x000fe200080f0c06 */
[C---:B0-----:R-:W-:Y:S01]  /*b090*/  IMAD.SHL.U32 R7, R9.reuse, 0x8, RZ ;  /* 0x0000000809077824 */ /* 0x041fe200078e00ff */
[----:B------:R-:W-:Y:S01]  /*b0a0*/  SHF.R.U32.HI R11, RZ, 0x2, R11 ;  /* 0x00000002ff0b7819 */ /* 0x000fe2000001160b */
[----:B------:R-:W-:-:S03]  /*b0b0*/  IMAD.SHL.U32 R10, R9, 0x8, RZ ;  /* 0x00000008090a7824 */ /* 0x000fc600078e00ff */
[----:B------:R-:W-:-:S04]  /*b0c0*/  LOP3.LUT R7, R7, 0xd8, RZ, 0xc0, !PT ;  /* 0x000000d807077812 */ /* 0x000fc800078ec0ff */
[----:B------:R-:W-:Y:S01]  /*b0d0*/  LOP3.LUT R7, R7, 0x18, R9, 0x78, !PT ;  /* 0x0000001807077812 */ /* 0x000fe200078e7809 */
[----:B------:R-:W-:-:S03]  /*b0e0*/  IMAD.SHL.U32 R9, R9, 0x8, RZ ;  /* 0x0000000809097824 */ /* 0x000fc600078e00ff */
[----:B------:R-:W-:Y:S02]  /*b0f0*/  LOP3.LUT R7, R7, 0x320, R10, 0xf8, !PT ;  /* 0x0000032007077812 */ /* 0x000fe400078ef80a */
[----:B------:R-:W-:-:S03]  /*b100*/  LOP3.LUT R9, R9, 0x18, RZ, 0xc0, !PT ;  /* 0x0000001809097812 */ /* 0x000fc600078ec0ff */
[----:B------:R-:W-:Y:S01]  /*b110*/  IMAD R7, R22, 0x3000, R7 ;  /* 0x0000300016077824 */ /* 0x000fe200078e0207 */
[----:B--2---:R-:W-:-:S04]  /*b120*/  IADD3 R3, -R11, R12, -R8 ;  /* 0x0000000c0b037210 */ /* 0x004fc80007ffe908 */
[----:B------:R-:W-:Y:S01]  /*b130*/  ISETP.GE.AND P0, PT, R3, 0x1, PT ;  /* 0x000000010300780c */ /* 0x000fe20003f06270 */
[----:B------:R-:W-:-:S12]  /*b140*/  BRA.DIV UR4, `(.L_x_231) ;  /* 0x0000003a04a47947 */ /* 0x000fd8000b800000 */
[----:B------:R-:W0:Y:S01]  /*b150*/  SHFL.IDX PT, R5, R0, RZ, 0x1c1f ;  /* 0x001c1fff00057589 */ /* 0x000e2200000e0000 */
[----:B------:R-:W-:-:S03]  /*b160*/  @P0 IMAD R8, R7, 0x2, R17 ;  /* 0x0000000207080824 */ /* 0x000fc600078e0211 */
[----:B------:R-:W1:Y:S01]  /*b170*/  SHFL.IDX PT, R4, R6, RZ, 0x1c1f ;  /* 0x001c1fff06047589 */ /* 0x000e6200000e0000 */
[----:B0-----:R-:W-:-:S04]  /*b180*/  @P0 LEA R5, P1, R9, R5, 0x1 ;  /* 0x0000000509050211 */ /* 0x001fc800078208ff */
[----:B-1----:R-:W-:Y:S02]  /*b190*/  @P0 IADD3.X R4, RZ, R4, RZ, P1, !PT ;  /* 0x00000004ff040210 */ /* 0x002fe40000ffe4ff */
[----:B------:R-:W-:Y:S02]  /*b1a0*/  ISETP.GE.AND P1, PT, R3, 0x21, PT ;  /* 0x000000210300780c */ /* 0x000fe40003f26270 */
[----:B------:R-:W-:-:S04]  /*b1b0*/  @P0 LOP3.LUT R5, R5, R4, RZ, 0x3c, !PT ;  /* 0x0000000405050212 */ /* 0x000fc800078e3cff */
[----:B------:R-:W-:-:S04]  /*b1c0*/  @P0 LOP3.LUT R4, R5, R4, RZ, 0x3c, !PT ;  /* 0x0000000405040212 */ /* 0x000fc800078e3cff */
[----:B------:R-:W-:-:S05]  /*b1d0*/  @P0 LOP3.LUT R5, R5, R4, RZ, 0x3c, !PT ;  /* 0x0000000405050212 */ /* 0x000fca00078e3cff */
[----:B------:R-:W-:Y:S01]  /*b1e0*/  @!PT LDS RZ, [RZ] ;  /* 0x00000000fffff984 */ /* 0x000fe20000000800 */
[----:B------:R-:W-:Y:S04]  /*b1f0*/  @P0 LDGSTS.E.BYPASS.LTC128B.128 [R8+0x15400], desc[UR36][R4.64], !P4 ;  /* 0x1540000004080fae */ /* 0x000fe8000e101d64 */
[----:B------:R-:W-:Y:S04]  /*b200*/  @P0 LDGSTS.E.BYPASS.LTC128B.128 [R8+0x17400], desc[UR36][R4.64+0x40], !P3 ;  /* 0x1740004004080fae */ /* 0x000fe8000d901d64 */
[----:B------:R0:W-:Y:S04]  /*b210*/  @P0 LDGSTS.E.BYPASS.LTC128B.128 [R8+0x19400], desc[UR36][R4.64+0x80], !P2 ;  /* 0x1940008004080fae */ /* 0x0001e8000d101d64 */
[----:B0-----:R-:W0:Y:S01]  /*b220*/  SHFL.IDX PT, R5, R0, 0x1, 0x1c1f ;  /* 0x003c1f0000057f89 */ /* 0x001e2200000e0000 */
[----:B------:R-:W-:-:S03]  /*b230*/  @P1 IMAD R8, R7, 0x2, R17 ;  /* 0x0000000207081824 */ /* 0x000fc600078e0211 */
[----:B------:R-:W1:Y:S01]  /*b240*/  SHFL.IDX PT, R4, R6, 0x1, 0x1c1f ;  /* 0x003c1f0006047f89 */ /* 0x000e6200000e0000 */
[----:B0-----:R-:W-:-:S05]  /*b250*/  @P1 LEA R5, P0, R9, R5, 0x1 ;  /* 0x0000000509051211 */ /* 0x001fca00078008ff */
[----:B-1----:R-:W-:-:S05]  /*b260*/  @P1 IMAD.X R4, RZ, RZ, R4, P0 ;  /* 0x000000ffff041224 */ /* 0x002fca00000e0604 */
[----:B------:R-:W-:-:S04]  /*b270*/  @P1 LOP3.LUT R5, R5, R4, RZ, 0x3c, !PT ;  /* 0x0000000405051212 */ /* 0x000fc800078e3cff */
[----:B------:R-:W-:-:S04]  /*b280*/  @P1 LOP3.LUT R4, R5, R4, RZ, 0x3c, !PT ;  /* 0x0000000405041212 */ /* 0x000fc800078e3cff */
[----:B------:R-:W-:-:S05]  /*b290*/  @P1 LOP3.LUT R5, R5, R4, RZ, 0x3c, !PT ;  /* 0x0000000405051212 */ /* 0x000fca00078e3cff */
[----:B------:R-:W-:Y:S04]  /*b2a0*/  @P1 LDGSTS.E.BYPASS.LTC128B.128 [R8+0x15c00], desc[UR36][R4.64], !P4 ;  /* 0x15c0000004081fae */ /* 0x000fe8000e101d64 */
[----:B------:R-:W-:Y:S04]  /*b2b0*/  @P1 LDGSTS.E.BYPASS.LTC128B.128 [R8+0x17c00], desc[UR36][R4.64+0x40], !P3 ;  /* 0x17c0004004081fae */ /* 0x000fe8000d901d64 */
[----:B------:R0:W-:Y:S01]  /*b2c0*/  @P1 LDGSTS.E.BYPASS.LTC128B.128 [R8+0x19c00], desc[UR36][R4.64+0x80], !P2 ;  /* 0x19c0008004081fae */ /* 0x0001e2000d101d64 */
[----:B------:R-:W-:-:S03]  /*b2d0*/  ISETP.GE.AND P1, PT, R3, 0x41, PT ;  /* 0x000000410300780c */ /* 0x000fc60003f26270 */
[----:B0-----:R-:W0:Y:S10]  /*b2e0*/  SHFL.IDX PT, R5, R0, 0x2, 0x1c1f ;  /* 0x005c1f0000057f89 */ /* 0x001e3400000e0000 */
[----:B------:R-:W-:Y:S01]  /*b2f0*/  @P1 IMAD R8, R7, 0x2, R17 ;  /* 0x0000000207081824 */ /* 0x000fe200078e0211 */
[----:B------:R-:W1:Y:S04]  /*b300*/  SHFL.IDX PT, R4, R6, 0x2, 0x1c1f ;  /* 0x005c1f0006047f89 */ /* 0x000e6800000e0000 */
[----:B------:R-:W2:Y:S04]  /*b310*/  SHFL.IDX PT, R6, R6, 0x3, 0x1c1f ;  /* 0x007c1f0006067f89 */ /* 0x000ea800000e0000 */
[----:B------:R-:W3:Y:S01]  /*b320*/  SHFL.IDX PT, R0, R0, 0x3, 0x1c1f ;  /* 0x007c1f0000007f89 */ /* 0x000ee200000e0000 */
[----:B0-----:R-:W-:-:S05]  /*b330*/  @P1 LEA R5, P0, R9, R5, 0x1 ;  /* 0x0000000509051211 */ /* 0x001fca00078008ff */
[----:B-1----:R-:W-:-:S05]  /*b340*/  @P1 IMAD.X R4, RZ, RZ, R4, P0 ;  /* 0x000000ffff041224 */ /* 0x002fca00000e0604 */
[----:B------:R-:W-:-:S04]  /*b350*/  @P1 LOP3.LUT R5, R5, R4, RZ, 0x3c, !PT ;  /* 0x0000000405051212 */ /* 0x000fc800078e3cff */
[----:B------:R-:W-:-:S04]  /*b360*/  @P1 LOP3.LUT R4, R5, R4, RZ, 0x3c, !PT ;  /* 0x0000000405041212 */ /* 0x000fc800078e3cff */
[----:B------:R-:W-:-:S05]  /*b370*/  @P1 LOP3.LUT R5, R5, R4, RZ, 0x3c, !PT ;  /* 0x0000000405051212 */ /* 0x000fca00078e3cff */
[----:B------:R1:W-:Y:S04]  /*b380*/  @P1 LDGSTS.E.BYPASS.LTC128B.128 [R8+0x16400], desc[UR36][R4.64], !P4 ;  /* 0x1640000004081fae */ /* 0x0003e8000e101d64 */
[----:B------:R1:W-:Y:S04]  /*b390*/  @P1 LDGSTS.E.BYPASS.LTC128B.128 [R8+0x18400], desc[UR36][R4.64+0x40], !P3 ;  /* 0x1840004004081fae */ /* 0x0003e8000d901d64 */
[----:B--23--:R1:W-:Y:S02]  /*b3a0*/  @P1 LDGSTS.E.BYPASS.LTC128B.128 [R8+0x1a400], desc[UR36][R4.64+0x80], !P2 ;  /* 0x1a40008004081fae */ /* 0x00c3e4000d101d64 */
.L_x_302:
[----:B------:R-:W-:-:S13]  /*b3b0*/  ISETP.GE.AND P0, PT, R3, 0x61, PT ;  /* 0x000000610300780c */ /* 0x000fda0003f06270 */
[----:B01----:R-:W-:Y:S01]  /*b3c0*/  @P0 LEA R4, P1, R9, R0, 0x1 ;  /* 0x0000000009040211 */ /* 0x003fe200078208ff */
[----:B------:R-:W-:-:S04]  /*b3d0*/  @P0 IMAD R7, R7, 0x2, R17 ;  /* 0x0000000207070824 */ /* 0x000fc800078e0211 */
[----:B------:R-:W-:-:S05]  /*b3e0*/  @P0 IMAD.X R5, RZ, RZ, R6, P1 ;  /* 0x000000ffff050224 */ /* 0x000fca00008e0606 */
[----:B------:R-:W-:Y:S01]  /*b3f0*/  @!PT LDS RZ, [RZ] ;  /* 0x00000000fffff984 */ /* 0x000fe20000000800 */
[----:B------:R-:W-:Y:S01]  /*b400*/  @!PT LDS RZ, [RZ] ;  /* 0x00000000fffff984 */ /* 0x000fe20000000800 */
[----:B------:R-:W-:Y:S01]  /*b410*/  @!PT LDS RZ, [RZ] ;  /* 0x00000000fffff984 */ /* 0x000fe20000000800 */
[----:B------:R0:W-:Y:S04]  /*b420*/  @P0 LDGSTS.E.BYPASS.LTC128B.128 [R7+0x16c00], desc[UR36][R4.64], !P4 ;  /* 0x16c0000004070fae */ /* 0x0001e8000e101d64 */
[----:B------:R0:W-:Y:S04]  /*b430*/  @P0 LDGSTS.E.BYPASS.LTC128B.128 [R7+0x18c00], desc[UR36][R4.64+0x40], !P3 ;  /* 0x18c0004004070fae */ /* 0x0001e8000d901d64 */
[----:B------:R0:W-:Y:S01]  /*b440*/  @P0 LDGSTS.E.BYPASS.LTC128B.128 [R7+0x1ac00], desc[UR36][R4.64+0x80], !P2 ;  /* 0x1ac0008004070fae */ /* 0x0001e2000d101d64 */
[----:B------:R-:W-:Y:S01]  /*b450*/  PLOP3.LUT P0, PT, PT, PT, PT, 0x80, 0x0 ;  /* 0x000000000000781c */ /* 0x000fe20003f0f070 */
[----:B------:R-:W-:-:S12]  /*b460*/  NOP ;  /* 0x0000000000007918 */ /* 0x000fd80000000000 */
.L_x_232:
[----:B------:R-:W-:Y:S02]  /*b470*/  PLOP3.LUT P1, PT, P1, P0, PT, 0xa2, 0x0 ;  /* 0x000000000000781c */ /* 0x000fe40000f21472 */
[----:B------:R-:W-:-:S08]  /*b480*/  @P0 R2UR P1, UR4, R2 ;  /* 0x00000000020402ca */ /* 0x000fd00000020000 */
[----:B------:R-:W-:-:S05]  /*b490*/  @P0 PLOP3.LUT P0, PT, P1, PT, PT, 0x80, 0x0 ;  /* 0x000000000000081c */ /* 0x000fca0000f0f070 */
[----:B------:R-:W-:Y:S01]  /*b4a0*/  @!P1 SYNCS.ARRIVE.TRANS64.RED.A0T1 RZ, [UR4+0x2d830], RZ ;  /* 0x02d830ffffff99a7 */ /* 0x000fe20008200404 */
[----:B------:R-:W-:Y:S07]  /*b4b0*/  @!P1 ARRIVES.LDGSTSBAR.64.TRANSCNT [UR4+0x2d830] ;  /* 0x02d83000ff0099b0 */ /* 0x000fee0008000a84 */
[----:B------:R-:W-:Y:S05]  /*b4c0*/  @P0 BRA.U.ANY `(.L_x_232) ;  /* 0xfffffffd00e80947 */ /* 0x000fea000393ffff */
[----:B------:R-:W-:Y:S01]  /*b4d0*/  NOP ;  /* 0x0000000000007918 */ /* 0x000fe20000000000 */
[----:B------:R-:W2:Y:S02]  /*b4e0*/  LDL R0, [R1+0x48] ;  /* 0x0000480001007983 */ /* 0x000ea40000100800 */
[----:B--2---:R-:W-:-:S13]  /*b4f0*/  ISETP.NE.AND P2, PT, R0, 0x3, PT ;  /* 0x000000030000780c */ /* 0x004fda0003f45270 */
[----:B------:R-:W-:Y:S05]  /*b500*/  @!P2 BRA `(.L_x_233) ;  /* 0x000000000004a947 */ /* 0x000fea0003800000 */
[----:B------:R-:W-:Y:S01]  /*b510*/  BPT.TRAP 0x1 ;  /* 0x000000040000795c */ /* 0x000fe20000300000 */
.L_x_233:
[----:B0-----:R0:W5:Y:S01]  /*b520*/  LDL.LU R4, [R1+0x28] ;  /* 0x0000280001047983 */ /* 0x0011620000300800 */
[----:B------:R0:W-:Y:S03]  /*b530*/  SYNCS.ARRIVE.TRANS64.A1T0 RZ, [R2+URZ+0x2d830], RZ ;  /* 0x02d830ff02ff79a7 */ /* 0x0001e6000810003f */
[----:B------:R0:W5:Y:S02]  /*b540*/  LDL.LU R3, [R1] ;  /* 0x0000000001037983 */ /* 0x0001640000300800 */
[----:B------:R-:W-:Y:S05]  /*b550*/  WARPSYNC.ALL ;  /* 0x0000000000007948 */ /* 0x000fea0003800000 */
[----:B------:R-:W-:Y:S01]  /*b560*/  ULDC.64 UR4, c[0x0][0x298] ;  /* 0x0000a60000047ab9 */ /* 0x000fe20000000a00 */
[----:B------:R-:W-:Y:S01]  /*b570*/  BAR.SYNC.DEFER_BLOCKING 0x8, 0x200 ;  /* 0x0208000000007b1d */ /* 0x000fe20000010000 */
[----:B------:R-:W-:Y:S01]  /*b580*/  LOP3.LUT P0, RZ, R16, 0x20, RZ, 0xc0, !PT ;  /* 0x0000002010ff7812 */ /* 0x000fe2000780c0ff */
[----:B0-----:R-:W-:-:S03]  /*b590*/  VIADD R2, R17, 0xc400 ;  /* 0x0000c40011027836 */ /* 0x001fc60000000000 */
[----:B------:R-:W-:Y:S01]  /*b5a0*/  SEL R28, R28, RZ, !P0 ;  /* 0x000000ff1c1c7207 */ /* 0x000fe20004000000 */
[----:B------:R-:W-:Y:S01]  /*b5b0*/  BSSY B6, `(.L_x_234) ;  /* 0x000001c000067945 */ /* 0x000fe20003800000 */
[----:B-----5:R-:W-:Y:S02]  /*b5c0*/  SEL R4, R4, RZ, !P0 ;  /* 0x000000ff04047207 */ /* 0x020fe40004000000 */
[----:B------:R-:W-:Y:S02]  /*b5d0*/  LOP3.LUT P0, RZ, R2, 0x1bf, RZ, 0xc0, !PT ;  /* 0x000001bf02ff7812 */ /* 0x000fe4000780c0ff */
[----:B------:R-:W-:Y:S01]  /*b5e0*/  SHF.R.S32.HI R0, RZ, 0x1f, R3 ;  /* 0x0000001fff007819 */ /* 0x000fe20000011403 */
[----:B------:R0:W-:Y:S04]  /*b5f0*/  STL [R1+0x38], R4 ;  /* 0x0000380401007387 */ /* 0x0001e80000100800 */
[----:B------:R-:W-:-:S04]  /*b600*/  IMAD R0, R0, UR4, RZ ;  /* 0x0000000400007c24 */ /* 0x000fc8000f8e02ff */
[C---:B------:R-:W-:Y:S02]  /*b610*/  IMAD R0, R3.reuse, UR5, R0 ;  /* 0x0000000503007c24 */ /* 0x040fe4000f8e0200 */
[----:B------:R-:W-:-:S04]  /*b620*/  IMAD.WIDE.U32 R2, R3, UR4, RZ ;  /* 0x0000000403027c25 */ /* 0x000fc8000f8e00ff */
[----:B------:R-:W-:Y:S01]  /*b630*/  IMAD.IADD R0, R3, 0x1, R0 ;  /* 0x0000000103007824 */ /* 0x000fe200078e0200 */
[----:B------:R0:W-:Y:S04]  /*b640*/  STL.64 [R1+0x28], R2 ;  /* 0x0000280201007387 */ /* 0x0001e80000100a00 */
[----:B------:R0:W-:Y:S01]  /*b650*/  STL [R1], R0 ;  /* 0x0000000001007387 */ /* 0x0001e20000100800 */
[----:B------:R-:W-:Y:S05]  /*b660*/  @!P0 BRA `(.L_x_235) ;  /* 0x0000000000408947 */ /* 0x000fea0003800000 */
[----:B0-----:R-:W-:Y:S01]  /*b670*/  MOV R2, 0x0 ;  /* 0x0000000000027802 */ /* 0x001fe20000000f00 */
        /* <DEDUP_REMOVED lines=15> */
.L_x_235:
[----:B------:R-:W-:Y:S05]  /*b770*/  BSYNC B6 ;  /* 0x0000000000067941 */ /* 0x000fea0003800000 */
.L_x_234:
[----:B0-----:R-:W2:Y:S01]  /*b780*/  LDL.LU R2, [R1] ;  /* 0x0000000001027983 */ /* 0x001ea20000300800 */
[----:B------:R-:W0:Y:S01]  /*b790*/  LDC R10, c[0x0][0x448] ;  /* 0x00011200ff0a7b82 */ /* 0x000e220000000800 */
[----:B------:R-:W-:Y:S01]  /*b7a0*/  ULDC.64 UR4, c[0x0][0x2d8] ;  /* 0x0000b60000047ab9 */ /* 0x000fe20000000a00 */
[----:B------:R-:W-:Y:S01]  /*b7b0*/  ULDC.64 UR6, c[0x0][0x2e0] ;  /* 0x0000b80000067ab9 */ /* 0x000fe20000000a00 */
[----:B------:R-:W3:Y:S01]  /*b7c0*/  LDL.LU.64 R20, [R1+0x28] ;  /* 0x0000280001147983 */ /* 0x000ee20000300a00 */
[----:B------:R-:W-:-:S03]  /*b7d0*/  ULDC.64 UR8, c[0x0][0x280] ;  /* 0x0000a00000087ab9 */ /* 0x000fc60000000a00 */
[----:B------:R-:W4:Y:S01]  /*b7e0*/  LDL.LU R0, [R1+0x38] ;  /* 0x0000380001007983 */ /* 0x000f220000300800 */
[----:B------:R-:W1:Y:S01]  /*b7f0*/  S2R R13, SR_TID.X ;  /* 0x00000000000d7919 */ /* 0x000e620000002100 */
[----:B0-----:R-:W-:-:S13]  /*b800*/  ISETP.NE.AND P0, PT, R10, 0x1, PT ;  /* 0x000000010a00780c */ /* 0x001fda0003f05270 */
[----:B------:R-:W0:Y:S01]  /*b810*/  @P0 LDC R4, c[0x0][0x44c] ;  /* 0x00011300ff040b82 */ /* 0x000e220000000800 */
[----:B-1----:R-:W-:-:S07]  /*b820*/  IMAD.SHL.U32 R11, R13, 0x8, RZ ;  /* 0x000000080d0b7824 */ /* 0x002fce00078e00ff */
[----:B------:R-:W1:Y:S01]  /*b830*/  @P0 LDC R5, c[0x0][0x450] ;  /* 0x00011400ff050b82 */ /* 0x000e620000000800 */
[----:B------:R-:W-:-:S04]  /*b840*/  LOP3.LUT R11, R11, 0x18, RZ, 0xc0, !PT ;  /* 0x000000180b0b7812 */ /* 0x000fc800078ec0ff */
[C---:B------:R-:W-:Y:S02]  /*b850*/  LOP3.LUT R12, R11.reuse, 0x20, RZ, 0xfc, !PT ;  /* 0x000000200b0c7812 */ /* 0x040fe400078efcff */
[----:B------:R-:W-:Y:S01]  /*b860*/  LOP3.LUT R11, R11, 0x40, RZ, 0xfc, !PT ;  /* 0x000000400b0b7812 */ /* 0x000fe200078efcff */
[----:B--2---:R-:W-:Y:S02]  /*b870*/  IMAD.MOV.U32 R3, RZ, RZ, R2 ;  /* 0x000000ffff037224 */ /* 0x004fe400078e0002 */
[----:B---3--:R-:W-:Y:S01]  /*b880*/  IMAD.MOV.U32 R2, RZ, RZ, R20 ;  /* 0x000000ffff027224 */ /* 0x008fe200078e0014 */
[----:B------:R-:W2:Y:S03]  /*b890*/  S2R R21, SR_TID.X ;  /* 0x0000000000157919 */ /* 0x000ea60000002100 */
[C---:B------:R-:W-:Y:S01]  /*b8a0*/  IMAD.WIDE.U32 R2, R26.reuse, UR4, R2 ;  /* 0x000000041a027c25 */ /* 0x040fe2000f8e0002 */
[----:B------:R-:W3:Y:S03]  /*b8b0*/  S2R R20, SR_TID.X ;  /* 0x0000000000147919 */ /* 0x000ee60000002100 */
[----:B------:R-:W-:Y:S01]  /*b8c0*/  IMAD R3, R26, UR5, R3 ;  /* 0x000000051a037c24 */ /* 0x000fe2000f8e0203 */
[----:B------:R-:W-:Y:S01]  /*b8d0*/  ULDC.64 UR4, c[0x0][0x2d0] ;  /* 0x0000b40000047ab9 */ /* 0x000fe20000000a00 */
[----:B----4-:R-:W-:-:S02]  /*b8e0*/  IMAD R0, R0, UR6, RZ ;  /* 0x0000000600007c24 */ /* 0x010fc4000f8e02ff */
[----:B------:R-:W-:-:S04]  /*b8f0*/  IMAD.WIDE.U32 R2, R28, UR6, R2 ;  /* 0x000000061c027c25 */ /* 0x000fc8000f8e0002 */
[----:B------:R-:W-:Y:S01]  /*b900*/  IMAD R0, R28, UR7, R0 ;  /* 0x000000071c007c24 */ /* 0x000fe2000f8e0200 */
[----:B------:R-:W-:-:S03]  /*b910*/  ULDC.64 UR6, c[0x0][0x2c8] ;  /* 0x0000b20000067ab9 */ /* 0x000fc60000000a00 */
[----:B------:R-:W-:Y:S02]  /*b920*/  IMAD.IADD R3, R3, 0x1, R0 ;  /* 0x0000000103037824 */ /* 0x000fe400078e0200 */
[----:B--2---:R-:W-:Y:S01]  /*b930*/  IMAD.SHL.U32 R21, R21, 0x20, RZ ;  /* 0x0000002015157824 */ /* 0x004fe200078e00ff */
[----:B---3--:R-:W-:-:S04]  /*b940*/  LOP3.LUT R20, R20, 0x7f, RZ, 0xc0, !PT ;  /* 0x0000007f14147812 */ /* 0x008fc800078ec0ff */
[----:B------:R-:W-:Y:S02]  /*b950*/  LOP3.LUT R21, R21, 0x60, RZ, 0xc0, !PT ;  /* 0x0000006015157812 */ /* 0x000fe400078ec0ff */
[----:B------:R-:W-:-:S04]  /*b960*/  SHF.R.U32.HI R20, RZ, 0x2, R20 ;  /* 0x00000002ff147819 */ /* 0x000fc80000011614 */
[----:B------:R-:W-:Y:S02]  /*b970*/  LOP3.LUT R20, R20, R21, RZ, 0xfc, !PT ;  /* 0x0000001514147212 */ /* 0x000fe400078efcff */
[----:B------:R-:W-:-:S03]  /*b980*/  LOP3.LUT R21, R13, 0x7f, RZ, 0xc0, !PT ;  /* 0x0000007f0d157812 */ /* 0x000fc600078ec0ff */
[----:B------:R-:W-:Y:S01]  /*b990*/  IMAD R6, R25, 0xc0, R20 ;  /* 0x000000c019067824 */ /* 0x000fe200078e0214 */
[----:B------:R-:W-:Y:S01]  /*b9a0*/  SHF.R.U32.HI R21, RZ, 0x2, R21 ;  /* 0x00000002ff157819 */ /* 0x000fe20000011615 */
[----:B------:R-:W-:Y:S02]  /*b9b0*/  IMAD.SHL.U32 R20, R13, 0x8, RZ ;  /* 0x000000080d147824 */ /* 0x000fe400078e00ff */
[----:B0-----:R-:W-:-:S03]  /*b9c0*/  @P0 IMAD.HI.U32 R0, R6, R4, RZ ;  /* 0x0000000406000227 */ /* 0x001fc600078e00ff */
[----:B------:R-:W-:Y:S01]  /*b9d0*/  LOP3.LUT R20, R20, 0x18, RZ, 0xc0, !PT ;  /* 0x0000001814147812 */ /* 0x000fe200078ec0ff */
[----:B------:R-:W-:Y:S01]  /*b9e0*/  IMAD.MOV.U32 R4, RZ, RZ, R6 ;  /* 0x000000ffff047224 */ /* 0x000fe200078e0006 */
[----:B-1----:R-:W-:-:S04]  /*b9f0*/  @P0 SHF.R.U32.HI R4, RZ, R5, R0 ;  /* 0x00000005ff040219 */ /* 0x002fc80000011600 */
[----:B------:R-:W-:-:S05]  /*ba00*/  SHF.R.S32.HI R0, RZ, 0x1f, R4 ;  /* 0x0000001fff007819 */ /* 0x000fca0000011404 */
[----:B------:R-:W-:-:S04]  /*ba10*/  IMAD R0, R0, UR4, RZ ;  /* 0x0000000400007c24 */ /* 0x000fc8000f8e02ff */
[C---:B------:R-:W-:Y:S02]  /*ba20*/  IMAD R7, R4.reuse, UR5, R0 ;  /* 0x0000000504077c24 */ /* 0x040fe4000f8e0200 */
[----:B------:R-:W-:Y:S02]  /*ba30*/  IMAD.MOV R0, RZ, RZ, -R4 ;  /* 0x000000ffff007224 */ /* 0x000fe400078e0a04 */
[----:B------:R-:W-:-:S04]  /*ba40*/  IMAD.WIDE.U32 R4, R4, UR4, R2 ;  /* 0x0000000404047c25 */ /* 0x000fc8000f8e0002 */
[----:B------:R-:W-:Y:S02]  /*ba50*/  IMAD R0, R10, R0, R6 ;  /* 0x000000000a007224 */ /* 0x000fe400078e0206 */
[----:B------:R-:W-:-:S03]  /*ba60*/  IMAD.IADD R5, R5, 0x1, R7 ;  /* 0x0000000105057824 */ /* 0x000fc600078e0207 */
[----:B------:R-:W-:Y:S01]  /*ba70*/  SHF.R.S32.HI R7, RZ, 0x1f, R0 ;  /* 0x0000001fff077819 */ /* 0x000fe20000011400 */
[----:B------:R-:W-:-:S04]  /*ba80*/  IMAD.WIDE.U32 R8, R0, UR6, R4 ;  /* 0x0000000600087c25 */ /* 0x000fc8000f8e0004 */
[----:B------:R-:W-:Y:S01]  /*ba90*/  IMAD R7, R7, UR6, RZ ;  /* 0x0000000607077c24 */ /* 0x000fe2000f8e02ff */
[----:B------:R-:W-:Y:S01]  /*baa0*/  LEA R4, P1, R8, UR8, 0x1 ;  /* 0x0000000808047c11 */ /* 0x000fe2000f8208ff */
[----:B------:R-:W-:Y:S02]  /*bab0*/  VIADD R5, R6, 0x80 ;  /* 0x0000008006057836 */ /* 0x000fe40000000000 */
[----:B------:R-:W-:Y:S02]  /*bac0*/  IMAD R0, R0, UR7, R7 ;  /* 0x0000000700007c24 */ /* 0x000fe4000f8e0207 */
[----:B------:R-:W0:Y:S01]  /*bad0*/  @P0 LDC R7, c[0x0][0x44c] ;  /* 0x00011300ff070b82 */ /* 0x000e220000000800 */
[----:B------:R-:W-:Y:S02]  /*bae0*/  IMAD.MOV.U32 R6, RZ, RZ, R5 ;  /* 0x000000ffff067224 */ /* 0x000fe400078e0005 */
[----:B------:R-:W-:-:S05]  /*baf0*/  IMAD.IADD R0, R9, 0x1, R0 ;  /* 0x0000000109007824 */ /* 0x000fca00078e0200 */
[----:B------:R-:W-:Y:S02]  /*bb00*/  LEA.HI.X R0, R8, UR9, R0, 0x1, P1 ;  /* 0x0000000908007c11 */ /* 0x000fe400088f0c00 */
[----:B------:R-:W1:Y:S01]  /*bb10*/  @P0 LDC R8, c[0x0][0x450] ;  /* 0x00011400ff080b82 */ /* 0x000e620000000800 */
[----:B0-----:R-:W-:-:S05]  /*bb20*/  @P0 IMAD.HI.U32 R7, R5, R7, RZ ;  /* 0x0000000705070227 */ /* 0x001fca00078e00ff */
[----:B-1----:R-:W-:-:S04]  /*bb30*/  @P0 SHF.R.U32.HI R6, RZ, R8, R7 ;  /* 0x00000008ff060219 */ /* 0x002fc80000011607 */
[C---:B------:R-:W-:Y:S01]  /*bb40*/  IADD3 R7, -R6.reuse, RZ, RZ ;  /* 0x000000ff06077210 */ /* 0x040fe20007ffe1ff */
[----:B------:R-:W-:-:S04]  /*bb50*/  IMAD.WIDE.U32 R2, R6, UR4, R2 ;  /* 0x0000000406027c25 */ /* 0x000fc8000f8e0002 */
[----:B------:R-:W-:Y:S01]  /*bb60*/  IMAD R5, R10, R7, R5 ;  /* 0x000000070a057224 */ /* 0x000fe200078e0205 */
[----:B------:R-:W-:-:S05]  /*bb70*/  SHF.R.S32.HI R7, RZ, 0x1f, R6 ;  /* 0x0000001fff077819 */ /* 0x000fca0000011406 */
[----:B------:R-:W-:Y:S01]  /*bb80*/  IMAD R7, R7, UR4, RZ ;  /* 0x0000000407077c24 */ /* 0x000fe2000f8e02ff */
[----:B------:R-:W-:Y:S02]  /*bb90*/  ULDC UR4, c[0x0][0x2b8] ;  /* 0x0000ae0000047ab9 */ /* 0x000fe40000000800 */
[----:B------:R-:W-:Y:S01]  /*bba0*/  ISETP.GE.AND P3, PT, R20, UR4, PT ;  /* 0x0000000414007c0c */ /* 0x000fe2000bf66270 */
[----:B------:R-:W-:Y:S01]  /*bbb0*/  IMAD R7, R6, UR5, R7 ;  /* 0x0000000506077c24 */ /* 0x000fe2000f8e0207 */
[----:B------:R-:W-:Y:S01]  /*bbc0*/  SHF.R.S32.HI R6, RZ, 0x1f, R5 ;  /* 0x0000001fff067819 */ /* 0x000fe20000011405 */
[----:B------:R-:W-:Y:S01]  /*bbd0*/  UMOV UR5, 0xffffffff ;  /* 0xffffffff00057882 */ /* 0x000fe20000000000 */
[----:B------:R-:W-:Y:S01]  /*bbe0*/  ISETP.GE.AND P1, PT, R11, UR4, PT ;  /* 0x000000040b007c0c */ /* 0x000fe2000bf26270 */
[----:B------:R-:W-:Y:S02]  /*bbf0*/  IMAD.IADD R3, R3, 0x1, R7 ;  /* 0x0000000103037824 */ /* 0x000fe400078e0207 */
[----:B------:R-:W-:-:S02]  /*bc00*/  IMAD R6, R6, UR6, RZ ;  /* 0x0000000606067c24 */ /* 0x000fc4000f8e02ff */
[----:B------:R-:W-:-:S04]  /*bc10*/  IMAD.WIDE.U32 R2, R5, UR6, R2 ;  /* 0x0000000605027c25 */ /* 0x000fc8000f8e0002 */
[----:B------:R-:W-:Y:S01]  /*bc20*/  IMAD R6, R5, UR7, R6 ;  /* 0x0000000705067c24 */ /* 0x000fe2000f8e0206 */
[----:B------:R-:W-:-:S03]  /*bc30*/  LEA R8, P0, R2, UR8, 0x1 ;  /* 0x0000000802087c11 */ /* 0x000fc6000f8008ff */
[----:B------:R-:W-:-:S05]  /*bc40*/  IMAD.IADD R3, R3, 0x1, R6 ;  /* 0x0000000103037824 */ /* 0x000fca00078e0206 */
[----:B------:R-:W-:Y:S02]  /*bc50*/  LEA.HI.X R3, R2, UR9, R3, 0x1, P0 ;  /* 0x0000000902037c11 */ /* 0x000fe400080f0c03 */
[----:B------:R-:W-:Y:S01]  /*bc60*/  ISETP.GE.AND P0, PT, R12, UR4, PT ;  /* 0x000000040c007c0c */ /* 0x000fe2000bf06270 */
[----:B------:R-:W-:-:S12]  /*bc70*/  BRA.DIV UR5, `(.L_x_236) ;  /* 0x0000003605407947 */ /* 0x000fd8000b800000 */
[----:B------:R-:W2:Y:S04]  /*bc80*/  LDL.LU R5, [R1+0x30] ;  /* 0x0000300001057983 */ /* 0x000ea80000300800 */
[----:B------:R-:W3:Y:S01]  /*bc90*/  LDL R9, [R1+0x1c] ;  /* 0x00001c0001097983 */ /* 0x000ee20000100800 */
[----:B------:R-:W-:-:S03]  /*bca0*/  IMAD R25, R25, 0xc0, R21 ;  /* 0x000000c019197824 */ /* 0x000fc600078e0215 */
[----:B------:R-:W-:Y:S01]  /*bcb0*/  SHFL.IDX PT, R6, R0, RZ, 0x1c1f ;  /* 0x001c1fff00067589 */ /* 0x000fe200000e0000 */
[----:B--2---:R-:W-:-:S03]  /*bcc0*/  IMAD R2, R5, R10, RZ ;  /* 0x0000000a05027224 */ /* 0x004fc600078e02ff */
[----:B------:R-:W0:Y:S02]  /*bcd0*/  SHFL.IDX PT, R5, R4, RZ, 0x1c1f ;  /* 0x001c1fff04057589 */ /* 0x000e2400000e0000 */
[----:B------:R-:W-:-:S13]  /*bce0*/  ISETP.GE.AND P2, PT, R25, R2, PT ;  /* 0x000000021900720c */ /* 0x000fda0003f46270 */
[----:B0-----:R-:W-:-:S05]  /*bcf0*/  @!P2 LEA R5, P4, R20, R5, 0x1 ;  /* 0x000000051405a211 */ /* 0x001fca00078808ff */
[----:B------:R-:W-:-:S04]  /*bd00*/  @!P2 IMAD.X R6, RZ, RZ, R6, P4 ;  /* 0x000000ffff06a224 */ /* 0x000fc800020e0606 */
[----:B------:R-:W-:Y:S02]  /*bd10*/  @!P2 IMAD.MOV.U32 R7, RZ, RZ, R6 ;  /* 0x000000ffff07a224 */ /* 0x000fe400078e0006 */
[----:B------:R-:W-:Y:S02]  /*bd20*/  @!P2 IMAD.MOV.U32 R6, RZ, RZ, R5 ;  /* 0x000000ffff06a224 */ /* 0x000fe400078e0005 */
[----:B------:R-:W0:Y:S04]  /*bd30*/  SHFL.IDX PT, R5, R4, 0x1, 0x1c1f ;  /* 0x003c1f0004057f89 */ /* 0x000e2800000e0000 */
[----:B---3--:R-:W-:Y:S04]  /*bd40*/  @!P2 LDGSTS.E.BYPASS.LTC128B.128 [R9+0xc400], desc[UR36][R6.64], !P3 ;  /* 0x0c4000000609afae */ /* 0x008fe8000d901d64 */
[----:B------:R-:W-:Y:S04]  /*bd50*/  @!P2 LDGSTS.E.BYPASS.LTC128B.128 [R9+0xf400], desc[UR36][R6.64+0x40], !P0 ;  /* 0x0f4000400609afae */ /* 0x000fe8000c101d64 */
[----:B------:R1:W-:Y:S04]  /*bd60*/  @!P2 LDGSTS.E.BYPASS.LTC128B.128 [R9+0x12400], desc[UR36][R6.64+0x80], !P1 ;  /* 0x124000800609afae */ /* 0x0003e8000c901d64 */
[----:B-1----:R-:W1:Y:S01]  /*bd70*/  SHFL.IDX PT, R7, R0, 0x1, 0x1c1f ;  /* 0x003c1f0000077f89 */ /* 0x002e6200000e0000 */
[----:B------:R-:W-:-:S05]  /*bd80*/  VIADD R6, R25, 0x20 ;  /* 0x0000002019067836 */ /* 0x000fca0000000000 */
[----:B------:R-:W-:-:S13]  /*bd90*/  ISETP.GE.AND P2, PT, R6, R2, PT ;  /* 0x000000020600720c */ /* 0x000fda0003f46270 */
[----:B0-----:R-:W-:-:S05]  /*bda0*/  @!P2 LEA R5, P4, R20, R5, 0x1 ;  /* 0x000000051405a211 */ /* 0x001fca00078808ff */
[----:B-1----:R-:W-:Y:S02]  /*bdb0*/  @!P2 IMAD.X R7, RZ, RZ, R7, P4 ;  /* 0x000000ffff07a224 */ /* 0x002fe400020e0607 */
[----:B------:R-:W-:Y:S02]  /*bdc0*/  @!P2 IMAD.MOV.U32 R6, RZ, RZ, R5 ;  /* 0x000000ffff06a224 */ /* 0x000fe400078e0005 */
[----:B------:R-:W0:Y:S04]  /*bdd0*/  SHFL.IDX PT, R5, R4, 0x2, 0x1c1f ;  /* 0x005c1f0004057f89 */ /* 0x000e2800000e0000 */
[----:B------:R-:W-:Y:S04]  /*bde0*/  @!P2 LDGSTS.E.BYPASS.LTC128B.128 [R9+0xcc00], desc[UR36][R6.64], !P3 ;  /* 0x0cc000000609afae */ /* 0x000fe8000d901d64 */
[----:B------:R-:W-:Y:S04]  /*bdf0*/  @!P2 LDGSTS.E.BYPASS.LTC128B.128 [R9+0xfc00], desc[UR36][R6.64+0x40], !P0 ;  /* 0x0fc000400609afae */ /* 0x000fe8000c101d64 */
[----:B------:R1:W-:Y:S04]  /*be00*/  @!P2 LDGSTS.E.BYPASS.LTC128B.128 [R9+0x12c00], desc[UR36][R6.64+0x80], !P1 ;  /* 0x12c000800609afae */ /* 0x0003e8000c901d64 */
[----:B------:R-:W-:Y:S04]  /*be10*/  SHFL.IDX PT, R4, R4, 0x3, 0x1c1f ;  /* 0x007c1f0004047f89 */ /* 0x000fe800000e0000 */
[----:B-1----:R-:W1:Y:S01]  /*be20*/  SHFL.IDX PT, R7, R0, 0x2, 0x1c1f ;  /* 0x005c1f0000077f89 */ /* 0x002e6200000e0000 */
[----:B------:R-:W-:-:S03]  /*be30*/  VIADD R6, R25, 0x40 ;  /* 0x0000004019067836 */ /* 0x000fc60000000000 */
[----:B------:R-:W2:Y:S02]  /*be40*/  SHFL.IDX PT, R0, R0, 0x3, 0x1c1f ;  /* 0x007c1f0000007f89 */ /* 0x000ea400000e0000 */
[----:B------:R-:W-:-:S13]  /*be50*/  ISETP.GE.AND P2, PT, R6, R2, PT ;  /* 0x000000020600720c */ /* 0x000fda0003f46270 */
[----:B0-----:R-:W-:-:S05]  /*be60*/  @!P2 LEA R5, P4, R20, R5, 0x1 ;  /* 0x000000051405a211 */ /* 0x001fca00078808ff */
[----:B-1----:R-:W-:Y:S02]  /*be70*/  @!P2 IMAD.X R7, RZ, RZ, R7, P4 ;  /* 0x000000ffff07a224 */ /* 0x002fe400020e0607 */
[----:B------:R-:W-:Y:S02]  /*be80*/  @!P2 IMAD.MOV.U32 R6, RZ, RZ, R5 ;  /* 0x000000ffff06a224 */ /* 0x000fe400078e0005 */
[----:B------:R-:W-:-:S03]  /*be90*/  VIADD R5, R25, 0x60 ;  /* 0x0000006019057836 */ /* 0x000fc60000000000 */
[----:B------:R-:W-:Y:S04]  /*bea0*/  @!P2 LDGSTS.E.BYPASS.LTC128B.128 [R9+0xd400], desc[UR36][R6.64], !P3 ;  /* 0x0d4000000609afae */ /* 0x000fe8000d901d64 */
[----:B------:R-:W-:Y:S04]  /*beb0*/  @!P2 LDGSTS.E.BYPASS.LTC128B.128 [R9+0x10400], desc[UR36][R6.64+0x40], !P0 ;  /* 0x104000400609afae */ /* 0x000fe8000c101d64 */
[----:B------:R-:W-:Y:S01]  /*bec0*/  @!P2 LDGSTS.E.BYPASS.LTC128B.128 [R9+0x13400], desc[UR36][R6.64+0x80], !P1 ;  /* 0x134000800609afae */ /* 0x000fe2000c901d64 */
[----:B------:R-:W-:-:S13]  /*bed0*/  ISETP.GE.AND P2, PT, R5, R2, PT ;  /* 0x000000020500720c */ /* 0x000fda0003f46270 */
[----:B------:R-:W-:-:S05]  /*bee0*/  @!P2 LEA R4, P4, R20, R4, 0x1 ;  /* 0x000000041404a211 */ /* 0x000fca00078808ff */
[----:B--2---:R-:W-:-:S04]  /*bef0*/  @!P2 IMAD.X R0, RZ, RZ, R0, P4 ;  /* 0x000000ffff00a224 */ /* 0x004fc800020e0600 */
[----:B------:R-:W-:Y:S02]  /*bf00*/  @!P2 IMAD.MOV.U32 R5, RZ, RZ, R0 ;  /* 0x000000ffff05a224 */ /* 0x000fe400078e0000 */
[----:B------:R-:W-:Y:S04]  /*bf10*/  SHFL.IDX PT, R0, R3, RZ, 0x1c1f ;  /* 0x001c1fff03007589 */ /* 0x000fe800000e0000 */
[----:B------:R-:W-:Y:S04]  /*bf20*/  @!P2 LDGSTS.E.BYPASS.LTC128B.128 [R9+0xdc00], desc[UR36][R4.64], !P3 ;  /* 0x0dc000000409afae */ /* 0x000fe8000d901d64 */
[----:B------:R-:W-:Y:S04]  /*bf30*/  @!P2 LDGSTS.E.BYPASS.LTC128B.128 [R9+0x10c00], desc[UR36][R4.64+0x40], !P0 ;  /* 0x10c000400409afae */ /* 0x000fe8000c101d64 */
[----:B------:R0:W-:Y:S04]  /*bf40*/  @!P2 LDGSTS.E.BYPASS.LTC128B.128 [R9+0x13c00], desc[UR36][R4.64+0x80], !P1 ;  /* 0x13c000800409afae */ /* 0x0001e8000c901d64 */
[----:B------:R-:W-:Y:S04]  /*bf50*/  SHFL.IDX PT, R3, R3, 0x1, 0x1c1f ;  /* 0x003c1f0003037f89 */ /* 0x000fe800000e0000 */
[----:B0-----:R-:W0:Y:S01]  /*bf60*/  SHFL.IDX PT, R4, R8, RZ, 0x1c1f ;  /* 0x001c1fff08047589 */ /* 0x001e2200000e0000 */
[----:B------:R-:W-:-:S03]  /*bf70*/  VIADD R5, R25, 0x80 ;  /* 0x0000008019057836 */ /* 0x000fc60000000000 */
[----:B------:R-:W1:Y:S02]  /*bf80*/  SHFL.IDX PT, R8, R8, 0x1, 0x1c1f ;  /* 0x003c1f0008087f89 */ /* 0x000e6400000e0000 */
[----:B------:R-:W-:-:S13]  /*bf90*/  ISETP.GE.AND P2, PT, R5, R2, PT ;  /* 0x000000020500720c */ /* 0x000fda0003f46270 */
[----:B0-----:R-:W-:-:S05]  /*bfa0*/  @!P2 LEA R4, P4, R20, R4, 0x1 ;  /* 0x000000041404a211 */ /* 0x001fca00078808ff */
[----:B------:R-:W-:-:S04]  /*bfb0*/  @!P2 IMAD.X R0, RZ, RZ, R0, P4 ;  /* 0x000000ffff00a224 */ /* 0x000fc800020e0600 */
[----:B------:R-:W-:-:S05]  /*bfc0*/  @!P2 IMAD.MOV.U32 R5, RZ, RZ, R0 ;  /* 0x000000ffff05a224 */ /* 0x000fca00078e0000 */
[----:B------:R0:W-:Y:S04]  /*bfd0*/  @!P2 LDGSTS.E.BYPASS.LTC128B.128 [R9+0xe400], desc[UR36][R4.64], !P3 ;  /* 0x0e4000000409afae */ /* 0x0001e8000d901d64 */
[----:B------:R0:W-:Y:S04]  /*bfe0*/  @!P2 LDGSTS.E.BYPASS.LTC128B.128 [R9+0x11400], desc[UR36][R4.64+0x40], !P0 ;  /* 0x114000400409afae */ /* 0x0001e8000c101d64 */
[----:B-1----:R0:W-:Y:S02]  /*bff0*/  @!P2 LDGSTS.E.BYPASS.LTC128B.128 [R9+0x14400], desc[UR36][R4.64+0x80], !P1 ;  /* 0x144000800409afae */ /* 0x0021e4000c901d64 */
.L_x_315:
[----:B------:R-:W2:Y:S01]  /*c000*/  LDL R0, [R1+0x1c] ;  /* 0x00001c0001007983 */ /* 0x000ea20000100800 */
[----:B------:R-:W-:-:S05]  /*c010*/  VIADD R25, R25, 0xa0 ;  /* 0x000000a019197836 */ /* 0x000fca0000000000 */
[----:B------:R-:W-:-:S13]  /*c020*/  ISETP.GE.AND P2, PT, R25, R2, PT ;  /* 0x000000021900720c */ /* 0x000fda0003f46270 */
[----:B------:R-:W-:-:S05]  /*c030*/  @!P2 LEA R2, P4, R20, R8, 0x1 ;  /* 0x000000081402a211 */ /* 0x000fca00078808ff */
[----:B------:R-:W-:-:S05]  /*c040*/  @!P2 IMAD.X R3, RZ, RZ, R3, P4 ;  /* 0x000000ffff03a224 */ /* 0x000fca00020e0603 */
[----:B------:R-:W-:Y:S01]  /*c050*/  @!PT LDS RZ, [RZ] ;  /* 0x00000000fffff984 */ /* 0x000fe20000000800 */
[----:B------:R-:W-:Y:S01]  /*c060*/  @!PT LDS RZ, [RZ] ;  /* 0x00000000fffff984 */ /* 0x000fe20000000800 */
[----:B------:R-:W-:Y:S01]  /*c070*/  @!PT LDS RZ, [RZ] ;  /* 0x00000000fffff984 */ /* 0x000fe20000000800 */
[----:B--2---:R1:W-:Y:S04]  /*c080*/  @!P2 LDGSTS.E.BYPASS.LTC128B.128 [R0+0xec00], desc[UR36][R2.64], !P3 ;  /* 0x0ec000000200afae */ /* 0x0043e8000d901d64 */
[----:B------:R1:W-:Y:S01]  /*c090*/  @!P2 LDGSTS.E.BYPASS.LTC128B.128 [R0+0x11c00], desc[UR36][R2.64+0x40], !P0 ;  /* 0x11c000400200afae */ /* 0x0003e2000c101d64 */
[----:B------:R-:W-:-:S03]  /*c0a0*/  PLOP3.LUT P0, PT, PT, PT, PT, 0x80, 0x0 ;  /* 0x000000000000781c */ /* 0x000fc60003f0f070 */
[----:B------:R1:W-:Y:S01]  /*c0b0*/  @!P2 LDGSTS.E.BYPASS.LTC128B.128 [R0+0x14c00], desc[UR36][R2.64+0x80], !P1 ;  /* 0x14c000800200afae */ /* 0x0003e2000c901d64 */
[----:B------:R-:W-:-:S09]  /*c0c0*/  NOP ;  /* 0x0000000000007918 */ /* 0x000fd20000000000 */
.L_x_237:
[----:B------:R-:W-:Y:S02]  /*c0d0*/  PLOP3.LUT P1, PT, P1, P0, PT, 0xa2, 0x0 ;  /* 0x000000000000781c */ /* 0x000fe40000f21472 */
[----:B------:R-:W-:-:S08]  /*c0e0*/  @P0 R2UR P1, UR4, R17 ;  /* 0x00000000110402ca */ /* 0x000fd00000020000 */
[----:B------:R-:W-:-:S05]  /*c0f0*/  @P0 PLOP3.LUT P0, PT, P1, PT, PT, 0x80, 0x0 ;  /* 0x000000000000081c */ /* 0x000fca0000f0f070 */
[----:B------:R-:W-:Y:S01]  /*c100*/  @!P1 SYNCS.ARRIVE.TRANS64.RED.A0T1 RZ, [UR4+0x2d800], RZ ;  /* 0x02d800ffffff99a7 */ /* 0x000fe20008200404 */
[----:B------:R-:W-:Y:S07]  /*c110*/  @!P1 ARRIVES.LDGSTSBAR.64.TRANSCNT [UR4+0x2d800] ;  /* 0x02d80000ff0099b0 */ /* 0x000fee0008000a84 */
[----:B------:R-:W-:Y:S05]  /*c120*/  @P0 BRA.U.ANY `(.L_x_237) ;  /* 0xfffffffd00e80947 */ /* 0x000fea000393ffff */
[----:B-1----:R-:W2:Y:S02]  /*c130*/  LDL.LU R2, [R1+0x3c] ;  /* 0x00003c0001027983 */ /* 0x002ea40000300800 */
[----:B--2---:R-:W-:-:S05]  /*c140*/  VIADD R2, R2, 0x1 ;  /* 0x0000000102027836 */ /* 0x004fca0000000000 */
[----:B------:R1:W-:Y:S01]  /*c150*/  STL [R1+0x3c], R2 ;  /* 0x00003c0201007387 */ /* 0x0003e20000100800 */
[----:B------:R-:W-:-:S04]  /*c160*/  LEA.HI R0, R2, R2, RZ, 0x1 ;  /* 0x0000000202007211 */ /* 0x000fc800078f08ff */
[----:B------:R-:W-:-:S05]  /*c170*/  LOP3.LUT R0, R0, 0xfffffffe, RZ, 0xc0, !PT ;  /* 0xfffffffe00007812 */ /* 0x000fca00078ec0ff */
[----:B------:R-:W-:-:S05]  /*c180*/  IMAD.IADD R0, R2, 0x1, -R0 ;  /* 0x0000000102007824 */ /* 0x000fca00078e0a00 */
[----:B------:R-:W-:Y:S01]  /*c190*/  SHF.L.U32 R0, R0, 0x1f, RZ ;  /* 0x0000001f00007819 */ /* 0x000fe200000006ff */
[----:B------:R-:W-:Y:S01]  /*c1a0*/  NOP ;  /* 0x0000000000007918 */ /* 0x000fe20000000000 */
[----:B------:R1:W-:Y:S01]  /*c1b0*/  SYNCS.ARRIVE.TRANS64.A1T0 RZ, [R17+URZ+0x2d800], RZ ;  /* 0x02d800ff11ff79a7 */ /* 0x0003e2000810003f */
[----:B------:R-:W-:Y:S01]  /*c1c0*/  BSSY B0, `(.L_x_238) ;  /* 0x0000003000007945 */ /* 0x000fe20003800000 */
[----:B------:R-:W2:Y:S03]  /*c1d0*/  SYNCS.PHASECHK.TRANS64.TRYWAIT P0, [R17+URZ+0x2d820], R0 ;  /* 0x02d82000110075a7 */ /* 0x000ea6000800017f */
[----:B-12---:R-:W-:Y:S05]  /*c1e0*/  @!P0 BRA `(.L_x_239) ;  /* 0x0000003400e48947 */ /* 0x006fea0003800000 */
.L_x_316:
[----:B------:R-:W-:Y:S05]  /*c1f0*/  BSYNC B0 ;  /* 0x0000000000007941 */ /* 0x000fea0003800000 */
.L_x_238:
[----:B------:R-:W1:Y:S04]  /*c200*/  LDL.LU R3, [R1+0x34] ;  /* 0x0000340001037983 */ /* 0x000e680000300800 */
[----:B------:R-:W2:Y:S01]  /*c210*/  LDL R2, [R1+0x10] ;  /* 0x0000100001027983 */ /* 0x000ea20000100800 */
[----:B------:R-:W-:Y:S01]  /*c220*/  BSSY B0, `(.L_x_240) ;  /* 0x00000fa000007945 */ /* 0x000fe20003800000 */
[----:B-1----:R-:W-:-:S05]  /*c230*/  VIADD R0, R3, 0xfffffffe ;  /* 0xfffffffe03007836 */ /* 0x002fca0000000000 */
[----:B--2---:R-:W-:-:S13]  /*c240*/  ISETP.GE.AND P0, PT, R0, R2, PT ;  /* 0x000000020000720c */ /* 0x004fda0003f06270 */
[----:B------:R-:W-:Y:S05]  /*c250*/  @!P0 BRA `(.L_x_241) ;  /* 0x0000000c00d88947 */ /* 0x000fea0003800000 */
[----:B------:R-:W0:Y:S01]  /*c260*/  S2R R2, SR_TID.X ;  /* 0x0000000000027919 */ /* 0x000e220000002100 */
[----:B------:R-:W-:Y:S01]  /*c270*/  ULDC UR4, c[0x0][0x2f4] ;  /* 0x0000bd0000047ab9 */ /* 0x000fe20000000800 */
[----:B------:R-:W-:Y:S01]  /*c280*/  IMAD.MOV.U32 R20, RZ, RZ, R29 ;  /* 0x000000ffff147224 */ /* 0x000fe200078e001d */
[----:B------:R1:W-:Y:S01]  /*c290*/  STL [R1], R23 ;  /* 0x0000001701007387 */ /* 0x0003e20000100800 */
[----:B------:R-:W-:Y:S02]  /*c2a0*/  IMAD.MOV.U32 R10, RZ, RZ, R22 ;  /* 0x000000ffff0a7224 */ /* 0x000fe400078e0016 */
[----:B0-----:R-:W-:-:S05]  /*c2b0*/  IMAD.SHL.U32 R4, R2, 0x8, RZ ;  /* 0x0000000802047824 */ /* 0x001fca00078e00ff */
[----:B------:R-:W-:-:S04]  /*c2c0*/  LOP3.LUT R4, R4, 0x18, RZ, 0xc0, !PT ;  /* 0x0000001804047812 */ /* 0x000fc800078ec0ff */
[C---:B------:R-:W-:Y:S02]  /*c2d0*/  LOP3.LUT R3, R4.reuse, 0x20, RZ, 0xfc, !PT ;  /* 0x0000002004037812 */ /* 0x040fe400078efcff */
[C---:B------:R-:W-:Y:S02]  /*c2e0*/  LOP3.LUT R2, R4.reuse, 0x40, RZ, 0xfc, !PT ;  /* 0x0000004004027812 */ /* 0x040fe400078efcff */
[----:B------:R-:W-:Y:S02]  /*c2f0*/  ISETP.GE.AND P3, PT, R4, UR4, PT ;  /* 0x0000000404007c0c */ /* 0x000fe4000bf66270 */
[----:B------:R-:W-:Y:S02]  /*c300*/  ISETP.GE.AND P2, PT, R3, UR4, PT ;  /* 0x0000000403007c0c */ /* 0x000fe4000bf46270 */
[----:B-1----:R-:W-:-:S13]  /*c310*/  ISETP.GE.AND P1, PT, R2, UR4, PT ;  /* 0x0000000402007c0c */ /* 0x002fda000bf26270 */
.L_x_254:
[----:B------:R-:W2:Y:S01]  /*c320*/  LDL R9, [R1+0x14] ;  /* 0x0000140001097983 */ /* 0x000ea20000100800 */
[----:B------:R-:W0:Y:S03]  /*c330*/  LDC R4, c[0x0][0x430] ;  /* 0x00010c00ff047b82 */ /* 0x000e260000000800 */
[----:B------:R-:W3:Y:S04]  /*c340*/  LDL R8, [R1+0x18] ;  /* 0x0000180001087983 */ /* 0x000ee80000100800 */
[----:B------:R-:W4:Y:S01]  /*c350*/  LDL R7, [R1+0x4] ;  /* 0x0000040001077983 */ /* 0x000f220000100800 */
[----:B------:R-:W1:Y:S03]  /*c360*/  S2R R2, SR_TID.X ;  /* 0x0000000000027919 */ /* 0x000e660000002100 */
[----:B------:R-:W5:Y:S01]  /*c370*/  LDL R6, [R1+0x48] ;  /* 0x0000480001067983 */ /* 0x000f620000100800 */
[----:B0-----:R-:W-:-:S13]  /*c380*/  ISETP.NE.AND P0, PT, R4, 0x1, PT ;  /* 0x000000010400780c */ /* 0x001fda0003f05270 */
[----:B------:R-:W0:Y:S01]  /*c390*/  @P0 LDC R5, c[0x0][0x434] ;  /* 0x00010d00ff050b82 */ /* 0x000e220000000800 */
[----:B-1----:R-:W-:-:S04]  /*c3a0*/  LOP3.LUT R3, R2, 0x7f, RZ, 0xc0, !PT ;  /* 0x0000007f02037812 */ /* 0x002fc800078ec0ff */
[----:B------:R-:W-:-:S03]  /*c3b0*/  SHF.R.U32.HI R4, RZ, 0x2, R3 ;  /* 0x00000002ff047819 */ /* 0x000fc60000011603 */
[----:B------:R-:W1:Y:S01]  /*c3c0*/  @P0 LDC R3, c[0x0][0x438] ;  /* 0x00010e00ff030b82 */ /* 0x000e620000000800 */
[----:B------:R-:W-:Y:S01]  /*c3d0*/  IMAD.SHL.U32 R2, R2, 0x20, RZ ;  /* 0x0000002002027824 */ /* 0x000fe200078e00ff */
[----:B------:R-:W-:-:S04]  /*c3e0*/  LEA R4, R0, R4, 0x7 ;  /* 0x0000000400047211 */ /* 0x000fc800078e38ff */
[----:B------:R-:W-:Y:S01]  /*c3f0*/  LOP3.LUT R2, R2, 0x60, RZ, 0xc0, !PT ;  /* 0x0000006002027812 */ /* 0x000fe200078ec0ff */
[----:B------:R-:W-:Y:S05]  /*c400*/  YIELD ;  /* 0x0000000000007946 */ /* 0x000fea0003800000 */
[----:B------:R-:W-:Y:S01]  /*c410*/  ULDC UR4, c[0x0][0x430] ;  /* 0x00010c0000047ab9 */ /* 0x000fe20000000800 */
[----:B--2---:R-:W-:-:S05]  /*c420*/  IADD3 R4, R2, R4, R9 ;  /* 0x0000000402047210 */ /* 0x004fca0007ffe009 */
[----:B0-----:R-:W-:-:S04]  /*c430*/  @P0 IMAD.HI.U32 R5, R4, R5, RZ ;  /* 0x0000000504050227 */ /* 0x001fc800078e00ff */
[----:B------:R-:W-:Y:S01]  /*c440*/  IMAD.MOV.U32 R2, RZ, RZ, R4 ;  /* 0x000000ffff027224 */ /* 0x000fe200078e0004 */
[----:B-1----:R-:W-:-:S05]  /*c450*/  @P0 SHF.R.U32.HI R2, RZ, R3, R5 ;  /* 0x00000003ff020219 */ /* 0x002fca0000011605 */
[--C-:B------:R-:W-:Y:S01]  /*c460*/  IMAD.MOV R9, RZ, RZ, -R2.reuse ;  /* 0x000000ffff097224 */ /* 0x100fe200078e0a02 */
[----:B------:R-:W-:-:S03]  /*c470*/  SHF.R.S32.HI R3, RZ, 0x1f, R2 ;  /* 0x0000001fff037819 */ /* 0x000fc60000011402 */
[----:B------:R-:W-:Y:S01]  /*c480*/  IMAD R9, R9, UR4, R4 ;  /* 0x0000000409097c24 */ /* 0x000fe2000f8e0204 */
[----:B------:R-:W-:Y:S02]  /*c490*/  ULDC.64 UR4, c[0x0][0x428] ;  /* 0x00010a0000047ab9 */ /* 0x000fe40000000a00 */
[----:B---3--:R-:W-:Y:S02]  /*c4a0*/  IMAD R4, R8, UR4, RZ ;  /* 0x0000000408047c24 */ /* 0x008fe4000f8e02ff */
[----:B----4-:R-:W-:-:S04]  /*c4b0*/  IMAD.WIDE.U32 R2, R7, UR4, R2 ;  /* 0x0000000407027c25 */ /* 0x010fc8000f8e0002 */
[----:B------:R-:W-:Y:S01]  /*c4c0*/  IMAD R4, R7, UR5, R4 ;  /* 0x0000000507047c24 */ /* 0x000fe2000f8e0204 */
[----:B------:R-:W-:-:S03]  /*c4d0*/  ULDC.64 UR4, c[0x0][0x418] ;  /* 0x0001060000047ab9 */ /* 0x000fc60000000a00 */
[----:B------:R-:W-:Y:S01]  /*c4e0*/  IMAD.IADD R3, R4, 0x1, R3 ;  /* 0x0000000104037824 */ /* 0x000fe200078e0203 */
[----:B------:R-:W-:-:S04]  /*c4f0*/  LEA R4, P0, R2, UR4, 0x2 ;  /* 0x0000000402047c11 */ /* 0x000fc8000f8010ff */
[----:B------:R-:W-:-:S05]  /*c500*/  LEA.HI.X R5, R2, UR5, R3, 0x2, P0 ;  /* 0x0000000502057c11 */ /* 0x000fca00080f1403 */
[----:B------:R-:W2:Y:S01]  /*c510*/  LDG.E R7, desc[UR36][R4.64] ;  /* 0x0000002404077981 */ /* 0x000ea2000c1e1900 */
[----:B-----5:R-:W-:Y:S01]  /*c520*/  ISETP.NE.AND P4, PT, R6, 0x3, PT ;  /* 0x000000030600780c */ /* 0x020fe20003f85270 */
[----:B------:R-:W-:-:S05]  /*c530*/  VIADD R22, R10, 0x1 ;  /* 0x000000010a167836 */ /* 0x000fca0000000000 */
[----:B------:R-:W-:-:S04]  /*c540*/  ISETP.NE.AND P0, PT, R22, 0x2, PT ;  /* 0x000000021600780c */ /* 0x000fc80003f05270 */
[----:B------:R-:W-:Y:S01]  /*c550*/  SEL R29, RZ, 0x1, P0 ;  /* 0x00000001ff1d7807 */ /* 0x000fe20000000000 */
[----:B------:R-:W-:Y:S01]  /*c560*/  IMAD.MOV.U32 R23, RZ, RZ, R0 ;  /* 0x000000ffff177224 */ /* 0x000fe200078e0000 */
[----:B------:R-:W-:Y:S02]  /*c570*/  SEL R22, R22, RZ, P0 ;  /* 0x000000ff16167207 */ /* 0x000fe40000000000 */
[----:B------:R-:W-:Y:S02]  /*c580*/  LOP3.LUT R29, R20, R29, RZ, 0x3c, !PT ;  /* 0x0000001d141d7212 */ /* 0x000fe400078e3cff */
[----:B--2---:R-:W-:Y:S01]  /*c590*/  SHF.R.S32.HI R28, RZ, 0x1f, R7 ;  /* 0x0000001fff1c7819 */ /* 0x004fe20000011407 */
[----:B------:R-:W-:Y:S06]  /*c5a0*/  @!P4 BRA `(.L_x_242) ;  /* 0x000000000004c947 */ /* 0x000fec0003800000 */
[----:B------:R-:W-:Y:S01]  /*c5b0*/  BPT.TRAP 0x1 ;  /* 0x000000040000795c */ /* 0x000fe20000300000 */
.L_x_242:
[----:B------:R-:W-:Y:S01]  /*c5c0*/  IMAD R5, R22, 0x8, R17 ;  /* 0x0000000816057824 */ /* 0x000fe200078e0211 */
[----:B------:R-:W-:Y:S01]  /*c5d0*/  SHF.L.U32 R0, R29, 0x1f, RZ ;  /* 0x0000001f1d007819 */ /* 0x000fe200000006ff */
[----:B------:R-:W-:Y:S03]  /*c5e0*/  BSSY B1, `(.L_x_243) ;  /* 0x0000003000017945 */ /* 0x000fe60003800000 */
[----:B------:R-:W0:Y:S02]  /*c5f0*/  SYNCS.PHASECHK.TRANS64.TRYWAIT P0, [R5+URZ+0x2d840], R0 ;  /* 0x02d84000050075a7 */ /* 0x000e24000800017f */
[----:B0-----:R-:W-:Y:S05]  /*c600*/  @!P0 BRA `(.L_x_244) ;  /* 0x0000003000f08947 */ /* 0x001fea0003800000 */
.L_x_317:
[----:B------:R-:W-:Y:S05]  /*c610*/  BSYNC B1 ;  /* 0x0000000000017941 */ /* 0x000fea0003800000 */
.L_x_243:
[----:B------:R-:W1:Y:S01]  /*c620*/  S2R R6, SR_TID.X ;  /* 0x0000000000067919 */ /* 0x000e620000002100 */
[----:B------:R-:W-:Y:S01]  /*c630*/  SHF.R.S32.HI R21, RZ, 0x1f, R9 ;  /* 0x0000001fff157819 */ /* 0x000fe20000011409 */
[----:B------:R-:W-:Y:S01]  /*c640*/  ULDC.64 UR4, c[0x0][0x300] ;  /* 0x0000c00000047ab9 */ /* 0x000fe20000000a00 */
[----:B------:R-:W-:Y:S01]  /*c650*/  ULDC.64 UR6, c[0x0][0x2e8] ;  /* 0x0000ba0000067ab9 */ /* 0x000fe20000000a00 */
[----:B------:R-:W-:Y:S01]  /*c660*/  IMAD.WIDE.U32 R2, R9, UR4, RZ ;  /* 0x0000000409027c25 */ /* 0x000fe2000f8e00ff */
[C---:B------:R-:W-:Y:S02]  /*c670*/  LOP3.LUT P5, RZ, R16.reuse, 0x2, RZ, 0xc0, !PT ;  /* 0x0000000210ff7812 */ /* 0x040fe400078ac0ff */
[----:B------:R-:W-:Y:S01]  /*c680*/  LOP3.LUT P4, RZ, R16, 0x1, RZ, 0xc0, !PT ;  /* 0x0000000110ff7812 */ /* 0x000fe2000788c0ff */
[----:B0-----:R-:W-:-:S04]  /*c690*/  IMAD R0, R21, UR4, RZ ;  /* 0x0000000415007c24 */ /* 0x001fc8000f8e02ff */
[----:B------:R-:W-:Y:S01]  /*c6a0*/  IMAD R0, R9, UR5, R0 ;  /* 0x0000000509007c24 */ /* 0x000fe2000f8e0200 */
[----:B------:R-:W-:-:S03]  /*c6b0*/  ULDC.64 UR4, c[0x0][0x310] ;  /* 0x0000c40000047ab9 */ /* 0x000fc60000000a00 */
[----:B------:R-:W-:Y:S02]  /*c6c0*/  IMAD.IADD R3, R3, 0x1, R0 ;  /* 0x0000000103037824 */ /* 0x000fe400078e0200 */
[----:B------:R-:W-:Y:S02]  /*c6d0*/  IMAD R0, R28, UR4, RZ ;  /* 0x000000041c007c24 */ /* 0x000fe4000f8e02ff */
[----:B------:R-:W-:-:S04]  /*c6e0*/  IMAD.WIDE.U32 R2, R7, UR4, R2 ;  /* 0x0000000407027c25 */ /* 0x000fc8000f8e0002 */
[----:B------:R-:W-:Y:S01]  /*c6f0*/  IMAD R0, R7, UR5, R0 ;  /* 0x0000000507007c24 */ /* 0x000fe2000f8e0200 */
[----:B------:R-:W-:-:S03]  /*c700*/  ULDC.64 UR4, c[0x0][0x308] ;  /* 0x0000c20000047ab9 */ /* 0x000fc60000000a00 */
[----:B------:R-:W-:Y:S02]  /*c710*/  IMAD.IADD R3, R3, 0x1, R0 ;  /* 0x0000000103037824 */ /* 0x000fe400078e0200 */
[----:B-1----:R-:W-:Y:S02]  /*c720*/  IMAD.SHL.U32 R4, R6, 0x8, RZ ;  /* 0x0000000806047824 */ /* 0x002fe400078e00ff */
[----:B------:R-:W-:Y:S01]  /*c730*/  IMAD.WIDE.U32 R2, R26, UR4, R2 ;  /* 0x000000041a027c25 */ /* 0x000fe2000f8e0002 */
[----:B------:R-:W-:Y:S02]  /*c740*/  UMOV UR4, 0xffffffff ;  /* 0xffffffff00047882 */ /* 0x000fe40000000000 */
[----:B------:R-:W-:Y:S01]  /*c750*/  LOP3.LUT R4, R4, 0xd8, RZ, 0xc0, !PT ;  /* 0x000000d804047812 */ /* 0x000fe200078ec0ff */
[----:B------:R-:W-:Y:S02]  /*c760*/  IMAD.SHL.U32 R11, R6, 0x8, RZ ;  /* 0x00000008060b7824 */ /* 0x000fe400078e00ff */
[----:B------:R-:W-:Y:S01]  /*c770*/  IMAD R8, R26, UR5, R3 ;  /* 0x000000051a087c24 */ /* 0x000fe2000f8e0203 */
[----:B------:R-:W-:-:S02]  /*c780*/  LOP3.LUT R4, R4, 0x18, R6, 0x78, !PT ;  /* 0x0000001804047812 */ /* 0x000fc400078e7806 */
[----:B------:R-:W-:Y:S02]  /*c790*/  LEA R6, P0, R2, UR6, 0x1 ;  /* 0x0000000602067c11 */ /* 0x000fe4000f8008ff */
[----:B------:R-:W-:Y:S02]  /*c7a0*/  LOP3.LUT R4, R4, 0x320, R11, 0xf8, !PT ;  /* 0x0000032004047812 */ /* 0x000fe400078ef80b */
[----:B------:R-:W-:-:S03]  /*c7b0*/  LEA.HI.X R8, R2, UR7, R8, 0x1, P0 ;  /* 0x0000000702087c11 */ /* 0x000fc600080f0c08 */
[----:B------:R-:W-:Y:S01]  /*c7c0*/  IMAD R4, R22, 0x3000, R4 ;  /* 0x0000300016047824 */ /* 0x000fe200078e0204 */
[----:B------:R-:W-:Y:S06]  /*c7d0*/  BRA.DIV UR4, `(.L_x_245) ;  /* 0x0000003204907947 */ /* 0x000fec000b800000 */
[----:B------:R-:W0:Y:S01]  /*c7e0*/  S2R R3, SR_TID.X ;  /* 0x0000000000037919 */ /* 0x000e220000002100 */
[----:B------:R-:W-:Y:S01]  /*c7f0*/  LOP3.LUT P6, RZ, R16, 0x4, RZ, 0xc0, !PT ;  /* 0x0000000410ff7812 */ /* 0x000fe200078cc0ff */
[----:B------:R-:W-:Y:S01]  /*c800*/  IMAD R4, R4, 0x2, R17 ;  /* 0x0000000204047824 */ /* 0x000fe200078e0211 */
[----:B------:R-:W1:Y:S04]  /*c810*/  SHFL.IDX PT, R2, R6, RZ, 0x1c1f ;  /* 0x001c1fff06027589 */ /* 0x000e6800000e0000 */
[----:B------:R-:W-:Y:S01]  /*c820*/  SHFL.IDX PT, R25, R8, 0x2, 0x1c1f ;  /* 0x005c1f0008197f89 */ /* 0x000fe200000e0000 */
[----:B0-----:R-:W-:-:S03]  /*c830*/  IMAD.SHL.U32 R11, R3, 0x8, RZ ;  /* 0x00000008030b7824 */ /* 0x001fc600078e00ff */
[----:B------:R-:W0:Y:S02]  /*c840*/  SHFL.IDX PT, R3, R8, RZ, 0x1c1f ;  /* 0x001c1fff08037589 */ /* 0x000e2400000e0000 */
[----:B------:R-:W-:-:S05]  /*c850*/  LOP3.LUT R11, R11, 0x18, RZ, 0xc0, !PT ;  /* 0x000000180b0b7812 */ /* 0x000fca00078ec0ff */
[----:B------:R-:W-:-:S05]  /*c860*/  IMAD.SHL.U32 R0, R11, 0x2, RZ ;  /* 0x000000020b007824 */ /* 0x000fca00078e00ff */
[----:B-1----:R-:W-:-:S05]  /*c870*/  IADD3 R2, P0, R2, R0, RZ ;  /* 0x0000000002027210 */ /* 0x002fca0007f1e0ff */
[----:B0-----:R-:W-:-:S05]  /*c880*/  IMAD.X R3, RZ, RZ, R3, P0 ;  /* 0x000000ffff037224 */ /* 0x001fca00000e0603 */
        /* <DEDUP_REMOVED lines=18> */
.L_x_327:
[----:B------:R-:W-:Y:S02]  /*c9b0*/  LOP3.LUT P6, RZ, R16, 0x4, RZ, 0xc0, !PT ;  /* 0x0000000410ff7812 */ /* 0x000fe400078cc0ff */
[----:B--2---:R-:W-:-:S05]  /*c9c0*/  IADD3 R2, P0, R2, R0, RZ ;  /* 0x0000000002027210 */ /* 0x004fca0007f1e0ff */
[----:B------:R-:W-:Y:S01]  /*c9d0*/  IMAD.X R3, RZ, RZ, R25, P0 ;  /* 0x000000ffff037224 */ /* 0x000fe200000e0619 */
        /* <DEDUP_REMOVED lines=8> */
.L_x_246:
[----:B------:R-:W-:Y:S02]  /*ca60*/  PLOP3.LUT P4, PT, P4, P0, PT, 0xa2, 0x0 ;  /* 0x000000000000781c */ /* 0x000fe40002781472 */
[----:B------:R-:W-:-:S08]  /*ca70*/  @P0 R2UR P4, UR4, R5 ;  /* 0x00000000050402ca */ /* 0x000fd00000080000 */
[----:B------:R-:W-:-:S05]  /*ca80*/  @P0 PLOP3.LUT P0, PT, P4, PT, PT, 0x80, 0x0 ;  /* 0x000000000000081c */ /* 0x000fca000270f070 */
[----:B------:R-:W-:Y:S01]  /*ca90*/  @!P4 SYNCS.ARRIVE.TRANS64.RED.A0T1 RZ, [UR4+0x2d830], RZ ;  /* 0x02d830ffffffc9a7 */ /* 0x000fe20008200404 */
[----:B------:R-:W-:Y:S07]  /*caa0*/  @!P4 ARRIVES.LDGSTSBAR.64.TRANSCNT [UR4+0x2d830] ;  /* 0x02d83000ff00c9b0 */ /* 0x000fee0008000a84 */
[----:B------:R-:W-:Y:S05]  /*cab0*/  @P0 BRA.U.ANY `(.L_x_246) ;  /* 0xfffffffd00e80947 */ /* 0x000fea000393ffff */
[----:B------:R-:W-:Y:S01]  /*cac0*/  NOP ;  /* 0x0000000000007918 */ /* 0x000fe20000000000 */
[----:B-1----:R-:W2:Y:S02]  /*cad0*/  LDL R2, [R1+0x48] ;  /* 0x0000480001027983 */ /* 0x002ea40000100800 */
[----:B--2---:R-:W-:-:S13]  /*cae0*/  ISETP.NE.AND P5, PT, R2, 0x3, PT ;  /* 0x000000030200780c */ /* 0x004fda0003fa5270 */
[----:B------:R-:W-:Y:S05]  /*caf0*/  @!P5 BRA `(.L_x_247) ;  /* 0x000000000004d947 */ /* 0x000fea0003800000 */
[----:B------:R-:W-:Y:S01]  /*cb00*/  BPT.TRAP 0x1 ;  /* 0x000000040000795c */ /* 0x000fe20000300000 */
.L_x_247:
[----:B------:R1:W-:Y:S01]  /*cb10*/  SYNCS.ARRIVE.TRANS64.A1T0 RZ, [R5+URZ+0x2d830], RZ ;  /* 0x02d830ff05ff79a7 */ /* 0x0003e2000810003f */
[----:B------:R-:W-:Y:S05]  /*cb20*/  @!P5 BRA `(.L_x_248) ;  /* 0x000000000004d947 */ /* 0x000fea0003800000 */
[----:B------:R-:W-:Y:S01]  /*cb30*/  BPT.TRAP 0x1 ;  /* 0x000000040000795c */ /* 0x000fe20000300000 */
.L_x_248:
[----:B------:R-:W-:Y:S01]  /*cb40*/  SHF.L.U32 R2, R20, 0x1f, RZ ;  /* 0x0000001f14027819 */ /* 0x000fe200000006ff */
[----:B-1----:R-:W-:Y:S01]  /*cb50*/  IMAD R5, R10, 0x8, R17 ;  /* 0x000000080a057824 */ /* 0x002fe200078e0211 */
[----:B------:R-:W-:Y:S03]  /*cb60*/  BSSY B1, `(.L_x_249) ;  /* 0x0000003000017945 */ /* 0x000fe60003800000 */
[----:B------:R-:W1:Y:S02]  /*cb70*/  SYNCS.PHASECHK.TRANS64.TRYWAIT P0, [R5+URZ+0x2d860], R2 ;  /* 0x02d86002050075a7 */ /* 0x000e64000800017f */
[----:B-1----:R-:W-:Y:S05]  /*cb80*/  @!P0 BRA `(.L_x_250) ;  /* 0x0000003000f88947 */ /* 0x002fea0003800000 */
.L_x_328:
[----:B------:R-:W-:Y:S05]  /*cb90*/  BSYNC B1 ;  /* 0x0000000000017941 */ /* 0x000fea0003800000 */
.L_x_249:
[----:B------:R-:W2:Y:S04]  /*cba0*/  LDL R11, [R1+0xc] ;  /* 0x00000c00010b7983 */ /* 0x000ea80000100800 */
[----:B0-----:R-:W2:Y:S01]  /*cbb0*/  LDL.LU R6, [R1] ;  /* 0x0000000001067983 */ /* 0x001ea20000300800 */
[----:B------:R-:W0:Y:S01]  /*cbc0*/  S2R R12, SR_TID.X ;  /* 0x00000000000c7919 */ /* 0x000e220000002100 */
[----:B------:R-:W-:Y:S01]  /*cbd0*/  UMOV UR4, 0xffffffff ;  /* 0xffffffff00047882 */ /* 0x000fe20000000000 */
[C---:B0-----:R-:W-:Y:S01]  /*cbe0*/  IMAD.SHL.U32 R4, R12.reuse, 0x8, RZ ;  /* 0x000000080c047824 */ /* 0x041fe200078e00ff */
[C---:B------:R-:W-:Y:S01]  /*cbf0*/  LOP3.LUT R3, R12.reuse, 0x7f, RZ, 0xc0, !PT ;  /* 0x0000007f0c037812 */ /* 0x040fe200078ec0ff */
[----:B------:R-:W-:-:S03]  /*cc00*/  IMAD.SHL.U32 R8, R12, 0x8, RZ ;  /* 0x000000080c087824 */ /* 0x000fc600078e00ff */
[----:B------:R-:W-:-:S04]  /*cc10*/  LOP3.LUT R4, R4, 0xd8, RZ, 0xc0, !PT ;  /* 0x000000d804047812 */ /* 0x000fc800078ec0ff */
[----:B------:R-:W-:Y:S02]  /*cc20*/  LOP3.LUT R4, R4, 0x18, R12, 0x78, !PT ;  /* 0x0000001804047812 */ /* 0x000fe400078e780c */
[----:B------:R-:W-:Y:S02]  /*cc30*/  SHF.R.U32.HI R3, RZ, 0x2, R3 ;  /* 0x00000002ff037819 */ /* 0x000fe40000011603 */
[----:B------:R-:W-:-:S05]  /*cc40*/  LOP3.LUT R4, R4, 0x320, R8, 0xf8, !PT ;  /* 0x0000032004047812 */ /* 0x000fca00078ef808 */
[----:B------:R-:W-:Y:S02]  /*cc50*/  IMAD R4, R10, 0x3000, R4 ;  /* 0x000030000a047824 */ /* 0x000fe400078e0204 */
[----:B--2---:R-:W-:-:S04]  /*cc60*/  IMAD R6, R6, -0x80, R11 ;  /* 0xffffff8006067824 */ /* 0x004fc800078e020b */
[----:B------:R-:W-:Y:S01]  /*cc70*/  IMAD.IADD R6, R6, 0x1, -R3 ;  /* 0x0000000106067824 */ /* 0x000fe200078e0a03 */
[----:B------:R-:W-:Y:S06]  /*cc80*/  BRA.DIV UR4, `(.L_x_251) ;  /* 0x0000003204cc7947 */ /* 0x000fec000b800000 */
[----:B-1----:R-:W0:Y:S01]  /*cc90*/  SHFL.IDX PT, R2, R18, RZ, 0x1c1f ;  /* 0x001c1fff12027589 */ /* 0x002e2200000e0000 */
[----:B------:R-:W-:-:S03]  /*cca0*/  IMAD R4, R4, 0x2, R17 ;  /* 0x0000000204047824 */ /* 0x000fc600078e0211 */
[----:B------:R-:W1:Y:S01]  /*ccb0*/  SHFL.IDX PT, R3, R19, RZ, 0x1c1f ;  /* 0x001c1fff13037589 */ /* 0x000e6200000e0000 */
[----:B0-----:R-:W-:-:S05]  /*ccc0*/  IADD3 R2, P0, R2, R0, RZ ;  /* 0x0000000002027210 */ /* 0x001fca0007f1e0ff */
[----:B-1----:R-:W-:Y:S01]  /*ccd0*/  IMAD.X R3, RZ, RZ, R3, P0 ;  /* 0x000000ffff037224 */ /* 0x002fe200000e0603 */
[----:B------:R-:W-:-:S13]  /*cce0*/  ISETP.LT.OR P0, PT, R6, 0x1, P3 ;  /* 0x000000010600780c */ /* 0x000fda0001f01670 */
[----:B------:R-:W-:Y:S01]  /*ccf0*/  @!PT LDS RZ, [RZ] ;  /* 0x00000000fffff984 */ /* 0x000fe20000000800 */
[----:B------:R-:W-:Y:S01]  /*cd00*/  LDGSTS.E.BYPASS.LTC128B.128 [R4+0x400], desc[UR36][R2.64], !P0 ;  /* 0x0040000002047fae */ /* 0x000fe2000c101d64 */
[----:B------:R-:W-:-:S13]  /*cd10*/  ISETP.LT.OR P0, PT, R6, 0x1, P2 ;  /* 0x000000010600780c */ /* 0x000fda0001701670 */
[----:B------:R-:W-:Y:S01]  /*cd20*/  LDGSTS.E.BYPASS.LTC128B.128 [R4+0x2400], desc[UR36][R2.64+0x40], !P0 ;  /* 0x0240004002047fae */ /* 0x000fe2000c101d64 */
[----:B------:R-:W-:-:S13]  /*cd30*/  ISETP.LT.OR P0, PT, R6, 0x1, P1 ;  /* 0x000000010600780c */ /* 0x000fda0000f01670 */
[----:B------:R0:W-:Y:S04]  /*cd40*/  LDGSTS.E.BYPASS.LTC128B.128 [R4+0x4400], desc[UR36][R2.64+0x80], !P0 ;  /* 0x0440008002047fae */ /* 0x0001e8000c101d64 */
[----:B0-----:R-:W0:Y:S04]  /*cd50*/  SHFL.IDX PT, R2, R18, 0x1, 0x1c1f ;  /* 0x003c1f0012027f89 */ /* 0x001e2800000e0000 */
[----:B------:R-:W1:Y:S01]  /*cd60*/  SHFL.IDX PT, R3, R19, 0x1, 0x1c1f ;  /* 0x003c1f0013037f89 */ /* 0x000e6200000e0000 */
[----:B0-----:R-:W-:-:S05]  /*cd70*/  IADD3 R2, P0, R2, R0, RZ ;  /* 0x0000000002027210 */ /* 0x001fca0007f1e0ff */
[----:B-1----:R-:W-:Y:S01]  /*cd80*/  IMAD.X R3, RZ, RZ, R3, P0 ;  /* 0x000000ffff037224 */ /* 0x002fe200000e0603 */
[----:B------:R-:W-:-:S13]  /*cd90*/  ISETP.LT.OR P0, PT, R6, 0x21, P3 ;  /* 0x000000210600780c */ /* 0x000fda0001f01670 */
[----:B------:R-:W-:Y:S01]  /*cda0*/  LDGSTS.E.BYPASS.LTC128B.128 [R4+0xc00], desc[UR36][R2.64], !P0 ;  /* 0x00c0000002047fae */ /* 0x000fe2000c101d64 */
[----:B------:R-:W-:-:S13]  /*cdb0*/  ISETP.LT.OR P0, PT, R6, 0x21, P2 ;  /* 0x000000210600780c */ /* 0x000fda0001701670 */
[----:B------:R-:W-:Y:S01]  /*cdc0*/  LDGSTS.E.BYPASS.LTC128B.128 [R4+0x2c00], desc[UR36][R2.64+0x40], !P0 ;  /* 0x02c0004002047fae */ /* 0x000fe2000c101d64 */
[----:B------:R-:W-:-:S13]  /*cdd0*/  ISETP.LT.OR P0, PT, R6, 0x21, P1 ;  /* 0x000000210600780c */ /* 0x000fda0000f01670 */
[----:B------:R0:W-:Y:S04]  /*cde0*/  LDGSTS.E.BYPASS.LTC128B.128 [R4+0x4c00], desc[UR36][R2.64+0x80], !P0 ;  /* 0x04c0008002047fae */ /* 0x0001e8000c101d64 */
[----:B0-----:R-:W0:Y:S04]  /*cdf0*/  SHFL.IDX PT, R2, R18, 0x2, 0x1c1f ;  /* 0x005c1f0012027f89 */ /* 0x001e2800000e0000 */
[----:B------:R-:W1:Y:S04]  /*ce00*/  SHFL.IDX PT, R3, R19, 0x2, 0x1c1f ;  /* 0x005c1f0013037f89 */ /* 0x000e6800000e0000 */
[----:B------:R-:W2:Y:S01]  /*ce10*/  SHFL.IDX PT, R19, R19, 0x3, 0x1c1f ;  /* 0x007c1f0013137f89 */ /* 0x000ea200000e0000 */
        /* <DEDUP_REMOVED lines=8> */
[----:B0-2---:R0:W1:Y:S02]  /*cea0*/  SHFL.IDX PT, R2, R18, 0x3, 0x1c1f ;  /* 0x007c1f0012027f89 */ /* 0x00506400000e0000 */
.L_x_338:
[----:B-1----:R-:W-:Y:S01]  /*ceb0*/  IADD3 R2, P0, R2, R0, RZ ;  /* 0x0000000002027210 */ /* 0x002fe20007f1e0ff */
[----:B------:R-:W-:Y:S01]  /*cec0*/  ULDC.64 UR4, c[0x0][0x328] ;  /* 0x0000ca0000047ab9 */ /* 0x000fe20000000a00 */
[----:B------:R-:W-:Y:S01]  /*ced0*/  ULDC.64 UR6, c[0x0][0x318] ;  /* 0x0000c60000067ab9 */ /* 0x000fe20000000a00 */
        /* <DEDUP_REMOVED lines=12> */
[----:B-1----:R-:W-:Y:S01]  /*cfa0*/  IMAD.WIDE.U32 R2, R9, UR4, RZ ;  /* 0x0000000409027c25 */ /* 0x002fe2000f8e00ff */
[----:B------:R-:W-:-:S03]  /*cfb0*/  ULDC.64 UR4, c[0x0][0x338] ;  /* 0x0000ce0000047ab9 */ /* 0x000fc60000000a00 */
[----:B------:R-:W-:Y:S02]  /*cfc0*/  IMAD.IADD R3, R3, 0x1, R0 ;  /* 0x0000000103037824 */ /* 0x000fe400078e0200 */
[----:B------:R-:W-:Y:S02]  /*cfd0*/  IMAD R28, R28, UR4, RZ ;  /* 0x000000041c1c7c24 */ /* 0x000fe4000f8e02ff */
[----:B------:R-:W-:-:S04]  /*cfe0*/  IMAD.WIDE.U32 R2, R7, UR4, R2 ;  /* 0x0000000407027c25 */ /* 0x000fc8000f8e0002 */
[----:B------:R-:W-:Y:S01]  /*cff0*/  IMAD R28, R7, UR5, R28 ;  /* 0x00000005071c7c24 */ /* 0x000fe2000f8e021c */
[----:B------:R-:W-:-:S03]  /*d000*/  ULDC.64 UR4, c[0x0][0x330] ;  /* 0x0000cc0000047ab9 */ /* 0x000fc60000000a00 */
[----:B------:R-:W-:Y:S02]  /*d010*/  IMAD.IADD R3, R3, 0x1, R28 ;  /* 0x0000000103037824 */ /* 0x000fe400078e021c */
[----:B------:R-:W-:-:S04]  /*d020*/  IMAD.WIDE.U32 R2, R26, UR4, R2 ;  /* 0x000000041a027c25 */ /* 0x000fc8000f8e0002 */
[----:B------:R-:W-:Y:S01]  /*d030*/  IMAD R0, R26, UR5, R3 ;  /* 0x000000051a007c24 */ /* 0x000fe2000f8e0203 */
[----:B0-----:R-:W-:-:S04]  /*d040*/  LEA R18, P0, R2, UR6, 0x1 ;  /* 0x0000000602127c11 */ /* 0x001fc8000f8008ff */
[----:B------:R-:W-:Y:S01]  /*d050*/  LEA.HI.X R0, R2, UR7, R0, 0x1, P0 ;  /* 0x0000000702007c11 */ /* 0x000fe200080f0c00 */
[----:B------:R-:W-:Y:S01]  /*d060*/  NOP ;  /* 0x0000000000007918 */ /* 0x000fe20000000000 */
[----:B------:R-:W-:-:S13]  /*d070*/  PLOP3.LUT P0, PT, PT, PT, PT, 0x80, 0x0 ;  /* 0x000000000000781c */ /* 0x000fda0003f0f070 */
.L_x_252:
[----:B------:R-:W-:Y:S02]  /*d080*/  PLOP3.LUT P4, PT, P4, P0, PT, 0xa2, 0x0 ;  /* 0x000000000000781c */ /* 0x000fe40002781472 */
[----:B------:R-:W-:-:S08]  /*d090*/  @P0 R2UR P4, UR4, R5 ;  /* 0x00000000050402ca */ /* 0x000fd00000080000 */
[----:B------:R-:W-:-:S05]  /*d0a0*/  @P0 PLOP3.LUT P0, PT, P4, PT, PT, 0x80, 0x0 ;  /* 0x000000000000081c */ /* 0x000fca000270f070 */
[----:B------:R-:W-:Y:S01]  /*d0b0*/  @!P4 SYNCS.ARRIVE.TRANS64.RED.A0T1 RZ, [UR4+0x2d850], RZ ;  /* 0x02d850ffffffc9a7 */ /* 0x000fe20008200404 */
[----:B------:R-:W-:Y:S07]  /*d0c0*/  @!P4 ARRIVES.LDGSTSBAR.64.TRANSCNT [UR4+0x2d850] ;  /* 0x02d85000ff00c9b0 */ /* 0x000fee0008000a84 */
[----:B------:R-:W-:Y:S05]  /*d0d0*/  @P0 BRA.U.ANY `(.L_x_252) ;  /* 0xfffffffd00e80947 */ /* 0x000fea000393ffff */
[----:B------:R-:W-:Y:S01]  /*d0e0*/  NOP ;  /* 0x0000000000007918 */ /* 0x000fe20000000000 */
[----:B------:R-:W2:Y:S01]  /*d0f0*/  LDL R2, [R1+0x48] ;  /* 0x0000480001027983 */ /* 0x000ea20000100800 */
[----:B------:R-:W-:Y:S02]  /*d100*/  MOV R19, R0 ;  /* 0x0000000000137202 */ /* 0x000fe40000000f00 */
[----:B--2---:R-:W-:-:S13]  /*d110*/  ISETP.NE.AND P5, PT, R2, 0x3, PT ;  /* 0x000000030200780c */ /* 0x004fda0003fa5270 */
[----:B------:R-:W-:Y:S05]  /*d120*/  @!P5 BRA `(.L_x_253) ;  /* 0x000000000004d947 */ /* 0x000fea0003800000 */
[----:B------:R-:W-:Y:S01]  /*d130*/  BPT.TRAP 0x1 ;  /* 0x000000040000795c */ /* 0x000fe20000300000 */
.L_x_253:
[----:B------:R-:W2:Y:S01]  /*d140*/  LDL R2, [R1+0x10] ;  /* 0x0000100001027983 */ /* 0x000ea20000100800 */
[----:B------:R1:W-:Y:S01]  /*d150*/  SYNCS.ARRIVE.TRANS64.A1T0 RZ, [R5+URZ+0x2d850], RZ ;  /* 0x02d850ff05ff79a7 */ /* 0x0003e2000810003f */
[C---:B------:R-:W-:Y:S02]  /*d160*/  VIADD R0, R23.reuse, 0xffffffff ;  /* 0xffffffff17007836 */ /* 0x040fe40000000000 */
[----:B------:R1:W-:Y:S01]  /*d170*/  STL [R1], R23 ;  /* 0x0000001701007387 */ /* 0x0003e20000100800 */
[----:B------:R-:W-:Y:S02]  /*d180*/  IMAD.MOV.U32 R20, RZ, RZ, R29 ;  /* 0x000000ffff147224 */ /* 0x000fe400078e001d */
[----:B------:R-:W-:Y:S01]  /*d190*/  IMAD.MOV.U32 R10, RZ, RZ, R22 ;  /* 0x000000ffff0a7224 */ /* 0x000fe200078e0016 */
[----:B--2---:R-:W-:-:S13]  /*d1a0*/  ISETP.GT.AND P0, PT, R23, R2, PT ;  /* 0x000000021700720c */ /* 0x004fda0003f04270 */
[----:B-1----:R-:W-:Y:S05]  /*d1b0*/  @P0 BRA `(.L_x_254) ;  /* 0xfffffff000580947 */ /* 0x002fea000383ffff */
.L_x_241:
[----:B------:R-:W-:Y:S05]  /*d1c0*/  BSYNC B0 ;  /* 0x0000000000007941 */ /* 0x000fea0003800000 */
.L_x_240:
[----:B------:R-:W1:Y:S01]  /*d1d0*/  S2R R2, SR_TID.X ;  /* 0x0000000000027919 */ /* 0x000e620000002100 */
[----:B------:R-:W-:Y:S01]  /*d1e0*/  BSSY B0, `(.L_x_255) ;  /* 0x0000010000007945 */ /* 0x000fe20003800000 */
[----:B-1----:R-:W-:-:S04]  /*d1f0*/  LOP3.LUT R2, R2, 0x7f, RZ, 0xc0, !PT ;  /* 0x0000007f02027812 */ /* 0x002fc800078ec0ff */
[----:B------:R-:W-:-:S13]  /*d200*/  ISETP.NE.AND P0, PT, R2, RZ, PT ;  /* 0x000000ff0200720c */ /* 0x000fda0003f05270 */
[----:B------:R-:W-:Y:S05]  /*d210*/  @P0 BRA `(.L_x_256) ;  /* 0x0000000000300947 */ /* 0x000fea0003800000 */
[----:B0-----:R-:W0:Y:S01]  /*d220*/  S2R R5, SR_LANEID ;  /* 0x0000000000057919 */ /* 0x001e220000000000 */
        /* <DEDUP_REMOVED lines=10> */
[----:B0-----:R-:W-:-:S07]  /*d2d0*/  IADD3 R24, R0, UR38, R7 ;  /* 0x0000002600187c10 */ /* 0x001fce000fffe007 */
.L_x_256:
[----:B------:R-:W-:Y:S05]  /*d2e0*/  BSYNC B0 ;  /* 0x0000000000007941 */ /* 0x000fea0003800000 */
.L_x_255:
[----:B------:R-:W2:Y:S02]  /*d2f0*/  LDL R0, [R1+0x48] ;  /* 0x0000480001007983 */ /* 0x000ea40000100800 */
[----:B--2---:R-:W-:-:S13]  /*d300*/  ISETP.NE.AND P0, PT, R0, 0x3, PT ;  /* 0x000000030000780c */ /* 0x004fda0003f05270 */
[----:B------:R-:W-:Y:S05]  /*d310*/  @!P0 BRA `(.L_x_257) ;  /* 0x0000000000048947 */ /* 0x000fea0003800000 */
[----:B------:R-:W-:Y:S01]  /*d320*/  BPT.TRAP 0x1 ;  /* 0x000000040000795c */ /* 0x000fe20000300000 */
.L_x_257:
[----:B------:R-:W2:Y:S01]  /*d330*/  LDL.LU R2, [R1+0xc] ;  /* 0x00000c0001027983 */ /* 0x000ea20000300800 */
[----:B------:R-:W-:Y:S01]  /*d340*/  IMAD R0, R22, 0x8, R17 ;  /* 0x0000000816007824 */ /* 0x000fe200078e0211 */
[----:B------:R-:W-:Y:S01]  /*d350*/  SHF.L.U32 R3, R29, 0x1f, RZ ;  /* 0x0000001f1d037819 */ /* 0x000fe200000006ff */
[----:B------:R-:W-:Y:S03]  /*d360*/  BSSY B0, `(.L_x_258) ;  /* 0x0000004000007945 */ /* 0x000fe60003800000 */
[----:B------:R-:W1:Y:S01]  /*d370*/  SYNCS.PHASECHK.TRANS64.TRYWAIT P0, [R0+URZ+0x2d860], R3 ;  /* 0x02d86003000075a7 */ /* 0x000e62000800017f */
[----:B--2---:R-:W-:Y:S01]  /*d380*/  IMAD R6, R23, -0x80, R2 ;  /* 0xffffff8017067824 */ /* 0x004fe200078e0202 */
[----:B-1----:R-:W-:Y:S06]  /*d390*/  @!P0 BRA `(.L_x_259) ;  /* 0x00000030006c8947 */ /* 0x002fec0003800000 */
.L_x_339:
[----:B------:R-:W-:Y:S05]  /*d3a0*/  BSYNC B0 ;  /* 0x0000000000007941 */ /* 0x000fea0003800000 */
.L_x_258:
[----:B------:R-:W0:Y:S01]  /*d3b0*/  S2R R2, SR_TID.X ;  /* 0x0000000000027919 */ /* 0x000e220000002100 */
[----:B------:R-:W-:Y:S01]  /*d3c0*/  UMOV UR4, 0xffffffff ;  /* 0xffffffff00047882 */ /* 0x000fe20000000000 */
[----:B------:R-:W2:Y:S01]  /*d3d0*/  S2R R7, SR_TID.X ;  /* 0x0000000000077919 */ /* 0x000ea20000002100 */
[----:B0-----:R-:W-:Y:S01]  /*d3e0*/  LOP3.LUT R5, R2, 0x7f, RZ, 0xc0, !PT ;  /* 0x0000007f02057812 */ /* 0x001fe200078ec0ff */
[----:B--2---:R-:W-:-:S03]  /*d3f0*/  IMAD.SHL.U32 R2, R7, 0x8, RZ ;  /* 0x0000000807027824 */ /* 0x004fc600078e00ff */
[----:B------:R-:W-:Y:S01]  /*d400*/  SHF.R.U32.HI R5, RZ, 0x2, R5 ;  /* 0x00000002ff057819 */ /* 0x000fe20000011605 */
[----:B------:R-:W-:Y:S01]  /*d410*/  IMAD.SHL.U32 R4, R7, 0x8, RZ ;  /* 0x0000000807047824 */ /* 0x000fe200078e00ff */
[----:B------:R-:W-:-:S03]  /*d420*/  LOP3.LUT R2, R2, 0xd8, RZ, 0xc0, !PT ;  /* 0x000000d802027812 */ /* 0x000fc600078ec0ff */
[----:B------:R-:W-:Y:S01]  /*d430*/  IMAD.IADD R6, R6, 0x1, -R5 ;  /* 0x0000000106067824 */ /* 0x000fe200078e0a05 */
[----:B------:R-:W-:-:S04]  /*d440*/  LOP3.LUT R2, R2, 0x18, R7, 0x78, !PT ;  /* 0x0000001802027812 */ /* 0x000fc800078e7807 */
[----:B------:R-:W-:-:S05]  /*d450*/  LOP3.LUT R2, R2, 0x320, R4, 0xf8, !PT ;  /* 0x0000032002027812 */ /* 0x000fca00078ef804 */
[----:B------:R-:W-:Y:S01]  /*d460*/  IMAD R4, R22, 0x3000, R2 ;  /* 0x0000300016047824 */ /* 0x000fe200078e0202 */
[----:B------:R-:W-:Y:S06]  /*d470*/  BRA.DIV UR4, `(.L_x_260) ;  /* 0x0000003204487947 */ /* 0x000fec000b800000 */
[----:B------:R-:W0:Y:S01]  /*d480*/  S2R R2, SR_TID.X ;  /* 0x0000000000027919 */ /* 0x000e220000002100 */
[----:B------:R-:W-:Y:S01]  /*d490*/  ULDC UR4, c[0x0][0x2f4] ;  /* 0x0000bd0000047ab9 */ /* 0x000fe20000000800 */
[----:B------:R-:W-:Y:S01]  /*d4a0*/  IMAD R4, R4, 0x2, R17 ;  /* 0x0000000204047824 */ /* 0x000fe200078e0211 */
[----:B------:R-:W2:Y:S04]  /*d4b0*/  SHFL.IDX PT, R14, R18, RZ, 0x1c1f ;  /* 0x001c1fff120e7589 */ /* 0x000ea800000e0000 */
[----:B-1----:R-:W1:Y:S01]  /*d4c0*/  SHFL.IDX PT, R3, R19, RZ, 0x1c1f ;  /* 0x001c1fff13037589 */ /* 0x002e6200000e0000 */
[----:B0-----:R-:W-:-:S05]  /*d4d0*/  IMAD.SHL.U32 R7, R2, 0x8, RZ ;  /* 0x0000000802077824 */ /* 0x001fca00078e00ff */
[----:B------:R-:W-:-:S04]  /*d4e0*/  LOP3.LUT R7, R7, 0x18, RZ, 0xc0, !PT ;  /* 0x0000001807077812 */ /* 0x000fc800078ec0ff */
[C---:B------:R-:W-:Y:S01]  /*d4f0*/  ISETP.GE.AND P2, PT, R7.reuse, UR4, PT ;  /* 0x0000000407007c0c */ /* 0x040fe2000bf46270 */
[C---:B------:R-:W-:Y:S01]  /*d500*/  IMAD.SHL.U32 R5, R7.reuse, 0x2, RZ ;  /* 0x0000000207057824 */ /* 0x040fe200078e00ff */
[C---:B------:R-:W-:Y:S02]  /*d510*/  LOP3.LUT R8, R7.reuse, 0x20, RZ, 0xfc, !PT ;  /* 0x0000002007087812 */ /* 0x040fe400078efcff */
[----:B------:R-:W-:Y:S02]  /*d520*/  ISETP.LT.OR P4, PT, R6, 0x1, P2 ;  /* 0x000000010600780c */ /* 0x000fe40001781670 */
[----:B--2---:R-:W-:Y:S02]  /*d530*/  IADD3 R2, P0, R14, R5, RZ ;  /* 0x000000050e027210 */ /* 0x004fe40007f1e0ff */
[----:B------:R-:W-:Y:S01]  /*d540*/  LOP3.LUT R7, R7, 0x40, RZ, 0xfc, !PT ;  /* 0x0000004007077812 */ /* 0x000fe200078efcff */
[----:B------:R-:W0:Y:S01]  /*d550*/  SHFL.IDX PT, R14, R18, 0x1, 0x1c1f ;  /* 0x003c1f00120e7f89 */ /* 0x000e2200000e0000 */
[----:B------:R-:W-:Y:S01]  /*d560*/  ISETP.GE.AND P1, PT, R8, UR4, PT ;  /* 0x0000000408007c0c */ /* 0x000fe2000bf26270 */
[----:B-1----:R-:W-:Y:S01]  /*d570*/  IMAD.X R3, RZ, RZ, R3, P0 ;  /* 0x000000ffff037224 */ /* 0x002fe200000e0603 */
[----:B------:R-:W-:-:S02]  /*d580*/  ISETP.GE.AND P0, PT, R7, UR4, PT ;  /* 0x0000000407007c0c */ /* 0x000fc4000bf06270 */
[----:B------:R-:W-:-:S03]  /*d590*/  ISETP.LT.OR P3, PT, R6, 0x1, P1 ;  /* 0x000000010600780c */ /* 0x000fc60000f61670 */
[----:B------:R-:W-:Y:S01]  /*d5a0*/  LDGSTS.E.BYPASS.LTC128B.128 [R4+0x400], desc[UR36][R2.64], !P4 ;  /* 0x0040000002047fae */ /* 0x000fe2000e101d64 */
[----:B------:R-:W-:-:S09]  /*d5b0*/  ISETP.LT.OR P4, PT, R6, 0x1, P0 ;  /* 0x000000010600780c */ /* 0x000fd20000781670 */
[----:B------:R-:W-:Y:S04]  /*d5c0*/  LDGSTS.E.BYPASS.LTC128B.128 [R4+0x2400], desc[UR36][R2.64+0x40], !P3 ;  /* 0x0240004002047fae */ /* 0x000fe8000d901d64 */
[----:B------:R1:W-:Y:S01]  /*d5d0*/  LDGSTS.E.BYPASS.LTC128B.128 [R4+0x4400], desc[UR36][R2.64+0x80], !P4 ;  /* 0x0440008002047fae */ /* 0x0003e2000e101d64 */
[----:B------:R-:W-:-:S03]  /*d5e0*/  ISETP.LT.OR P4, PT, R6, 0x21, P2 ;  /* 0x000000210600780c */ /* 0x000fc60001781670 */
[----:B-1----:R-:W1:Y:S01]  /*d5f0*/  SHFL.IDX PT, R3, R19, 0x1, 0x1c1f ;  /* 0x003c1f0013037f89 */ /* 0x002e6200000e0000 */
[----:B0-----:R-:W-:-:S03]  /*d600*/  IADD3 R2, P3, R14, R5, RZ ;  /* 0x000000050e027210 */ /* 0x001fc60007f7e0ff */
[----:B------:R-:W0:Y:S02]  /*d610*/  SHFL.IDX PT, R14, R18, 0x2, 0x1c1f ;  /* 0x005c1f00120e7f89 */ /* 0x000e2400000e0000 */
[----:B-1----:R-:W-:Y:S01]  /*d620*/  IMAD.X R3, RZ, RZ, R3, P3 ;  /* 0x000000ffff037224 */ /* 0x002fe200018e0603 */
[----:B------:R-:W-:-:S04]  /*d630*/  ISETP.LT.OR P3, PT, R6, 0x21, P1 ;  /* 0x000000210600780c */ /* 0x000fc80000f61670 */
[----:B------:R-:W-:Y:S01]  /*d640*/  LDGSTS.E.BYPASS.LTC128B.128 [R4+0xc00], desc[UR36][R2.64], !P4 ;  /* 0x00c0000002047fae */ /* 0x000fe2000e101d64 */
[----:B------:R-:W-:-:S08]  /*d650*/  ISETP.LT.OR P4, PT, R6, 0x21, P0 ;  /* 0x000000210600780c */ /* 0x000fd00000781670 */
[----:B------:R-:W-:Y:S05]  /*d660*/  LDGSTS.E.BYPASS.LTC128B.128 [R4+0x2c00], desc[UR36][R2.64+0x40], !P3 ;  /* 0x02c0004002047fae */ /* 0x000fea000d901d64 */
[----:B------:R1:W-:Y:S01]  /*d670*/  LDGSTS.E.BYPASS.LTC128B.128 [R4+0x4c00], desc[UR36][R2.64+0x80], !P4 ;  /* 0x04c0008002047fae */ /* 0x0003e2000e101d64 */
[----:B------:R-:W-:-:S03]  /*d680*/  ISETP.LT.OR P4, PT, R6, 0x41, P2 ;  /* 0x000000410600780c */ /* 0x000fc60001781670 */
[----:B-1----:R-:W1:Y:S01]  /*d690*/  SHFL.IDX PT, R3, R19, 0x2, 0x1c1f ;  /* 0x005c1f0013037f89 */ /* 0x002e6200000e0000 */
[----:B0-----:R-:W-:-:S03]  /*d6a0*/  IADD3 R2, P3, R14, R5, RZ ;  /* 0x000000050e027210 */ /* 0x001fc60007f7e0ff */
[----:B------:R-:W0:Y:S04]  /*d6b0*/  SHFL.IDX PT, R19, R19, 0x3, 0x1c1f ;  /* 0x007c1f0013137f89 */ /* 0x000e2800000e0000 */
[----:B------:R2:W3:Y:S01]  /*d6c0*/  SHFL.IDX PT, R14, R18, 0x3, 0x1c1f ;  /* 0x007c1f00120e7f89 */ /* 0x0004e200000e0000 */
[----:B-1----:R-:W-:Y:S01]  /*d6d0*/  IMAD.X R3, RZ, RZ, R3, P3 ;  /* 0x000000ffff037224 */ /* 0x002fe200018e0603 */
[----:B------:R-:W-:-:S04]  /*d6e0*/  ISETP.LT.OR P3, PT, R6, 0x41, P1 ;  /* 0x000000410600780c */ /* 0x000fc80000f61670 */
[----:B------:R2:W-:Y:S01]  /*d6f0*/  LDGSTS.E.BYPASS.LTC128B.128 [R4+0x1400], desc[UR36][R2.64], !P4 ;  /* 0x0140000002047fae */ /* 0x0005e2000e101d64 */
[----:B------:R-:W-:-:S08]  /*d700*/  ISETP.LT.OR P4, PT, R6, 0x41, P0 ;  /* 0x000000410600780c */ /* 0x000fd00000781670 */
[----:B------:R2:W-:Y:S05]  /*d710*/  LDGSTS.E.BYPASS.LTC128B.128 [R4+0x3400], desc[UR36][R2.64+0x40], !P3 ;  /* 0x0340004002047fae */ /* 0x0005ea000d901d64 */
[----:B0--3--:R2:W-:Y:S02]  /*d720*/  LDGSTS.E.BYPASS.LTC128B.128 [R4+0x5400], desc[UR36][R2.64+0x80], !P4 ;  /* 0x0540008002047fae */ /* 0x0095e4000e101d64 */
.L_x_349:
[C---:B------:R-:W-:Y:S02]  /*d730*/  ISETP.LT.OR P2, PT, R6.reuse, 0x61, P2 ;  /* 0x000000610600780c */ /* 0x040fe40001741670 */
[C---:B------:R-:W-:Y:S02]  /*d740*/  ISETP.LT.OR P1, PT, R6.reuse, 0x61, P1 ;  /* 0x000000610600780c */ /* 0x040fe40000f21670 */
[----:B------:R-:W-:Y:S02]  /*d750*/  ISETP.LT.OR P0, PT, R6, 0x61, P0 ;  /* 0x000000610600780c */ /* 0x000fe40000701670 */
[----:B--2---:R-:W-:-:S05]  /*d760*/  IADD3 R2, P3, R14, R5, RZ ;  /* 0x000000050e027210 */ /* 0x004fca0007f7e0ff */
[----:B------:R-:W-:-:S05]  /*d770*/  IMAD.X R3, RZ, RZ, R19, P3 ;  /* 0x000000ffff037224 */ /* 0x000fca00018e0613 */
        /* <DEDUP_REMOVED lines=8> */
.L_x_261:
[----:B------:R-:W-:Y:S02]  /*d800*/  PLOP3.LUT P1, PT, P1, P0, PT, 0xa2, 0x0 ;  /* 0x000000000000781c */ /* 0x000fe40000f21472 */
[----:B------:R-:W-:-:S08]  /*d810*/  @P0 R2UR P1, UR4, R0 ;  /* 0x00000000000402ca */ /* 0x000fd00000020000 */
[----:B------:R-:W-:-:S05]  /*d820*/  @P0 PLOP3.LUT P0, PT, P1, PT, PT, 0x80, 0x0 ;  /* 0x000000000000081c */ /* 0x000fca0000f0f070 */
[----:B------:R-:W-:Y:S01]  /*d830*/  @!P1 SYNCS.ARRIVE.TRANS64.RED.A0T1 RZ, [UR4+0x2d850], RZ ;  /* 0x02d850ffffff99a7 */ /* 0x000fe20008200404 */
[----:B------:R-:W-:Y:S07]  /*d840*/  @!P1 ARRIVES.LDGSTSBAR.64.TRANSCNT [UR4+0x2d850] ;  /* 0x02d85000ff0099b0 */ /* 0x000fee0008000a84 */
[----:B------:R-:W-:Y:S05]  /*d850*/  @P0 BRA.U.ANY `(.L_x_261) ;  /* 0xfffffffd00e80947 */ /* 0x000fea000393ffff */
[----:B------:R-:W-:Y:S01]  /*d860*/  NOP ;  /* 0x0000000000007918 */ /* 0x000fe20000000000 */
[----:B0-----:R-:W2:Y:S02]  /*d870*/  LDL R2, [R1+0x48] ;  /* 0x0000480001027983 */ /* 0x001ea40000100800 */
[----:B--2---:R-:W-:-:S13]  /*d880*/  ISETP.NE.AND P2, PT, R2, 0x3, PT ;  /* 0x000000030200780c */ /* 0x004fda0003f45270 */
[----:B------:R-:W-:Y:S05]  /*d890*/  @!P2 BRA `(.L_x_262) ;  /* 0x000000000004a947 */ /* 0x000fea0003800000 */
[----:B------:R-:W-:Y:S01]  /*d8a0*/  BPT.TRAP 0x1 ;  /* 0x000000040000795c */ /* 0x000fe20000300000 */
.L_x_262:
[----:B------:R-:W-:Y:S01]  /*d8b0*/  VIADD R22, R22, 0x1 ;  /* 0x0000000116167836 */ /* 0x000fe20000000000 */
[----:B------:R0:W-:Y:S04]  /*d8c0*/  SYNCS.ARRIVE.TRANS64.A1T0 RZ, [R0+URZ+0x2d850], RZ ;  /* 0x02d850ff00ff79a7 */ /* 0x0001e8000810003f */
[----:B------:R-:W-:-:S04]  /*d8d0*/  ISETP.NE.AND P0, PT, R22, 0x2, PT ;  /* 0x000000021600780c */ /* 0x000fc80003f05270 */
[----:B0-----:R-:W-:Y:S02]  /*d8e0*/  SEL R0, RZ, 0x1, P0 ;  /* 0x00000001ff007807 */ /* 0x001fe40000000000 */
[----:B------:R-:W-:Y:S02]  /*d8f0*/  SEL R22, R22, RZ, P0 ;  /* 0x000000ff16167207 */ /* 0x000fe40000000000 */
[----:B------:R-:W-:-:S07]  /*d900*/  LOP3.LUT R29, R29, R0, RZ, 0x3c, !PT ;  /* 0x000000001d1d7212 */ /* 0x000fce00078e3cff */
.L_x_221:
[----:B------:R-:W-:Y:S05]  /*d910*/  BSYNC B7 ;  /* 0x0000000000077941 */ /* 0x000fea0003800000 */
.L_x_219:
[----:B------:R-:W-:-:S13]  /*d920*/  LOP3.LUT P0, RZ, R16, 0x40, RZ, 0xc0, !PT ;  /* 0x0000004010ff7812 */ /* 0x000fda000780c0ff */
[----:B------:R-:W-:Y:S05]  /*d930*/  @!P0 BRA `(.L_x_263) ;  /* 0x0000000000248947 */ /* 0x000fea0003800000 */
[----:B------:R-:W-:Y:S05]  /*d940*/  WARPSYNC.ALL ;  /* 0x0000000000007948 */ /* 0x000fea0003800000 */
[----:B------:R-:W0:Y:S08]  /*d950*/  S2UR UR5, SR_CgaCtaId ;  /* 0x00000000000579c3 */ /* 0x000e300000008800 */
[----:B------:R-:W-:Y:S06]  /*d960*/  BAR.SYNC.DEFER_BLOCKING 0x5, 0x200 ;  /* 0x0148000000007b1d */ /* 0x000fec0000010000 */
[----:B------:R-:W-:-:S02]  /*d970*/  UMOV UR4, 0x400 ;  /* 0x0000040000047882 */ /* 0x000fc40000000000 */
[----:B0-----:R-:W-:-:S06]  /*d980*/  ULEA UR4, UR5, UR4, 0x18 ;  /* 0x0000000405047291 */ /* 0x001fcc000f8ec03f */
[----:B------:R-:W-:-:S05]  /*d990*/  IMAD.U32 R17, RZ, RZ, UR4 ;  /* 0x00000004ff117e24 */ /* 0x000fca000f8e00ff */
[----:B------:R0:W1:Y:S01]  /*d9a0*/  LDS.128 R24, [R17+0x2d8d0] ;  /* 0x02d8d00011187984 */ /* 0x0000620000000c00 */
[----:B------:R-:W-:Y:S06]  /*d9b0*/  BAR.ARV 0x4, 0x200 ;  /* 0x0108000000007b1d */ /* 0x000fec0000002000 */
[----:B------:R-:W-:Y:S05]  /*d9c0*/  BRA `(.L_x_264) ;  /* 0x0000000800d07947 */ /* 0x000fea0003800000 */
.L_x_263:
[----:B------:R-:W0:Y:S01]  /*d9d0*/  S2R R0, SR_TID.X ;  /* 0x0000000000007919 */ /* 0x000e220000002100 */
[----:B------:R-:W-:Y:S01]  /*d9e0*/  UMOV UR4, 0xffffffff ;  /* 0xffffffff00047882 */ /* 0x000fe20000000000 */
[----:B0-----:R-:W-:-:S04]  /*d9f0*/  LOP3.LUT R8, R0, 0x1f, RZ, 0xc0, !PT ;  /* 0x0000001f00087812 */ /* 0x001fc800078ec0ff */
[----:B------:R-:W-:Y:S01]  /*da00*/  ISETP.NE.AND P0, PT, R8, 0x1f, PT ;  /* 0x0000001f0800780c */ /* 0x000fe20003f05270 */
[----:B------:R-:W-:-:S12]  /*da10*/  BRA.DIV UR4, `(.L_x_265) ;  /* 0x0000003204507947 */ /* 0x000fd8000b800000 */
[----:B------:R-:W-:Y:S01]  /*da20*/  IMAD.IADD R9, R27, 0x1, R8 ;  /* 0x000000011b097824 */ /* 0x000fe200078e0208 */
[----:B------:R-:W-:-:S04]  /*da30*/  ULDC UR4, c[0x0][0xc3c] ;  /* 0x00030f0000047ab9 */ /* 0x000fc80000000800 */
[----:B------:R-:W-:-:S13]  /*da40*/  ISETP.GE.OR P1, PT, R9, UR4, !P0 ;  /* 0x0000000409007c0c */ /* 0x000fda000c726670 */
[----:B------:R-:W0:Y:S08]  /*da50*/  @!P1 LDC.64 R2, c[0x0][0xc80] ;  /* 0x00032000ff029b82 */ /* 0x000e300000000a00 */
[----:B------:R-:W1:Y:S01]  /*da60*/  @!P1 LDC.64 R4, c[0x0][0xc78] ;  /* 0x00031e00ff049b82 */ /* 0x000e620000000a00 */
[----:B0-----:R-:W-:-:S05]  /*da70*/  @!P1 IMAD.WIDE R2, R9, 0x4, R2 ;  /* 0x0000000409029825 */ /* 0x001fca00078e0202 */
[----:B------:R1:W2:Y:S02]  /*da80*/  @!P1 LDG.E R7, desc[UR36][R2.64] ;  /* 0x0000002402079981 */ /* 0x0002a4000c1e1900 */
[----:B-1----:R-:W-:-:S05]  /*da90*/  @!P1 IMAD.WIDE R2, R9, 0x4, R4 ;  /* 0x0000000409029825 */ /* 0x002fca00078e0204 */
[----:B------:R-:W3:Y:S01]  /*daa0*/  @!P1 LDG.E R5, desc[UR36][R2.64] ;  /* 0x0000002402059981 */ /* 0x000ee2000c1e1900 */
[----:B------:R-:W-:Y:S01]  /*dab0*/  IMAD.MOV.U32 R4, RZ, RZ, RZ ;  /* 0x000000ffff047224 */ /* 0x000fe200078e00ff */
[C---:B------:R-:W-:Y:S02]  /*dac0*/  ISETP.GE.U32.AND P2, PT, R8.reuse, 0x2, PT ;  /* 0x000000020800780c */ /* 0x040fe40003f46070 */
[C---:B------:R-:W-:Y:S01]  /*dad0*/  ISETP.GE.U32.AND P3, PT, R8.reuse, 0x4, PT ;  /* 0x000000040800780c */ /* 0x040fe20003f66070 */
[----:B------:R-:W-:Y:S01]  /*dae0*/  SHFL.IDX PT, R0, R24, RZ, 0x1f ;  /* 0x00001fff18007589 */ /* 0x000fe200000e0000 */
[C---:B------:R-:W-:Y:S02]  /*daf0*/  ISETP.GE.U32.AND P4, PT, R8.reuse, 0x8, PT ;  /* 0x000000080800780c */ /* 0x040fe40003f86070 */
[----:B------:R-:W-:Y:S01]  /*db00*/  ISETP.GE.U32.AND P5, PT, R8, 0x10, PT ;  /* 0x000000100800780c */ /* 0x000fe20003fa6070 */
[----:B------:R0:W-:Y:S02]  /*db10*/  SHFL.IDX PT, R6, R24, 0x1, 0x1f ;  /* 0x00201f0018067f89 */ /* 0x0001e400000e0000 */
[----:B0-----:R-:W-:-:S02]  /*db20*/  IMAD.MOV.U32 R24, RZ, RZ, RZ ;  /* 0x000000ffff187224 */ /* 0x001fc400078e00ff */
[----:B--2---:R-:W-:Y:S02]  /*db30*/  @!P1 IMAD.MOV.U32 R4, RZ, RZ, R7 ;  /* 0x000000ffff049224 */ /* 0x004fe400078e0007 */
[----:B------:R-:W-:Y:S02]  /*db40*/  IMAD.MOV.U32 R7, RZ, RZ, RZ ;  /* 0x000000ffff077224 */ /* 0x000fe400078e00ff */
[----:B---3--:R-:W-:Y:S01]  /*db50*/  @!P1 IMAD.MOV.U32 R7, RZ, RZ, R5 ;  /* 0x000000ffff079224 */ /* 0x008fe200078e0005 */
[----:B------:R-:W-:-:S03]  /*db60*/  ISETP.NE.AND P1, PT, R8, RZ, PT ;  /* 0x000000ff0800720c */ /* 0x000fc60003f25270 */
[----:B------:R-:W-:-:S05]  /*db70*/  IMAD R13, R7, R4, RZ ;  /* 0x00000004070d7224 */ /* 0x000fca00078e02ff */
        /* <DEDUP_REMOVED lines=15> */
[----:B------:R0:W1:Y:S02]  /*dc70*/  SHFL.IDX PT, R14, R2, 0x1f, 0x1f ;  /* 0x03e01f00020e7f89 */ /* 0x00006400000e0000 */
.L_x_359:
[----:B------:R-:W-:Y:S02]  /*dc80*/  ULDC UR4, c[0x0][0xc38] ;  /* 0x00030e0000047ab9 */ /* 0x000fe40000000800 */
[----:B------:R-:W-:-:S04]  /*dc90*/  IMAD.U32 R3, RZ, RZ, UR4 ;  /* 0x00000004ff037e24 */ /* 0x000fc8000f8e00ff */
[----:B-1----:R-:W-:-:S05]  /*dca0*/  IMAD R5, R14, R3, RZ ;  /* 0x000000030e057224 */ /* 0x002fca00078e02ff */
[----:B------:R-:W-:-:S04]  /*dcb0*/  IADD3 R6, R6, R5, RZ ;  /* 0x0000000506067210 */ /* 0x000fc80007ffe0ff */
[----:B------:R-:W-:-:S13]  /*dcc0*/  ISETP.GT.AND P6, PT, R6, R0, PT ;  /* 0x000000000600720c */ /* 0x000fda0003fc4270 */
[----:B------:R-:W-:Y:S05]  /*dcd0*/  @P6 BRA `(.L_x_266) ;  /* 0x0000000000a46947 */ /* 0x000fea0003800000 */
.L_x_269:
[----:B0-----:R-:W0:Y:S01]  /*dce0*/  LDC R2, c[0x0][0xc3c] ;  /* 0x00030f00ff027b82 */ /* 0x001e220000000800 */
[----:B------:R-:W-:-:S05]  /*dcf0*/  VIADD R27, R27, 0x1f ;  /* 0x0000001f1b1b7836 */ /* 0x000fca0000000000 */
[----:B0-----:R-:W-:-:S13]  /*dd00*/  ISETP.GE.AND P6, PT, R27, R2, PT ;  /* 0x000000021b00720c */ /* 0x001fda0003fc6270 */
[----:B------:R-:W-:Y:S05]  /*dd10*/  @P6 BRA `(.L_x_267) ;  /* 0x0000000400b86947 */ /* 0x000fea0003800000 */
[----:B------:R-:W0:Y:S01]  /*dd20*/  S2R R3, SR_TID.X ;  /* 0x0000000000037919 */ /* 0x000e220000002100 */
[----:B------:R-:W-:Y:S01]  /*dd30*/  IMAD.MOV.U32 R4, RZ, RZ, RZ ;  /* 0x000000ffff047224 */ /* 0x000fe200078e00ff */
[----:B0-----:R-:W-:-:S05]  /*dd40*/  LOP3.LUT R3, R3, 0x1f, RZ, 0xc0, !PT ;  /* 0x0000001f03037812 */ /* 0x001fca00078ec0ff */
[----:B------:R-:W-:-:S05]  /*dd50*/  IMAD.IADD R5, R27, 0x1, R3 ;  /* 0x000000011b057824 */ /* 0x000fca00078e0203 */
[----:B------:R-:W-:-:S13]  /*dd60*/  ISETP.GE.OR P6, PT, R5, R2, !P0 ;  /* 0x000000020500720c */ /* 0x000fda00047c6670 */
[----:B------:R-:W0:Y:S02]  /*dd70*/  @!P6 LDC.64 R2, c[0x0][0xc80] ;  /* 0x00032000ff02eb82 */ /* 0x000e240000000a00 */
[----:B0-----:R-:W-:-:S05]  /*dd80*/  @!P6 IMAD.WIDE R2, R5, 0x4, R2 ;  /* 0x000000040502e825 */ /* 0x001fca00078e0202 */
[----:B------:R0:W2:Y:S01]  /*dd90*/  @!P6 LDG.E R4, desc[UR36][R2.64] ;  /* 0x000000240204e981 */ /* 0x0000a2000c1e1900 */
[----:B------:R-:W-:Y:S01]  /*dda0*/  IMAD.MOV.U32 R7, RZ, RZ, RZ ;  /* 0x000000ffff077224 */ /* 0x000fe200078e00ff */
[----:B0-----:R-:W0:Y:S02]  /*ddb0*/  @!P6 LDC.64 R2, c[0x0][0xc78] ;  /* 0x00031e00ff02eb82 */ /* 0x001e240000000a00 */
[----:B0-----:R-:W-:-:S05]  /*ddc0*/  @!P6 IMAD.WIDE R2, R5, 0x4, R2 ;  /* 0x000000040502e825 */ /* 0x001fca00078e0202 */
[----:B------:R-:W2:Y:S01]  /*ddd0*/  @!P6 LDG.E R7, desc[UR36][R2.64] ;  /* 0x000000240207e981 */ /* 0x000ea2000c1e1900 */
[----:B------:R-:W-:Y:S01]  /*dde0*/  UMOV UR4, 0xffffffff ;  /* 0xffffffff00047882 */ /* 0x000fe20000000000 */
[----:B--2---:R-:W-:Y:S02]  /*ddf0*/  IMAD R13, R7, R4, RZ ;  /* 0x00000004070d7224 */ /* 0x004fe400078e02ff */
[----:B------:R-:W-:Y:S05]  /*de00*/  BRA.DIV UR4, `(.L_x_268) ;  /* 0x0000003204907947 */ /* 0x000fea000b800000 */
        /* <DEDUP_REMOVED lines=16> */
.L_x_367:
[----:B------:R-:W-:Y:S02]  /*df10*/  ULDC UR4, c[0x0][0xc38] ;  /* 0x00030e0000047ab9 */ /* 0x000fe40000000800 */
[----:B------:R-:W-:-:S04]  /*df20*/  IMAD.U32 R3, RZ, RZ, UR4 ;  /* 0x00000004ff037e24 */ /* 0x000fc8000f8e00ff */
[----:B-1----:R-:W-:-:S04]  /*df30*/  IMAD R5, R14, R3, RZ ;  /* 0x000000030e057224 */ /* 0x002fc800078e02ff */
[----:B------:R-:W-:-:S05]  /*df40*/  IMAD.IADD R6, R5, 0x1, R6 ;  /* 0x0000000105067824 */ /* 0x000fca00078e0206 */
[----:B------:R-:W-:-:S13]  /*df50*/  ISETP.GT.AND P6, PT, R6, R0, PT ;  /* 0x000000000600720c */ /* 0x000fda0003fc4270 */
[----:B------:R-:W-:Y:S05]  /*df60*/  @!P6 BRA `(.L_x_269) ;  /* 0xfffffffc005ce947 */ /* 0x000fea000383ffff */
.L_x_266:
[----:B------:R-:W-:Y:S01]  /*df70*/  IMAD.IADD R8, R6, 0x1, -R5 ;  /* 0x0000000106087824 */ /* 0x000fe200078e0a05 */
[----:B------:R-:W-:-:S03]  /*df80*/  UMOV UR4, 0xffffffff ;  /* 0xffffffff00047882 */ /* 0x000fc60000000000 */
[----:B------:R-:W-:-:S05]  /*df90*/  IMAD R5, R2, R3, R8 ;  /* 0x0000000302057224 */ /* 0x000fca00078e0208 */
[----:B------:R-:W-:Y:S01]  /*dfa0*/  ISETP.GT.AND P6, PT, R5, R0, PT ;  /* 0x000000000500720c */ /* 0x000fe20003fc4270 */
[----:B------:R-:W-:-:S12]  /*dfb0*/  BRA.DIV UR4, `(.L_x_270) ;  /* 0x0000003204dc7947 */ /* 0x000fd8000b800000 */
[----:B------:R-:W-:-:S04]  /*dfc0*/  VOTE.ANY R6, PT, !P6 ;  /* 0x0000000000067806 */ /* 0x000fc800070e0100 */
[----:B------:R-:W1:Y:S02]  /*dfd0*/  POPC R5, R6 ;  /* 0x0000000600057309 */ /* 0x000e640000000000 */
[----:B-1----:R1:W2:Y:S04]  /*dfe0*/  SHFL.IDX PT, R4, R4, R5, 0x1f ;  /* 0x00001f0504047589 */ /* 0x0022a800000e0000 */
[----:B------:R1:W3:Y:S02]  /*dff0*/  SHFL.IDX PT, R7, R7, R5, 0x1f ;  /* 0x00001f0507077589 */ /* 0x0002e400000e0000 */
.L_x_372:
[----:B------:R-:W-:-:S13]  /*e000*/  ISETP.NE.AND P0, PT, R6, RZ, PT ;  /* 0x000000ff0600720c */ /* 0x000fda0003f05270 */
[----:B------:R-:W-:Y:S05]  /*e010*/  @!P0 BRA `(.L_x_271) ;  /* 0x0000000000108947 */ /* 0x000fea0003800000 */
[----:B------:R-:W-:Y:S01]  /*e020*/  UMOV UR4, 0xffffffff ;  /* 0xffffffff00047882 */ /* 0x000fe20000000000 */
[----:B------:R-:W-:Y:S02]  /*e030*/  VIADD R12, R5, 0xffffffff ;  /* 0xffffffff050c7836 */ /* 0x000fe40000000000 */
[----:B------:R-:W-:Y:S05]  /*e040*/  BRA.DIV UR4, `(.L_x_272) ;  /* 0x0000003604147947 */ /* 0x000fea000b800000 */
[----:B------:R4:W0:Y:S02]  /*e050*/  SHFL.IDX PT, R24, R2, R12, 0x1f ;  /* 0x00001f0c02187589 */ /* 0x00082400000e0000 */
.L_x_271:
[----:B0-----:R-:W-:Y:S01]  /*e060*/  IMAD R24, R24, R3, R8 ;  /* 0x0000000318187224 */ /* 0x001fe200078e0208 */
[-C--:B--2---:R-:W-:Y:S01]  /*e070*/  IABS R8, R4.reuse ;  /* 0x0000000400087213 */ /* 0x084fe20000000000 */
[----:B----4-:R-:W-:Y:S02]  /*e080*/  IMAD.MOV.U32 R2, RZ, RZ, RZ ;  /* 0x000000ffff027224 */ /* 0x010fe400078e00ff */
[----:B------:R-:W-:Y:S01]  /*e090*/  IMAD.IADD R25, R0, 0x1, -R24 ;  /* 0x0000000100197824 */ /* 0x000fe200078e0a18 */
[----:B------:R-:W0:Y:S01]  /*e0a0*/  I2F.RP R6, R8 ;  /* 0x0000000800067306 */ /* 0x000e220000209400 */
[----:B------:R-:W-:Y:S01]  /*e0b0*/  IABS R0, R4 ;  /* 0x0000000400007213 */ /* 0x000fe20000000000 */
[----:B------:R-:W-:-:S04]  /*e0c0*/  IMAD.IADD R27, R5, 0x1, R27 ;  /* 0x00000001051b7824 */ /* 0x000fc800078e021b */
[----:B------:R-:W-:Y:S02]  /*e0d0*/  IMAD.MOV R0, RZ, RZ, -R0 ;  /* 0x000000ffff007224 */ /* 0x000fe400078e0a00 */
[----:B0-----:R-:W0:Y:S02]  /*e0e0*/  MUFU.RCP R6, R6 ;  /* 0x0000000600067308 */ /* 0x001e240000001000 */
[----:B0-----:R-:W-:-:S06]  /*e0f0*/  VIADD R9, R6, 0xffffffe ;  /* 0x0ffffffe06097836 */ /* 0x001fcc0000000000 */
[----:B------:R-:W0:Y:S02]  /*e100*/  F2I.FTZ.U32.TRUNC.NTZ R3, R9 ;  /* 0x0000000900037305 */ /* 0x000e24000021f000 */
[----:B0-----:R-:W-:-:S04]  /*e110*/  IMAD.MOV R11, RZ, RZ, -R3 ;  /* 0x000000ffff0b7224 */ /* 0x001fc800078e0a03 */
[----:B------:R-:W-:-:S04]  /*e120*/  IMAD R11, R11, R8, RZ ;  /* 0x000000080b0b7224 */ /* 0x000fc800078e02ff */
[----:B------:R-:W-:Y:S01]  /*e130*/  IMAD.HI.U32 R2, R3, R11, R2 ;  /* 0x0000000b03027227 */ /* 0x000fe200078e0002 */
[----:B------:R-:W-:-:S05]  /*e140*/  IABS R3, R25 ;  /* 0x0000001900037213 */ /* 0x000fca0000000000 */
[----:B------:R-:W-:-:S04]  /*e150*/  IMAD.HI.U32 R6, R2, R3, RZ ;  /* 0x0000000302067227 */ /* 0x000fc800078e00ff */
[----:B------:R-:W-:Y:S01]  /*e160*/  IMAD R3, R6, R0, R3 ;  /* 0x0000000006037224 */ /* 0x000fe200078e0203 */
[----:B---3--:R-:W-:Y:S01]  /*e170*/  IABS R0, R7 ;  /* 0x0000000700007213 */ /* 0x008fe20000000000 */
[----:B------:R-:W-:-:S03]  /*e180*/  IMAD.MOV.U32 R2, RZ, RZ, RZ ;  /* 0x000000ffff027224 */ /* 0x000fc600078e00ff */
[----:B------:R-:W-:-:S13]  /*e190*/  ISETP.GT.U32.AND P1, PT, R8, R3, PT ;  /* 0x000000030800720c */ /* 0x000fda0003f24070 */
[----:B------:R-:W-:Y:S02]  /*e1a0*/  @!P1 IMAD.IADD R3, R3, 0x1, -R8 ;  /* 0x0000000103039824 */ /* 0x000fe400078e0a08 */
[----:B------:R-:W-:Y:S01]  /*e1b0*/  @!P1 VIADD R6, R6, 0x1 ;  /* 0x0000000106069836 */ /* 0x000fe20000000000 */
[----:B------:R-:W-:Y:S02]  /*e1c0*/  ISETP.NE.AND P1, PT, R4, RZ, PT ;  /* 0x000000ff0400720c */ /* 0x000fe40003f25270 */
[----:B------:R-:W-:Y:S02]  /*e1d0*/  ISETP.GE.U32.AND P0, PT, R3, R8, PT ;  /* 0x000000080300720c */ /* 0x000fe40003f06070 */
[----:B------:R-:W0:Y:S11]  /*e1e0*/  I2F.RP R8, R0 ;  /* 0x0000000000087306 */ /* 0x000e360000209400 */
[----:B------:R-:W-:Y:S01]  /*e1f0*/  @P0 VIADD R6, R6, 0x1 ;  /* 0x0000000106060836 */ /* 0x000fe20000000000 */
[----:B0-----:R-:W0:Y:S02]  /*e200*/  MUFU.RCP R8, R8 ;  /* 0x0000000800087308 */ /* 0x001e240000001000 */
[----:B0-----:R-:W-:Y:S01]  /*e210*/  VIADD R9, R8, 0xffffffe ;  /* 0x0ffffffe08097836 */ /* 0x001fe20000000000 */
[----:B------:R-:W-:-:S05]  /*e220*/  IABS R8, R7 ;  /* 0x0000000700087213 */ /* 0x000fca0000000000 */
[----:B------:R-:W0:Y:S01]  /*e230*/  F2I.FTZ.U32.TRUNC.NTZ R3, R9 ;  /* 0x0000000900037305 */ /* 0x000e22000021f000 */
[----:B------:R-:W-:Y:S02]  /*e240*/  IMAD.MOV R8, RZ, RZ, -R8 ;  /* 0x000000ffff087224 */ /* 0x000fe400078e0a08 */
[----:B0-----:R-:W-:-:S04]  /*e250*/  IMAD.MOV R11, RZ, RZ, -R3 ;  /* 0x000000ffff0b7224 */ /* 0x001fc800078e0a03 */
[----:B------:R-:W-:-:S04]  /*e260*/  IMAD R11, R11, R0, RZ ;  /* 0x000000000b0b7224 */ /* 0x000fc800078e02ff */
[----:B------:R-:W-:Y:S01]  /*e270*/  IMAD.HI.U32 R2, R3, R11, R2 ;  /* 0x0000000b03027227 */ /* 0x000fe200078e0002 */
[----:B------:R-:W-:-:S04]  /*e280*/  LOP3.LUT R3, R25, R4, RZ, 0x3c, !PT ;  /* 0x0000000419037212 */ /* 0x000fc800078e3cff */
[----:B------:R-:W-:-:S13]  /*e290*/  ISETP.GE.AND P2, PT, R3, RZ, PT ;  /* 0x000000ff0300720c */ /* 0x000fda0003f46270 */
[----:B------:R-:W-:Y:S01]  /*e2a0*/  @!P2 IMAD.MOV R6, RZ, RZ, -R6 ;  /* 0x000000ffff06a224 */ /* 0x000fe200078e0a06 */
[----:B------:R-:W-:-:S04]  /*e2b0*/  @!P1 LOP3.LUT R6, RZ, R4, RZ, 0x33, !PT ;  /* 0x00000004ff069212 */ /* 0x000fc800078e33ff */
[-C--:B------:R-:W-:Y:S01]  /*e2c0*/  IABS R3, R6.reuse ;  /* 0x0000000600037213 */ /* 0x080fe20000000000 */
[----:B------:R-:W-:-:S04]  /*e2d0*/  IMAD R4, R4, R6, RZ ;  /* 0x0000000604047224 */ /* 0x000fc800078e02ff */
[----:B------:R-:W-:-:S04]  /*e2e0*/  IMAD.HI.U32 R2, R2, R3, RZ ;  /* 0x0000000302027227 */ /* 0x000fc800078e00ff */
[----:B------:R-:W-:Y:S02]  /*e2f0*/  IMAD R3, R2, R8, R3 ;  /* 0x0000000802037224 */ /* 0x000fe400078e0203 */
[----:B------:R-:W-:-:S03]  /*e300*/  IMAD.IADD R25, R25, 0x1, -R4 ;  /* 0x0000000119197824 */ /* 0x000fc600078e0a04 */
[----:B------:R-:W-:-:S13]  /*e310*/  ISETP.GT.U32.AND P1, PT, R0, R3, PT ;  /* 0x000000030000720c */ /* 0x000fda0003f24070 */
[----:B------:R-:W-:Y:S02]  /*e320*/  @!P1 IMAD.IADD R3, R3, 0x1, -R0 ;  /* 0x0000000103039824 */ /* 0x000fe400078e0a00 */
[----:B------:R-:W-:Y:S01]  /*e330*/  @!P1 VIADD R2, R2, 0x1 ;  /* 0x0000000102029836 */ /* 0x000fe20000000000 */
[----:B------:R-:W-:Y:S02]  /*e340*/  ISETP.NE.AND P1, PT, R7, RZ, PT ;  /* 0x000000ff0700720c */ /* 0x000fe40003f25270 */
[----:B------:R-:W-:Y:S02]  /*e350*/  ISETP.GE.U32.AND P0, PT, R3, R0, PT ;  /* 0x000000000300720c */ /* 0x000fe40003f06070 */
[----:B------:R-:W-:-:S04]  /*e360*/  LOP3.LUT R0, R6, R7, RZ, 0x3c, !PT ;  /* 0x0000000706007212 */ /* 0x000fc800078e3cff */
[----:B------:R-:W-:-:S07]  /*e370*/  ISETP.GE.AND P2, PT, R0, RZ, PT ;  /* 0x000000ff0000720c */ /* 0x000fce0003f46270 */
[----:B------:R-:W-:-:S06]  /*e380*/  @P0 IADD3 R2, R2, 0x1, RZ ;  /* 0x0000000102020810 */ /* 0x000fcc0007ffe0ff */
[----:B------:R-:W-:Y:S01]  /*e390*/  @!P2 IMAD.MOV R2, RZ, RZ, -R2 ;  /* 0x000000ffff02a224 */ /* 0x000fe200078e0a02 */
[----:B------:R-:W-:-:S05]  /*e3a0*/  @!P1 LOP3.LUT R2, RZ, R7, RZ, 0x33, !PT ;  /* 0x00000007ff029212 */ /* 0x000fca00078e33ff */
[----:B------:R-:W-:-:S04]  /*e3b0*/  IMAD.MOV R0, RZ, RZ, -R2 ;  /* 0x000000ffff007224 */ /* 0x000fc800078e0a02 */
[C---:B------:R-:W-:Y:S02]  /*e3c0*/  IMAD R6, R7.reuse, R0, R6 ;  /* 0x0000000007067224 */ /* 0x040fe400078e0206 */
[----:B------:R-:W-:-:S04]  /*e3d0*/  IMAD R7, R7, 0x1000000, R2 ;  /* 0x0100000007077824 */ /* 0x000fc800078e0202 */
[----:B------:R-:W-:Y:S01]  /*e3e0*/  IMAD R26, R6, 0x10000, R7 ;  /* 0x00010000061a7824 */ /* 0x000fe200078e0207 */
[----:B------:R-:W-:Y:S06]  /*e3f0*/  BRA `(.L_x_273) ;  /* 0x00000000001c7947 */ /* 0x000fec0003800000 */
.L_x_267:
[----:B------:R-:W-:Y:S01]  /*e400*/  UMOV UR4, URZ ;  /* 0x0000003f00047c82 */ /* 0x000fe20008000000 */
[----:B------:R-:W-:Y:S01]  /*e410*/  UMOV UR5, URZ ;  /* 0x0000003f00057c82 */ /* 0x000fe20008000000 */
[----:B------:R-:W-:Y:S01]  /*e420*/  ULDC UR6, c[0x0][0xc3c] ;  /* 0x00030f0000067ab9 */ /* 0x000fe20000000800 */
[----:B------:R-:W-:Y:S02]  /*e430*/  IMAD.MOV.U32 R24, RZ, RZ, R0 ;  /* 0x000000ffff187224 */ /* 0x000fe400078e0000 */
[----:B------:R-:W-:Y:S02]  /*e440*/  IMAD.U32 R25, RZ, RZ, UR4 ;  /* 0x00000004ff197e24 */ /* 0x000fe4000f8e00ff */
[----:B------:R-:W-:Y:S02]  /*e450*/  IMAD.U32 R26, RZ, RZ, UR5 ;  /* 0x00000005ff1a7e24 */ /* 0x000fe4000f8e00ff */
[----:B------:R-:W-:-:S07]  /*e460*/  IMAD.U32 R27, RZ, RZ, UR6 ;  /* 0x00000006ff1b7e24 */ /* 0x000fce000f8e00ff */
.L_x_273:
[----:B------:R-:W0:Y:S01]  /*e470*/  S2R R0, SR_TID.X ;  /* 0x0000000000007919 */ /* 0x000e220000002100 */
[----:B------:R-:W-:Y:S05]  /*e480*/  WARPSYNC.ALL ;  /* 0x0000000000007948 */ /* 0x000fea0003800000 */
[----:B------:R-:W-:Y:S01]  /*e490*/  BAR.SYNC.DEFER_BLOCKING 0x4, 0x200 ;  /* 0x0108000000007b1d */ /* 0x000fe20000010000 */
[----:B0-----:R-:W-:-:S04]  /*e4a0*/  LOP3.LUT R0, R0, 0x1f, RZ, 0xc0, !PT ;  /* 0x0000001f00007812 */ /* 0x001fc800078ec0ff */
[----:B------:R-:W-:-:S13]  /*e4b0*/  ISETP.NE.AND P0, PT, R0, RZ, PT ;  /* 0x000000ff0000720c */ /* 0x000fda0003f05270 */
[----:B------:R-:W0:Y:S01]  /*e4c0*/  @!P0 S2R R3, SR_CgaCtaId ;  /* 0x0000000000038919 */ /* 0x000e220000008800 */
[----:B------:R-:W-:-:S04]  /*e4d0*/  @!P0 MOV R0, 0x400 ;  /* 0x0000040000008802 */ /* 0x000fc80000000f00 */
[----:B0-----:R-:W-:-:S05]  /*e4e0*/  @!P0 LEA R17, R3, R0, 0x18 ;  /* 0x0000000003118211 */ /* 0x001fca00078ec0ff */
[----:B------:R2:W-:Y:S01]  /*e4f0*/  @!P0 STS.128 [R17+0x2d8d0], R24 ;  /* 0x02d8d01811008388 */ /* 0x0005e20000000c00 */
[----:B------:R-:W-:Y:S06]  /*e500*/  BAR.ARV 0x5, 0x200 ;  /* 0x0148000000007b1d */ /* 0x000fec0000002000 */
.L_x_264:
[----:B------:R-:W-:Y:S02]  /*e510*/  ULDC UR4, c[0x0][0xc3c] ;  /* 0x00030f0000047ab9 */ /* 0x000fe40000000800 */
[----:B-1----:R-:W-:-:S13]  /*e520*/  ISETP.GE.AND P0, PT, R27, UR4, PT ;  /* 0x000000041b007c0c */ /* 0x002fda000bf06270 */
[----:B------:R-:W-:Y:S05]  /*e530*/  @!P0 BRA `(.L_x_274) ;  /* 0xffffffb400f48947 */ /* 0x000fea000383ffff */
[----:B------:R-:W-:Y:S05]  /*e540*/  BSYNC B8 ;  /* 0x0000000000087941 */ /* 0x000fea0003800000 */
.L_x_213:
[----:B0-----:R-:W3:Y:S01]  /*e550*/  LDL.LU R0, [R1+0x3c] ;  /* 0x00003c0001007983 */ /* 0x001ee20000300800 */
[----:B------:R-:W-:Y:S01]  /*e560*/  BSSY B0, `(.L_x_275) ;  /* 0x000000b000007945 */ /* 0x000fe20003800000 */
[----:B------:R-:W0:Y:S01]  /*e570*/  S2R R5, SR_CgaCtaId ;  /* 0x0000000000057919 */ /* 0x000e220000008800 */
[----:B---3--:R-:W-:-:S05]  /*e580*/  VIADD R0, R0, 0x1 ;  /* 0x0000000100007836 */ /* 0x008fca0000000000 */
[----:B------:R-:W-:-:S04]  /*e590*/  LEA.HI R2, R0, R0, RZ, 0x1 ;  /* 0x0000000000027211 */ /* 0x000fc800078f08ff */
[----:B------:R-:W-:Y:S02]  /*e5a0*/  LOP3.LUT R3, R2, 0xfffffffe, RZ, 0xc0, !PT ;  /* 0xfffffffe02037812 */ /* 0x000fe400078ec0ff */
[----:B------:R-:W-:-:S03]  /*e5b0*/  MOV R2, 0x400 ;  /* 0x0000040000027802 */ /* 0x000fc60000000f00 */
[----:B------:R-:W-:Y:S01]  /*e5c0*/  IMAD.IADD R0, R0, 0x1, -R3 ;  /* 0x0000000100007824 */ /* 0x000fe200078e0a03 */
[----:B0-----:R-:W-:-:S04]  /*e5d0*/  LEA R5, R5, R2, 0x18 ;  /* 0x0000000205057211 */ /* 0x001fc800078ec0ff */
[----:B------:R-:W-:-:S04]  /*e5e0*/  SHF.L.U32 R0, R0, 0x1f, RZ ;  /* 0x0000001f00007819 */ /* 0x000fc800000006ff */
[----:B------:R-:W0:Y:S02]  /*e5f0*/  SYNCS.PHASECHK.TRANS64.TRYWAIT P0, [R5+URZ+0x2d820], R0 ;  /* 0x02d82000050075a7 */ /* 0x000e24000800017f */
[----:B0-----:R-:W-:Y:S05]  /*e600*/  @!P0 BRA `(.L_x_276) ;  /* 0x0000002c00cc8947 */ /* 0x001fea0003800000 */
.L_x_375:
[----:B------:R-:W-:Y:S05]  /*e610*/  BSYNC B0 ;  /* 0x0000000000007941 */ /* 0x000fea0003800000 */
.L_x_275:
[----:B------:R-:W-:-:S03]  /*e620*/  UMOV UR4, 0xffffffff ;  /* 0xffffffff00047882 */ /* 0x000fc60000000000 */
[----:B------:R-:W-:Y:S05]  /*e630*/  BRA.DIV UR4, `(.L_x_277) ;  /* 0x0000002e04d47947 */ /* 0x000fea000b800000 */
[----:B0-----:R-:W0:Y:S02]  /*e640*/  S2R R0, SR_TID.X ;  /* 0x0000000000007919 */ /* 0x001e240000002100 */
[----:B0-----:R-:W-:-:S04]  /*e650*/  SHF.R.U32.HI R0, RZ, 0x5, R0 ;  /* 0x00000005ff007819 */ /* 0x001fc80000011600 */
[----:B------:R-:W-:-:S05]  /*e660*/  LOP3.LUT R0, R0, 0x3, RZ, 0xc0, !PT ;  /* 0x0000000300007812 */ /* 0x000fca00078ec0ff */
[----:B------:R0:W1:Y:S02]  /*e670*/  SHFL.IDX PT, R14, R0, RZ, 0x1f ;  /* 0x00001fff000e7589 */ /* 0x00006400000e0000 */
.L_x_378:
[----:B-1----:R-:W-:Y:S01]  /*e680*/  ISETP.NE.AND P0, PT, R14, RZ, PT ;  /* 0x000000ff0e00720c */ /* 0x002fe20003f05270 */
[----:B------:R-:W-:-:S12]  /*e690*/  BSSY B0, `(.L_x_278) ;  /* 0x0000024000007945 */ /* 0x000fd80003800000 */
[----:B------:R-:W-:Y:S05]  /*e6a0*/  @P0 BRA `(.L_x_279) ;  /* 0x0000000000880947 */ /* 0x000fea0003800000 */
[----:B------:R-:W-:-:S03]  /*e6b0*/  UMOV UR4, 0xffffffff ;  /* 0xffffffff00047882 */ /* 0x000fc60000000000 */
[----:B------:R-:W-:Y:S05]  /*e6c0*/  BRA.DIV UR4, `(.L_x_280) ;  /* 0x0000002e04e47947 */ /* 0x000fea000b800000 */
[----:B------:R-:W-:-:S13]  /*e6d0*/  ELECT P6, URZ, PT ;  /* 0x00000000003f782f */ /* 0x000fda00038c0000 */
.L_x_381:
[----:B------:R-:W-:Y:S05]  /*e6e0*/  @!P6 BRA `(.L_x_279) ;  /* 0x000000000078e947 */ /* 0x000fea0003800000 */
[----:B0-----:R-:W3:Y:S02]  /*e6f0*/  LDL.LU R0, [R1+0x20] ;  /* 0x0000200001007983 */ /* 0x001ee40000300800 */
[----:B---3--:R-:W-:-:S04]  /*e700*/  LOP3.LUT R0, R0, 0x2, RZ, 0xfc, !PT ;  /* 0x0000000200007812 */ /* 0x008fc800078efcff */
[----:B------:R-:W-:-:S13]  /*e710*/  ISETP.NE.AND P0, PT, R0, 0x3, PT ;  /* 0x000000030000780c */ /* 0x000fda0003f05270 */
[----:B------:R-:W-:Y:S05]  /*e720*/  @!P0 BRA `(.L_x_281) ;  /* 0x0000000000048947 */ /* 0x000fea0003800000 */
[----:B------:R-:W-:Y:S01]  /*e730*/  BPT.TRAP 0x1 ;  /* 0x000000040000795c */ /* 0x000fe20000300000 */
.L_x_281:
[C---:B------:R-:W-:Y:S01]  /*e740*/  IMAD R3, R22.reuse, 0x8, R5 ;  /* 0x0000000816037824 */ /* 0x040fe200078e0205 */
[----:B------:R-:W-:Y:S01]  /*e750*/  SHF.L.U32 R2, R29, 0x1f, RZ ;  /* 0x0000001f1d027819 */ /* 0x000fe200000006ff */
[----:B------:R-:W-:-:S03]  /*e760*/  VIADD R22, R22, 0x1 ;  /* 0x0000000116167836 */ /* 0x000fc60000000000 */
[----:B------:R-:W0:Y:S02]  /*e770*/  SYNCS.PHASECHK.TRANS64.TRYWAIT P1, [R3+URZ+0x2d840], R2 ;  /* 0x02d84002030075a7 */ /* 0x000e24000802017f */
[----:B------:R-:W-:-:S04]  /*e780*/  ISETP.NE.AND P2, PT, R22, 0x2, PT ;  /* 0x000000021600780c */ /* 0x000fc80003f45270 */
[----:B------:R-:W-:Y:S01]  /*e790*/  SEL R0, RZ, 0x1, P2 ;  /* 0x00000001ff007807 */ /* 0x000fe20001000000 */
[----:B0-----:R-:W-:Y:S08]  /*e7a0*/  @!P1 BRA `(.L_x_282) ;  /* 0x0000002c00cc9947 */ /* 0x001ff00003800000 */
.L_x_382:
[----:B------:R-:W-:Y:S02]  /*e7b0*/  SEL R22, R22, RZ, P2 ;  /* 0x000000ff16167207 */ /* 0x000fe40001000000 */
[----:B------:R-:W-:Y:S01]  /*e7c0*/  LOP3.LUT R0, R29, R0, RZ, 0x3c, !PT ;  /* 0x000000001d007212 */ /* 0x000fe200078e3cff */
[----:B------:R-:W-:Y:S06]  /*e7d0*/  @!P0 BRA `(.L_x_283) ;  /* 0x0000000000048947 */ /* 0x000fec0003800000 */
[----:B------:R-:W-:Y:S01]  /*e7e0*/  BPT.TRAP 0x1 ;  /* 0x000000040000795c */ /* 0x000fe20000300000 */
.L_x_283:
[----:B------:R-:W-:Y:S01]  /*e7f0*/  IMAD R5, R22, 0x8, R5 ;  /* 0x0000000816057824 */ /* 0x000fe200078e0205 */
[----:B------:R-:W-:-:S04]  /*e800*/  SHF.L.U32 R0, R0, 0x1f, RZ ;  /* 0x0000001f00007819 */ /* 0x000fc800000006ff */
[----:B------:R-:W1:Y:S02]  /*e810*/  SYNCS.PHASECHK.TRANS64.TRYWAIT P1, [R5+URZ+0x2d840], R0 ;  /* 0x02d84000050075a7 */ /* 0x000e64000802017f */
[----:B-1----:R-:W-:Y:S05]  /*e820*/  @!P1 BRA `(.L_x_284) ;  /* 0x0000002c00c09947 */ /* 0x002fea0003800000 */
.L_x_383:
[----:B------:R-:W-:Y:S05]  /*e830*/  @!P0 BRA `(.L_x_285) ;  /* 0x0000000000048947 */ /* 0x000fea0003800000 */
[----:B------:R-:W-:Y:S01]  /*e840*/  BPT.TRAP 0x1 ;  /* 0x000000040000795c */ /* 0x000fe20000300000 */
.L_x_285:
[----:B------:R-:W3:Y:S02]  /*e850*/  SYNCS.PHASECHK.TRANS64.TRYWAIT P1, [R3+URZ+0x2d860], R2 ;  /* 0x02d86002030075a7 */ /* 0x000ee4000802017f */
[----:B---3--:R-:W-:Y:S05]  /*e860*/  @!P1 BRA `(.L_x_286) ;  /* 0x0000002c00c49947 */ /* 0x008fea0003800000 */
.L_x_384:
[----:B------:R-:W-:Y:S05]  /*e870*/  @!P0 BRA `(.L_x_287) ;  /* 0x0000000000048947 */ /* 0x000fea0003800000 */
[----:B------:R-:W-:Y:S01]  /*e880*/  BPT.TRAP 0x1 ;  /* 0x000000040000795c */ /* 0x000fe20000300000 */
.L_x_287:
[----:B----4-:R4:W0:Y:S02]  /*e890*/  SYNCS.PHASECHK.TRANS64.TRYWAIT P0, [R5+URZ+0x2d860], R0 ;  /* 0x02d86000050075a7 */ /* 0x010824000800017f */
[----:B0-----:R-:W-:Y:S05]  /*e8a0*/  @!P0 NANOSLEEP.SYNCS 0x989680 ;  /* 0x009896800000895d */ /* 0x001fea0003900000 */
[----:B------:R-:W0:Y:S02]  /*e8b0*/  @!P0 SYNCS.PHASECHK.TRANS64 P0, [R5+URZ+0x2d860], R0 ;  /* 0x02d86000050085a7 */ /* 0x000e24000800007f */
[----:B0-----:R-:W-:Y:S05]  /*e8c0*/  @!P0 BRA `(.L_x_287) ;  /* 0xfffffffc00f08947 */ /* 0x001fea000383ffff */
.L_x_279:
[----:B------:R-:W-:Y:S05]  /*e8d0*/  BSYNC B0 ;  /* 0x0000000000007941 */ /* 0x000fea0003800000 */
.L_x_278:
[----:B------:R-:W-:Y:S05]  /*e8e0*/  EXIT ;  /* 0x000000000000794d */ /* 0x000fea0003800000 */
.L_x_168:
[----:B0-----:R-:W-:-:S04]  /*e8f0*/  IMAD.U32 R3, RZ, RZ, UR40 ;  /* 0x00000028ff037e24 */ /* 0x001fc8000f8e00ff */
[----:B------:R0:W1:Y:S03]  /*e900*/  SYNCS.PHASECHK.TRANS64.TRYWAIT P1, [R3+URZ+0x2d800], R0 ;  /* 0x02d80000030075a7 */ /* 0x000066000802017f */
[----:B-1----:R-:W-:Y:S05]  /*e910*/  @!P1 NANOSLEEP.SYNCS 0x989680 ;  /* 0x009896800000995d */ /* 0x002fea0003900000 */
[----:B------:R-:W1:Y:S02]  /*e920*/  @!P1 SYNCS.PHASECHK.TRANS64 P1, [R3+URZ+0x2d800], R0 ;  /* 0x02d80000030095a7 */ /* 0x000e64000802007f */
[----:B-1----:R-:W-:Y:S05]  /*e930*/  @!P1 BRA `(.L_x_168) ;  /* 0xfffffffc00ec9947 */ /* 0x002fea000383ffff */
[----:B------:R-:W-:Y:S05]  /*e940*/  BRA `(.L_x_288) ;  /* 0xffffff3000107947 */ /* 0x000fea000383ffff */
.L_x_172:
[----:B-1----:R1:W2:Y:S02]  /*e950*/  SYNCS.PHASECHK.TRANS64.TRYWAIT P1, [R5+URZ+0x2d830], R0 ;  /* 0x02d83000050075a7 */ /* 0x0022a4000802017f */
[----:B--2---:R-:W-:Y:S05]  /*e960*/  @!P1 NANOSLEEP.SYNCS 0x989680 ;  /* 0x009896800000995d */ /* 0x004fea0003900000 */
[----:B------:R-:W2:Y:S02]  /*e970*/  @!P1 SYNCS.PHASECHK.TRANS64 P1, [R5+URZ+0x2d830], R0 ;  /* 0x02d83000050095a7 */ /* 0x000ea4000802007f */
[----:B--2---:R-:W-:Y:S05]  /*e980*/  @!P1 BRA `(.L_x_172) ;  /* 0xfffffffc00f09947 */ /* 0x004fea000383ffff */
[----:B------:R-:W-:Y:S05]  /*e990*/  BRA `(.L_x_171) ;  /* 0xffffff30002c7947 */ /* 0x000fea000383ffff */
.L_x_178:
[----:B--2---:R-:W-:-:S04]  /*e9a0*/  IMAD.U32 R3, RZ, RZ, UR7 ;  /* 0x00000007ff037e24 */ /* 0x004fc8000f8e00ff */
[----:B------:R2:W3:Y:S03]  /*e9b0*/  SYNCS.PHASECHK.TRANS64.TRYWAIT P1, [R3+URZ+0x2d830], R0 ;  /* 0x02d83000030075a7 */ /* 0x0004e6000802017f */
[----:B---3--:R-:W-:Y:S05]  /*e9c0*/  @!P1 NANOSLEEP.SYNCS 0x989680 ;  /* 0x009896800000995d */ /* 0x008fea0003900000 */
[----:B------:R-:W3:Y:S02]  /*e9d0*/  @!P1 SYNCS.PHASECHK.TRANS64 P1, [R3+URZ+0x2d830], R0 ;  /* 0x02d83000030095a7 */ /* 0x000ee4000802007f */
[----:B---3--:R-:W-:Y:S05]  /*e9e0*/  @!P1 BRA `(.L_x_178) ;  /* 0xfffffffc00ec9947 */ /* 0x008fea000383ffff */
[----:B------:R-:W-:Y:S05]  /*e9f0*/  BRA `(.L_x_175) ;  /* 0xffffff5400107947 */ /* 0x000fea000383ffff */
.L_x_182:
[----:B-1----:R-:W-:-:S04]  /*ea00*/  IMAD.U32 R3, RZ, RZ, UR7 ;  /* 0x00000007ff037e24 */ /* 0x002fc8000f8e00ff */
[----:B------:R1:W2:Y:S03]  /*ea10*/  SYNCS.PHASECHK.TRANS64.TRYWAIT P1, [R3+URZ+0x2d850], R0 ;  /* 0x02d85000030075a7 */ /* 0x0002a6000802017f */
[----:B--2---:R-:W-:Y:S05]  /*ea20*/  @!P1 NANOSLEEP.SYNCS 0x989680 ;  /* 0x009896800000995d */ /* 0x004fea0003900000 */
[----:B------:R-:W2:Y:S02]  /*ea30*/  @!P1 SYNCS.PHASECHK.TRANS64 P1, [R3+URZ+0x2d850], R0 ;  /* 0x02d85000030095a7 */ /* 0x000ea4000802007f */
[----:B--2---:R-:W-:Y:S05]  /*ea40*/  @!P1 BRA `(.L_x_182) ;  /* 0xfffffffc00ec9947 */ /* 0x004fea000383ffff */
[----:B------:R-:W-:Y:S05]  /*ea50*/  BRA `(.L_x_179) ;  /* 0xffffff5400c07947 */ /* 0x000fea000383ffff */
.L_x_189:
[----:B--2---:R-:W-:-:S04]  /*ea60*/  IMAD.U32 R6, RZ, RZ, UR4 ;  /* 0x00000004ff067e24 */ /* 0x004fc8000f8e00ff */
[----:B------:R2:W3:Y:S03]  /*ea70*/  SYNCS.PHASECHK.TRANS64.TRYWAIT P1, [R6+URZ+0x2d850], R5 ;  /* 0x02d85005060075a7 */ /* 0x0004e6000802017f */
[----:B---3--:R-:W-:Y:S05]  /*ea80*/  @!P1 NANOSLEEP.SYNCS 0x989680 ;  /* 0x009896800000995d */ /* 0x008fea0003900000 */
[----:B------:R-:W3:Y:S02]  /*ea90*/  @!P1 SYNCS.PHASECHK.TRANS64 P1, [R6+URZ+0x2d850], R5 ;  /* 0x02d85005060095a7 */ /* 0x000ee4000802007f */
[----:B---3--:R-:W-:Y:S05]  /*eaa0*/  @!P1 BRA `(.L_x_189) ;  /* 0xfffffffc00ec9947 */ /* 0x008fea000383ffff */
[----:B------:R-:W-:Y:S05]  /*eab0*/  BRA `(.L_x_188) ;  /* 0xffffff7000f07947 */ /* 0x000fea000383ffff */
.L_x_227:
[----:B------:R-:W0:Y:S01]  /*eac0*/  S2R R20, SR_TID.X ;  /* 0x0000000000147919 */ /* 0x000e220000002100 */
[----:B------:R-:W-:Y:S01]  /*ead0*/  BSSY B0, `(.L_x_289) ;  /* 0x000000a000007945 */ /* 0x000fe20003800000 */
[----:B------:R-:W-:Y:S02]  /*eae0*/  IMAD.MOV.U32 R12, RZ, RZ, RZ ;  /* 0x000000ffff0c7224 */ /* 0x000fe400078e00ff */
[----:B------:R-:W-:Y:S02]  /*eaf0*/  IMAD.MOV.U32 R11, RZ, RZ, 0x1f ;  /* 0x0000001fff0b7424 */ /* 0x000fe400078e00ff */
[----:B------:R-:W-:Y:S01]  /*eb00*/  IMAD.MOV.U32 R15, RZ, RZ, -0x1 ;  /* 0xffffffffff0f7424 */ /* 0x000fe200078e00ff */
[----:B0-----:R-:W-:-:S04]  /*eb10*/  SHF.R.U32.HI R5, RZ, 0x5, R20 ;  /* 0x00000005ff057819 */ /* 0x001fc80000011614 */
[----:B------:R-:W-:-:S05]  /*eb20*/  LOP3.LUT R5, R5, 0x3, RZ, 0xc0, !PT ;  /* 0x0000000305057812 */ /* 0x000fca00078ec0ff */
[----:B------:R-:W-:-:S07]  /*eb30*/  IMAD.MOV.U32 R13, RZ, RZ, R5 ;  /* 0x000000ffff0d7224 */ /* 0x000fce00078e0005 */
[----:B-----5:R-:W-:Y:S05]  /*eb40*/  WARPSYNC.COLLECTIVE R15, `(.L_x_290) ;  /* 0x000000000f087348 */ /* 0x020fea0003c00000 */
[----:B------:R0:W1:Y:S02]  /*eb50*/  SHFL.IDX P6, R14, R13, R12, R11 ;  /* 0x0000000c0d0e7389 */ /* 0x00006400000c000b */
[----:B01---5:R-:W-:Y:S01]  /*eb60*/  ENDCOLLECTIVE ;  /* 0x000000000000791b */ /* 0x023fe20003800000 */
.L_x_290:
[----:B------:R-:W-:Y:S05]  /*eb70*/  BSYNC B0 ;  /* 0x0000000000007941 */ /* 0x000fea0003800000 */
.L_x_289:
[----:B------:R-:W-:Y:S05]  /*eb80*/  BRA `(.L_x_291) ;  /* 0xffffffc000747947 */ /* 0x000fea000383ffff */
.L_x_230:
[----:B0-----:R0:W1:Y:S02]  /*eb90*/  SYNCS.PHASECHK.TRANS64.TRYWAIT P0, [R2+URZ+0x2d840], R3 ;  /* 0x02d84003020075a7 */ /* 0x001064000800017f */
[----:B-1----:R-:W-:Y:S05]  /*eba0*/  @!P0 NANOSLEEP.SYNCS 0x989680 ;  /* 0x009896800000895d */ /* 0x002fea0003900000 */
[----:B------:R-:W1:Y:S02]  /*ebb0*/  @!P0 SYNCS.PHASECHK.TRANS64 P0, [R2+URZ+0x2d840], R3 ;  /* 0x02d84003020085a7 */ /* 0x000e64000800007f */
[----:B-1----:R-:W-:Y:S05]  /*ebc0*/  @!P0 BRA `(.L_x_230) ;  /* 0xfffffffc00f08947 */ /* 0x002fea000383ffff */
[----:B------:R-:W-:Y:S05]  /*ebd0*/  BRA `(.L_x_292) ;  /* 0xffffffc000c87947 */ /* 0x000fea000383ffff */
.L_x_231:
        /* <DEDUP_REMOVED lines=8> */
.L_x_294:
[----:B------:R-:W-:Y:S05]  /*ec60*/  BSYNC B0 ;  /* 0x0000000000007941 */ /* 0x000fea0003800000 */
.L_x_293:
[----:B------:R-:W-:Y:S01]  /*ec70*/  MOV R13, R0 ;  /* 0x00000000000d7202 */ /* 0x000fe20000000f00 */
[----:B------:R-:W-:Y:S02]  /*ec80*/  IMAD.MOV.U32 R12, RZ, RZ, RZ ;  /* 0x000000ffff0c7224 */ /* 0x000fe400078e00ff */
[----:B------:R-:W-:Y:S02]  /*ec90*/  IMAD.MOV.U32 R11, RZ, RZ, 0x1c1f ;  /* 0x00001c1fff0b7424 */ /* 0x000fe400078e00ff */
[----:B------:R-:W-:Y:S02]  /*eca0*/  IMAD.MOV.U32 R15, RZ, RZ, -0x1 ;  /* 0xffffffffff0f7424 */ /* 0x000fe400078e00ff */
[----:B------:R-:W-:Y:S02]  /*ecb0*/  IMAD.MOV.U32 R4, RZ, RZ, R14 ;  /* 0x000000ffff047224 */ /* 0x000fe400078e000e */
[----:B------:R-:W-:-:S07]  /*ecc0*/  @P0 IMAD R8, R7, 0x2, R17 ;  /* 0x0000000207080824 */ /* 0x000fce00078e0211 */
[----:B------:R-:W-:Y:S05]  /*ecd0*/  WARPSYNC.COLLECTIVE R15, `(.L_x_295) ;  /* 0x000000000f087348 */ /* 0x000fea0003c00000 */
[----:B------:R0:W1:Y:S02]  /*ece0*/  SHFL.IDX P6, R14, R13, R12, R11 ;  /* 0x0000000c0d0e7389 */ /* 0x00006400000c000b */
[----:B01----:R-:W-:Y:S01]  /*ecf0*/  ENDCOLLECTIVE ;  /* 0x000000000000791b */ /* 0x003fe20003800000 */
.L_x_295:
[----:B------:R-:W-:Y:S02]  /*ed00*/  IMAD.MOV.U32 R13, RZ, RZ, R6 ;  /* 0x000000ffff0d7224 */ /* 0x000fe400078e0006 */
[----:B------:R-:W-:Y:S02]  /*ed10*/  IMAD.MOV.U32 R12, RZ, RZ, 0x1 ;  /* 0x00000001ff0c7424 */ /* 0x000fe400078e00ff */
[----:B------:R-:W-:-:S07]  /*ed20*/  IMAD.MOV.U32 R5, RZ, RZ, R14 ;  /* 0x000000ffff057224 */ /* 0x000fce00078e000e */
[----:B------:R-:W-:Y:S05]  /*ed30*/  WARPSYNC.COLLECTIVE R15, `(.L_x_296) ;  /* 0x000000000f087348 */ /* 0x000fea0003c00000 */
[----:B------:R0:W1:Y:S02]  /*ed40*/  SHFL.IDX P6, R14, R13, R12, R11 ;  /* 0x0000000c0d0e7389 */ /* 0x00006400000c000b */
[----:B01----:R-:W-:Y:S01]  /*ed50*/  ENDCOLLECTIVE ;  /* 0x000000000000791b */ /* 0x003fe20003800000 */
.L_x_296:
[----:B------:R-:W-:-:S05]  /*ed60*/  @P0 LEA R5, P1, R9, R5, 0x1 ;  /* 0x0000000509050211 */ /* 0x000fca00078208ff */
[----:B------:R-:W-:Y:S01]  /*ed70*/  @P0 IMAD.X R4, RZ, RZ, R4, P1 ;  /* 0x000000ffff040224 */ /* 0x000fe200008e0604 */
[----:B------:R-:W-:-:S04]  /*ed80*/  ISETP.GE.AND P1, PT, R3, 0x21, PT ;  /* 0x000000210300780c */ /* 0x000fc80003f26270 */
[----:B------:R-:W-:Y:S01]  /*ed90*/  @P0 LOP3.LUT R5, R5, R4, RZ, 0x3c, !PT ;  /* 0x0000000405050212 */ /* 0x000fe200078e3cff */
[----:B------:R-:W-:-:S03]  /*eda0*/  IMAD.MOV.U32 R13, RZ, RZ, R0 ;  /* 0x000000ffff0d7224 */ /* 0x000fc600078e0000 */
[----:B------:R-:W-:-:S04]  /*edb0*/  @P0 LOP3.LUT R4, R5, R4, RZ, 0x3c, !PT ;  /* 0x0000000405040212 */ /* 0x000fc800078e3cff */
[----:B------:R-:W-:-:S05]  /*edc0*/  @P0 LOP3.LUT R5, R5, R4, RZ, 0x3c, !PT ;  /* 0x0000000405050212 */ /* 0x000fca00078e3cff */
[----:B------:R-:W-:Y:S01]  /*edd0*/  @!PT LDS RZ, [RZ] ;  /* 0x00000000fffff984 */ /* 0x000fe20000000800 */
[----:B------:R-:W-:Y:S01]  /*ede0*/  @!PT LDS RZ, [RZ] ;  /* 0x00000000fffff984 */ /* 0x000fe20000000800 */
[----:B------:R-:W-:Y:S01]  /*edf0*/  @!PT LDS RZ, [RZ] ;  /* 0x00000000fffff984 */ /* 0x000fe20000000800 */
[----:B------:R-:W-:Y:S04]  /*ee00*/  @P0 LDGSTS.E.BYPASS.LTC128B.128 [R8+0x15400], desc[UR36][R4.64], !P4 ;  /* 0x1540000004080fae */ /* 0x000fe8000e101d64 */
[----:B------:R-:W-:Y:S04]  /*ee10*/  @P0 LDGSTS.E.BYPASS.LTC128B.128 [R8+0x17400], desc[UR36][R4.64+0x40], !P3 ;  /* 0x1740004004080fae */ /* 0x000fe8000d901d64 */
[----:B------:R0:W-:Y:S02]  /*ee20*/  @P0 LDGSTS.E.BYPASS.LTC128B.128 [R8+0x19400], desc[UR36][R4.64+0x80], !P2 ;  /* 0x1940008004080fae */ /* 0x0001e4000d101d64 */
[----:B0-----:R-:W-:-:S07]  /*ee30*/  IMAD.MOV.U32 R4, RZ, RZ, R14 ;  /* 0x000000ffff047224 */ /* 0x001fce00078e000e */
[----:B------:R-:W-:Y:S05]  /*ee40*/  WARPSYNC.COLLECTIVE R15, `(.L_x_297) ;  /* 0x000000000f087348 */ /* 0x000fea0003c00000 */
[----:B------:R0:W1:Y:S02]  /*ee50*/  SHFL.IDX P6, R14, R13, R12, R11 ;  /* 0x0000000c0d0e7389 */ /* 0x00006400000c000b */
[----:B01----:R-:W-:Y:S01]  /*ee60*/  ENDCOLLECTIVE ;  /* 0x000000000000791b */ /* 0x003fe20003800000 */
.L_x_297:
[----:B------:R-:W-:Y:S02]  /*ee70*/  @P1 IMAD R8, R7, 0x2, R17 ;  /* 0x0000000207081824 */ /* 0x000fe400078e0211 */
[----:B------:R-:W-:Y:S02]  /*ee80*/  IMAD.MOV.U32 R13, RZ, RZ, R6 ;  /* 0x000000ffff0d7224 */ /* 0x000fe400078e0006 */
[----:B------:R-:W-:Y:S02]  /*ee90*/  IMAD.MOV.U32 R12, RZ, RZ, 0x2 ;  /* 0x00000002ff0c7424 */ /* 0x000fe400078e00ff */
[----:B------:R-:W-:-:S07]  /*eea0*/  IMAD.MOV.U32 R5, RZ, RZ, R14 ;  /* 0x000000ffff057224 */ /* 0x000fce00078e000e */
[----:B------:R-:W-:Y:S05]  /*eeb0*/  WARPSYNC.COLLECTIVE R15, `(.L_x_298) ;  /* 0x000000000f087348 */ /* 0x000fea0003c00000 */
[----:B------:R0:W1:Y:S02]  /*eec0*/  SHFL.IDX P6, R14, R13, R12, R11 ;  /* 0x0000000c0d0e7389 */ /* 0x00006400000c000b */
[----:B01----:R-:W-:Y:S01]  /*eed0*/  ENDCOLLECTIVE ;  /* 0x000000000000791b */ /* 0x003fe20003800000 */
.L_x_298:
[----:B------:R-:W-:-:S05]  /*eee0*/  @P1 LEA R5, P0, R9, R5, 0x1 ;  /* 0x0000000509051211 */ /* 0x000fca00078008ff */
[----:B------:R-:W-:-:S05]  /*eef0*/  @P1 IMAD.X R4, RZ, RZ, R4, P0 ;  /* 0x000000ffff041224 */ /* 0x000fca00000e0604 */
        /* <DEDUP_REMOVED lines=9> */
[----:B------:R0:W-:Y:S01]  /*ef90*/  @P1 LDGSTS.E.BYPASS.LTC128B.128 [R8+0x19c00], desc[UR36][R4.64+0x80], !P2 ;  /* 0x19c0008004081fae */ /* 0x0001e2000d101d64 */
[----:B------:R-:W-:Y:S01]  /*efa0*/  ISETP.GE.AND P1, PT, R3, 0x41, PT ;  /* 0x000000410300780c */ /* 0x000fe20003f26270 */
[----:B0-----:R-:W-:-:S12]  /*efb0*/  IMAD.MOV.U32 R4, RZ, RZ, R14 ;  /* 0x000000ffff047224 */ /* 0x001fd800078e000e */
[----:B------:R-:W-:Y:S05]  /*efc0*/  WARPSYNC.COLLECTIVE R15, `(.L_x_299) ;  /* 0x000000000f087348 */ /* 0x000fea0003c00000 */
[----:B------:R0:W1:Y:S02]  /*efd0*/  SHFL.IDX P6, R14, R13, R12, R11 ;  /* 0x0000000c0d0e7389 */ /* 0x00006400000c000b */
[----:B01----:R-:W-:Y:S01]  /*efe0*/  ENDCOLLECTIVE ;  /* 0x000000000000791b */ /* 0x003fe20003800000 */
.L_x_299:
[----:B------:R-:W-:Y:S02]  /*eff0*/  @P1 IMAD R8, R7, 0x2, R17 ;  /* 0x0000000207081824 */ /* 0x000fe400078e0211 */
[----:B------:R-:W-:Y:S02]  /*f000*/  IMAD.MOV.U32 R13, RZ, RZ, R6 ;  /* 0x000000ffff0d7224 */ /* 0x000fe400078e0006 */
[----:B------:R-:W-:Y:S02]  /*f010*/  IMAD.MOV.U32 R12, RZ, RZ, 0x3 ;  /* 0x00000003ff0c7424 */ /* 0x000fe400078e00ff */
[----:B------:R-:W-:-:S07]  /*f020*/  IMAD.MOV.U32 R5, RZ, RZ, R14 ;  /* 0x000000ffff057224 */ /* 0x000fce00078e000e */
[----:B------:R-:W-:Y:S05]  /*f030*/  WARPSYNC.COLLECTIVE R15, `(.L_x_300) ;  /* 0x000000000f087348 */ /* 0x000fea0003c00000 */
[----:B------:R0:W1:Y:S02]  /*f040*/  SHFL.IDX P6, R14, R13, R12, R11 ;  /* 0x0000000c0d0e7389 */ /* 0x00006400000c000b */
[----:B01----:R-:W-:Y:S01]  /*f050*/  ENDCOLLECTIVE ;  /* 0x000000000000791b */ /* 0x003fe20003800000 */
.L_x_300:
[----:B------:R-:W-:-:S05]  /*f060*/  @P1 LEA R5, P0, R9, R5, 0x1 ;  /* 0x0000000509051211 */ /* 0x000fca00078008ff */
[----:B------:R-:W-:-:S05]  /*f070*/  @P1 IMAD.X R4, RZ, RZ, R4, P0 ;  /* 0x000000ffff041224 */ /* 0x000fca00000e0604 */
[----:B------:R-:W-:Y:S01]  /*f080*/  @P1 LOP3.LUT R5, R5, R4, RZ, 0x3c, !PT ;  /* 0x0000000405051212 */ /* 0x000fe200078e3cff */
[----:B------:R-:W-:-:S03]  /*f090*/  IMAD.MOV.U32 R13, RZ, RZ, R0 ;  /* 0x000000ffff0d7224 */ /* 0x000fc600078e0000 */
[----:B------:R-:W-:-:S04]  /*f0a0*/  @P1 LOP3.LUT R4, R5, R4, RZ, 0x3c, !PT ;  /* 0x0000000405041212 */ /* 0x000fc800078e3cff */
[----:B------:R-:W-:Y:S01]  /*f0b0*/  @P1 LOP3.LUT R5, R5, R4, RZ, 0x3c, !PT ;  /* 0x0000000405051212 */ /* 0x000fe200078e3cff */
[----:B------:R-:W-:-:S07]  /*f0c0*/  IMAD.MOV.U32 R6, RZ, RZ, R14 ;  /* 0x000000ffff067224 */ /* 0x000fce00078e000e */
[----:B------:R-:W-:Y:S05]  /*f0d0*/  WARPSYNC.COLLECTIVE R15, `(.L_x_301) ;  /* 0x000000000f087348 */ /* 0x000fea0003c00000 */
[----:B------:R0:W1:Y:S02]  /*f0e0*/  SHFL.IDX P6, R14, R13, R12, R11 ;  /* 0x0000000c0d0e7389 */ /* 0x00006400000c000b */
[----:B01----:R-:W-:Y:S01]  /*f0f0*/  ENDCOLLECTIVE ;  /* 0x000000000000791b */ /* 0x003fe20003800000 */
.L_x_301:
[----:B------:R-:W-:Y:S01]  /*f100*/  @!PT LDS RZ, [RZ] ;  /* 0x00000000fffff984 */ /* 0x000fe20000000800 */
[----:B------:R-:W-:Y:S01]  /*f110*/  @!PT LDS RZ, [RZ] ;  /* 0x00000000fffff984 */ /* 0x000fe20000000800 */
[----:B------:R-:W-:Y:S01]  /*f120*/  @!PT LDS RZ, [RZ] ;  /* 0x00000000fffff984 */ /* 0x000fe20000000800 */
[----:B------:R0:W-:Y:S04]  /*f130*/  @P1 LDGSTS.E.BYPASS.LTC128B.128 [R8+0x16400], desc[UR36][R4.64], !P4 ;  /* 0x1640000004081fae */ /* 0x0001e8000e101d64 */
[----:B------:R0:W-:Y:S04]  /*f140*/  @P1 LDGSTS.E.BYPASS.LTC128B.128 [R8+0x18400], desc[UR36][R4.64+0x40], !P3 ;  /* 0x1840004004081fae */ /* 0x0001e8000d901d64 */
[----:B------:R0:W-:Y:S01]  /*f150*/  @P1 LDGSTS.E.BYPASS.LTC128B.128 [R8+0x1a400], desc[UR36][R4.64+0x80], !P2 ;  /* 0x1a40008004081fae */ /* 0x0001e2000d101d64 */
[----:B------:R-:W-:Y:S01]  /*f160*/  IMAD.MOV.U32 R0, RZ, RZ, R14 ;  /* 0x000000ffff007224 */ /* 0x000fe200078e000e */
[----:B------:R-:W-:Y:S06]  /*f170*/  BRA `(.L_x_302) ;  /* 0xffffffc0008c7947 */ /* 0x000fec000383ffff */
.L_x_236:
[----:B------:R-:W2:Y:S04]  /*f180*/  LDL.LU R11, [R1+0x30] ;  /* 0x00003000010b7983 */ /* 0x000ea80000300800 */
[----:B------:R0:W5:Y:S01]  /*f190*/  LDL R9, [R1+0x1c] ;  /* 0x00001c0001097983 */ /* 0x0001620000100800 */
[----:B------:R-:W-:Y:S01]  /*f1a0*/  IMAD.MOV.U32 R13, RZ, RZ, R0 ;  /* 0x000000ffff0d7224 */ /* 0x000fe200078e0000 */
[----:B------:R-:W-:Y:S01]  /*f1b0*/  MOV R15, 0xffffffff ;  /* 0xffffffff000f7802 */ /* 0x000fe20000000f00 */
[----:B------:R-:W-:Y:S02]  /*f1c0*/  IMAD.MOV.U32 R12, RZ, RZ, RZ ;  /* 0x000000ffff0c7224 */ /* 0x000fe400078e00ff */
[----:B------:R-:W-:Y:S02]  /*f1d0*/  IMAD R25, R25, 0xc0, R21 ;  /* 0x000000c019197824 */ /* 0x000fe400078e0215 */
[----:B--2---:R-:W-:-:S02]  /*f1e0*/  IMAD R2, R11, R10, RZ ;  /* 0x0000000a0b027224 */ /* 0x004fc400078e02ff */
[----:B0-----:R-:W-:-:S07]  /*f1f0*/  IMAD.MOV.U32 R11, RZ, RZ, 0x1c1f ;  /* 0x00001c1fff0b7424 */ /* 0x001fce00078e00ff */
[----:B-----5:R-:W-:Y:S05]  /*f200*/  WARPSYNC.COLLECTIVE R15, `(.L_x_303) ;  /* 0x000000000f087348 */ /* 0x020fea0003c00000 */
[----:B------:R0:W1:Y:S02]  /*f210*/  SHFL.IDX P6, R14, R13, R12, R11 ;  /* 0x0000000c0d0e7389 */ /* 0x00006400000c000b */
[----:B01---5:R-:W-:Y:S01]  /*f220*/  ENDCOLLECTIVE ;  /* 0x000000000000791b */ /* 0x023fe20003800000 */
.L_x_303:
[----:B------:R-:W-:Y:S02]  /*f230*/  IMAD.MOV.U32 R13, RZ, RZ, R4 ;  /* 0x000000ffff0d7224 */ /* 0x000fe400078e0004 */
[----:B------:R-:W-:-:S07]  /*f240*/  IMAD.MOV.U32 R6, RZ, RZ, R14 ;  /* 0x000000ffff067224 */ /* 0x000fce00078e000e */
[----:B------:R-:W-:Y:S05]  /*f250*/  WARPSYNC.COLLECTIVE R15, `(.L_x_304) ;  /* 0x000000000f087348 */ /* 0x000fea0003c00000 */
[----:B------:R0:W1:Y:S02]  /*f260*/  SHFL.IDX P6, R14, R13, R12, R11 ;  /* 0x0000000c0d0e7389 */ /* 0x00006400000c000b */
[----:B01----:R-:W-:Y:S01]  /*f270*/  ENDCOLLECTIVE ;  /* 0x000000000000791b */ /* 0x003fe20003800000 */
.L_x_304:
[----:B------:R-:W-:Y:S01]  /*f280*/  ISETP.GE.AND P2, PT, R25, R2, PT ;  /* 0x000000021900720c */ /* 0x000fe20003f46270 */
[----:B------:R-:W-:Y:S02]  /*f290*/  IMAD.MOV.U32 R13, RZ, RZ, R0 ;  /* 0x000000ffff0d7224 */ /* 0x000fe400078e0000 */
[----:B------:R-:W-:Y:S02]  /*f2a0*/  IMAD.MOV.U32 R12, RZ, RZ, 0x1 ;  /* 0x00000001ff0c7424 */ /* 0x000fe400078e00ff */
[----:B------:R-:W-:-:S08]  /*f2b0*/  IMAD.MOV.U32 R5, RZ, RZ, R14 ;  /* 0x000000ffff057224 */ /* 0x000fd000078e000e */
[----:B------:R-:W-:Y:S05]  /*f2c0*/  WARPSYNC.COLLECTIVE R15, `(.L_x_305) ;  /* 0x000000000f087348 */ /* 0x000fea0003c00000 */
[----:B------:R0:W1:Y:S02]  /*f2d0*/  SHFL.IDX P6, R14, R13, R12, R11 ;  /* 0x0000000c0d0e7389 */ /* 0x00006400000c000b */
[----:B01----:R-:W-:Y:S01]  /*f2e0*/  ENDCOLLECTIVE ;  /* 0x000000000000791b */ /* 0x003fe20003800000 */
.L_x_305:
[----:B------:R-:W-:-:S05]  /*f2f0*/  @!P2 LEA R5, P4, R20, R5, 0x1 ;  /* 0x000000051405a211 */ /* 0x000fca00078808ff */
[----:B------:R-:W-:-:S04]  /*f300*/  @!P2 IMAD.X R6, RZ, RZ, R6, P4 ;  /* 0x000000ffff06a224 */ /* 0x000fc800020e0606 */
[----:B------:R-:W-:Y:S02]  /*f310*/  @!P2 IMAD.MOV.U32 R7, RZ, RZ, R6 ;  /* 0x000000ffff07a224 */ /* 0x000fe400078e0006 */
[----:B------:R-:W-:Y:S02]  /*f320*/  @!P2 IMAD.MOV.U32 R6, RZ, RZ, R5 ;  /* 0x000000ffff06a224 */ /* 0x000fe400078e0005 */
[----:B------:R-:W-:-:S03]  /*f330*/  IMAD.MOV.U32 R13, RZ, RZ, R4 ;  /* 0x000000ffff0d7224 */ /* 0x000fc600078e0004 */
[----:B------:R-:W-:Y:S01]  /*f340*/  @!PT LDS RZ, [RZ] ;  /* 0x00000000fffff984 */ /* 0x000fe20000000800 */
[----:B------:R-:W-:Y:S01]  /*f350*/  @!PT LDS RZ, [RZ] ;  /* 0x00000000fffff984 */ /* 0x000fe20000000800 */
[----:B------:R-:W-:Y:S01]  /*f360*/  @!PT LDS RZ, [RZ] ;  /* 0x00000000fffff984 */ /* 0x000fe20000000800 */
[----:B------:R-:W-:Y:S04]  /*f370*/  @!P2 LDGSTS.E.BYPASS.LTC128B.128 [R9+0xc400], desc[UR36][R6.64], !P3 ;  /* 0x0c4000000609afae */ /* 0x000fe8000d901d64 */
[----:B------:R-:W-:Y:S04]  /*f380*/  @!P2 LDGSTS.E.BYPASS.LTC128B.128 [R9+0xf400], desc[UR36][R6.64+0x40], !P0 ;  /* 0x0f4000400609afae */ /* 0x000fe8000c101d64 */
[----:B------:R0:W-:Y:S02]  /*f390*/  @!P2 LDGSTS.E.BYPASS.LTC128B.128 [R9+0x12400], desc[UR36][R6.64+0x80], !P1 ;  /* 0x124000800609afae */ /* 0x0001e4000c901d64 */
[----:B0-----:R-:W-:-:S07]  /*f3a0*/  IMAD.MOV.U32 R7, RZ, RZ, R14 ;  /* 0x000000ffff077224 */ /* 0x001fce00078e000e */
[----:B------:R-:W-:Y:S05]  /*f3b0*/  WARPSYNC.COLLECTIVE R15, `(.L_x_306) ;  /* 0x000000000f087348 */ /* 0x000fea0003c00000 */
[----:B------:R0:W1:Y:S02]  /*f3c0*/  SHFL.IDX P6, R14, R13, R12, R11 ;  /* 0x0000000c0d0e7389 */ /* 0x00006400000c000b */
[----:B01----:R-:W-:Y:S01]  /*f3d0*/  ENDCOLLECTIVE ;  /* 0x000000000000791b */ /* 0x003fe20003800000 */
.L_x_306:
[----:B------:R-:W-:-:S05]  /*f3e0*/  VIADD R5, R25, 0x20 ;  /* 0x0000002019057836 */ /* 0x000fca0000000000 */
[----:B------:R-:W-:Y:S01]  /*f3f0*/  ISETP.GE.AND P2, PT, R5, R2, PT ;  /* 0x000000020500720c */ /* 0x000fe20003f46270 */
[----:B------:R-:W-:Y:S02]  /*f400*/  IMAD.MOV.U32 R13, RZ, RZ, R0 ;  /* 0x000000ffff0d7224 */ /* 0x000fe400078e0000 */
[----:B------:R-:W-:Y:S02]  /*f410*/  IMAD.MOV.U32 R12, RZ, RZ, 0x2 ;  /* 0x00000002ff0c7424 */ /* 0x000fe400078e00ff */
[----:B------:R-:W-:-:S08]  /*f420*/  IMAD.MOV.U32 R5, RZ, RZ, R14 ;  /* 0x000000ffff057224 */ /* 0x000fd000078e000e */
[----:B------:R-:W-:Y:S05]  /*f430*/  WARPSYNC.COLLECTIVE R15, `(.L_x_307) ;  /* 0x000000000f087348 */ /* 0x000fea0003c00000 */
[----:B------:R0:W1:Y:S02]  /*f440*/  SHFL.IDX P6, R14, R13, R12, R11 ;  /* 0x0000000c0d0e7389 */ /* 0x00006400000c000b */
[----:B01----:R-:W-:Y:S01]  /*f450*/  ENDCOLLECTIVE ;  /* 0x000000000000791b */ /* 0x003fe20003800000 */
.L_x_307:
[----:B------:R-:W-:-:S05]  /*f460*/  @!P2 LEA R5, P4, R20, R5, 0x1 ;  /* 0x000000051405a211 */ /* 0x000fca00078808ff */
[----:B------:R-:W-:Y:S02]  /*f470*/  @!P2 IMAD.X R7, RZ, RZ, R7, P4 ;  /* 0x000000ffff07a224 */ /* 0x000fe400020e0607 */
        /* <DEDUP_REMOVED lines=12> */
.L_x_308:
        /* <DEDUP_REMOVED lines=8> */
.L_x_309:
[----:B------:R-:W-:Y:S01]  /*f5c0*/  @!P2 LEA R5, P4, R20, R5, 0x1 ;  /* 0x000000051405a211 */ /* 0x000fe200078808ff */
[----:B------:R-:W-:Y:S02]  /*f5d0*/  IMAD.MOV.U32 R13, RZ, RZ, R4 ;  /* 0x000000ffff0d7224 */ /* 0x000fe400078e0004 */
[----:B------:R-:W-:-:S10]  /*f5e0*/  IMAD.MOV.U32 R0, RZ, RZ, R14 ;  /* 0x000000ffff007224 */ /* 0x000fd400078e000e */
[----:B------:R-:W-:Y:S05]  /*f5f0*/  WARPSYNC.COLLECTIVE R15, `(.L_x_310) ;  /* 0x000000000f087348 */ /* 0x000fea0003c00000 */
[----:B------:R0:W1:Y:S02]  /*f600*/  SHFL.IDX P6, R14, R13, R12, R11 ;  /* 0x0000000c0d0e7389 */ /* 0x00006400000c000b */
[----:B01----:R-:W-:Y:S01]  /*f610*/  ENDCOLLECTIVE ;  /* 0x000000000000791b */ /* 0x003fe20003800000 */
.L_x_310:
[----:B------:R-:W-:Y:S02]  /*f620*/  @!P2 IMAD.X R7, RZ, RZ, R7, P4 ;  /* 0x000000ffff07a224 */ /* 0x000fe400020e0607 */
[----:B------:R-:W-:Y:S02]  /*f630*/  @!P2 IMAD.MOV.U32 R6, RZ, RZ, R5 ;  /* 0x000000ffff06a224 */ /* 0x000fe400078e0005 */
[----:B------:R-:W-:-:S03]  /*f640*/  VIADD R5, R25, 0x60 ;  /* 0x0000006019057836 */ /* 0x000fc60000000000 */
[----:B------:R-:W-:Y:S01]  /*f650*/  @!PT LDS RZ, [RZ] ;  /* 0x00000000fffff984 */ /* 0x000fe20000000800 */
[----:B------:R-:W-:Y:S01]  /*f660*/  @!PT LDS RZ, [RZ] ;  /* 0x00000000fffff984 */ /* 0x000fe20000000800 */
[----:B------:R-:W-:Y:S01]  /*f670*/  @!PT LDS RZ, [RZ] ;  /* 0x00000000fffff984 */ /* 0x000fe20000000800 */
[----:B------:R0:W-:Y:S04]  /*f680*/  @!P2 LDGSTS.E.BYPASS.LTC128B.128 [R9+0xd400], desc[UR36][R6.64], !P3 ;  /* 0x0d4000000609afae */ /* 0x0001e8000d901d64 */
[----:B------:R0:W-:Y:S04]  /*f690*/  @!P2 LDGSTS.E.BYPASS.LTC128B.128 [R9+0x10400], desc[UR36][R6.64+0x40], !P0 ;  /* 0x104000400609afae */ /* 0x0001e8000c101d64 */
[----:B------:R0:W-:Y:S01]  /*f6a0*/  @!P2 LDGSTS.E.BYPASS.LTC128B.128 [R9+0x13400], desc[UR36][R6.64+0x80], !P1 ;  /* 0x134000800609afae */ /* 0x0001e2000c901d64 */
[----:B------:R-:W-:Y:S01]  /*f6b0*/  ISETP.GE.AND P2, PT, R5, R2, PT ;  /* 0x000000020500720c */ /* 0x000fe20003f46270 */
[----:B------:R-:W-:-:S02]  /*f6c0*/  IMAD.MOV.U32 R13, RZ, RZ, R3 ;  /* 0x000000ffff0d7224 */ /* 0x000fc400078e0003 */
[----:B------:R-:W-:Y:S02]  /*f6d0*/  IMAD.MOV.U32 R12, RZ, RZ, RZ ;  /* 0x000000ffff0c7224 */ /* 0x000fe400078e00ff */
[----:B------:R-:W-:-:S08]  /*f6e0*/  IMAD.MOV.U32 R4, RZ, RZ, R14 ;  /* 0x000000ffff047224 */ /* 0x000fd000078e000e */
[----:B0-----:R-:W-:Y:S05]  /*f6f0*/  WARPSYNC.COLLECTIVE R15, `(.L_x_311) ;  /* 0x000000000f087348 */ /* 0x001fea0003c00000 */
[----:B------:R1:W2:Y:S02]  /*f700*/  SHFL.IDX P6, R14, R13, R12, R11 ;  /* 0x0000000c0d0e7389 */ /* 0x0002a400000c000b */
[----:B012---:R-:W-:Y:S01]  /*f710*/  ENDCOLLECTIVE ;  /* 0x000000000000791b */ /* 0x007fe20003800000 */
.L_x_311:
[----:B------:R-:W-:-:S04]  /*f720*/  @!P2 LEA R4, P4, R20, R4, 0x1 ;  /* 0x000000041404a211 */ /* 0x000fc800078808ff */
[----:B------:R-:W-:-:S05]  /*f730*/  @!P2 IADD3.X R0, RZ, R0, RZ, P4, !PT ;  /* 0x00000000ff00a210 */ /* 0x000fca00027fe4ff */
[----:B------:R-:W-:Y:S02]  /*f740*/  @!P2 IMAD.MOV.U32 R5, RZ, RZ, R0 ;  /* 0x000000ffff05a224 */ /* 0x000fe400078e0000 */
[----:B------:R-:W-:Y:S02]  /*f750*/  VIADD R0, R25, 0x80 ;  /* 0x0000008019007836 */ /* 0x000fe40000000000 */
[----:B------:R-:W-:Y:S01]  /*f760*/  IMAD.MOV.U32 R13, RZ, RZ, R8 ;  /* 0x000000ffff0d7224 */ /* 0x000fe200078e0008 */
[----:B------:R-:W-:Y:S01]  /*f770*/  @!PT LDS RZ, [RZ] ;  /* 0x00000000fffff984 */ /* 0x000fe20000000800 */
[----:B------:R-:W-:Y:S01]  /*f780*/  @!PT LDS RZ, [RZ] ;  /* 0x00000000fffff984 */ /* 0x000fe20000000800 */
[----:B------:R-:W-:Y:S01]  /*f790*/  @!PT LDS RZ, [RZ] ;  /* 0x00000000fffff984 */ /* 0x000fe20000000800 */
[----:B------:R0:W-:Y:S04]  /*f7a0*/  @!P2 LDGSTS.E.BYPASS.LTC128B.128 [R9+0xdc00], desc[UR36][R4.64], !P3 ;  /* 0x0dc000000409afae */ /* 0x0001e8000d901d64 */
[----:B------:R0:W-:Y:S04]  /*f7b0*/  @!P2 LDGSTS.E.BYPASS.LTC128B.128 [R9+0x10c00], desc[UR36][R4.64+0x40], !P0 ;  /* 0x10c000400409afae */ /* 0x0001e8000c101d64 */
[----:B------:R0:W-:Y:S01]  /*f7c0*/  @!P2 LDGSTS.E.BYPASS.LTC128B.128 [R9+0x13c00], desc[UR36][R4.64+0x80], !P1 ;  /* 0x13c000800409afae */ /* 0x0001e2000c901d64 */
[----:B------:R-:W-:Y:S01]  /*f7d0*/  ISETP.GE.AND P2, PT, R0, R2, PT ;  /* 0x000000020000720c */ /* 0x000fe20003f46270 */
[----:B------:R-:W-:-:S12]  /*f7e0*/  IMAD.MOV.U32 R0, RZ, RZ, R14 ;  /* 0x000000ffff007224 */ /* 0x000fd800078e000e */
[----:B0-----:R-:W-:Y:S05]  /*f7f0*/  WARPSYNC.COLLECTIVE R15, `(.L_x_312) ;  /* 0x000000000f087348 */ /* 0x001fea0003c00000 */
[----:B------:R1:W2:Y:S02]  /*f800*/  SHFL.IDX P6, R14, R13, R12, R11 ;  /* 0x0000000c0d0e7389 */ /* 0x0002a400000c000b */
[----:B012---:R-:W-:Y:S01]  /*f810*/  ENDCOLLECTIVE ;  /* 0x000000000000791b */ /* 0x007fe20003800000 */
.L_x_312:
[----:B------:R-:W-:Y:S02]  /*f820*/  IMAD.MOV.U32 R13, RZ, RZ, R3 ;  /* 0x000000ffff0d7224 */ /* 0x000fe400078e0003 */
[----:B------:R-:W-:Y:S02]  /*f830*/  IMAD.MOV.U32 R12, RZ, RZ, 0x1 ;  /* 0x00000001ff0c7424 */ /* 0x000fe400078e00ff */
[----:B------:R-:W-:-:S07]  /*f840*/  IMAD.MOV.U32 R4, RZ, RZ, R14 ;  /* 0x000000ffff047224 */ /* 0x000fce00078e000e */
[----:B------:R-:W-:Y:S05]  /*f850*/  WARPSYNC.COLLECTIVE R15, `(.L_x_313) ;  /* 0x000000000f087348 */ /* 0x000fea0003c00000 */
[----:B------:R0:W1:Y:S02]  /*f860*/  SHFL.IDX P6, R14, R13, R12, R11 ;  /* 0x0000000c0d0e7389 */ /* 0x00006400000c000b */
[----:B01----:R-:W-:Y:S01]  /*f870*/  ENDCOLLECTIVE ;  /* 0x000000000000791b */ /* 0x003fe20003800000 */
.L_x_313:
[----:B------:R-:W-:-:S05]  /*f880*/  @!P2 LEA R4, P4, R20, R4, 0x1 ;  /* 0x000000041404a211 */ /* 0x000fca00078808ff */
[----:B------:R-:W-:-:S04]  /*f890*/  @!P2 IMAD.X R0, RZ, RZ, R0, P4 ;  /* 0x000000ffff00a224 */ /* 0x000fc800020e0600 */
[----:B------:R-:W-:Y:S02]  /*f8a0*/  @!P2 IMAD.MOV.U32 R5, RZ, RZ, R0 ;  /* 0x000000ffff05a224 */ /* 0x000fe400078e0000 */
[----:B------:R-:W-:-:S03]  /*f8b0*/  IMAD.MOV.U32 R13, RZ, RZ, R8 ;  /* 0x000000ffff0d7224 */ /* 0x000fc600078e0008 */
[----:B------:R-:W-:Y:S01]  /*f8c0*/  @!PT LDS RZ, [RZ] ;  /* 0x00000000fffff984 */ /* 0x000fe20000000800 */
[----:B------:R-:W-:Y:S01]  /*f8d0*/  @!PT LDS RZ, [RZ] ;  /* 0x00000000fffff984 */ /* 0x000fe20000000800 */
[----:B------:R-:W-:Y:S01]  /*f8e0*/  @!PT LDS RZ, [RZ] ;  /* 0x00000000fffff984 */ /* 0x000fe20000000800 */
[----:B------:R0:W-:Y:S04]  /*f8f0*/  @!P2 LDGSTS.E.BYPASS.LTC128B.128 [R9+0xe400], desc[UR36][R4.64], !P3 ;  /* 0x0e4000000409afae */ /* 0x0001e8000d901d64 */
[----:B------:R0:W-:Y:S01]  /*f900*/  @!P2 LDGSTS.E.BYPASS.LTC128B.128 [R9+0x11400], desc[UR36][R4.64+0x40], !P0 ;  /* 0x114000400409afae */ /* 0x0001e2000c101d64 */
[----:B------:R-:W-:-:S03]  /*f910*/  IMAD.MOV.U32 R3, RZ, RZ, R14 ;  /* 0x000000ffff037224 */ /* 0x000fc600078e000e */
[----:B------:R0:W-:Y:S04]  /*f920*/  @!P2 LDGSTS.E.BYPASS.LTC128B.128 [R9+0x14400], desc[UR36][R4.64+0x80], !P1 ;  /* 0x144000800409afae */ /* 0x0001e8000c901d64 */
[----:B0-----:R-:W-:Y:S05]  /*f930*/  WARPSYNC.COLLECTIVE R15, `(.L_x_314) ;  /* 0x000000000f087348 */ /* 0x001fea0003c00000 */
[----:B------:R1:W2:Y:S02]  /*f940*/  SHFL.IDX P6, R14, R13, R12, R11 ;  /* 0x0000000c0d0e7389 */ /* 0x0002a400000c000b */
[----:B012---:R-:W-:Y:S01]  /*f950*/  ENDCOLLECTIVE ;  /* 0x000000000000791b */ /* 0x007fe20003800000 */
.L_x_314:
[----:B------:R-:W-:Y:S01]  /*f960*/  IMAD.MOV.U32 R8, RZ, RZ, R14 ;  /* 0x000000ffff087224 */ /* 0x000fe200078e000e */
[----:B------:R-:W-:Y:S06]  /*f970*/  BRA `(.L_x_315) ;  /* 0xffffffc400a07947 */ /* 0x000fec000383ffff */
.L_x_239:
[----:B-1----:R1:W2:Y:S02]  /*f980*/  SYNCS.PHASECHK.TRANS64.TRYWAIT P0, [R17+URZ+0x2d820], R0 ;  /* 0x02d82000110075a7 */ /* 0x0022a4000800017f */
[----:B--2---:R-:W-:Y:S05]  /*f990*/  @!P0 NANOSLEEP.SYNCS 0x989680 ;  /* 0x009896800000895d */ /* 0x004fea0003900000 */
[----:B------:R-:W2:Y:S02]  /*f9a0*/  @!P0 SYNCS.PHASECHK.TRANS64 P0, [R17+URZ+0x2d820], R0 ;  /* 0x02d82000110085a7 */ /* 0x000ea4000800007f */
[----:B--2---:R-:W-:Y:S05]  /*f9b0*/  @!P0 BRA `(.L_x_239) ;  /* 0xfffffffc00f08947 */ /* 0x004fea000383ffff */
[----:B------:R-:W-:Y:S05]  /*f9c0*/  BRA `(.L_x_316) ;  /* 0xffffffc800087947 */ /* 0x000fea000383ffff */
.L_x_244:
[----:B0-----:R0:W1:Y:S02]  /*f9d0*/  SYNCS.PHASECHK.TRANS64.TRYWAIT P0, [R5+URZ+0x2d840], R0 ;  /* 0x02d84000050075a7 */ /* 0x001064000800017f */
[----:B-1----:R-:W-:Y:S05]  /*f9e0*/  @!P0 NANOSLEEP.SYNCS 0x989680 ;  /* 0x009896800000895d */ /* 0x002fea0003900000 */
[----:B------:R-:W1:Y:S02]  /*f9f0*/  @!P0 SYNCS.PHASECHK.TRANS64 P0, [R5+URZ+0x2d840], R0 ;  /* 0x02d84000050085a7 */ /* 0x000e64000800007f */
[----:B-1----:R-:W-:Y:S05]  /*fa00*/  @!P0 BRA `(.L_x_244) ;  /* 0xfffffffc00f08947 */ /* 0x002fea000383ffff */
[----:B------:R-:W-:Y:S05]  /*fa10*/  BRA `(.L_x_317) ;  /* 0xffffffc800fc7947 */ /* 0x000fea000383ffff */
.L_x_245:
        /* <DEDUP_REMOVED lines=8> */
.L_x_319:
[----:B------:R-:W-:Y:S05]  /*faa0*/  BSYNC B1 ;  /* 0x0000000000017941 */ /* 0x000fea0003800000 */
.L_x_318:
[----:B------:R-:W0:Y:S01]  /*fab0*/  S2R R25, SR_TID.X ;  /* 0x0000000000197919 */ /* 0x000e220000002100 */
[----:B------:R-:W-:Y:S01]  /*fac0*/  IMAD.MOV.U32 R13, RZ, RZ, R6 ;  /* 0x000000ffff0d7224 */ /* 0x000fe200078e0006 */
[----:B------:R-:W-:Y:S01]  /*fad0*/  LOP3.LUT R16, R16, 0xffffff7f, RZ, 0xc0, !PT ;  /* 0xffffff7f10107812 */ /* 0x000fe200078ec0ff */
[----:B------:R-:W-:Y:S02]  /*fae0*/  IMAD.MOV.U32 R12, RZ, RZ, RZ ;  /* 0x000000ffff0c7224 */ /* 0x000fe400078e00ff */
[----:B------:R-:W-:Y:S01]  /*faf0*/  IMAD.MOV.U32 R11, RZ, RZ, 0x1c1f ;  /* 0x00001c1fff0b7424 */ /* 0x000fe200078e00ff */
[----:B------:R-:W-:Y:S01]  /*fb00*/  @P1 LOP3.LUT R16, R16, 0x80, RZ, 0xfc, !PT ;  /* 0x0000008010101812 */ /* 0x000fe200078efcff */
[----:B------:R-:W-:Y:S02]  /*fb10*/  IMAD.MOV.U32 R15, RZ, RZ, -0x1 ;  /* 0xffffffffff0f7424 */ /* 0x000fe400078e00ff */
[----:B------:R-:W-:Y:S01]  /*fb20*/  IMAD.MOV.U32 R3, RZ, RZ, R14 ;  /* 0x000000ffff037224 */ /* 0x000fe200078e000e */
[----:B------:R-:W-:Y:S01]  /*fb30*/  LOP3.LUT P1, RZ, R16, 0x4, RZ, 0xc0, !PT ;  /* 0x0000000410ff7812 */ /* 0x000fe2000782c0ff */
[----:B------:R-:W-:-:S12]  /*fb40*/  IMAD R4, R4, 0x2, R17 ;  /* 0x0000000204047824 */ /* 0x000fd800078e0211 */
[----:B0-----:R-:W-:Y:S05]  /*fb50*/  WARPSYNC.COLLECTIVE R15, `(.L_x_320) ;  /* 0x000000000f087348 */ /* 0x001fea0003c00000 */
[----:B------:R1:W2:Y:S02]  /*fb60*/  SHFL.IDX P6, R14, R13, R12, R11 ;  /* 0x0000000c0d0e7389 */ /* 0x0002a400000c000b */
[----:B012---:R-:W-:Y:S01]  /*fb70*/  ENDCOLLECTIVE ;  /* 0x000000000000791b */ /* 0x007fe20003800000 */
.L_x_320:
[----:B------:R-:W-:Y:S01]  /*fb80*/  MOV R13, R8 ;  /* 0x00000008000d7202 */ /* 0x000fe20000000f00 */
[----:B------:R-:W-:Y:S02]  /*fb90*/  IMAD.MOV.U32 R12, RZ, RZ, 0x1 ;  /* 0x00000001ff0c7424 */ /* 0x000fe400078e00ff */
[----:B------:R-:W-:Y:S02]  /*fba0*/  IMAD.SHL.U32 R25, R25, 0x8, RZ ;  /* 0x0000000819197824 */ /* 0x000fe400078e00ff */
[----:B------:R-:W-:-:S03]  /*fbb0*/  IMAD.MOV.U32 R2, RZ, RZ, R14 ;  /* 0x000000ffff027224 */ /* 0x000fc600078e000e */
[----:B------:R-:W-:-:S07]  /*fbc0*/  LOP3.LUT R25, R25, 0x18, RZ, 0xc0, !PT ;  /* 0x0000001819197812 */ /* 0x000fce00078ec0ff */
[----:B------:R-:W-:Y:S05]  /*fbd0*/  WARPSYNC.COLLECTIVE R15, `(.L_x_321) ;  /* 0x000000000f087348 */ /* 0x000fea0003c00000 */
[----:B------:R0:W1:Y:S02]  /*fbe0*/  SHFL.IDX P6, R14, R13, R12, R11 ;  /* 0x0000000c0d0e7389 */ /* 0x00006400000c000b */
[----:B01----:R-:W-:Y:S01]  /*fbf0*/  ENDCOLLECTIVE ;  /* 0x000000000000791b */ /* 0x003fe20003800000 */
.L_x_321:
[----:B------:R-:W-:-:S05]  /*fc00*/  IMAD.SHL.U32 R0, R25, 0x2, RZ ;  /* 0x0000000219007824 */ /* 0x000fca00078e00ff */
        /* <DEDUP_REMOVED lines=13> */
.L_x_322:
[----:B------:R-:W-:Y:S02]  /*fce0*/  IMAD.MOV.U32 R13, RZ, RZ, R8 ;  /* 0x000000ffff0d7224 */ /* 0x000fe400078e0008 */
[----:B------:R-:W-:Y:S02]  /*fcf0*/  IMAD.MOV.U32 R12, RZ, RZ, 0x2 ;  /* 0x00000002ff0c7424 */ /* 0x000fe400078e00ff */
[----:B------:R-:W-:-:S07]  /*fd00*/  IMAD.MOV.U32 R2, RZ, RZ, R14 ;  /* 0x000000ffff027224 */ /* 0x000fce00078e000e */
[----:B------:R-:W-:Y:S05]  /*fd10*/  WARPSYNC.COLLECTIVE R15, `(.L_x_323) ;  /* 0x000000000f087348 */ /* 0x000fea0003c00000 */
[----:B------:R0:W1:Y:S02]  /*fd20*/  SHFL.IDX P6, R14, R13, R12, R11 ;  /* 0x0000000c0d0e7389 */ /* 0x00006400000c000b */
[----:B01----:R-:W-:Y:S01]  /*fd30*/  ENDCOLLECTIVE ;  /* 0x000000000000791b */ /* 0x003fe20003800000 */
.L_x_323:
        /* <DEDUP_REMOVED lines=13> */
.L_x_324:
[----:B------:R-:W-:Y:S02]  /*fe10*/  IMAD.MOV.U32 R13, RZ, RZ, R8 ;  /* 0x000000ffff0d7224 */ /* 0x000fe400078e0008 */
[----:B------:R-:W-:Y:S02]  /*fe20*/  IMAD.MOV.U32 R12, RZ, RZ, 0x3 ;  /* 0x00000003ff0c7424 */ /* 0x000fe400078e00ff */
[----:B------:R-:W-:-:S07]  /*fe30*/  IMAD.MOV.U32 R2, RZ, RZ, R14 ;  /* 0x000000ffff027224 */ /* 0x000fce00078e000e */
[----:B------:R-:W-:Y:S05]  /*fe40*/  WARPSYNC.COLLECTIVE R15, `(.L_x_325) ;  /* 0x000000000f087348 */ /* 0x000fea0003c00000 */
[----:B------:R0:W1:Y:S02]  /*fe50*/  SHFL.IDX P6, R14, R13, R12, R11 ;  /* 0x0000000c0d0e7389 */ /* 0x00006400000c000b */
[----:B01----:R-:W-:Y:S01]  /*fe60*/  ENDCOLLECTIVE ;  /* 0x000000000000791b */ /* 0x003fe20003800000 */
.L_x_325:
[----:B------:R-:W-:-:S05]  /*fe70*/  IADD3 R2, P0, R2, R0, RZ ;  /* 0x0000000002027210 */ /* 0x000fca0007f1e0ff */
[----:B------:R-:W-:-:S05]  /*fe80*/  IMAD.X R3, RZ, RZ, R25, P0 ;  /* 0x000000ffff037224 */ /* 0x000fca00000e0619 */
[----:B------:R-:W-:Y:S01]  /*fe90*/  @!PT LDS RZ, [RZ] ;  /* 0x00000000fffff984 */ /* 0x000fe20000000800 */
[----:B------:R-:W-:Y:S01]  /*fea0*/  @!PT LDS RZ, [RZ] ;  /* 0x00000000fffff984 */ /* 0x000fe20000000800 */
[----:B------:R-:W-:Y:S01]  /*feb0*/  @!PT LDS RZ, [RZ] ;  /* 0x00000000fffff984 */ /* 0x000fe20000000800 */
[----:B------:R0:W-:Y:S01]  /*fec0*/  LDGSTS.E.BYPASS.LTC128B.128 [R4+0x16400], desc[UR36][R2.64], !P1 ;  /* 0x1640000002047fae */ /* 0x0001e2000c901d64 */
[----:B------:R-:W-:Y:S01]  /*fed0*/  IMAD.MOV.U32 R13, RZ, RZ, R6 ;  /* 0x000000ffff0d7224 */ /* 0x000fe200078e0006 */
[----:B------:R-:W-:Y:S02]  /*fee0*/  LOP3.LUT P1, RZ, R16, 0x80, RZ, 0xc0, !PT ;  /* 0x0000008010ff7812 */ /* 0x000fe4000782c0ff */
[----:B------:R0:W-:Y:S04]  /*fef0*/  LDGSTS.E.BYPASS.LTC128B.128 [R4+0x18400], desc[UR36][R2.64+0x40], !P5 ;  /* 0x1840004002047fae */ /* 0x0001e8000e901d64 */
[----:B------:R0:W-:Y:S01]  /*ff00*/  LDGSTS.E.BYPASS.LTC128B.128 [R4+0x1a400], desc[UR36][R2.64+0x80], !P4 ;  /* 0x1a40008002047fae */ /* 0x0001e2000e101d64 */
[----:B------:R-:W-:-:S07]  /*ff10*/  IMAD.MOV.U32 R25, RZ, RZ, R14 ;  /* 0x000000ffff197224 */ /* 0x000fce00078e000e */
[----:B0-----:R-:W-:Y:S05]  /*ff20*/  WARPSYNC.COLLECTIVE R15, `(.L_x_326) ;  /* 0x000000000f087348 */ /* 0x001fea0003c00000 */
[----:B------:R1:W2:Y:S02]  /*ff30*/  SHFL.IDX P6, R14, R13, R12, R11 ;  /* 0x0000000c0d0e7389 */ /* 0x0002a400000c000b */
[----:B012---:R-:W-:Y:S01]  /*ff40*/  ENDCOLLECTIVE ;  /* 0x000000000000791b */ /* 0x007fe20003800000 */
.L_x_326:
[----:B------:R-:W-:Y:S01]  /*ff50*/  IMAD.MOV.U32 R2, RZ, RZ, R14 ;  /* 0x000000ffff027224 */ /* 0x000fe200078e000e */
[----:B------:R-:W-:Y:S06]  /*ff60*/  BRA `(.L_x_327) ;  /* 0xffffffc800907947 */ /* 0x000fec000383ffff */
.L_x_250:
[----:B-1----:R1:W2:Y:S02]  /*ff70*/  SYNCS.PHASECHK.TRANS64.TRYWAIT P0, [R5+URZ+0x2d860], R2 ;  /* 0x02d86002050075a7 */ /* 0x0022a4000800017f */
[----:B--2---:R-:W-:Y:S05]  /*ff80*/  @!P0 NANOSLEEP.SYNCS 0x989680 ;  /* 0x009896800000895d */ /* 0x004fea0003900000 */
[----:B------:R-:W2:Y:S02]  /*ff90*/  @!P0 SYNCS.PHASECHK.TRANS64 P0, [R5+URZ+0x2d860], R2 ;  /* 0x02d86002050085a7 */ /* 0x000ea4000800007f */
[----:B--2---:R-:W-:Y:S05]  /*ffa0*/  @!P0 BRA `(.L_x_250) ;  /* 0xfffffffc00f08947 */ /* 0x004fea000383ffff */
[----:B------:R-:W-:Y:S05]  /*ffb0*/  BRA `(.L_x_328) ;  /* 0xffffffc800f47947 */ /* 0x000fea000383ffff */
.L_x_251:
        /* <DEDUP_REMOVED lines=8> */
.L_x_330:
[----:B------:R-:W-:Y:S05]  /*10040*/  BSYNC B1 ;  /* 0x0000000000017941 */ /* 0x000fea0003800000 */
.L_x_329:
[----:B------:R-:W-:Y:S02]  /*10050*/  IMAD.MOV.U32 R13, RZ, RZ, R18 ;  /* 0x000000ffff0d7224 */ /* 0x000fe400078e0012 */
[----:B------:R-:W-:Y:S02]  /*10060*/  IMAD.MOV.U32 R12, RZ, RZ, RZ ;  /* 0x000000ffff0c7224 */ /* 0x000fe400078e00ff */
[----:B------:R-:W-:Y:S02]  /*10070*/  IMAD.MOV.U32 R11, RZ, RZ, 0x1c1f ;  /* 0x00001c1fff0b7424 */ /* 0x000fe400078e00ff */
[----:B------:R-:W-:Y:S02]  /*10080*/  IMAD.MOV.U32 R15, RZ, RZ, -0x1 ;  /* 0xffffffffff0f7424 */ /* 0x000fe400078e00ff */
[----:B------:R-:W-:Y:S02]  /*10090*/  IMAD.MOV.U32 R3, RZ, RZ, R14 ;  /* 0x000000ffff037224 */ /* 0x000fe400078e000e */
[----:B------:R-:W-:-:S07]  /*100a0*/  IMAD R4, R4, 0x2, R17 ;  /* 0x0000000204047824 */ /* 0x000fce00078e0211 */
[----:B------:R-:W-:Y:S05]  /*100b0*/  WARPSYNC.COLLECTIVE R15, `(.L_x_331) ;  /* 0x000000000f087348 */ /* 0x000fea0003c00000 */
[----:B------:R0:W1:Y:S02]  /*100c0*/  SHFL.IDX P6, R14, R13, R12, R11 ;  /* 0x0000000c0d0e7389 */ /* 0x00006400000c000b */
[----:B01----:R-:W-:Y:S01]  /*100d0*/  ENDCOLLECTIVE ;  /* 0x000000000000791b */ /* 0x003fe20003800000 */
.L_x_331:
[----:B------:R-:W-:Y:S01]  /*100e0*/  MOV R13, R19 ;  /* 0x00000013000d7202 */ /* 0x000fe20000000f00 */
[----:B------:R-:W-:Y:S02]  /*100f0*/  IMAD.MOV.U32 R12, RZ, RZ, 0x1 ;  /* 0x00000001ff0c7424 */ /* 0x000fe400078e00ff */
[----:B------:R-:W-:-:S07]  /*10100*/  IMAD.MOV.U32 R2, RZ, RZ, R14 ;  /* 0x000000ffff027224 */ /* 0x000fce00078e000e */
[----:B------:R-:W-:Y:S05]  /*10110*/  WARPSYNC.COLLECTIVE R15, `(.L_x_332) ;  /* 0x000000000f087348 */ /* 0x000fea0003c00000 */
[----:B------:R0:W1:Y:S02]  /*10120*/  SHFL.IDX P6, R14, R13, R12, R11 ;  /* 0x0000000c0d0e7389 */ /* 0x00006400000c000b */
[----:B01----:R-:W-:Y:S01]  /*10130*/  ENDCOLLECTIVE ;  /* 0x000000000000791b */ /* 0x003fe20003800000 */
.L_x_332:
[----:B------:R-:W-:-:S05]  /*10140*/  IADD3 R2, P0, R2, R0, RZ ;  /* 0x0000000002027210 */ /* 0x000fca0007f1e0ff */
        /* <DEDUP_REMOVED lines=15> */
.L_x_333:
[----:B------:R-:W-:Y:S02]  /*10240*/  IMAD.MOV.U32 R13, RZ, RZ, R19 ;  /* 0x000000ffff0d7224 */ /* 0x000fe400078e0013 */
[----:B------:R-:W-:Y:S02]  /*10250*/  IMAD.MOV.U32 R12, RZ, RZ, 0x2 ;  /* 0x00000002ff0c7424 */ /* 0x000fe400078e00ff */
[----:B------:R-:W-:-:S07]  /*10260*/  IMAD.MOV.U32 R2, RZ, RZ, R14 ;  /* 0x000000ffff027224 */ /* 0x000fce00078e000e */
[----:B------:R-:W-:Y:S05]  /*10270*/  WARPSYNC.COLLECTIVE R15, `(.L_x_334) ;  /* 0x000000000f087348 */ /* 0x000fea0003c00000 */
[----:B------:R0:W1:Y:S02]  /*10280*/  SHFL.IDX P6, R14, R13, R12, R11 ;  /* 0x0000000c0d0e7389 */ /* 0x00006400000c000b */
[----:B01----:R-:W-:Y:S01]  /*10290*/  ENDCOLLECTIVE ;  /* 0x000000000000791b */ /* 0x003fe20003800000 */
.L_x_334:
        /* <DEDUP_REMOVED lines=16> */
.L_x_335:
[----:B------:R-:W-:Y:S02]  /*103a0*/  IMAD.MOV.U32 R13, RZ, RZ, R19 ;  /* 0x000000ffff0d7224 */ /* 0x000fe400078e0013 */
[----:B------:R-:W-:Y:S02]  /*103b0*/  IMAD.MOV.U32 R12, RZ, RZ, 0x3 ;  /* 0x00000003ff0c7424 */ /* 0x000fe400078e00ff */
[----:B------:R-:W-:-:S07]  /*103c0*/  IMAD.MOV.U32 R2, RZ, RZ, R14 ;  /* 0x000000ffff027224 */ /* 0x000fce00078e000e */
[----:B------:R-:W-:Y:S05]  /*103d0*/  WARPSYNC.COLLECTIVE R15, `(.L_x_336) ;  /* 0x000000000f087348 */ /* 0x000fea0003c00000 */
[----:B------:R0:W1:Y:S02]  /*103e0*/  SHFL.IDX P6, R14, R13, R12, R11 ;  /* 0x0000000c0d0e7389 */ /* 0x00006400000c000b */
[----:B01----:R-:W-:Y:S01]  /*103f0*/  ENDCOLLECTIVE ;  /* 0x000000000000791b */ /* 0x003fe20003800000 */
.L_x_336:
[----:B------:R-:W-:-:S05]  /*10400*/  IADD3 R2, P0, R2, R0, RZ ;  /* 0x0000000002027210 */ /* 0x000fca0007f1e0ff */
[----:B------:R-:W-:Y:S01]  /*10410*/  IMAD.X R3, RZ, RZ, R3, P0 ;  /* 0x000000ffff037224 */ /* 0x000fe200000e0603 */
[----:B------:R-:W-:Y:S01]  /*10420*/  ISETP.LT.OR P0, PT, R6, 0x41, P3 ;  /* 0x000000410600780c */ /* 0x000fe20001f01670 */
[----:B------:R-:W-:-:S12]  /*10430*/  IMAD.MOV.U32 R13, RZ, RZ, R18 ;  /* 0x000000ffff0d7224 */ /* 0x000fd800078e0012 */
        /* <DEDUP_REMOVED lines=9> */
.L_x_337:
[----:B------:R-:W-:Y:S01]  /*104d0*/  @!PT LDS RZ, [RZ] ;  /* 0x00000000fffff984 */ /* 0x000fe20000000800 */
[----:B------:R-:W-:Y:S01]  /*104e0*/  @!PT LDS RZ, [RZ] ;  /* 0x00000000fffff984 */ /* 0x000fe20000000800 */
[----:B------:R-:W-:Y:S01]  /*104f0*/  @!PT LDS RZ, [RZ] ;  /* 0x00000000fffff984 */ /* 0x000fe20000000800 */
[----:B------:R-:W-:Y:S01]  /*10500*/  LDGSTS.E.BYPASS.LTC128B.128 [R4+0x3400], desc[UR36][R2.64+0x40], !P0 ;  /* 0x0340004002047fae */ /* 0x000fe2000c101d64 */
[----:B------:R-:W-:-:S13]  /*10510*/  ISETP.LT.OR P0, PT, R6, 0x41, P1 ;  /* 0x000000410600780c */ /* 0x000fda0000f01670 */
[----:B------:R0:W-:Y:S02]  /*10520*/  LDGSTS.E.BYPASS.LTC128B.128 [R4+0x5400], desc[UR36][R2.64+0x80], !P0 ;  /* 0x0540008002047fae */ /* 0x0001e4000c101d64 */
[----:B0-----:R-:W-:Y:S01]  /*10530*/  IMAD.MOV.U32 R2, RZ, RZ, R14 ;  /* 0x000000ffff027224 */ /* 0x001fe200078e000e */
[----:B------:R-:W-:Y:S06]  /*10540*/  BRA `(.L_x_338) ;  /* 0xffffffc800587947 */ /* 0x000fec000383ffff */
.L_x_259:
[----:B-1----:R1:W2:Y:S02]  /*10550*/  SYNCS.PHASECHK.TRANS64.TRYWAIT P0, [R0+URZ+0x2d860], R3 ;  /* 0x02d86003000075a7 */ /* 0x0022a4000800017f */
[----:B--2---:R-:W-:Y:S05]  /*10560*/  @!P0 NANOSLEEP.SYNCS 0x989680 ;  /* 0x009896800000895d */ /* 0x004fea0003900000 */
[----:B------:R-:W2:Y:S02]  /*10570*/  @!P0 SYNCS.PHASECHK.TRANS64 P0, [R0+URZ+0x2d860], R3 ;  /* 0x02d86003000085a7 */ /* 0x000ea4000800007f */
[----:B--2---:R-:W-:Y:S05]  /*10580*/  @!P0 BRA `(.L_x_259) ;  /* 0xfffffffc00f08947 */ /* 0x004fea000383ffff */
[----:B------:R-:W-:Y:S05]  /*10590*/  BRA `(.L_x_339) ;  /* 0xffffffcc00807947 */ /* 0x000fea000383ffff */
.L_x_260:
        /* <DEDUP_REMOVED lines=8> */
.L_x_341:
[----:B------:R-:W-:Y:S05]  /*10620*/  BSYNC B0 ;  /* 0x0000000000007941 */ /* 0x000fea0003800000 */
.L_x_340:
[----:B------:R-:W0:Y:S01]  /*10630*/  S2R R2, SR_TID.X ;  /* 0x0000000000027919 */ /* 0x000e220000002100 */
[----:B------:R-:W-:Y:S01]  /*10640*/  IMAD.MOV.U32 R13, RZ, RZ, R18 ;  /* 0x000000ffff0d7224 */ /* 0x000fe200078e0012 */
[----:B------:R-:W-:Y:S01]  /*10650*/  LEA R4, R4, R17, 0x1 ;  /* 0x0000001104047211 */ /* 0x000fe200078e08ff */
[----:B------:R-:W-:Y:S02]  /*10660*/  IMAD.MOV.U32 R12, RZ, RZ, RZ ;  /* 0x000000ffff0c7224 */ /* 0x000fe400078e00ff */
[----:B------:R-:W-:Y:S02]  /*10670*/  IMAD.MOV.U32 R11, RZ, RZ, 0x1c1f ;  /* 0x00001c1fff0b7424 */ /* 0x000fe400078e00ff */
[----:B------:R-:W-:Y:S02]  /*10680*/  IMAD.MOV.U32 R15, RZ, RZ, -0x1 ;  /* 0xffffffffff0f7424 */ /* 0x000fe400078e00ff */
[----:B------:R-:W-:-:S07]  /*10690*/  IMAD.MOV.U32 R3, RZ, RZ, R14 ;  /* 0x000000ffff037224 */ /* 0x000fce00078e000e */
[----:B0-----:R-:W-:Y:S05]  /*106a0*/  WARPSYNC.COLLECTIVE R15, `(.L_x_342) ;  /* 0x000000000f087348 */ /* 0x001fea0003c00000 */
[----:B------:R1:W2:Y:S02]  /*106b0*/  SHFL.IDX P6, R14, R13, R12, R11 ;  /* 0x0000000c0d0e7389 */ /* 0x0002a400000c000b */
[----:B012---:R-:W-:Y:S01]  /*106c0*/  ENDCOLLECTIVE ;  /* 0x000000000000791b */ /* 0x007fe20003800000 */
.L_x_342:
[----:B------:R-:W-:Y:S01]  /*106d0*/  ULDC UR4, c[0x0][0x2f4] ;  /* 0x0000bd0000047ab9 */ /* 0x000fe20000000800 */
[----:B------:R-:W-:Y:S02]  /*106e0*/  IMAD.MOV.U32 R13, RZ, RZ, R19 ;  /* 0x000000ffff0d7224 */ /* 0x000fe400078e0013 */
[----:B------:R-:W-:Y:S02]  /*106f0*/  IMAD.MOV.U32 R12, RZ, RZ, 0x1 ;  /* 0x00000001ff0c7424 */ /* 0x000fe400078e00ff */
[----:B------:R-:W-:-:S05]  /*10700*/  IMAD.SHL.U32 R7, R2, 0x8, RZ ;  /* 0x0000000802077824 */ /* 0x000fca00078e00ff */
[----:B------:R-:W-:-:S04]  /*10710*/  LOP3.LUT R7, R7, 0x18, RZ, 0xc0, !PT ;  /* 0x0000001807077812 */ /* 0x000fc800078ec0ff */
[C---:B------:R-:W-:Y:S01]  /*10720*/  ISETP.GE.AND P2, PT, R7.reuse, UR4, PT ;  /* 0x0000000407007c0c */ /* 0x040fe2000bf46270 */
[C---:B------:R-:W-:Y:S01]  /*10730*/  IMAD.SHL.U32 R5, R7.reuse, 0x2, RZ ;  /* 0x0000000207057824 */ /* 0x040fe200078e00ff */
[C---:B------:R-:W-:Y:S02]  /*10740*/  LOP3.LUT R8, R7.reuse, 0x20, RZ, 0xfc, !PT ;  /* 0x0000002007087812 */ /* 0x040fe400078efcff */
[----:B------:R-:W-:Y:S02]  /*10750*/  LOP3.LUT R7, R7, 0x40, RZ, 0xfc, !PT ;  /* 0x0000004007077812 */ /* 0x000fe400078efcff */
[----:B------:R-:W-:Y:S02]  /*10760*/  IADD3 R2, P0, R14, R5, RZ ;  /* 0x000000050e027210 */ /* 0x000fe40007f1e0ff */
[----:B------:R-:W-:Y:S02]  /*10770*/  ISETP.LT.OR P3, PT, R6, 0x1, P2 ;  /* 0x000000010600780c */ /* 0x000fe40001761670 */
[----:B------:R-:W-:Y:S01]  /*10780*/  ISETP.GE.AND P1, PT, R8, UR4, PT ;  /* 0x0000000408007c0c */ /* 0x000fe2000bf26270 */
[----:B------:R-:W-:Y:S01]  /*10790*/  IMAD.X R3, RZ, RZ, R3, P0 ;  /* 0x000000ffff037224 */ /* 0x000fe200000e0603 */
[----:B------:R-:W-:-:S13]  /*107a0*/  ISETP.GE.AND P0, PT, R7, UR4, PT ;  /* 0x0000000407007c0c */ /* 0x000fda000bf06270 */
[----:B------:R-:W-:Y:S05]  /*107b0*/  WARPSYNC.COLLECTIVE R15, `(.L_x_343) ;  /* 0x000000000f087348 */ /* 0x000fea0003c00000 */
[----:B------:R0:W1:Y:S02]  /*107c0*/  SHFL.IDX P6, R14, R13, R12, R11 ;  /* 0x0000000c0d0e7389 */ /* 0x00006400000c000b */
[----:B01----:R-:W-:Y:S01]  /*107d0*/  ENDCOLLECTIVE ;  /* 0x000000000000791b */ /* 0x003fe20003800000 */
.L_x_343:
[C---:B------:R-:W-:Y:S01]  /*107e0*/  ISETP.LT.OR P4, PT, R6.reuse, 0x1, P1 ;  /* 0x000000010600780c */ /* 0x040fe20000f81670 */
[----:B------:R-:W-:Y:S01]  /*107f0*/  @!PT LDS RZ, [RZ] ;  /* 0x00000000fffff984 */ /* 0x000fe20000000800 */
[----:B------:R-:W-:Y:S01]  /*10800*/  @!PT LDS RZ, [RZ] ;  /* 0x00000000fffff984 */ /* 0x000fe20000000800 */
[----:B------:R-:W-:Y:S01]  /*10810*/  @!PT LDS RZ, [RZ] ;  /* 0x00000000fffff984 */ /* 0x000fe20000000800 */
[----:B------:R-:W-:Y:S01]  /*10820*/  LDGSTS.E.BYPASS.LTC128B.128 [R4+0x400], desc[UR36][R2.64], !P3 ;  /* 0x0040000002047fae */ /* 0x000fe2000d901d64 */
[----:B------:R-:W-:Y:S01]  /*10830*/  ISETP.LT.OR P3, PT, R6, 0x1, P0 ;  /* 0x000000010600780c */ /* 0x000fe20000761670 */
[----:B------:R-:W-:-:S10]  /*10840*/  IMAD.MOV.U32 R13, RZ, RZ, R18 ;  /* 0x000000ffff0d7224 */ /* 0x000fd400078e0012 */
[----:B------:R-:W-:Y:S04]  /*10850*/  LDGSTS.E.BYPASS.LTC128B.128 [R4+0x2400], desc[UR36][R2.64+0x40], !P4 ;  /* 0x0240004002047fae */ /* 0x000fe8000e101d64 */
[----:B------:R0:W-:Y:S01]  /*10860*/  LDGSTS.E.BYPASS.LTC128B.128 [R4+0x4400], desc[UR36][R2.64+0x80], !P3 ;  /* 0x0440008002047fae */ /* 0x0001e2000d901d64 */
[----:B------:R-:W-:Y:S01]  /*10870*/  ISETP.LT.OR P3, PT, R6, 0x21, P2 ;  /* 0x000000210600780c */ /* 0x000fe20001761670 */
[----:B0-----:R-:W-:-:S12]  /*10880*/  IMAD.MOV.U32 R3, RZ, RZ, R14 ;  /* 0x000000ffff037224 */ /* 0x001fd800078e000e */
[----:B------:R-:W-:Y:S05]  /*10890*/  WARPSYNC.COLLECTIVE R15, `(.L_x_344) ;  /* 0x000000000f087348 */ /* 0x000fea0003c00000 */
[----:B------:R0:W1:Y:S02]  /*108a0*/  SHFL.IDX P6, R14, R13, R12, R11 ;  /* 0x0000000c0d0e7389 */ /* 0x00006400000c000b */
[----:B01----:R-:W-:Y:S01]  /*108b0*/  ENDCOLLECTIVE ;  /* 0x000000000000791b */ /* 0x003fe20003800000 */
.L_x_344:
[----:B------:R-:W-:Y:S02]  /*108c0*/  IMAD.MOV.U32 R13, RZ, RZ, R19 ;  /* 0x000000ffff0d7224 */ /* 0x000fe400078e0013 */
[----:B------:R-:W-:Y:S01]  /*108d0*/  IMAD.MOV.U32 R12, RZ, RZ, 0x2 ;  /* 0x00000002ff0c7424 */ /* 0x000fe200078e00ff */
[----:B------:R-:W-:-:S13]  /*108e0*/  IADD3 R2, P4, R14, R5, RZ ;  /* 0x000000050e027210 */ /* 0x000fda0007f9e0ff */
[----:B------:R-:W-:Y:S05]  /*108f0*/  WARPSYNC.COLLECTIVE R15, `(.L_x_345) ;  /* 0x000000000f087348 */ /* 0x000fea0003c00000 */
[----:B------:R0:W1:Y:S02]  /*10900*/  SHFL.IDX P6, R14, R13, R12, R11 ;  /* 0x0000000c0d0e7389 */ /* 0x00006400000c000b */
[----:B01----:R-:W-:Y:S01]  /*10910*/  ENDCOLLECTIVE ;  /* 0x000000000000791b */ /* 0x003fe20003800000 */
.L_x_345:
[----:B------:R-:W-:Y:S01]  /*10920*/  IMAD.X R3, RZ, RZ, R3, P4 ;  /* 0x000000ffff037224 */ /* 0x000fe200020e0603 */
[----:B------:R-:W-:-:S04]  /*10930*/  ISETP.LT.OR P4, PT, R6, 0x21, P1 ;  /* 0x000000210600780c */ /* 0x000fc80000f81670 */
[----:B------:R-:W-:Y:S01]  /*10940*/  @!PT LDS RZ, [RZ] ;  /* 0x00000000fffff984 */ /* 0x000fe20000000800 */
[----:B------:R-:W-:Y:S01]  /*10950*/  @!PT LDS RZ, [RZ] ;  /* 0x00000000fffff984 */ /* 0x000fe20000000800 */
[----:B------:R-:W-:Y:S01]  /*10960*/  @!PT LDS RZ, [RZ] ;  /* 0x00000000fffff984 */ /* 0x000fe20000000800 */
[----:B------:R-:W-:Y:S01]  /*10970*/  LDGSTS.E.BYPASS.LTC128B.128 [R4+0xc00], desc[UR36][R2.64], !P3 ;  /* 0x00c0000002047fae */ /* 0x000fe2000d901d64 */
[----:B------:R-:W-:Y:S01]  /*10980*/  ISETP.LT.OR P3, PT, R6, 0x21, P0 ;  /* 0x000000210600780c */ /* 0x000fe20000761670 */
[----:B------:R-:W-:-:S07]  /*10990*/  IMAD.MOV.U32 R13, RZ, RZ, R18 ;  /* 0x000000ffff0d7224 */ /* 0x000fce00078e0012 */
[----:B------:R-:W-:Y:S05]  /*109a0*/  LDGSTS.E.BYPASS.LTC128B.128 [R4+0x2c00], desc[UR36][R2.64+0x40], !P4 ;  /* 0x02c0004002047fae */ /* 0x000fea000e101d64 */
[----:B------:R0:W-:Y:S01]  /*109b0*/  LDGSTS.E.BYPASS.LTC128B.128 [R4+0x4c00], desc[UR36][R2.64+0x80], !P3 ;  /* 0x04c0008002047fae */ /* 0x0001e2000d901d64 */
[----:B------:R-:W-:Y:S01]  /*109c0*/  ISETP.LT.OR P3, PT, R6, 0x41, P2 ;  /* 0x000000410600780c */ /* 0x000fe20001761670 */
[----:B0-----:R-:W-:-:S12]  /*109d0*/  IMAD.MOV.U32 R3, RZ, RZ, R14 ;  /* 0x000000ffff037224 */ /* 0x001fd800078e000e */
[----:B------:R-:W-:Y:S05]  /*109e0*/  WARPSYNC.COLLECTIVE R15, `(.L_x_346) ;  /* 0x000000000f087348 */ /* 0x000fea0003c00000 */
[----:B------:R0:W1:Y:S02]  /*109f0*/  SHFL.IDX P6, R14, R13, R12, R11 ;  /* 0x0000000c0d0e7389 */ /* 0x00006400000c000b */
[----:B01----:R-:W-:Y:S01]  /*10a00*/  ENDCOLLECTIVE ;  /* 0x000000000000791b */ /* 0x003fe20003800000 */
.L_x_346:
[----:B------:R-:W-:Y:S02]  /*10a10*/  IMAD.MOV.U32 R13, RZ, RZ, R19 ;  /* 0x000000ffff0d7224 */ /* 0x000fe400078e0013 */
[----:B------:R-:W-:Y:S01]  /*10a20*/  IMAD.MOV.U32 R12, RZ, RZ, 0x3 ;  /* 0x00000003ff0c7424 */ /* 0x000fe200078e00ff */
[----:B------:R-:W-:-:S13]  /*10a30*/  IADD3 R2, P4, R14, R5, RZ ;  /* 0x000000050e027210 */ /* 0x000fda0007f9e0ff */
[----:B------:R-:W-:Y:S05]  /*10a40*/  WARPSYNC.COLLECTIVE R15, `(.L_x_347) ;  /* 0x000000000f087348 */ /* 0x000fea0003c00000 */
[----:B------:R0:W1:Y:S02]  /*10a50*/  SHFL.IDX P6, R14, R13, R12, R11 ;  /* 0x0000000c0d0e7389 */ /* 0x00006400000c000b */
[----:B01----:R-:W-:Y:S01]  /*10a60*/  ENDCOLLECTIVE ;  /* 0x000000000000791b */ /* 0x003fe20003800000 */
.L_x_347:
[----:B------:R-:W-:Y:S01]  /*10a70*/  IMAD.X R3, RZ, RZ, R3, P4 ;  /* 0x000000ffff037224 */ /* 0x000fe200020e0603 */
[----:B------:R-:W-:-:S04]  /*10a80*/  ISETP.LT.OR P4, PT, R6, 0x41, P1 ;  /* 0x000000410600780c */ /* 0x000fc80000f81670 */
[----:B------:R-:W-:Y:S01]  /*10a90*/  @!PT LDS RZ, [RZ] ;  /* 0x00000000fffff984 */ /* 0x000fe20000000800 */
[----:B------:R-:W-:Y:S01]  /*10aa0*/  @!PT LDS RZ, [RZ] ;  /* 0x00000000fffff984 */ /* 0x000fe20000000800 */
[----:B------:R-:W-:Y:S01]  /*10ab0*/  @!PT LDS RZ, [RZ] ;  /* 0x00000000fffff984 */ /* 0x000fe20000000800 */
[----:B------:R0:W-:Y:S01]  /*10ac0*/  LDGSTS.E.BYPASS.LTC128B.128 [R4+0x1400], desc[UR36][R2.64], !P3 ;  /* 0x0140000002047fae */ /* 0x0001e2000d901d64 */
[----:B------:R-:W-:Y:S01]  /*10ad0*/  ISETP.LT.OR P3, PT, R6, 0x41, P0 ;  /* 0x000000410600780c */ /* 0x000fe20000761670 */
[----:B------:R-:W-:-:S07]  /*10ae0*/  IMAD.MOV.U32 R13, RZ, RZ, R18 ;  /* 0x000000ffff0d7224 */ /* 0x000fce00078e0012 */
[----:B------:R0:W-:Y:S05]  /*10af0*/  LDGSTS.E.BYPASS.LTC128B.128 [R4+0x3400], desc[UR36][R2.64+0x40], !P4 ;  /* 0x0340004002047fae */ /* 0x0001ea000e101d64 */
[----:B------:R0:W-:Y:S01]  /*10b00*/  LDGSTS.E.BYPASS.LTC128B.128 [R4+0x5400], desc[UR36][R2.64+0x80], !P3 ;  /* 0x0540008002047fae */ /* 0x0001e2000d901d64 */
[----:B------:R-:W-:-:S07]  /*10b10*/  IMAD.MOV.U32 R19, RZ, RZ, R14 ;  /* 0x000000ffff137224 */ /* 0x000fce00078e000e */
[----:B0-----:R-:W-:Y:S05]  /*10b20*/  WARPSYNC.COLLECTIVE R15, `(.L_x_348) ;  /* 0x000000000f087348 */ /* 0x001fea0003c00000 */
[----:B------:R1:W2:Y:S02]  /*10b30*/  SHFL.IDX P6, R14, R13, R12, R11 ;  /* 0x0000000c0d0e7389 */ /* 0x0002a400000c000b */
[----:B012---:R-:W-:Y:S01]  /*10b40*/  ENDCOLLECTIVE ;  /* 0x000000000000791b */ /* 0x007fe20003800000 */
.L_x_348:
[----:B------:R-:W-:Y:S05]  /*10b50*/  BRA `(.L_x_349) ;  /* 0xffffffc800f47947 */ /* 0x000fea000383ffff */
.L_x_265:
        /* <DEDUP_REMOVED lines=8> */
.L_x_351:
[----:B------:R-:W-:Y:S05]  /*10be0*/  BSYNC B0 ;  /* 0x0000000000007941 */ /* 0x000fea0003800000 */
.L_x_350:
[----:B------:R-:W-:Y:S02]  /*10bf0*/  IMAD.MOV.U32 R13, RZ, RZ, R24 ;  /* 0x000000ffff0d7224 */ /* 0x000fe400078e0018 */
[----:B------:R-:W-:Y:S02]  /*10c00*/  IMAD.MOV.U32 R12, RZ, RZ, 0x1 ;  /* 0x00000001ff0c7424 */ /* 0x000fe400078e00ff */
[----:B------:R-:W-:Y:S02]  /*10c10*/  IMAD.MOV.U32 R11, RZ, RZ, 0x1f ;  /* 0x0000001fff0b7424 */ /* 0x000fe400078e00ff */
[----:B------:R-:W-:Y:S02]  /*10c20*/  IMAD.MOV.U32 R15, RZ, RZ, -0x1 ;  /* 0xffffffffff0f7424 */ /* 0x000fe400078e00ff */
[----:B------:R-:W-:Y:S02]  /*10c30*/  IMAD.IADD R9, R27, 0x1, R8 ;  /* 0x000000011b097824 */ /* 0x000fe400078e0208 */
[----:B------:R-:W-:-:S07]  /*10c40*/  IMAD.MOV.U32 R0, RZ, RZ, R14 ;  /* 0x000000ffff007224 */ /* 0x000fce00078e000e */
[----:B------:R-:W-:Y:S05]  /*10c50*/  WARPSYNC.COLLECTIVE R15, `(.L_x_352) ;  /* 0x000000000f087348 */ /* 0x000fea0003c00000 */
[----:B------:R0:W1:Y:S02]  /*10c60*/  SHFL.IDX P6, R14, R13, R12, R11 ;  /* 0x0000000c0d0e7389 */ /* 0x00006400000c000b */
[----:B01----:R-:W-:Y:S01]  /*10c70*/  ENDCOLLECTIVE ;  /* 0x000000000000791b */ /* 0x003fe20003800000 */
.L_x_352:
[----:B------:R-:W-:Y:S02]  /*10c80*/  ULDC UR4, c[0x0][0xc3c] ;  /* 0x00030f0000047ab9 */ /* 0x000fe40000000800 */
[----:B------:R-:W-:-:S13]  /*10c90*/  ISETP.GE.OR P1, PT, R9, UR4, !P0 ;  /* 0x0000000409007c0c */ /* 0x000fda000c726670 */
[----:B------:R-:W0:Y:S08]  /*10ca0*/  @!P1 LDC.64 R2, c[0x0][0xc80] ;  /* 0x00032000ff029b82 */ /* 0x000e300000000a00 */
[----:B------:R-:W1:Y:S01]  /*10cb0*/  @!P1 LDC.64 R4, c[0x0][0xc78] ;  /* 0x00031e00ff049b82 */ /* 0x000e620000000a00 */
[----:B------:R-:W-:Y:S02]  /*10cc0*/  IMAD.MOV.U32 R11, RZ, RZ, RZ ;  /* 0x000000ffff0b7224 */ /* 0x000fe400078e00ff */
[----:B------:R-:W-:-:S02]  /*10cd0*/  IMAD.MOV.U32 R6, RZ, RZ, R14 ;  /* 0x000000ffff067224 */ /* 0x000fc400078e000e */
[----:B0-----:R-:W-:-:S05]  /*10ce0*/  @!P1 IMAD.WIDE R2, R9, 0x4, R2 ;  /* 0x0000000409029825 */ /* 0x001fca00078e0202 */
[----:B------:R1:W2:Y:S02]  /*10cf0*/  @!P1 LDG.E R7, desc[UR36][R2.64] ;  /* 0x0000002402079981 */ /* 0x0002a4000c1e1900 */
[----:B-1----:R-:W-:-:S05]  /*10d00*/  @!P1 IMAD.WIDE R2, R9, 0x4, R4 ;  /* 0x0000000409029825 */ /* 0x002fca00078e0204 */
[----:B------:R-:W3:Y:S01]  /*10d10*/  @!P1 LDG.E R5, desc[UR36][R2.64] ;  /* 0x0000002402059981 */ /* 0x000ee2000c1e1900 */
[----:B------:R-:W-:Y:S01]  /*10d20*/  IMAD.MOV.U32 R4, RZ, RZ, RZ ;  /* 0x000000ffff047224 */ /* 0x000fe200078e00ff */
[C---:B------:R-:W-:Y:S01]  /*10d30*/  ISETP.GE.U32.AND P2, PT, R8.reuse, 0x2, PT ;  /* 0x000000020800780c */ /* 0x040fe20003f46070 */
[----:B------:R-:W-:Y:S01]  /*10d40*/  IMAD.MOV.U32 R24, RZ, RZ, RZ ;  /* 0x000000ffff187224 */ /* 0x000fe200078e00ff */
[C---:B------:R-:W-:Y:S02]  /*10d50*/  ISETP.GE.U32.AND P3, PT, R8.reuse, 0x4, PT ;  /* 0x000000040800780c */ /* 0x040fe40003f66070 */
[C---:B------:R-:W-:Y:S02]  /*10d60*/  ISETP.GE.U32.AND P4, PT, R8.reuse, 0x8, PT ;  /* 0x000000080800780c */ /* 0x040fe40003f86070 */
[----:B------:R-:W-:Y:S01]  /*10d70*/  ISETP.GE.U32.AND P5, PT, R8, 0x10, PT ;  /* 0x000000100800780c */ /* 0x000fe20003fa6070 */
[----:B--2---:R-:W-:Y:S02]  /*10d80*/  @!P1 IMAD.MOV.U32 R4, RZ, RZ, R7 ;  /* 0x000000ffff049224 */ /* 0x004fe400078e0007 */
[----:B------:R-:W-:Y:S01]  /*10d90*/  IMAD.MOV.U32 R7, RZ, RZ, RZ ;  /* 0x000000ffff077224 */ /* 0x000fe200078e00ff */
[----:B---3--:R-:W-:-:S02]  /*10da0*/  @!P1 MOV R7, R5 ;  /* 0x0000000500079202 */ /* 0x008fc40000000f00 */
[----:B------:R-:W-:-:S03]  /*10db0*/  ISETP.NE.AND P1, PT, R8, RZ, PT ;  /* 0x000000ff0800720c */ /* 0x000fc60003f25270 */
[----:B------:R-:W-:-:S10]  /*10dc0*/  IMAD R13, R7, R4, RZ ;  /* 0x00000004070d7224 */ /* 0x000fd400078e02ff */
[----:B------:R-:W-:Y:S05]  /*10dd0*/  WARPSYNC.COLLECTIVE R15, `(.L_x_353) ;  /* 0x000000000f087348 */ /* 0x000fea0003c00000 */
[----:B------:R0:W1:Y:S02]  /*10de0*/  SHFL.UP P6, R14, R13, R12, R11 ;  /* 0x0400000c0d0e7389 */ /* 0x00006400000c000b */
[----:B01----:R-:W-:Y:S01]  /*10df0*/  ENDCOLLECTIVE ;  /* 0x000000000000791b */ /* 0x003fe20003800000 */
.L_x_353:
[----:B------:R-:W-:Y:S01]  /*10e00*/  IMAD.MOV.U32 R12, RZ, RZ, 0x2 ;  /* 0x00000002ff0c7424 */ /* 0x000fe200078e00ff */
[----:B------:R-:W-:-:S05]  /*10e10*/  SEL R14, R14, RZ, P1 ;  /* 0x000000ff0e0e7207 */ /* 0x000fca0000800000 */
[----:B------:R-:W-:-:S04]  /*10e20*/  IMAD.IADD R5, R13, 0x1, R14 ;  /* 0x000000010d057824 */ /* 0x000fc800078e020e */
[----:B------:R-:W-:-:S07]  /*10e30*/  IMAD.MOV.U32 R13, RZ, RZ, R5 ;  /* 0x000000ffff0d7224 */ /* 0x000fce00078e0005 */
[----:B------:R-:W-:Y:S05]  /*10e40*/  WARPSYNC.COLLECTIVE R15, `(.L_x_354) ;  /* 0x000000000f087348 */ /* 0x000fea0003c00000 */
[----:B------:R0:W1:Y:S02]  /*10e50*/  SHFL.UP P6, R14, R13, R12, R11 ;  /* 0x0400000c0d0e7389 */ /* 0x00006400000c000b */
[----:B01----:R-:W-:Y:S01]  /*10e60*/  ENDCOLLECTIVE ;  /* 0x000000000000791b */ /* 0x003fe20003800000 */
.L_x_354:
[----:B------:R-:W-:Y:S01]  /*10e70*/  IMAD.MOV.U32 R12, RZ, RZ, 0x4 ;  /* 0x00000004ff0c7424 */ /* 0x000fe200078e00ff */
[----:B------:R-:W-:-:S05]  /*10e80*/  SEL R2, R14, RZ, P2 ;  /* 0x000000ff0e027207 */ /* 0x000fca0001000000 */
[----:B------:R-:W-:-:S04]  /*10e90*/  IMAD.IADD R2, R5, 0x1, R2 ;  /* 0x0000000105027824 */ /* 0x000fc800078e0202 */
[----:B------:R-:W-:-:S07]  /*10ea0*/  IMAD.MOV.U32 R13, RZ, RZ, R2 ;  /* 0x000000ffff0d7224 */ /* 0x000fce00078e0002 */
[----:B------:R-:W-:Y:S05]  /*10eb0*/  WARPSYNC.COLLECTIVE R15, `(.L_x_355) ;  /* 0x000000000f087348 */ /* 0x000fea0003c00000 */
[----:B------:R0:W1:Y:S02]  /*10ec0*/  SHFL.UP P6, R14, R13, R12, R11 ;  /* 0x0400000c0d0e7389 */ /* 0x00006400000c000b */
[----:B01----:R-:W-:Y:S01]  /*10ed0*/  ENDCOLLECTIVE ;  /* 0x000000000000791b */ /* 0x003fe20003800000 */
.L_x_355:
[----:B------:R-:W-:Y:S01]  /*10ee0*/  IMAD.MOV.U32 R12, RZ, RZ, 0x8 ;  /* 0x00000008ff0c7424 */ /* 0x000fe200078e00ff */
[----:B------:R-:W-:-:S05]  /*10ef0*/  SEL R3, R14, RZ, P3 ;  /* 0x000000ff0e037207 */ /* 0x000fca0001800000 */
[----:B------:R-:W-:-:S04]  /*10f00*/  IMAD.IADD R3, R2, 0x1, R3 ;  /* 0x0000000102037824 */ /* 0x000fc800078e0203 */
[----:B------:R-:W-:-:S07]  /*10f10*/  IMAD.MOV.U32 R13, RZ, RZ, R3 ;  /* 0x000000ffff0d7224 */ /* 0x000fce00078e0003 */
[----:B------:R-:W-:Y:S05]  /*10f20*/  WARPSYNC.COLLECTIVE R15, `(.L_x_356) ;  /* 0x000000000f087348 */ /* 0x000fea0003c00000 */
[----:B------:R0:W1:Y:S02]  /*10f30*/  SHFL.UP P6, R14, R13, R12, R11 ;  /* 0x0400000c0d0e7389 */ /* 0x00006400000c000b */
[----:B01----:R-:W-:Y:S01]  /*10f40*/  ENDCOLLECTIVE ;  /* 0x000000000000791b */ /* 0x003fe20003800000 */
.L_x_356:
[----:B------:R-:W-:Y:S01]  /*10f50*/  IMAD.MOV.U32 R12, RZ, RZ, 0x10 ;  /* 0x00000010ff0c7424 */ /* 0x000fe200078e00ff */
[----:B------:R-:W-:-:S05]  /*10f60*/  SEL R14, R14, RZ, P4 ;  /* 0x000000ff0e0e7207 */ /* 0x000fca0002000000 */
[----:B------:R-:W-:-:S04]  /*10f70*/  IMAD.IADD R5, R3, 0x1, R14 ;  /* 0x0000000103057824 */ /* 0x000fc800078e020e */
[----:B------:R-:W-:-:S07]  /*10f80*/  IMAD.MOV.U32 R13, RZ, RZ, R5 ;  /* 0x000000ffff0d7224 */ /* 0x000fce00078e0005 */
[----:B------:R-:W-:Y:S05]  /*10f90*/  WARPSYNC.COLLECTIVE R15, `(.L_x_357) ;  /* 0x000000000f087348 */ /* 0x000fea0003c00000 */
[----:B------:R0:W1:Y:S02]  /*10fa0*/  SHFL.UP P6, R14, R13, R12, R11 ;  /* 0x0400000c0d0e7389 */ /* 0x00006400000c000b */
[----:B01----:R-:W-:Y:S01]  /*10fb0*/  ENDCOLLECTIVE ;  /* 0x000000000000791b */ /* 0x003fe20003800000 */
.L_x_357:
[----:B------:R-:W-:Y:S02]  /*10fc0*/  IMAD.MOV.U32 R12, RZ, RZ, 0x1f ;  /* 0x0000001fff0c7424 */ /* 0x000fe400078e00ff */
[----:B------:R-:W-:Y:S01]  /*10fd0*/  IMAD.MOV.U32 R11, RZ, RZ, 0x1f ;  /* 0x0000001fff0b7424 */ /* 0x000fe200078e00ff */
[----:B------:R-:W-:-:S05]  /*10fe0*/  SEL R2, R14, RZ, P5 ;  /* 0x000000ff0e027207 */ /* 0x000fca0002800000 */
[----:B------:R-:W-:-:S04]  /*10ff0*/  IMAD.IADD R2, R5, 0x1, R2 ;  /* 0x0000000105027824 */ /* 0x000fc800078e0202 */
[----:B------:R-:W-:-:S07]  /*11000*/  IMAD.MOV.U32 R13, RZ, RZ, R2 ;  /* 0x000000ffff0d7224 */ /* 0x000fce00078e0002 */
[----:B------:R-:W-:Y:S05]  /*11010*/  WARPSYNC.COLLECTIVE R15, `(.L_x_358) ;  /* 0x000000000f087348 */ /* 0x000fea0003c00000 */
[----:B------:R0:W1:Y:S02]  /*11020*/  SHFL.IDX P6, R14, R13, R12, R11 ;  /* 0x0000000c0d0e7389 */ /* 0x00006400000c000b */
[----:B01----:R-:W-:Y:S01]  /*11030*/  ENDCOLLECTIVE ;  /* 0x000000000000791b */ /* 0x003fe20003800000 */
.L_x_358:
[----:B------:R-:W-:Y:S05]  /*11040*/  BRA `(.L_x_359) ;  /* 0xffffffcc000c7947 */ /* 0x000fea000383ffff */
.L_x_268:
[----:B------:R-:W-:Y:S01]  /*11050*/  BSSY B0, `(.L_x_360) ;  /* 0x0000007000007945 */ /* 0x000fe20003800000 */
[----:B------:R-:W-:Y:S02]  /*11060*/  IMAD.MOV.U32 R12, RZ, RZ, 0x1 ;  /* 0x00000001ff0c7424 */ /* 0x000fe400078e00ff */
[----:B------:R-:W-:Y:S02]  /*11070*/  IMAD.MOV.U32 R11, RZ, RZ, RZ ;  /* 0x000000ffff0b7224 */ /* 0x000fe400078e00ff */
[----:B------:R-:W-:-:S07]  /*11080*/  IMAD.MOV.U32 R15, RZ, RZ, -0x1 ;  /* 0xffffffffff0f7424 */ /* 0x000fce00078e00ff */
[----:B------:R-:W-:Y:S05]  /*11090*/  WARPSYNC.COLLECTIVE R15, `(.L_x_361) ;  /* 0x000000000f087348 */ /* 0x000fea0003c00000 */
[----:B------:R0:W1:Y:S02]  /*110a0*/  SHFL.UP P6, R14, R13, R12, R11 ;  /* 0x0400000c0d0e7389 */ /* 0x00006400000c000b */
[----:B01----:R-:W-:Y:S01]  /*110b0*/  ENDCOLLECTIVE ;  /* 0x000000000000791b */ /* 0x003fe20003800000 */
.L_x_361:
[----:B------:R-:W-:Y:S05]  /*110c0*/  BSYNC B0 ;  /* 0x0000000000007941 */ /* 0x000fea0003800000 */
.L_x_360:
[----:B------:R-:W-:Y:S01]  /*110d0*/  SEL R14, R14, RZ, P1 ;  /* 0x000000ff0e0e7207 */ /* 0x000fe20000800000 */
[----:B------:R-:W-:Y:S02]  /*110e0*/  IMAD.MOV.U32 R12, RZ, RZ, 0x2 ;  /* 0x00000002ff0c7424 */ /* 0x000fe400078e00ff */
[----:B------:R-:W-:Y:S02]  /*110f0*/  IMAD.MOV.U32 R11, RZ, RZ, RZ ;  /* 0x000000ffff0b7224 */ /* 0x000fe400078e00ff */
[----:B------:R-:W-:Y:S02]  /*11100*/  IMAD.IADD R13, R13, 0x1, R14 ;  /* 0x000000010d0d7824 */ /* 0x000fe400078e020e */
[----:B------:R-:W-:-:S07]  /*11110*/  IMAD.MOV.U32 R15, RZ, RZ, -0x1 ;  /* 0xffffffffff0f7424 */ /* 0x000fce00078e00ff */
[----:B------:R-:W-:Y:S05]  /*11120*/  WARPSYNC.COLLECTIVE R15, `(.L_x_362) ;  /* 0x000000000f087348 */ /* 0x000fea0003c00000 */
[----:B------:R0:W1:Y:S02]  /*11130*/  SHFL.UP P6, R14, R13, R12, R11 ;  /* 0x0400000c0d0e7389 */ /* 0x00006400000c000b */
[----:B01----:R-:W-:Y:S01]  /*11140*/  ENDCOLLECTIVE ;  /* 0x000000000000791b */ /* 0x003fe20003800000 */
.L_x_362:
[----:B------:R-:W-:Y:S01]  /*11150*/  IMAD.MOV.U32 R12, RZ, RZ, 0x4 ;  /* 0x00000004ff0c7424 */ /* 0x000fe200078e00ff */
[----:B------:R-:W-:-:S05]  /*11160*/  SEL R14, R14, RZ, P2 ;  /* 0x000000ff0e0e7207 */ /* 0x000fca0001000000 */
[----:B------:R-:W-:-:S04]  /*11170*/  IMAD.IADD R3, R13, 0x1, R14 ;  /* 0x000000010d037824 */ /* 0x000fc800078e020e */
[----:B------:R-:W-:-:S07]  /*11180*/  IMAD.MOV.U32 R13, RZ, RZ, R3 ;  /* 0x000000ffff0d7224 */ /* 0x000fce00078e0003 */
[----:B------:R-:W-:Y:S05]  /*11190*/  WARPSYNC.COLLECTIVE R15, `(.L_x_363) ;  /* 0x000000000f087348 */ /* 0x000fea0003c00000 */
[----:B------:R0:W1:Y:S02]  /*111a0*/  SHFL.UP P6, R14, R13, R12, R11 ;  /* 0x0400000c0d0e7389 */ /* 0x00006400000c000b */
[----:B01----:R-:W-:Y:S01]  /*111b0*/  ENDCOLLECTIVE ;  /* 0x000000000000791b */ /* 0x003fe20003800000 */
.L_x_363:
[----:B------:R-:W-:Y:S01]  /*111c0*/  IMAD.MOV.U32 R12, RZ, RZ, 0x8 ;  /* 0x00000008ff0c7424 */ /* 0x000fe200078e00ff */
[----:B------:R-:W-:-:S04]  /*111d0*/  SEL R14, R14, RZ, P3 ;  /* 0x000000ff0e0e7207 */ /* 0x000fc80001800000 */
[----:B------:R-:W-:-:S05]  /*111e0*/  IADD3 R5, R3, R14, RZ ;  /* 0x0000000e03057210 */ /* 0x000fca0007ffe0ff */
[----:B------:R-:W-:-:S07]  /*111f0*/  IMAD.MOV.U32 R13, RZ, RZ, R5 ;  /* 0x000000ffff0d7224 */ /* 0x000fce00078e0005 */
[----:B------:R-:W-:Y:S05]  /*11200*/  WARPSYNC.COLLECTIVE R15, `(.L_x_364) ;  /* 0x000000000f087348 */ /* 0x000fea0003c00000 */
[----:B------:R0:W1:Y:S02]  /*11210*/  SHFL.UP P6, R14, R13, R12, R11 ;  /* 0x0400000c0d0e7389 */ /* 0x00006400000c000b */
[----:B01----:R-:W-:Y:S01]  /*11220*/  ENDCOLLECTIVE ;  /* 0x000000000000791b */ /* 0x003fe20003800000 */
.L_x_364:
[----:B------:R-:W-:Y:S01]  /*11230*/  IMAD.MOV.U32 R12, RZ, RZ, 0x10 ;  /* 0x00000010ff0c7424 */ /* 0x000fe200078e00ff */
[----:B------:R-:W-:-:S05]  /*11240*/  SEL R8, R14, RZ, P4 ;  /* 0x000000ff0e087207 */ /* 0x000fca0002000000 */
[----:B------:R-:W-:-:S04]  /*11250*/  IMAD.IADD R8, R5, 0x1, R8 ;  /* 0x0000000105087824 */ /* 0x000fc800078e0208 */
[----:B------:R-:W-:-:S07]  /*11260*/  IMAD.MOV.U32 R13, RZ, RZ, R8 ;  /* 0x000000ffff0d7224 */ /* 0x000fce00078e0008 */
[----:B------:R-:W-:Y:S05]  /*11270*/  WARPSYNC.COLLECTIVE R15, `(.L_x_365) ;  /* 0x000000000f087348 */ /* 0x000fea0003c00000 */
[----:B------:R0:W1:Y:S02]  /*11280*/  SHFL.UP P6, R14, R13, R12, R11 ;  /* 0x0400000c0d0e7389 */ /* 0x00006400000c000b */
[----:B01----:R-:W-:Y:S01]  /*11290*/  ENDCOLLECTIVE ;  /* 0x000000000000791b */ /* 0x003fe20003800000 */
.L_x_365:
        /* <DEDUP_REMOVED lines=8> */
.L_x_366:
[----:B------:R-:W-:Y:S05]  /*11320*/  BRA `(.L_x_367) ;  /* 0xffffffc800f87947 */ /* 0x000fea000383ffff */
.L_x_270:
[----:B------:R-:W-:Y:S01]  /*11330*/  BSSY B0, `(.L_x_368) ;  /* 0x0000006000007945 */ /* 0x000fe20003800000 */
[----:B------:R-:W-:Y:S01]  /*11340*/  PLOP3.LUT P6, PT, P6, PT, PT, 0x8, 0x0 ;  /* 0x000000000000781c */ /* 0x000fe200037ce170 */
[----:B------:R-:W-:-:S12]  /*11350*/  IMAD.MOV.U32 R15, RZ, RZ, -0x1 ;  /* 0xffffffffff0f7424 */ /* 0x000fd800078e00ff */
[----:B0-----:R-:W-:Y:S05]  /*11360*/  WARPSYNC.COLLECTIVE R15, `(.L_x_369) ;  /* 0x000000000f087348 */ /* 0x001fea0003c00000 */
[----:B------:R-:W-:Y:S01]  /*11370*/  VOTE.ANY R14, PT, P6 ;  /* 0x00000000000e7806 */ /* 0x000fe200030e0100 */
[----:B0-----:R-:W-:Y:S06]  /*11380*/  ENDCOLLECTIVE ;  /* 0x000000000000791b */ /* 0x001fec0003800000 */
.L_x_369:
[----:B------:R-:W-:Y:S05]  /*11390*/  BSYNC B0 ;  /* 0x0000000000007941 */ /* 0x000fea0003800000 */
.L_x_368:
[----:B------:R-:W-:Y:S02]  /*113a0*/  IMAD.MOV.U32 R6, RZ, RZ, R14 ;  /* 0x000000ffff067224 */ /* 0x000fe400078e000e */
[----:B------:R-:W-:Y:S02]  /*113b0*/  IMAD.MOV.U32 R13, RZ, RZ, R4 ;  /* 0x000000ffff0d7224 */ /* 0x000fe400078e0004 */
[----:B------:R-:W0:Y:S01]  /*113c0*/  POPC R5, R6 ;  /* 0x0000000600057309 */ /* 0x000e220000000000 */
[----:B------:R-:W-:Y:S02]  /*113d0*/  IMAD.MOV.U32 R11, RZ, RZ, 0x1f ;  /* 0x0000001fff0b7424 */ /* 0x000fe400078e00ff */
[----:B------:R-:W-:Y:S02]  /*113e0*/  IMAD.MOV.U32 R15, RZ, RZ, -0x1 ;  /* 0xffffffffff0f7424 */ /* 0x000fe400078e00ff */
[----:B0-----:R-:W-:-:S07]  /*113f0*/  IMAD.MOV.U32 R12, RZ, RZ, R5 ;  /* 0x000000ffff0c7224 */ /* 0x001fce00078e0005 */
[----:B------:R-:W-:Y:S05]  /*11400*/  WARPSYNC.COLLECTIVE R15, `(.L_x_370) ;  /* 0x000000000f087348 */ /* 0x000fea0003c00000 */
[----:B------:R0:W1:Y:S02]  /*11410*/  SHFL.IDX P6, R14, R13, R12, R11 ;  /* 0x0000000c0d0e7389 */ /* 0x00006400000c000b */
[----:B01----:R-:W-:Y:S01]  /*11420*/  ENDCOLLECTIVE ;  /* 0x000000000000791b */ /* 0x003fe20003800000 */
.L_x_370:
[----:B------:R-:W-:Y:S02]  /*11430*/  IMAD.MOV.U32 R13, RZ, RZ, R7 ;  /* 0x000000ffff0d7224 */ /* 0x000fe400078e0007 */
[----:B------:R-:W-:-:S07]  /*11440*/  IMAD.MOV.U32 R4, RZ, RZ, R14 ;  /* 0x000000ffff047224 */ /* 0x000fce00078e000e */
[----:B------:R-:W-:Y:S05]  /*11450*/  WARPSYNC.COLLECTIVE R15, `(.L_x_371) ;  /* 0x000000000f087348 */ /* 0x000fea0003c00000 */
[----:B------:R0:W1:Y:S02]  /*11460*/  SHFL.IDX P6, R14, R13, R12, R11 ;  /* 0x0000000c0d0e7389 */ /* 0x00006400000c000b */
[----:B01----:R-:W-:Y:S01]  /*11470*/  ENDCOLLECTIVE ;  /* 0x000000000000791b */ /* 0x003fe20003800000 */
.L_x_371:
[----:B------:R-:W-:Y:S01]  /*11480*/  IMAD.MOV.U32 R7, RZ, RZ, R14 ;  /* 0x000000ffff077224 */ /* 0x000fe200078e000e */
[----:B------:R-:W-:Y:S06]  /*11490*/  BRA `(.L_x_372) ;  /* 0xffffffc800d87947 */ /* 0x000fec000383ffff */
.L_x_272:
[----:B------:R-:W-:Y:S01]  /*114a0*/  BSSY B0, `(.L_x_373) ;  /* 0x0000007000007945 */ /* 0x000fe20003800000 */
[----:B------:R-:W-:Y:S02]  /*114b0*/  IMAD.MOV.U32 R13, RZ, RZ, R2 ;  /* 0x000000ffff0d7224 */ /* 0x000fe400078e0002 */
[----:B------:R-:W-:Y:S02]  /*114c0*/  IMAD.MOV.U32 R11, RZ, RZ, 0x1f ;  /* 0x0000001fff0b7424 */ /* 0x000fe400078e00ff */
[----:B------:R-:W-:-:S07]  /*114d0*/  IMAD.MOV.U32 R15, RZ, RZ, -0x1 ;  /* 0xffffffffff0f7424 */ /* 0x000fce00078e00ff */
[----:B0123--:R-:W-:Y:S05]  /*114e0*/  WARPSYNC.COLLECTIVE R15, `(.L_x_374) ;  /* 0x000000000f087348 */ /* 0x00ffea0003c00000 */
[----:B------:R4:W0:Y:S02]  /*114f0*/  SHFL.IDX P6, R14, R13, R12, R11 ;  /* 0x0000000c0d0e7389 */ /* 0x00082400000c000b */
[----:B01234-:R-:W-:Y:S01]  /*11500*/  ENDCOLLECTIVE ;  /* 0x000000000000791b */ /* 0x01ffe20003800000 */
.L_x_374:
[----:B------:R-:W-:Y:S05]  /*11510*/  BSYNC B0 ;  /* 0x0000000000007941 */ /* 0x000fea0003800000 */
.L_x_373:
[----:B------:R-:W-:Y:S01]  /*11520*/  IMAD.MOV.U32 R24, RZ, RZ, R14 ;  /* 0x000000ffff187224 */ /* 0x000fe200078e000e */
[----:B------:R-:W-:Y:S06]  /*11530*/  BRA `(.L_x_271) ;  /* 0xffffffc800c87947 */ /* 0x000fec000383ffff */
.L_x_276:
[----:B0-----:R0:W1:Y:S02]  /*11540*/  SYNCS.PHASECHK.TRANS64.TRYWAIT P0, [R5+URZ+0x2d820], R0 ;  /* 0x02d82000050075a7 */ /* 0x001064000800017f */
[----:B-1----:R-:W-:Y:S05]  /*11550*/  @!P0 NANOSLEEP.SYNCS 0x989680 ;  /* 0x009896800000895d */ /* 0x002fea0003900000 */
[----:B------:R-:W1:Y:S02]  /*11560*/  @!P0 SYNCS.PHASECHK.TRANS64 P0, [R5+URZ+0x2d820], R0 ;  /* 0x02d82000050085a7 */ /* 0x000e64000800007f */
[----:B-1----:R-:W-:Y:S05]  /*11570*/  @!P0 BRA `(.L_x_276) ;  /* 0xfffffffc00f08947 */ /* 0x002fea000383ffff */
[----:B------:R-:W-:Y:S05]  /*11580*/  BRA `(.L_x_375) ;  /* 0xffffffd000207947 */ /* 0x000fea000383ffff */
.L_x_277:
[----:B------:R-:W1:Y:S01]  /*11590*/  S2R R2, SR_TID.X ;  /* 0x0000000000027919 */ /* 0x000e620000002100 */
[----:B------:R-:W-:Y:S01]  /*115a0*/  BSSY B0, `(.L_x_376) ;  /* 0x000000a000007945 */ /* 0x000fe20003800000 */
[----:B------:R-:W-:Y:S02]  /*115b0*/  IMAD.MOV.U32 R12, RZ, RZ, RZ ;  /* 0x000000ffff0c7224 */ /* 0x000fe400078e00ff */
[----:B------:R-:W-:Y:S02]  /*115c0*/  IMAD.MOV.U32 R11, RZ, RZ, 0x1f ;  /* 0x0000001fff0b7424 */ /* 0x000fe400078e00ff */
[----:B------:R-:W-:Y:S01]  /*115d0*/  IMAD.MOV.U32 R15, RZ, RZ, -0x1 ;  /* 0xffffffffff0f7424 */ /* 0x000fe200078e00ff */
[----:B-1----:R-:W-:-:S04]  /*115e0*/  SHF.R.U32.HI R2, RZ, 0x5, R2 ;  /* 0x00000005ff027819 */ /* 0x002fc80000011602 */
[----:B------:R-:W-:-:S05]  /*115f0*/  LOP3.LUT R2, R2, 0x3, RZ, 0xc0, !PT ;  /* 0x0000000302027812 */ /* 0x000fca00078ec0ff */
[----:B------:R-:W-:-:S07]  /*11600*/  IMAD.MOV.U32 R13, RZ, RZ, R2 ;  /* 0x000000ffff0d7224 */ /* 0x000fce00078e0002 */
[----:B0-2---:R-:W-:Y:S05]  /*11610*/  WARPSYNC.COLLECTIVE R15, `(.L_x_377) ;  /* 0x000000000f087348 */ /* 0x005fea0003c00000 */
[----:B------:R1:W3:Y:S02]  /*11620*/  SHFL.IDX P6, R14, R13, R12, R11 ;  /* 0x0000000c0d0e7389 */ /* 0x0002e400000c000b */
[----:B0123--:R-:W-:Y:S01]  /*11630*/  ENDCOLLECTIVE ;  /* 0x000000000000791b */ /* 0x00ffe20003800000 */
.L_x_377:
[----:B------:R-:W-:Y:S05]  /*11640*/  BSYNC B0 ;  /* 0x0000000000007941 */ /* 0x000fea0003800000 */
.L_x_376:
[----:B------:R-:W-:Y:S05]  /*11650*/  BRA `(.L_x_378) ;  /* 0xffffffd000087947 */ /* 0x000fea000383ffff */
.L_x_280:
[----:B------:R-:W-:Y:S01]  /*11660*/  BSSY B1, `(.L_x_379) ;  /* 0x0000006000017945 */ /* 0x000fe20003800000 */
[----:B------:R-:W-:-:S07]  /*11670*/  IMAD.MOV.U32 R15, RZ, RZ, -0x1 ;  /* 0xffffffffff0f7424 */ /* 0x000fce00078e00ff */
[----:B0-2---:R-:W-:Y:S05]  /*11680*/  WARPSYNC.COLLECTIVE R15, `(.L_x_380) ;  /* 0x000000000f0c7348 */ /* 0x005fea0003c00000 */
[----:B------:R-:W-:Y:S02]  /*11690*/  ELECT P6, UR62, PT ;  /* 0x00000000003e782f */ /* 0x000fe400038c0000 */
[----:B------:R-:W-:Y:S01]  /*116a0*/  MOV R14, UR62 ;  /* 0x0000003e000e7c02 */ /* 0x000fe20008000f00 */
[----:B0-2---:R-:W-:Y:S10]  /*116b0*/  ENDCOLLECTIVE ;  /* 0x000000000000791b */ /* 0x005ff40003800000 */
.L_x_380:
[----:B------:R-:W-:Y:S05]  /*116c0*/  BSYNC B1 ;  /* 0x0000000000017941 */ /* 0x000fea0003800000 */
.L_x_379:
[----:B------:R-:W-:Y:S05]  /*116d0*/  BRA `(.L_x_381) ;  /* 0xffffffd000007947 */ /* 0x000fea000383ffff */
.L_x_282:
[----:B0-----:R0:W1:Y:S02]  /*116e0*/  SYNCS.PHASECHK.TRANS64.TRYWAIT P1, [R3+URZ+0x2d840], R2 ;  /* 0x02d84002030075a7 */ /* 0x001064000802017f */
[----:B-1----:R-:W-:Y:S05]  /*116f0*/  @!P1 NANOSLEEP.SYNCS 0x989680 ;  /* 0x009896800000995d */ /* 0x002fea0003900000 */
[----:B------:R-:W1:Y:S02]  /*11700*/  @!P1 SYNCS.PHASECHK.TRANS64 P1, [R3+URZ+0x2d840], R2 ;  /* 0x02d84002030095a7 */ /* 0x000e64000802007f */
[----:B-1----:R-:W-:Y:S05]  /*11710*/  @!P1 BRA `(.L_x_282) ;  /* 0xfffffffc00f09947 */ /* 0x002fea000383ffff */
[----:B------:R-:W-:Y:S05]  /*11720*/  BRA `(.L_x_382) ;  /* 0xffffffd000207947 */ /* 0x000fea000383ffff */
.L_x_284:
[----:B-1----:R1:W3:Y:S02]  /*11730*/  SYNCS.PHASECHK.TRANS64.TRYWAIT P1, [R5+URZ+0x2d840], R0 ;  /* 0x02d84000050075a7 */ /* 0x0022e4000802017f */
[----:B---3--:R-:W-:Y:S05]  /*11740*/  @!P1 NANOSLEEP.SYNCS 0x989680 ;  /* 0x009896800000995d */ /* 0x008fea0003900000 */
[----:B------:R-:W3:Y:S02]  /*11750*/  @!P1 SYNCS.PHASECHK.TRANS64 P1, [R5+URZ+0x2d840], R0 ;  /* 0x02d84000050095a7 */ /* 0x000ee4000802007f */
[----:B---3--:R-:W-:Y:S05]  /*11760*/  @!P1 BRA `(.L_x_284) ;  /* 0xfffffffc00f09947 */ /* 0x008fea000383ffff */
[----:B------:R-:W-:Y:S05]  /*11770*/  BRA `(.L_x_383) ;  /* 0xffffffd0002c7947 */ /* 0x000fea000383ffff */
.L_x_286:
[----:B---3--:R3:W4:Y:S02]  /*11780*/  SYNCS.PHASECHK.TRANS64.TRYWAIT P1, [R3+URZ+0x2d860], R2 ;  /* 0x02d86002030075a7 */ /* 0x008724000802017f */
[----:B----4-:R-:W-:Y:S05]  /*11790*/  @!P1 NANOSLEEP.SYNCS 0x989680 ;  /* 0x009896800000995d */ /* 0x010fea0003900000 */
[----:B------:R-:W4:Y:S02]  /*117a0*/  @!P1 SYNCS.PHASECHK.TRANS64 P1, [R3+URZ+0x2d860], R2 ;  /* 0x02d86002030095a7 */ /* 0x000f24000802007f */
[----:B----4-:R-:W-:Y:S05]  /*117b0*/  @!P1 BRA `(.L_x_286) ;  /* 0xfffffffc00f09947 */ /* 0x010fea000383ffff */
[----:B------:R-:W-:Y:S05]  /*117c0*/  BRA `(.L_x_384) ;  /* 0xffffffd000287947 */ /* 0x000fea000383ffff */
.L_x_385:
        /* <DEDUP_REMOVED lines=11> */
.L_x_2781:


//--------------------- .text._ZN7cutlass13device_kernelIN5flash11enable_sm90INS1_16FlashAttnFwdSm90INS1_25CollectiveMainloopFwdSm90ILi2EN4cute5tupleIJNS5_1CILi1EEES8_S8_EEENS6_IJNS7_ILi192EEENS7_ILi128EEENS7_ILi96EEEEEELi96ENS_6half_tEfNS_4arch4Sm90ELb0ELb0ELb0ELb1ELb1ELb1ELb0ELb0ELb1ELb1ELb1ELb0EEENS1_21CollectiveEpilogueFwdINS6_IJSA_SC_SB_EEES9_SE_SG_Li384ELb1ELb1ELb1ELb0EEENS1_36VarlenDynamicPersistentTileSchedulerILi192ELi128ELi384ELi128ELb1ELb1ELb1ELb0ELb1ELb1EEEEEEEEEvNT_6ParamsE --------------------------
	.section	.text._ZN7cutlass13device_kernelIN5flash11enable_sm90INS1_16FlashAttnFwdSm90INS1_25CollectiveMainloopFwdSm90ILi2EN4cute5tupleIJNS5_1CILi1EEES8_S8_EEENS6_IJNS7_ILi192EEENS7_ILi128EEENS7_ILi96EEEEEELi96ENS_6half_tEfNS_4arch4Sm90ELb0ELb0ELb0ELb1ELb1ELb1ELb0ELb0ELb1ELb1ELb1ELb0EEENS1_21CollectiveEpilogueFwdINS6_IJSA_SC_SB_EEES9_SE_SG_Li384ELb1ELb1ELb1ELb0EEENS1_36VarlenDynamicPersistentTileSchedulerILi192ELi128ELi384ELi128ELb1ELb1ELb1ELb0ELb1ELb1EEEEEEEEEvNT_6ParamsE,"ax",@progbits
	.align	128
.text._ZN7cutlass13device_kernelIN5flash11enable_sm90INS1_16FlashAttnFwdSm90INS1_25CollectiveMainloopFwdSm90ILi2EN4cute5tupleIJNS5_1CILi1EEES8_S8_EEENS6_IJNS7_ILi192EEENS7_ILi128EEENS7_ILi96EEEEEELi96ENS_6half_tEfNS_4arch4Sm90ELb0ELb0ELb0ELb1ELb1ELb1ELb0ELb0ELb1ELb1ELb1ELb0EEENS1_21CollectiveEpilogueFwdINS6_IJSA_SC_SB_EEES9_SE_SG_Li384ELb1ELb1ELb1ELb0EEENS1_36VarlenDynamicPersistentTileSchedulerILi192ELi128ELi384ELi128ELb1ELb1ELb1ELb0ELb1ELb1EEEEEEEEEvNT_6ParamsE:
        .type           _ZN7cutlass13device_kernelIN5flash11enable_sm90INS1_16FlashAttnFwdSm90INS1_25CollectiveMainloopFwdSm90ILi2EN4cute5tupleIJNS5_1CILi1EEES8_S8_EEENS6_IJNS7_ILi192EEENS7_ILi128EEENS7_ILi96EEEEEELi96ENS_6half_tEfNS_4arch4Sm90ELb0ELb0ELb0ELb1ELb1ELb1ELb0ELb0ELb1ELb1ELb1ELb0EEENS1_21CollectiveEpilogueFwdINS6_IJSA_SC_SB_EEES9_SE_SG_Li384ELb1ELb1ELb1ELb0EEENS1_36VarlenDynamicPersistentTileSchedulerILi192ELi128ELi384ELi128ELb1ELb1ELb1ELb0ELb1ELb1EEEEEEEEEvNT_6ParamsE,@function
        .size           _ZN7cutlass13device_kernelIN5flash11enable_sm90INS1_16FlashAttnFwdSm90INS1_25CollectiveMainloopFwdSm90ILi2EN4cute5tupleIJNS5_1CILi1EEES8_S8_EEENS6_IJNS7_ILi192EEENS7_ILi128EEENS7_ILi96EEEEEELi96ENS_6half_tEfNS_4arch4Sm90ELb0ELb0ELb0ELb1ELb1ELb1ELb0ELb0ELb1ELb1ELb1ELb0EEENS1_21CollectiveEpilogueFwdINS6_IJSA_SC_SB_EEES9_SE_SG_Li384ELb1ELb1ELb1ELb0EEENS1_36VarlenDynamicPersistentTileSchedulerILi192ELi128ELi384ELi128ELb1ELb1ELb1ELb0ELb1ELb1EEEEEEEEEvNT_6ParamsE,(.L_x_2782 - _ZN7cutlass13device_kernelIN5flash11enable_sm90INS1_16FlashAttnFwdSm90INS1_25CollectiveMainloopFwdSm90ILi2EN4cute5tupleIJNS5_1CILi1EEES8_S8_EEENS6_IJNS7_ILi192EEENS7_ILi128EEENS7_ILi96EEEEEELi96ENS_6half_tEfNS_4arch4Sm90ELb0ELb0ELb0ELb1ELb1ELb1ELb0ELb0ELb1ELb1ELb1ELb0EEENS1_21CollectiveEpilogueFwdINS6_IJSA_SC_SB_EEES9_SE_SG_Li384ELb1ELb1ELb1ELb0EEENS1_36VarlenDynamicPersistentTileSchedulerILi192ELi128ELi384ELi128ELb1ELb1ELb1ELb0ELb1ELb1EEEEEEEEEvNT_6ParamsE)
        .other          _ZN7cutlass13device_kernelIN5flash11enable_sm90INS1_16FlashAttnFwdSm90INS1_25CollectiveMainloopFwdSm90ILi2EN4cute5tupleIJNS5_1CILi1EEES8_S8_EEENS6_IJNS7_ILi192EEENS7_ILi128EEENS7_ILi96EEEEEELi96ENS_6half_tEfNS_4arch4Sm90ELb0ELb0ELb0ELb1ELb1ELb1ELb0ELb0ELb1ELb1ELb1ELb0EEENS1_21CollectiveEpilogueFwdINS6_IJSA_SC_SB_EEES9_SE_SG_Li384ELb1ELb1ELb1ELb0EEENS1_36VarlenDynamicPersistentTileSchedulerILi192ELi128ELi384ELi128ELb1ELb1ELb1ELb0ELb1ELb1EEEEEEEEEvNT_6ParamsE,@"STO_CUDA_ENTRY STV_DEFAULT"
_ZN7cutlass13device_kernelIN5flash11enable_sm90INS1_16FlashAttnFwdSm90INS1_25CollectiveMainloopFwdSm90ILi2EN4cute5tupleIJNS5_1CILi1EEES8_S8_EEENS6_IJNS7_ILi192EEENS7_ILi128EEENS7_ILi96EEEEEELi96ENS_6half_tEfNS_4arch4Sm90ELb0ELb0ELb0ELb1ELb1ELb1ELb0ELb0ELb1ELb1ELb1ELb0EEENS1_21CollectiveEpilogueFwdINS6_IJSA_SC_SB_EEES9_SE_SG_Li384ELb1ELb1ELb1ELb0EEENS1_36VarlenDynamicPersistentTileSchedulerILi192ELi128ELi384ELi128ELb1ELb1ELb1ELb0ELb1ELb1EEEEEEEEEvNT_6ParamsE:
[----:B------:R-:W0:Y:S02]  /*0000*/  LDC R1, c[0x0][0x28] ;  /* 0x00000a00ff017b82 */ /* 0x000e240000000800 */
[----:B0-----:R-:W-:Y:S01]  /*0010*/  VIADD R1, R1, 0xffffff20 ;  /* 0xffffff2001017836 */ /* 0x001fe20000000000 */
[----:B------:R-:W0:Y:S01]  /*0020*/  S2R R3, SR_TID.X ;  /* 0x0000000000037919 */ /* 0x000e220000002100 */
[----:B------:R-:W-:Y:S01]  /*0030*/  ELECT P0, URZ, PT ;  /* 0x00000000003f782f */ /* 0x000fe20003800000 */
[----:B------:R-:W-:Y:S01]  /*0040*/  BSSY B0, `(.L_x_386) ;  /* 0x000000e000007945 */ /* 0x000fe20003800000 */
[--C-:B0-----:R-:W-:Y:S02]  /*0050*/  SHF.R.U32.HI R0, RZ, 0x5, R3.reuse ;  /* 0x00000005ff007819 */ /* 0x101fe40000011603 */
[----:B------:R-:W-:-:S03]  /*0060*/  SHF.R.U32.HI R3, RZ, 0x7, R3 ;  /* 0x00000007ff037819 */ /* 0x000fc60000011603 */
[----:B------:R-:W0:Y:S02]  /*0070*/  SHFL.IDX PT, R2, R0, RZ, 0x1f ;  /* 0x00001fff00027589 */ /* 0x000e2400000e0000 */
[----:B0-----:R-:W-:-:S13]  /*0080*/  ISETP.EQ.AND P0, PT, R2, RZ, P0 ;  /* 0x000000ff0200720c */ /* 0x001fda0000702270 */
[----:B------:R-:W-:Y:S05]  /*0090*/  @!P0 BRA `(.L_x_387) ;  /* 0x0000000000208947 */ /* 0x000fea0003800000 */
[----:B------:R-:W-:Y:S02]  /*00a0*/  ULDC.64 UR4, c[0x0][0x198] ;  /* 0x0000660000047ab9 */ /* 0x000fe40000000a00 */
[----:B------:R-:W-:Y:S02]  /*00b0*/  UIADD3 UR6, UP0, UR4, 0x570, URZ ;  /* 0x0000057004067890 */ /* 0x000fe4000ff1e03f */
[----:B------:R-:W-:Y:S02]  /*00c0*/  UIADD3 UR4, UP1, UR4, 0x670, URZ ;  /* 0x0000067004047890 */ /* 0x000fe4000ff3e03f */
[----:B------:R-:W-:Y:S02]  /*00d0*/  UIADD3.X UR7, URZ, UR5, URZ, UP0, !UPT ;  /* 0x000000053f077290 */ /* 0x000fe400087fe43f */
[----:B------:R-:W-:-:S07]  /*00e0*/  UIADD3.X UR5, URZ, UR5, URZ, UP1, !UPT ;  /* 0x000000053f057290 */ /* 0x000fce0008ffe43f */
[----:B------:R0:W-:Y:S02]  /*00f0*/  UTMACCTL.PF [UR6] ;  /* 0x00000000060079b9 */ /* 0x0001e40008040000 */
[----:B------:R0:W-:Y:S02]  /*0100*/  UTMACCTL.PF [UR4] ;  /* 0x00000000040079b9 */ /* 0x0001e40008040000 */
[----:B0-----:R-:W-:Y:S01]  /*0110*/  NOP ;  /* 0x0000000000007918 */ /* 0x001fe20000000000 */
.L_x_387:
[----:B------:R-:W-:Y:S05]  /*0120*/  BSYNC B0 ;  /* 0x0000000000007941 */ /* 0x000fea0003800000 */
.L_x_386:
[----:B------:R-:W-:Y:S01]  /*0130*/  VOTEU.ANY UP0, P0 ;  /* 0x00000000003f7886 */ /* 0x000fe20000000100 */
[----:B------:R-:W0:Y:S01]  /*0140*/  SHFL.IDX PT, R3, R3, RZ, 0x1f ;  /* 0x00001fff03037589 */ /* 0x000e2200000e0000 */
[----:B------:R-:W-:Y:S01]  /*0150*/  UMOV UR4, 0x80 ;  /* 0x0000008000047882 */ /* 0x000fe20000000000 */
[----:B------:R-:W-:Y:S01]  /*0160*/  UMOV UR7, 0x180 ;  /* 0x0000018000077882 */ /* 0x000fe20000000000 */
[----:B------:R-:W-:Y:S01]  /*0170*/  VOTEU.ANY UP1, P0 ;  /* 0x00000000003f7886 */ /* 0x000fe20000020100 */
[----:B------:R-:W1:Y:S01]  /*0180*/  @UP0 S2UR UR8, SR_CgaCtaId ;  /* 0x00000000000809c3 */ /* 0x000e620000008800 */
[----:B------:R-:W2:Y:S01]  /*0190*/  SHFL.IDX PT, R2, R0, RZ, 0x1f ;  /* 0x00001fff00027589 */ /* 0x000ea200000e0000 */
[----:B------:R-:W-:Y:S01]  /*01a0*/  @UP0 UMOV UR6, 0x400 ;  /* 0x0000040000060882 */ /* 0x000fe20000000000 */
[----:B------:R-:W-:-:S04]  /*01b0*/  @UP0 UIADD3 UR4, -UR4, 0x100000, URZ ;  /* 0x0010000004040890 */ /* 0x000fc8000fffe13f */
[----:B------:R-:W-:Y:S02]  /*01c0*/  @UP0 USHF.L.U32 UR5, UR4, 0xb, URZ ;  /* 0x0000000b04050899 */ /* 0x000fe4000800063f */
[----:B------:R-:W-:Y:S01]  /*01d0*/  @UP0 USHF.L.U32 UR4, UR4, 0x1, URZ ;  /* 0x0000000104040899 */ /* 0x000fe2000800063f */
[----:B------:R-:W-:Y:S01]  /*01e0*/  VOTEU.ANY UP2, P0 ;  /* 0x00000000003f7886 */ /* 0x000fe20000040100 */
[----:B0-----:R-:W-:Y:S01]  /*01f0*/  R2UR UR9, R3 ;  /* 0x00000000030972ca */ /* 0x001fe200000e0000 */
[----:B-1----:R-:W-:Y:S01]  /*0200*/  @UP0 ULEA UR8, UR8, UR6, 0x18 ;  /* 0x0000000608080291 */ /* 0x002fe2000f8ec03f */
[----:B--2---:R-:W-:Y:S01]  /*0210*/  ISETP.NE.AND P1, PT, R2, RZ, PT ;  /* 0x000000ff0200720c */ /* 0x004fe20003f25270 */
[----:B------:R-:W-:-:S04]  /*0220*/  @UP0 UIADD3 UR6, -UR7, 0x100000, URZ ;  /* 0x0010000007060890 */ /* 0x000fc8000fffe13f */
[----:B------:R-:W-:Y:S02]  /*0230*/  @UP0 USHF.L.U32 UR7, UR6, 0xb, URZ ;  /* 0x0000000b06070899 */ /* 0x000fe4000800063f */
[----:B------:R-:W-:-:S04]  /*0240*/  @UP0 USHF.L.U32 UR6, UR6, 0x1, URZ ;  /* 0x0000000106060899 */ /* 0x000fc8000800063f */
[----:B------:R-:W-:Y:S01]  /*0250*/  UISETP.NE.AND UP0, UPT, UR9, URZ, UPT ;  /* 0x0000003f0900728c */ /* 0x000fe2000bf05270 */
[----:B------:R-:W0:Y:S02]  /*0260*/  FENCE.VIEW.ASYNC.S ;  /* 0x00000000000073c6 */ /* 0x000e240000000000 */
[----:B0-----:R0:W1:Y:S05]  /*0270*/  @UP1 SYNCS.EXCH.64 URZ, [UR8+0x2d800], UR4 ;  /* 0x02d80004083f15b2 */ /* 0x00106a0008000100 */
[----:B------:R0:W2:Y:S01]  /*0280*/  @UP2 SYNCS.EXCH.64 URZ, [UR8+0x2d820], UR6 ;  /* 0x02d82006083f25b2 */ /* 0x0000a20008000100 */
        /* <DEDUP_REMOVED lines=14> */
[----:B0-----:R3:W4:Y:S08]  /*0370*/  SYNCS.EXCH.64 URZ, [UR8+0x2d830], UR4 ;  /* 0x02d83004083f75b2 */ /* 0x0017300008000100 */
[----:B------:R3:W0:Y:S01]  /*0380*/  SYNCS.EXCH.64 URZ, [UR8+0x2d840], UR6 ;  /* 0x02d84006083f75b2 */ /* 0x0006220008000100 */
[----:B------:R3:W0:Y:S01]  /*0390*/  SYNCS.EXCH.64 URZ, [UR8+0x2d838], UR4 ;  /* 0x02d83804083f75b2 */ /* 0x0006220008000100 */
[----:B------:R3:W0:Y:S02]  /*03a0*/  SYNCS.EXCH.64 URZ, [UR8+0x2d848], UR6 ;  /* 0x02d84806083f75b2 */ /* 0x0006240008000100 */
[----:B---3--:R-:W-:Y:S01]  /*03b0*/  NOP ;  /* 0x0000000000007918 */ /* 0x008fe20000000000 */
.L_x_388:
[----:B------:R-:W3:Y:S01]  /*03c0*/  SHFL.IDX PT, R2, R0, RZ, 0x1f ;  /* 0x00001fff00027589 */ /* 0x000ee200000e0000 */
[----:B------:R-:W-:Y:S01]  /*03d0*/  NOP ;  /* 0x0000000000007918 */ /* 0x000fe20000000000 */
[----:B---3--:R-:W-:-:S13]  /*03e0*/  ISETP.NE.AND P0, PT, R2, RZ, PT ;  /* 0x000000ff0200720c */ /* 0x008fda0003f05270 */
        /* <DEDUP_REMOVED lines=17> */
[----:B------:R3:W0:Y:S02]  /*0500*/  SYNCS.EXCH.64 URZ, [UR8+0x2d868], UR6 ;  /* 0x02d86806083f75b2 */ /* 0x0006240008000100 */
[----:B---3--:R-:W-:Y:S01]  /*0510*/  NOP ;  /* 0x0000000000007918 */ /* 0x008fe20000000000 */
.L_x_389:
[----:B------:R-:W3:Y:S01]  /*0520*/  SHFL.IDX PT, R2, R0, RZ, 0x1f ;  /* 0x00001fff00027589 */ /* 0x000ee200000e0000 */
[----:B------:R-:W-:Y:S01]  /*0530*/  NOP ;  /* 0x0000000000007918 */ /* 0x000fe20000000000 */
[----:B---3--:R-:W-:-:S13]  /*0540*/  ISETP.NE.AND P0, PT, R2, RZ, PT ;  /* 0x000000ff0200720c */ /* 0x008fda0003f05270 */
        /* <DEDUP_REMOVED lines=13> */
[----:B------:R3:W0:Y:S02]  /*0620*/  SYNCS.EXCH.64 URZ, [UR6+0x2d888], UR4 ;  /* 0x02d88804063f75b2 */ /* 0x0006240008000100 */
[----:B---3--:R-:W-:Y:S01]  /*0630*/  NOP ;  /* 0x0000000000007918 */ /* 0x008fe20000000000 */
.L_x_390:
        /* <DEDUP_REMOVED lines=22> */
.L_x_391:
        /* <DEDUP_REMOVED lines=22> */
.L_x_392:
[----:B------:R-:W-:Y:S01]  /*0900*/  PLOP3.LUT P0, PT, PT, PT, UP0, 0x80, 0x0 ;  /* 0x000000000000781c */ /* 0x000fe20003f0f008 */
[----:B------:R-:W-:Y:S01]  /*0910*/  UMOV UR36, 0x1 ;  /* 0x0000000100247882 */ /* 0x000fe20000000000 */
[----:B------:R-:W-:Y:S01]  /*0920*/  NOP ;  /* 0x0000000000007918 */ /* 0x000fe20000000000 */
[----:B------:R-:W-:Y:S01]  /*0930*/  USEL UR36, UR36, 0x2, !UP0 ;  /* 0x0000000224247887 */ /* 0x000fe2000c000000 */
[----:B------:R-:W-:Y:S01]  /*0940*/  BSSY B9, `(.L_x_393) ;  /* 0x00019f1000097945 */ /* 0x000fe20003800000 */
[----:B------:R-:W-:Y:S01]  /*0950*/  ULDC.64 UR42, c[0x0][0x208] ;  /* 0x00008200002a7ab9 */ /* 0x000fe20000000a00 */
[----:B012-4-:R-:W-:Y:S07]  /*0960*/  BAR.SYNC.DEFER_BLOCKING 0x0 ;  /* 0x0000000000007b1d */ /* 0x017fee0000010000 */
[----:B------:R-:W-:Y:S05]  /*0970*/  @!P0 BRA `(.L_x_394) ;  /* 0x0000012c004c8947 */ /* 0x000fea0003800000 */
.L_x_395:
[----:B------:R-:W-:-:S08]  /*0980*/  NOP ;  /* 0x0000000000007918 */ /* 0x000fd00000000000 */
[----:B------:R-:W0:Y:S02]  /*0990*/  USETMAXREG.TRY_ALLOC.CTAPOOL UP0, 0xa0 ;  /* 0x000000a0000079c8 */ /* 0x000e240008000600 */
[----:B0-----:R-:W-:-:S13]  /*09a0*/  PLOP3.LUT P0, PT, PT, PT, UP0, 0x80, 0x0 ;  /* 0x000000000000781c */ /* 0x001fda0003f0f008 */
[----:B------:R-:W-:Y:S05]  /*09b0*/  @!P0 BRA `(.L_x_395) ;  /* 0xfffffffc00f08947 */ /* 0x000fea000383ffff */
[----:B------:R-:W0:Y:S01]  /*09c0*/  S2R R0, SR_TID.X ;  /* 0x0000000000007919 */ /* 0x000e220000002100 */
[----:B------:R-:W1:Y:S01]  /*09d0*/  S2UR UR39, SR_CgaCtaId ;  /* 0x00000000002779c3 */ /* 0x000e620000008800 */
[----:B------:R-:W-:Y:S01]  /*09e0*/  UMOV UR4, 0x400 ;  /* 0x0000040000047882 */ /* 0x000fe20000000000 */
[----:B------:R-:W-:-:S06]  /*09f0*/  LOP3.LUT R19, R19, 0xffffffef, RZ, 0xc0, !PT ;  /* 0xffffffef13137812 */ /* 0x000fcc00078ec0ff */
[----:B------:R-:W-:Y:S06]  /*0a00*/  BAR.ARV 0x8, 0x200 ;  /* 0x0208000000007b1d */ /* 0x000fec0000002000 */
[----:B-1----:R-:W-:-:S06]  /*0a10*/  ULEA UR4, UR39, UR4, 0x18 ;  /* 0x0000000427047291 */ /* 0x002fcc000f8ec03f */
[----:B------:R-:W-:Y:S01]  /*0a20*/  IMAD.U32 R2, RZ, RZ, UR4 ;  /* 0x00000004ff027e24 */ /* 0x000fe2000f8e00ff */
[----:B0-----:R-:W-:Y:S01]  /*0a30*/  SHF.R.U32.HI R0, RZ, 0x7, R0 ;  /* 0x00000007ff007819 */ /* 0x001fe20000011600 */
[----:B------:R-:W-:-:S03]  /*0a40*/  ULDC UR4, c[0x0][0xc3c] ;  /* 0x00030f0000047ab9 */ /* 0x000fc60000000800 */
[----:B------:R-:W-:-:S13]  /*0a50*/  ISETP.NE.AND P0, PT, R0, 0x1, PT ;  /* 0x000000010000780c */ /* 0x000fda0003f05270 */
[----:B------:R-:W-:Y:S01]  /*0a60*/  @P0 LOP3.LUT R19, R19, 0x10, RZ, 0xfc, !PT ;  /* 0x0000001013130812 */ /* 0x000fe200078efcff */
[----:B------:R-:W-:Y:S08]  /*0a70*/  @!P0 BAR.ARV 0x9, 0x100 ;  /* 0x0244000000008b1d */ /* 0x000ff00000002000 */
[----:B------:R-:W-:Y:S06]  /*0a80*/  BAR.SYNC.DEFER_BLOCKING 0x5, 0x200 ;  /* 0x0148000000007b1d */ /* 0x000fec0000010000 */
[----:B------:R-:W0:Y:S02]  /*0a90*/  LDS.128 R96, [R2+0x2d8d0] ;  /* 0x02d8d00002607984 */ /* 0x000e240000000c00 */
[----:B------:R-:W-:Y:S06]  /*0aa0*/  BAR.ARV 0x4, 0x200 ;  /* 0x0108000000007b1d */ /* 0x000fec0000002000 */
[----:B0-----:R-:W-:-:S13]  /*0ab0*/  ISETP.GE.AND P0, PT, R99, UR4, PT ;  /* 0x0000000463007c0c */ /* 0x001fda000bf06270 */
[----:B------:R-:W-:Y:S05]  /*0ac0*/  @P0 BRA `(.L_x_396) ;  /* 0x0000019c00600947 */ /* 0x000fea0003800000 */
[----:B------:R-:W0:Y:S01]  /*0ad0*/  S2R R0, SR_TID.X ;  /* 0x0000000000007919 */ /* 0x000e220000002100 */
[----:B------:R-:W-:Y:S01]  /*0ae0*/  R2UR UR38, R2 ;  /* 0x00000000022672ca */ /* 0x000fe200000e0000 */
[----:B------:R-:W-:Y:S01]  /*0af0*/  IMAD.MOV.U32 R138, RZ, RZ, RZ ;  /* 0x000000ffff8a7224 */ /* 0x000fe200078e00ff */
[----:B------:R-:W-:Y:S01]  /*0b00*/  MOV R18, RZ ;  /* 0x000000ff00127202 */ /* 0x000fe20000000f00 */
[----:B------:R-:W-:Y:S01]  /*0b10*/  IMAD.MOV.U32 R151, RZ, RZ, RZ ;  /* 0x000000ffff977224 */ /* 0x000fe200078e00ff */
[----:B------:R-:W-:Y:S01]  /*0b20*/  ULOP3.LUT UR40, UR36, 0x1, URZ, 0xfc, !UPT ;  /* 0x0000000124287892 */ /* 0x000fe2000f8efc3f */
[----:B------:R-:W-:Y:S01]  /*0b30*/  IMAD.MOV.U32 R140, RZ, RZ, RZ ;  /* 0x000000ffff8c7224 */ /* 0x000fe200078e00ff */
[----:B------:R-:W-:-:S07]  /*0b40*/  UMOV UR37, URZ ;  /* 0x0000003f00257c82 */ /* 0x000fce0008000000 */
[----:B------:R-:W-:Y:S01]  /*0b50*/  UIADD3 UR38, UR38, 0xc400, URZ ;  /* 0x0000c40026267890 */ /* 0x000fe2000fffe03f */
[----:B0-----:R-:W-:-:S05]  /*0b60*/  VIADD R0, R0, 0xffffff80 ;  /* 0xffffff8000007836 */ /* 0x001fca0000000000 */
[----:B------:R-:W-:Y:S02]  /*0b70*/  SHF.R.S32.HI R3, RZ, 0x1f, R0 ;  /* 0x0000001fff037819 */ /* 0x000fe40000011400 */
[-C--:B------:R-:W-:Y:S02]  /*0b80*/  LEA.HI R12, R0, R0.reuse, RZ, 0x1 ;  /* 0x00000000000c7211 */ /* 0x080fe400078f08ff */
[CC--:B------:R-:W-:Y:S02]  /*0b90*/  LEA.HI R4, R3.reuse, R0.reuse, RZ, 0x7 ;  /* 0x0000000003047211 */ /* 0x0c0fe400078f38ff */
[----:B------:R-:W-:Y:S02]  /*0ba0*/  SHF.R.S32.HI R139, RZ, 0x1, R12 ;  /* 0x00000001ff8b7819 */ /* 0x000fe4000001140c */
[CC--:B------:R-:W-:Y:S02]  /*0bb0*/  LEA.HI R5, R3.reuse, R0.reuse, RZ, 0x4 ;  /* 0x0000000003057211 */ /* 0x0c0fe400078f20ff */
[----:B------:R-:W-:-:S02]  /*0bc0*/  LEA.HI R6, R3, R0, RZ, 0x5 ;  /* 0x0000000003067211 */ /* 0x000fc400078f28ff */
[----:B------:R-:W-:Y:S02]  /*0bd0*/  LEA.HI R7, R3, R0, RZ, 0x2 ;  /* 0x0000000003077211 */ /* 0x000fe400078f10ff */
[----:B------:R-:W-:Y:S02]  /*0be0*/  LOP3.LUT R13, R12, 0xfffffffe, RZ, 0xc0, !PT ;  /* 0xfffffffe0c0d7812 */ /* 0x000fe400078ec0ff */
[----:B------:R-:W-:Y:S02]  /*0bf0*/  SHF.R.S32.HI R3, RZ, 0x7, R4 ;  /* 0x00000007ff037819 */ /* 0x000fe40000011404 */
[----:B------:R-:W-:Y:S01]  /*0c00*/  LOP3.LUT R11, R4, 0xffffff80, RZ, 0xc0, !PT ;  /* 0xffffff80040b7812 */ /* 0x000fe200078ec0ff */
[----:B------:R-:W-:Y:S01]  /*0c10*/  IMAD.IADD R16, R0, 0x1, -R13 ;  /* 0x0000000100107824 */ /* 0x000fe200078e0a0d */
[----:B------:R-:W-:Y:S01]  /*0c20*/  LEA.HI R12, R12, R139, RZ, 0x1 ;  /* 0x0000008b0c0c7211 */ /* 0x000fe200078f08ff */
[----:B------:R-:W-:Y:S01]  /*0c30*/  IMAD.HI R10, R3, 0x55555556, RZ ;  /* 0x55555556030a7827 */ /* 0x000fe200078e02ff */
[----:B------:R-:W-:-:S02]  /*0c40*/  SHF.R.S32.HI R4, RZ, 0x4, R5 ;  /* 0x00000004ff047819 */ /* 0x000fc40000011405 */
[----:B------:R-:W-:Y:S01]  /*0c50*/  LOP3.LUT R9, R7, 0xfffffffc, RZ, 0xc0, !PT ;  /* 0xfffffffc07097812 */ /* 0x000fe200078ec0ff */
[----:B------:R-:W-:Y:S01]  /*0c60*/  IMAD.SHL.U32 R142, R16, 0x4, RZ ;  /* 0x00000004108e7824 */ /* 0x000fe200078e00ff */
[--C-:B------:R-:W-:Y:S01]  /*0c70*/  SHF.R.S32.HI R8, RZ, 0x2, R7.reuse ;  /* 0x00000002ff087819 */ /* 0x100fe20000011407 */
[----:B------:R0:W-:Y:S01]  /*0c80*/  STL [R1+0xa0], R16 ;  /* 0x0000a01001007387 */ /* 0x0001e20000100800 */
[----:B------:R-:W-:Y:S01]  /*0c90*/  SHF.R.S32.HI R15, RZ, 0x1f, R7 ;  /* 0x0000001fff0f7819 */ /* 0x000fe20000011407 */
[----:B------:R-:W-:Y:S01]  /*0ca0*/  IMAD.IADD R9, R0, 0x1, -R9 ;  /* 0x0000000100097824 */ /* 0x000fe200078e0a09 */
[C---:B------:R-:W-:Y:S01]  /*0cb0*/  LOP3.LUT R7, R5.reuse, 0xfffffff0, RZ, 0xc0, !PT ;  /* 0xfffffff005077812 */ /* 0x040fe200078ec0ff */
[----:B------:R-:W-:Y:S01]  /*0cc0*/  VIADD R14, R142, 0x10 ;  /* 0x000000108e0e7836 */ /* 0x000fe20000000000 */
[----:B------:R-:W-:Y:S01]  /*0cd0*/  LOP3.LUT R12, R12, 0x7fffffe, RZ, 0xc0, !PT ;  /* 0x07fffffe0c0c7812 */ /* 0x000fe200078ec0ff */
[----:B------:R-:W-:Y:S01]  /*0ce0*/  VIADD R155, R142, 0x20 ;  /* 0x000000208e9b7836 */ /* 0x000fe20000000000 */
[----:B------:R-:W-:Y:S01]  /*0cf0*/  LEA.HI R5, R5, R4, RZ, 0x1 ;  /* 0x0000000405057211 */ /* 0x000fe200078f08ff */
[----:B------:R-:W-:Y:S01]  /*0d00*/  IMAD.IADD R7, R0, 0x1, -R7 ;  /* 0x0000000100077824 */ /* 0x000fe200078e0a07 */
[----:B------:R-:W-:Y:S01]  /*0d10*/  LEA.HI R15, R15, R8, RZ, 0x2 ;  /* 0x000000080f0f7211 */ /* 0x000fe200078f10ff */
[----:B------:R-:W-:Y:S01]  /*0d20*/  IMAD.IADD R13, R139, 0x1, -R12 ;  /* 0x000000018b0d7824 */ /* 0x000fe200078e0a0c */
[----:B------:R-:W-:Y:S01]  /*0d30*/  LOP3.LUT R5, R5, 0x1ffffffe, RZ, 0xc0, !PT ;  /* 0x1ffffffe05057812 */ /* 0x000fe200078ec0ff */
[----:B0-----:R-:W-:Y:S01]  /*0d40*/  IMAD.SHL.U32 R16, R16, 0x8, RZ ;  /* 0x0000000810107824 */ /* 0x001fe200078e00ff */
[----:B------:R-:W-:-:S02]  /*0d50*/  LEA.HI R10, R10, R10, RZ, 0x1 ;  /* 0x0000000a0a0a7211 */ /* 0x000fc400078f08ff */
[----:B------:R-:W-:Y:S01]  /*0d60*/  LOP3.LUT R15, R15, 0xfffffffc, RZ, 0xc0, !PT ;  /* 0xfffffffc0f0f7812 */ /* 0x000fe200078ec0ff */
[----:B------:R-:W-:Y:S01]  /*0d70*/  IMAD.IADD R5, R4, 0x1, -R5 ;  /* 0x0000000104057824 */ /* 0x000fe200078e0a05 */
[----:B------:R-:W-:Y:S01]  /*0d80*/  IADD3 R20, R0, -R11, RZ ;  /* 0x8000000b00147210 */ /* 0x000fe20007ffe0ff */
[----:B------:R-:W-:Y:S01]  /*0d90*/  IMAD R10, R10, -0x3, R3 ;  /* 0xfffffffd0a0a7824 */ /* 0x000fe200078e0203 */
[----:B------:R-:W-:Y:S01]  /*0da0*/  LEA R146, R4, R13, 0x3 ;  /* 0x0000000d04927211 */ /* 0x000fe200078e18ff */
[----:B------:R-:W-:Y:S01]  /*0db0*/  IMAD.IADD R15, R8, 0x1, -R15 ;  /* 0x00000001080f7824 */ /* 0x000fe200078e0a0f */
[----:B------:R-:W-:Y:S01]  /*0dc0*/  LEA.HI R4, R9, R9, RZ, 0x1 ;  /* 0x0000000909047211 */ /* 0x000fe200078f08ff */
[----:B------:R-:W-:Y:S01]  /*0dd0*/  IMAD.IADD R8, R142, 0x1, R14 ;  /* 0x000000018e087824 */ /* 0x000fe200078e020e */
[----:B------:R-:W-:Y:S01]  /*0de0*/  SHF.R.S32.HI R3, RZ, 0x1f, R20 ;  /* 0x0000001fff037819 */ /* 0x000fe20000011414 */
[----:B------:R-:W-:Y:S01]  /*0df0*/  STL [R1+0xa4], R20 ;  /* 0x0000a41401007387 */ /* 0x000fe20000100800 */
[----:B------:R-:W-:Y:S01]  /*0e00*/  SHF.R.S32.HI R0, RZ, 0x1f, R7 ;  /* 0x0000001fff007819 */ /* 0x000fe20000011407 */
[----:B------:R-:W-:Y:S01]  /*0e10*/  IMAD.SHL.U32 R15, R15, 0x40, RZ ;  /* 0x000000400f0f7824 */ /* 0x000fe200078e00ff */
[----:B------:R-:W-:Y:S01]  /*0e20*/  LOP3.LUT R4, R4, 0x1ffffffe, RZ, 0xc0, !PT ;  /* 0x1ffffffe04047812 */ /* 0x000fe200078ec0ff */
[----:B------:R-:W-:Y:S01]  /*0e30*/  STL [R1+0x20], R14 ;  /* 0x0000200e01007387 */ /* 0x000fe20000100800 */
[----:B------:R-:W-:Y:S01]  /*0e40*/  LEA.HI R11, R3, R20, RZ, 0x2 ;  /* 0x00000014030b7211 */ /* 0x000fe200078f10ff */
[----:B------:R-:W-:Y:S01]  /*0e50*/  IMAD.SHL.U32 R146, R146, 0x20, RZ ;  /* 0x0000002092927824 */ /* 0x000fe200078e00ff */
[----:B------:R-:W-:Y:S01]  /*0e60*/  LEA.HI R0, R0, R7, RZ, 0x3 ;  /* 0x0000000700007211 */ /* 0x000fe200078f18ff */
[----:B------:R-:W-:Y:S01]  /*0e70*/  IMAD.IADD R9, R9, 0x1, -R4 ;  /* 0x0000000109097824 */ /* 0x000fe200078e0a04 */
[----:B------:R-:W-:Y:S01]  /*0e80*/  SHF.R.S32.HI R17, RZ, 0x1f, R8 ;  /* 0x0000001fff117819 */ /* 0x000fe20000011408 */
[C---:B------:R-:W-:Y:S01]  /*0e90*/  VIADD R23, R16.reuse, 0x30 ;  /* 0x0000003010177836 */ /* 0x040fe20000000000 */
[--C-:B------:R-:W-:Y:S01]  /*0ea0*/  SHF.R.S32.HI R12, RZ, 0x2, R11.reuse ;  /* 0x00000002ff0c7819 */ /* 0x100fe2000001140b */
[----:B------:R-:W-:Y:S01]  /*0eb0*/  VIADD R136, R16, 0x50 ;  /* 0x0000005010887836 */ /* 0x000fe20000000000 */
[----:B------:R-:W-:-:S02]  /*0ec0*/  SHF.R.S32.HI R13, RZ, 0x1f, R11 ;  /* 0x0000001fff0d7819 */ /* 0x000fc4000001140b */
[C---:B------:R-:W-:Y:S02]  /*0ed0*/  LOP3.LUT R4, R0.reuse, 0xfffffff8, RZ, 0xc0, !PT ;  /* 0xfffffff800047812 */ /* 0x040fe400078ec0ff */
[----:B------:R-:W-:Y:S02]  /*0ee0*/  LEA.HI R147, R17, R8, RZ, 0x3 ;  /* 0x0000000811937211 */ /* 0x000fe400078f18ff */
[----:B------:R-:W-:Y:S01]  /*0ef0*/  SHF.R.S32.HI R8, RZ, 0x5, R6 ;  /* 0x00000005ff087819 */ /* 0x000fe20000011406 */
[----:B------:R-:W-:Y:S01]  /*0f00*/  IMAD.SHL.U32 R6, R0, 0x40, RZ ;  /* 0x0000004000067824 */ /* 0x000fe200078e00ff */
[----:B------:R-:W-:Y:S01]  /*0f10*/  LEA.HI R13, R13, R12, RZ, 0x3 ;  /* 0x0000000c0d0d7211 */ /* 0x000fe200078f18ff */
[----:B------:R-:W-:Y:S01]  /*0f20*/  IMAD.SHL.U32 R0, R5, 0x8, RZ ;  /* 0x0000000805007824 */ /* 0x000fe200078e00ff */
[----:B------:R-:W-:Y:S01]  /*0f30*/  IADD3 R4, R7, -R4, RZ ;  /* 0x8000000407047210 */ /* 0x000fe20007ffe0ff */
[----:B------:R-:W-:Y:S01]  /*0f40*/  IMAD R17, R8, 0x10, R7 ;  /* 0x0000001008117824 */ /* 0x000fe200078e0207 */
[----:B------:R-:W-:-:S02]  /*0f50*/  LOP3.LUT R13, R13, 0xfffffff8, RZ, 0xc0, !PT ;  /* 0xfffffff80d0d7812 */ /* 0x000fc400078ec0ff */
[----:B------:R-:W-:Y:S01]  /*0f60*/  LEA.HI R7, R3, R20, RZ, 0x5 ;  /* 0x0000001403077211 */ /* 0x000fe200078f28ff */
[----:B------:R-:W-:Y:S01]  /*0f70*/  IMAD.SHL.U32 R3, R4, 0x40, RZ ;  /* 0x0000004004037824 */ /* 0x000fe200078e00ff */
[----:B------:R-:W-:Y:S01]  /*0f80*/  LEA R5, R17, R0, 0x5 ;  /* 0x0000000011057211 */ /* 0x000fe200078e28ff */
[----:B------:R-:W-:Y:S01]  /*0f90*/  IMAD.IADD R12, R12, 0x1, -R13 ;  /* 0x000000010c0c7824 */ /* 0x000fe200078e0a0d */
[----:B------:R-:W-:Y:S01]  /*0fa0*/  SHF.R.S32.HI R7, RZ, 0x5, R7 ;  /* 0x00000005ff077819 */ /* 0x000fe20000011407 */
[----:B------:R-:W-:Y:S01]  /*0fb0*/  IMAD.IADD R13, R142, 0x1, R155 ;  /* 0x000000018e0d7824 */ /* 0x000fe200078e029b */
[----:B------:R-:W-:Y:S01]  /*0fc0*/  LOP3.LUT R3, R3, 0x1c0, RZ, 0xc0, !PT ;  /* 0x000001c003037812 */ /* 0x000fe200078ec0ff */
[----:B------:R0:W-:Y:S01]  /*0fd0*/  STL [R1+0xd8], R5 ;  /* 0x0000d80501007387 */ /* 0x0001e20000100800 */
[----:B------:R-:W-:Y:S01]  /*0fe0*/  LOP3.LUT R11, R11, 0x7ffffffc, RZ, 0xc0, !PT ;  /* 0x7ffffffc0b0b7812 */ /* 0x000fe200078ec0ff */
[----:B------:R-:W-:Y:S01]  /*0ff0*/  IMAD R7, R7, 0x10, R12 ;  /* 0x0000001007077824 */ /* 0x000fe200078e020c */
[----:B------:R-:W-:-:S02]  /*1000*/  LOP3.LUT R0, R3, 0x8, R0, 0xf8, !PT ;  /* 0x0000000803007812 */ /* 0x000fc400078ef800 */
[----:B------:R-:W-:Y:S01]  /*1010*/  SHF.R.U32.HI R3, RZ, 0x3, R3 ;  /* 0x00000003ff037819 */ /* 0x000fe20000011603 */
[----:B------:R-:W-:Y:S01]  /*1020*/  IMAD R10, R10, 0x40, R7 ;  /* 0x000000400a0a7824 */ /* 0x000fe200078e0207 */
[----:B------:R-:W-:Y:S01]  /*1030*/  IADD3 R11, R20, -R11, RZ ;  /* 0x8000000b140b7210 */ /* 0x000fe20007ffe0ff */
[----:B------:R-:W-:Y:S01]  /*1040*/  IMAD.MOV.U32 R7, RZ, RZ, 0x40 ;  /* 0x00000040ff077424 */ /* 0x000fe200078e00ff */
[----:B------:R-:W-:Y:S01]  /*1050*/  R2P PR, R4, 0x6 ;  /* 0x0000000604007804 */ /* 0x000fe20000000000 */
[----:B0-----:R-:W-:Y:S01]  /*1060*/  VIADD R5, R142, 0x8 ;  /* 0x000000088e057836 */ /* 0x001fe20000000000 */
[----:B------:R-:W-:Y:S01]  /*1070*/  LOP3.LUT R3, R0, R3, RZ, 0x3c, !PT ;  /* 0x0000000300037212 */ /* 0x000fe200078e3cff */
[C---:B------:R-:W-:Y:S01]  /*1080*/  VIADD R4, R142.reuse, 0x18 ;  /* 0x000000188e047836 */ /* 0x040fe20000000000 */
[----:B------:R-:W-:Y:S01]  /*1090*/  STL [R1+0xd0], R10 ;  /* 0x0000d00a01007387 */ /* 0x000fe20000100800 */
[----:B------:R-:W-:Y:S01]  /*10a0*/  VIADD R0, R142, 0x28 ;  /* 0x000000288e007836 */ /* 0x000fe20000000000 */
[----:B------:R-:W-:Y:S01]  /*10b0*/  LOP3.LUT R144, R15, 0xc0, RZ, 0xc0, !PT ;  /* 0x000000c00f907812 */ /* 0x000fe200078ec0ff */
[----:B------:R-:W-:Y:S01]  /*10c0*/  IMAD.SHL.U32 R27, R11, 0x2, RZ ;  /* 0x000000020b1b7824 */ /* 0x000fe200078e00ff */
[----:B------:R-:W-:Y:S01]  /*10d0*/  STL [R1+0x28], R5 ;  /* 0x0000280501007387 */ /* 0x000fe20000100800 */
[----:B------:R-:W-:-:S02]  /*10e0*/  SHF.R.S32.HI R14, RZ, 0x1f, R13 ;  /* 0x0000001fff0e7819 */ /* 0x000fc4000001140d */
[----:B------:R-:W-:Y:S01]  /*10f0*/  SHF.R.U32.HI R145, RZ, 0x3, R144 ;  /* 0x00000003ff917819 */ /* 0x000fe20000011690 */
[----:B------:R0:W-:Y:S01]  /*1100*/  STL [R1+0x24], R4 ;  /* 0x0000240401007387 */ /* 0x0001e20000100800 */
[C---:B------:R-:W-:Y:S01]  /*1110*/  VIADD R26, R27.reuse, 0x8 ;  /* 0x000000081b1a7836 */ /* 0x040fe20000000000 */
[----:B------:R-:W-:Y:S01]  /*1120*/  LOP3.LUT R6, R6, 0x7ffffe00, RZ, 0xc0, !PT ;  /* 0x7ffffe0006067812 */ /* 0x000fe200078ec0ff */
[C---:B------:R-:W-:Y:S01]  /*1130*/  VIADD R25, R27.reuse, 0x10 ;  /* 0x000000101b197836 */ /* 0x040fe20000000000 */
[----:B------:R1:W-:Y:S01]  /*1140*/  STL [R1+0x2c], R0 ;  /* 0x00002c0001007387 */ /* 0x0003e20000100800 */
[C---:B------:R-:W-:Y:S01]  /*1150*/  VIADD R24, R27.reuse, 0x18 ;  /* 0x000000181b187836 */ /* 0x040fe20000000000 */
[C---:B------:R-:W-:Y:S01]  /*1160*/  IADD3 R21, R27.reuse, 0x20, RZ ;  /* 0x000000201b157810 */ /* 0x040fe20007ffe0ff */
[C---:B------:R-:W-:Y:S01]  /*1170*/  VIADD R20, R27.reuse, 0x28 ;  /* 0x000000281b147836 */ /* 0x040fe20000000000 */
[----:B------:R-:W-:Y:S01]  /*1180*/  LEA.HI R14, R14, R13, RZ, 0x3 ;  /* 0x0000000d0e0e7211 */ /* 0x000fe200078f18ff */
[----:B------:R-:W-:Y:S01]  /*1190*/  STL [R1+0x70], R27 ;  /* 0x0000701b01007387 */ /* 0x000fe20000100800 */
[C-C-:B0-----:R-:W-:Y:S01]  /*11a0*/  LOP3.LUT R4, R144.reuse, 0x18, R16.reuse, 0xf8, !PT ;  /* 0x0000001890047812 */ /* 0x141fe200078ef810 */
[----:B------:R-:W-:Y:S01]  /*11b0*/  VIADD R13, R27, 0x30 ;  /* 0x000000301b0d7836 */ /* 0x000fe20000000000 */
[----:B------:R-:W-:Y:S01]  /*11c0*/  SEL R7, R7, 0xffffffc0, !P2 ;  /* 0xffffffc007077807 */ /* 0x000fe20005000000 */
[----:B------:R-:W-:Y:S01]  /*11d0*/  STL [R1+0x98], R26 ;  /* 0x0000981a01007387 */ /* 0x000fe20000100800 */
[----:B-1----:R-:W-:Y:S01]  /*11e0*/  LOP3.LUT R0, R144, 0x8, R16, 0xf8, !PT ;  /* 0x0000000890007812 */ /* 0x002fe200078ef810 */
[C---:B------:R-:W-:Y:S01]  /*11f0*/  VIADD R12, R27.reuse, 0x38 ;  /* 0x000000381b0c7836 */ /* 0x040fe20000000000 */
[-C--:B------:R-:W-:Y:S01]  /*1200*/  LOP3.LUT R11, R4, R145.reuse, RZ, 0x3c, !PT ;  /* 0x00000091040b7212 */ /* 0x080fe200078e3cff */
[----:B------:R-:W-:Y:S01]  /*1210*/  STL [R1+0x94], R25 ;  /* 0x0000941901007387 */ /* 0x000fe20000100800 */
[----:B------:R-:W-:Y:S01]  /*1220*/  LOP3.LUT R5, R0, R145, RZ, 0x3c, !PT ;  /* 0x0000009100057212 */ /* 0x000fe200078e3cff */
[----:B------:R-:W-:Y:S01]  /*1230*/  IMAD R6, R8, 0x400, R6 ;  /* 0x0000040008067824 */ /* 0x000fe200078e0206 */
[C---:B------:R-:W-:Y:S01]  /*1240*/  IADD3 R4, R27.reuse, 0x50, RZ ;  /* 0x000000501b047810 */ /* 0x040fe20007ffe0ff */
[----:B------:R-:W-:Y:S01]  /*1250*/  STL [R1+0x90], R24 ;  /* 0x0000901801007387 */ /* 0x000fe20000100800 */
[C---:B------:R-:W-:Y:S01]  /*1260*/  VIADD R8, R27.reuse, 0x40 ;  /* 0x000000401b087836 */ /* 0x040fe20000000000 */
[----:B------:R-:W-:Y:S01]  /*1270*/  IADD3 R22, R16, 0x40, RZ ;  /* 0x0000004010167810 */ /* 0x000fe20007ffe0ff */
[----:B------:R-:W-:Y:S01]  /*1280*/  IMAD.IADD R0, R146, 0x1, R5 ;  /* 0x0000000192007824 */ /* 0x000fe200078e0205 */
[----:B------:R-:W-:Y:S01]  /*1290*/  STL [R1+0x8c], R21 ;  /* 0x00008c1501007387 */ /* 0x000fe20000100800 */
[----:B------:R-:W-:Y:S01]  /*12a0*/  IMAD.IADD R3, R6, 0x1, R3 ;  /* 0x0000000106037824 */ /* 0x000fe200078e0203 */
[----:B------:R-:W-:Y:S01]  /*12b0*/  SHF.R.S32.HI R5, RZ, 0x1f, R26 ;  /* 0x0000001fff057819 */ /* 0x000fe2000001141a */
[----:B------:R-:W-:Y:S01]  /*12c0*/  VIADD R6, R27, 0x48 ;  /* 0x000000481b067836 */ /* 0x000fe20000000000 */
[----:B------:R-:W-:Y:S01]  /*12d0*/  STL [R1+0x88], R20 ;  /* 0x0000881401007387 */ /* 0x000fe20000100800 */
[----:B------:R-:W-:Y:S01]  /*12e0*/  IMAD R3, R3, 0x2, R2 ;  /* 0x0000000203037824 */ /* 0x000fe200078e0202 */
[----:B------:R-:W-:Y:S01]  /*12f0*/  SHF.R.S32.HI R17, RZ, 0x1f, R16 ;  /* 0x0000001fff117819 */ /* 0x000fe20000011410 */
[----:B------:R-:W-:Y:S01]  /*1300*/  IMAD.IADD R11, R146, 0x1, R11 ;  /* 0x00000001920b7824 */ /* 0x000fe200078e020b */
[----:B------:R-:W-:Y:S01]  /*1310*/  STL [R1+0x84], R13 ;  /* 0x0000840d01007387 */ /* 0x000fe20000100800 */
[----:B------:R-:W-:-:S02]  /*1320*/  SHF.R.S32.HI R154, RZ, 0x1f, R23 ;  /* 0x0000001fff9a7819 */ /* 0x000fc40000011417 */
[----:B------:R-:W-:Y:S01]  /*1330*/  SHF.R.S32.HI R153, RZ, 0x1f, R22 ;  /* 0x0000001fff997819 */ /* 0x000fe20000011416 */
[----:B------:R0:W-:Y:S01]  /*1340*/  STL [R1+0x80], R12 ;  /* 0x0000800c01007387 */ /* 0x0001e20000100800 */
[----:B------:R-:W-:Y:S02]  /*1350*/  SHF.R.S32.HI R152, RZ, 0x1f, R136 ;  /* 0x0000001fff987819 */ /* 0x000fe40000011488 */
[----:B------:R-:W-:Y:S01]  /*1360*/  SHF.R.S32.HI R147, RZ, 0x3, R147 ;  /* 0x00000003ff937819 */ /* 0x000fe20000011493 */
[----:B------:R1:W-:Y:S01]  /*1370*/  STL [R1+0x6c], R4 ;  /* 0x00006c0401007387 */ /* 0x0003e20000100800 */
[----:B------:R-:W-:-:S03]  /*1380*/  SHF.R.S32.HI R150, RZ, 0x3, R14 ;  /* 0x00000003ff967819 */ /* 0x000fc6000001140e */
[----:B------:R-:W-:Y:S01]  /*1390*/  STL [R1+0x7c], R8 ;  /* 0x00007c0801007387 */ /* 0x000fe20000100800 */
[----:B0-----:R-:W-:-:S03]  /*13a0*/  SHF.R.S32.HI R12, RZ, 0x1f, R12 ;  /* 0x0000001fff0c7819 */ /* 0x001fc6000001140c */
[----:B------:R0:W-:Y:S01]  /*13b0*/  STL [R1+0x4c], R0 ;  /* 0x00004c0001007387 */ /* 0x0001e20000100800 */
[----:B-1----:R-:W-:-:S03]  /*13c0*/  SHF.R.S32.HI R4, RZ, 0x1f, R25 ;  /* 0x0000001fff047819 */ /* 0x002fc60000011419 */
[----:B------:R-:W-:Y:S04]  /*13d0*/  STL [R1+0x78], R6 ;  /* 0x0000780601007387 */ /* 0x000fe80000100800 */
[----:B------:R1:W-:Y:S01]  /*13e0*/  STL [R1+0xc8], R5 ;  /* 0x0000c80501007387 */ /* 0x0003e20000100800 */
[----:B0-----:R-:W-:-:S03]  /*13f0*/  SHF.R.S32.HI R0, RZ, 0x1f, R24 ;  /* 0x0000001fff007819 */ /* 0x001fc60000011418 */
[----:B------:R0:W-:Y:S04]  /*1400*/  STL [R1+0xc4], R4 ;  /* 0x0000c40401007387 */ /* 0x0001e80000100800 */
[----:B------:R2:W-:Y:S01]  /*1410*/  STL [R1+0xc0], R0 ;  /* 0x0000c00001007387 */ /* 0x0005e20000100800 */
[----:B-1----:R-:W-:Y:S02]  /*1420*/  SHF.R.S32.HI R5, RZ, 0x1f, R21 ;  /* 0x0000001fff057819 */ /* 0x002fe40000011415 */
[----:B0-----:R-:W-:-:S03]  /*1430*/  SHF.R.S32.HI R4, RZ, 0x1f, R13 ;  /* 0x0000001fff047819 */ /* 0x001fc6000001140d */
[----:B------:R0:W-:Y:S01]  /*1440*/  STL [R1+0xbc], R5 ;  /* 0x0000bc0501007387 */ /* 0x0001e20000100800 */
[----:B--2---:R-:W-:-:S03]  /*1450*/  SHF.R.S32.HI R0, RZ, 0x1f, R20 ;  /* 0x0000001fff007819 */ /* 0x004fc60000011414 */
[----:B------:R-:W-:Y:S04]  /*1460*/  STL [R1+0x30], R3 ;  /* 0x0000300301007387 */ /* 0x000fe80000100800 */
[----:B------:R1:W-:Y:S01]  /*1470*/  STL [R1+0xb8], R0 ;  /* 0x0000b80001007387 */ /* 0x0003e20000100800 */
[----:B0-----:R-:W-:-:S03]  /*1480*/  SHF.R.S32.HI R5, RZ, 0x1f, R8 ;  /* 0x0000001fff057819 */ /* 0x001fc60000011408 */
[----:B------:R0:W-:Y:S04]  /*1490*/  STL [R1+0xb4], R4 ;  /* 0x0000b40401007387 */ /* 0x0001e80000100800 */
[----:B------:R-:W-:Y:S01]  /*14a0*/  STL [R1+0xb0], R12 ;  /* 0x0000b00c01007387 */ /* 0x000fe20000100800 */
[----:B-1----:R-:W-:-:S03]  /*14b0*/  VIADD R0, R3, 0x21800 ;  /* 0x0002180003007836 */ /* 0x002fc60000000000 */
[----:B------:R1:W-:Y:S01]  /*14c0*/  STL [R1+0xac], R5 ;  /* 0x0000ac0501007387 */ /* 0x0003e20000100800 */
[----:B------:R-:W-:Y:S01]  /*14d0*/  VIADD R3, R3, 0x21820 ;  /* 0x0002182003037836 */ /* 0x000fe20000000000 */
[----:B0-----:R-:W-:Y:S02]  /*14e0*/  SHF.R.S32.HI R4, RZ, 0x1f, R6 ;  /* 0x0000001fff047819 */ /* 0x001fe40000011406 */
[C---:B------:R-:W-:Y:S01]  /*14f0*/  @P1 IADD3 R3, R0.reuse, -0x20, RZ ;  /* 0xffffffe000031810 */ /* 0x040fe20007ffe0ff */
[----:B------:R-:W-:Y:S02]  /*1500*/  IMAD.IADD R0, R0, 0x1, R7 ;  /* 0x0000000100007824 */ /* 0x000fe400078e0207 */
[----:B------:R0:W-:Y:S01]  /*1510*/  STL [R1+0xa8], R4 ;  /* 0x0000a80401007387 */ /* 0x0001e20000100800 */
[----:B-1----:R-:W-:-:S05]  /*1520*/  LEA R5, R11, UR38, 0x1 ;  /* 0x000000260b057c11 */ /* 0x002fca000f8e08ff */
[----:B------:R-:W-:Y:S01]  /*1530*/  STL [R1+0xcc], R5 ;  /* 0x0000cc0501007387 */ /* 0x000fe20000100800 */
[----:B0-----:R-:W-:-:S03]  /*1540*/  IMAD R4, R9, 0x8, R10 ;  /* 0x0000000809047824 */ /* 0x001fc600078e020a */
[----:B------:R-:W-:Y:S04]  /*1550*/  STL [R1+0x50], R3 ;  /* 0x0000500301007387 */ /* 0x000fe80000100800 */
[----:B------:R0:W-:Y:S04]  /*1560*/  STL [R1+0xd4], R4 ;  /* 0x0000d40401007387 */ /* 0x0001e80000100800 */
[----:B------:R1:W-:Y:S01]  /*1570*/  STL [R1+0x38], R0 ;  /* 0x0000380001007387 */ /* 0x0003e20000100800 */
[----:B0-----:R-:W-:Y:S02]  /*1580*/  IMAD.IADD R4, R7, 0x1, R3 ;  /* 0x0000000107047824 */ /* 0x001fe400078e0203 */
[----:B-1----:R-:W-:-:S03]  /*1590*/  VIADD R0, R3, 0x6000 ;  /* 0x0000600003007836 */ /* 0x002fc60000000000 */
[----:B------:R0:W-:Y:S04]  /*15a0*/  STL [R1+0x34], R4 ;  /* 0x0000340401007387 */ /* 0x0001e80000100800 */
[----:B------:R0:W-:Y:S02]  /*15b0*/  STL [R1+0x54], R0 ;  /* 0x0000540001007387 */ /* 0x0001e40000100800 */
.L_x_549:
[----:B0-23--:R-:W0:Y:S02]  /*15c0*/  LDC.64 R4, c[0x0][0xc88] ;  /* 0x00032200ff047b82 */ /* 0x00de240000000a00 */
[----:B0-----:R-:W-:-:S05]  /*15d0*/  IMAD.WIDE R4, R99, 0x4, R4 ;  /* 0x0000000463047825 */ /* 0x001fca00078e0204 */
[----:B----4-:R-:W2:Y:S01]  /*15e0*/  LDG.E R27, desc[UR42][R4.64] ;  /* 0x0000002a041b7981 */ /* 0x010ea2000c1e1900 */
[----:B------:R-:W-:Y:S05]  /*15f0*/  YIELD ;  /* 0x0000000000007946 */ /* 0x000fea0003800000 */
[----:B------:R-:W-:Y:S01]  /*1600*/  ULDC.64 UR4, c[0x0][0xa28] ;  /* 0x00028a0000047ab9 */ /* 0x000fe20000000a00 */
[----:B------:R-:W-:Y:S01]  /*1610*/  ULDC.64 UR8, c[0x0][0xa18] ;  /* 0x0002860000087ab9 */ /* 0x000fe20000000a00 */
[----:B------:R-:W-:Y:S01]  /*1620*/  ISETP.NE.U32.AND P1, PT, RZ, UR4, PT ;  /* 0x00000004ff007c0c */ /* 0x000fe2000bf25070 */
[----:B------:R-:W-:Y:S01]  /*1630*/  ULDC.64 UR6, c[0x0][0xa08] ;  /* 0x0002820000067ab9 */ /* 0x000fe20000000a00 */
[----:B------:R-:W-:Y:S01]  /*1640*/  MOV R11, RZ ;  /* 0x000000ff000b7202 */ /* 0x000fe20000000f00 */
[----:B------:R-:W-:Y:S01]  /*1650*/  IMAD.MOV.U32 R85, RZ, RZ, RZ ;  /* 0x000000ffff557224 */ /* 0x000fe200078e00ff */
[----:B------:R-:W-:-:S02]  /*1660*/  ISETP.NE.AND.EX P1, PT, RZ, UR5, PT, P1 ;  /* 0x00000005ff007c0c */ /* 0x000fc4000bf25310 */
[----:B------:R-:W-:-:S04]  /*1670*/  ISETP.NE.U32.AND P0, PT, RZ, UR6, PT ;  /* 0x00000006ff007c0c */ /* 0x000fc8000bf05070 */
[----:B------:R-:W-:Y:S02]  /*1680*/  ISETP.NE.AND.EX P0, PT, RZ, UR7, PT, P0 ;  /* 0x00000007ff007c0c */ /* 0x000fe4000bf05300 */
[----:B-12---:R-:W-:Y:S01]  /*1690*/  SHF.R.S32.HI R0, RZ, 0x1f, R27 ;  /* 0x0000001fff007819 */ /* 0x006fe2000001141b */
[----:B------:R-:W-:-:S04]  /*16a0*/  IMAD.SHL.U32 R31, R27, 0x4, RZ ;  /* 0x000000041b1f7824 */ /* 0x000fc800078e00ff */
[C---:B------:R-:W-:Y:S01]  /*16b0*/  @P1 LEA R6, P2, R27.reuse, UR4, 0x2 ;  /* 0x000000041b061c11 */ /* 0x040fe2000f8410ff */
[----:B------:R0:W-:Y:S01]  /*16c0*/  STL [R1+0x5c], R27 ;  /* 0x00005c1b01007387 */ /* 0x0001e20000100800 */
[C-C-:B------:R-:W-:Y:S02]  /*16d0*/  SHF.L.U64.HI R30, R27.reuse, 0x2, R0.reuse ;  /* 0x000000021b1e7819 */ /* 0x140fe40000010200 */
[----:B------:R-:W-:Y:S01]  /*16e0*/  @P1 LEA.HI.X R7, R27, UR5, R0, 0x2, P2 ;  /* 0x000000051b071c11 */ /* 0x000fe200090f1400 */
[----:B------:R-:W-:Y:S01]  /*16f0*/  ULDC UR4, c[0x0][0x288] ;  /* 0x0000a20000047ab9 */ /* 0x000fe20000000800 */
[----:B------:R-:W-:Y:S01]  /*1700*/  ISETP.NE.U32.AND P2, PT, RZ, UR8, PT ;  /* 0x00000008ff007c0c */ /* 0x000fe2000bf45070 */
[----:B------:R0:W-:Y:S01]  /*1710*/  STL [R1+0x9c], R0 ;  /* 0x00009c0001007387 */ /* 0x0001e20000100800 */
[C---:B------:R-:W-:Y:S02]  /*1720*/  IADD3 R4, P3, R31.reuse, UR6, RZ ;  /* 0x000000061f047c10 */ /* 0x040fe4000ff7e0ff */
[----:B------:R-:W-:Y:S01]  /*1730*/  ISETP.NE.AND.EX P2, PT, RZ, UR9, PT, P2 ;  /* 0x00000009ff007c0c */ /* 0x000fe2000bf45320 */
[----:B------:R0:W5:Y:S01]  /*1740*/  @P1 LDG.E R11, desc[UR42][R6.64] ;  /* 0x0000002a060b1981 */ /* 0x000162000c1e1900 */
[----:B------:R-:W-:Y:S01]  /*1750*/  IMAD.U32 R100, RZ, RZ, UR4 ;  /* 0x00000004ff647e24 */ /* 0x000fe2000f8e00ff */
[C---:B------:R-:W-:Y:S01]  /*1760*/  IADD3.X R5, R30.reuse, UR7, RZ, P3, !PT ;  /* 0x000000071e057c10 */ /* 0x040fe20009ffe4ff */
[----:B------:R-:W-:Y:S01]  /*1770*/  ULDC.64 UR4, c[0x0][0x418] ;  /* 0x0001060000047ab9 */ /* 0x000fe20000000a00 */
[----:B------:R0:W-:Y:S04]  /*1780*/  STL [R1+0x60], R31 ;  /* 0x0000601f01007387 */ /* 0x0001e80000100800 */
[----:B------:R0:W5:Y:S04]  /*1790*/  @P0 LDG.E R85, desc[UR42][R4.64] ;  /* 0x0000002a04550981 */ /* 0x000168000c1e1900 */
[----:B------:R-:W-:Y:S01]  /*17a0*/  @P2 IADD3 R8, P1, R31, UR8, RZ ;  /* 0x000000081f082c10 */ /* 0x000fe2000ff3e0ff */
[----:B------:R-:W-:Y:S01]  /*17b0*/  UISETP.NE.U32.AND UP0, UPT, UR4, URZ, UPT ;  /* 0x0000003f0400728c */ /* 0x000fe2000bf05070 */
[----:B------:R0:W-:Y:S02]  /*17c0*/  STL [R1+0x64], R30 ;  /* 0x0000641e01007387 */ /* 0x0001e40000100800 */
[----:B------:R-:W-:Y:S01]  /*17d0*/  @P2 IADD3.X R9, R30, UR9, RZ, P1, !PT ;  /* 0x000000091e092c10 */ /* 0x000fe20008ffe4ff */
[----:B------:R-:W-:-:S04]  /*17e0*/  ULDC UR4, c[0x0][0x424] ;  /* 0x0001090000047ab9 */ /* 0x000fc80000000800 */
[----:B------:R0:W5:Y:S01]  /*17f0*/  @P2 LDG.E R100, desc[UR42][R8.64] ;  /* 0x0000002a08642981 */ /* 0x000162000c1e1900 */
[----:B------:R-:W-:-:S03]  /*1800*/  UISETP.NE.AND.EX UP0, UPT, UR5, URZ, UPT, UP0 ;  /* 0x0000003f0500728c */ /* 0x000fc6000bf05300 */
[----:B------:R-:W-:Y:S01]  /*1810*/  ULDC UR5, c[0x0][0x2f0] ;  /* 0x0000bc0000057ab9 */ /* 0x000fe20000000800 */
[----:B------:R-:W-:-:S04]  /*1820*/  USEL UR4, UR4, 0x1, UP0 ;  /* 0x0000000104047887 */ /* 0x000fc80008000000 */
[----:B------:R-:W-:-:S03]  /*1830*/  UIMAD UR4, UR4, UR5, URZ ;  /* 0x00000005040472a4 */ /* 0x000fc6000f8e023f */
[----:B------:R-:W-:Y:S02]  /*1840*/  ULDC UR5, c[0x0][0x348] ;  /* 0x0000d20000057ab9 */ /* 0x000fe40000000800 */
[----:B------:R-:W-:Y:S02]  /*1850*/  IMAD.U32 R24, RZ, RZ, UR5 ;  /* 0x00000005ff187e24 */ /* 0x000fe4000f8e00ff */
[----:B------:R-:W-:Y:S01]  /*1860*/  IMAD.U32 R28, RZ, RZ, UR4 ;  /* 0x00000004ff1c7e24 */ /* 0x000fe2000f8e00ff */
[----:B0-----:R-:W-:Y:S06]  /*1870*/  @P2 BRA `(.L_x_397) ;  /* 0x0000000000242947 */ /* 0x001fec0003800000 */
[----:B------:R-:W-:Y:S02]  /*1880*/  ULDC.64 UR4, c[0x0][0xa00] ;  /* 0x0002800000047ab9 */ /* 0x000fe40000000a00 */
[----:B------:R-:W-:-:S04]  /*1890*/  ISETP.NE.U32.AND P1, PT, RZ, UR4, PT ;  /* 0x00000004ff007c0c */ /* 0x000fc8000bf25070 */
[----:B------:R-:W-:-:S13]  /*18a0*/  ISETP.NE.AND.EX P1, PT, RZ, UR5, PT, P1 ;  /* 0x00000005ff007c0c */ /* 0x000fda000bf25310 */
[----:B------:R-:W-:Y:S05]  /*18b0*/  @!P1 BRA `(.L_x_397) ;  /* 0x0000000000149947 */ /* 0x000fea0003800000 */
[----:B------:R-:W0:Y:S02]  /*18c0*/  LDC.64 R6, c[0x0][0xa00] ;  /* 0x00028000ff067b82 */ /* 0x000e240000000a00 */
[----:B0-----:R-:W-:-:S05]  /*18d0*/  IMAD.WIDE R6, R27, 0x4, R6 ;  /* 0x000000041b067825 */ /* 0x001fca00078e0206 */
[----:B-----5:R-:W2:Y:S04]  /*18e0*/  LDG.E R100, desc[UR42][R6.64] ;  /* 0x0000002a06647981 */ /* 0x020ea8000c1e1900 */
[----:B------:R-:W2:Y:S02]  /*18f0*/  LDG.E R3, desc[UR42][R6.64+0x4] ;  /* 0x0000042a06037981 */ /* 0x000ea4000c1e1900 */
[----:B--2---:R-:W-:-:S07]  /*1900*/  IMAD.IADD R100, R3, 0x1, -R100 ;  /* 0x0000000103647824 */ /* 0x004fce00078e0a64 */
.L_x_397:
[----:B------:R-:W-:Y:S01]  /*1910*/  ULDC.64 UR4, c[0x0][0xa20] ;  /* 0x0002880000047ab9 */ /* 0x000fe20000000a00 */
[----:B------:R0:W-:Y:S01]  /*1920*/  STL [R1+0x68], R97 ;  /* 0x0000686101007387 */ /* 0x0001e20000100800 */
[----:B------:R-:W-:Y:S02]  /*1930*/  ISETP.NE.U32.AND P1, PT, RZ, UR4, PT ;  /* 0x00000004ff007c0c */ /* 0x000fe4000bf25070 */
[C---:B------:R-:W-:Y:S02]  /*1940*/  LOP3.LUT R3, R98.reuse, 0xff000000, RZ, 0xc0, !PT ;  /* 0xff00000062037812 */ /* 0x040fe400078ec0ff */
[----:B------:R-:W-:Y:S02]  /*1950*/  ISETP.NE.AND.EX P1, PT, RZ, UR5, PT, P1 ;  /* 0x00000005ff007c0c */ /* 0x000fe4000bf25310 */
[----:B------:R-:W-:Y:S02]  /*1960*/  LOP3.LUT R0, R98, 0xff0000, RZ, 0xc0, !PT ;  /* 0x00ff000062007812 */ /* 0x000fe400078ec0ff */
[----:B------:R-:W-:-:S02]  /*1970*/  SHF.R.U32.HI R3, RZ, 0x8, R3 ;  /* 0x00000008ff037819 */ /* 0x000fc40000011603 */
[----:B------:R-:W-:Y:S02]  /*1980*/  LOP3.LUT R137, R98, 0xffff, RZ, 0xc0, !PT ;  /* 0x0000ffff62897812 */ /* 0x000fe400078ec0ff */
[----:B------:R-:W-:-:S05]  /*1990*/  LEA.HI R8, R0, R3, RZ, 0x10 ;  /* 0x0000000300087211 */ /* 0x000fca00078f80ff */
[----:B0-----:R-:W-:Y:S05]  /*19a0*/  @!P1 BRA `(.L_x_398) ;  /* 0x0000000000109947 */ /* 0x001fea0003800000 */
[----:B------:R-:W-:-:S04]  /*19b0*/  IADD3 R28, P0, R31, UR4, RZ ;  /* 0x000000041f1c7c10 */ /* 0x000fc8000ff1e0ff */
[----:B------:R-:W-:-:S05]  /*19c0*/  IADD3.X R29, R30, UR5, RZ, P0, !PT ;  /* 0x000000051e1d7c10 */ /* 0x000fca00087fe4ff */
[----:B------:R0:W5:Y:S01]  /*19d0*/  LDG.E R28, desc[UR42][R28.64] ;  /* 0x0000002a1c1c7981 */ /* 0x000162000c1e1900 */
[----:B------:R-:W-:Y:S05]  /*19e0*/  BRA `(.L_x_399) ;  /* 0x0000000000107947 */ /* 0x000fea0003800000 */
.L_x_398:
[----:B------:R-:W-:Y:S05]  /*19f0*/  @!P0 BRA `(.L_x_399) ;  /* 0x00000000000c8947 */ /* 0x000fea0003800000 */
[----:B------:R-:W2:Y:S04]  /*1a00*/  LDG.E R3, desc[UR42][R4.64] ;  /* 0x0000002a04037981 */ /* 0x000ea8000c1e1900 */
[----:B------:R-:W2:Y:S02]  /*1a10*/  LDG.E R28, desc[UR42][R4.64+0x4] ;  /* 0x0000042a041c7981 */ /* 0x000ea4000c1e1900 */
[----:B--2---:R-:W-:-:S07]  /*1a20*/  IADD3 R28, -R3, R28, RZ ;  /* 0x0000001c031c7210 */ /* 0x004fce0007ffe1ff */
.L_x_399:
[----:B------:R-:W-:Y:S02]  /*1a30*/  ULDC.64 UR4, c[0x0][0xa10] ;  /* 0x0002840000047ab9 */ /* 0x000fe40000000a00 */
[----:B------:R-:W-:-:S04]  /*1a40*/  ISETP.NE.U32.AND P0, PT, RZ, UR4, PT ;  /* 0x00000004ff007c0c */ /* 0x000fc8000bf05070 */
[----:B------:R-:W-:Y:S01]  /*1a50*/  ISETP.NE.AND.EX P0, PT, RZ, UR5, PT, P0 ;  /* 0x00000005ff007c0c */ /* 0x000fe2000bf05300 */
[----:B------:R-:W-:Y:S02]  /*1a60*/  ULDC.64 UR4, c[0x0][0xa30] ;  /* 0x00028c0000047ab9 */ /* 0x000fe40000000a00 */
[----:B------:R-:W-:-:S10]  /*1a70*/  ISETP.NE.U32.AND P1, PT, RZ, UR4, PT ;  /* 0x00000004ff007c0c */ /* 0x000fd4000bf25070 */
[----:B------:R-:W1:Y:S01]  /*1a80*/  @P0 LDC.64 R4, c[0x0][0xa10] ;  /* 0x00028400ff040b82 */ /* 0x000e620000000a00 */
[----:B------:R-:W-:Y:S01]  /*1a90*/  ISETP.NE.AND.EX P1, PT, RZ, UR5, PT, P1 ;  /* 0x00000005ff007c0c */ /* 0x000fe2000bf25310 */
[----:B-1----:R-:W-:-:S05]  /*1aa0*/  @P0 IMAD.WIDE R4, R27, 0x4, R4 ;  /* 0x000000041b040825 */ /* 0x002fca00078e0204 */
[----:B------:R-:W2:Y:S04]  /*1ab0*/  @P0 LDG.E R0, desc[UR42][R4.64] ;  /* 0x0000002a04000981 */ /* 0x000ea8000c1e1900 */
[----:B------:R-:W2:Y:S03]  /*1ac0*/  @P0 LDG.E R3, desc[UR42][R4.64+0x4] ;  /* 0x0000042a04030981 */ /* 0x000ea6000c1e1900 */
[----:B------:R-:W-:Y:S01]  /*1ad0*/  @P1 IADD3 R6, P2, R31, UR4, RZ ;  /* 0x000000041f061c10 */ /* 0x000fe2000ff5e0ff */
[----:B-----5:R-:W-:-:S03]  /*1ae0*/  IMAD.MOV.U32 R95, RZ, RZ, R28 ;  /* 0x000000ffff5f7224 */ /* 0x020fc600078e001c */
[----:B------:R-:W-:-:S05]  /*1af0*/  @P1 IADD3.X R7, R30, UR5, RZ, P2, !PT ;  /* 0x000000051e071c10 */ /* 0x000fca00097fe4ff */
[----:B------:R1:W5:Y:S01]  /*1b00*/  @P1 LDG.E R95, desc[UR42][R6.64] ;  /* 0x0000002a065f1981 */ /* 0x000362000c1e1900 */
[----:B------:R-:W-:Y:S01]  /*1b10*/  LOP3.LUT R12, R8, 0xff, RZ, 0xc0, !PT ;  /* 0x000000ff080c7812 */ /* 0x000fe200078ec0ff */
[----:B------:R-:W-:Y:S01]  /*1b20*/  IMAD.IADD R11, R28, 0x1, -R11 ;  /* 0x000000011c0b7824 */ /* 0x000fe200078e0a0b */
[----:B------:R-:W-:Y:S01]  /*1b30*/  SHF.R.U32.HI R9, RZ, 0x10, R8 ;  /* 0x00000010ff097819 */ /* 0x000fe20000011608 */
[----:B------:R-:W-:Y:S01]  /*1b40*/  BSSY B0, `(.L_x_400) ;  /* 0x000002b000007945 */ /* 0x000fe20003800000 */
[----:B------:R-:W-:Y:S01]  /*1b50*/  LOP3.LUT R19, R19, 0xfffffff7, RZ, 0xc0, !PT ;  /* 0xfffffff713137812 */ /* 0x000fe200078ec0ff */
[----:B------:R1:W-:Y:S04]  /*1b60*/  STL [R1+0x74], R12 ;  /* 0x0000740c01007387 */ /* 0x0003e80000100800 */
[----:B------:R1:W-:Y:S01]  /*1b70*/  STL [R1+0x58], R9 ;  /* 0x0000580901007387 */ /* 0x0003e20000100800 */
[----:B--2---:R-:W-:-:S04]  /*1b80*/  @P0 IMAD.IADD R24, R3, 0x1, -R0 ;  /* 0x0000000103180824 */ /* 0x004fc800078e0a00 */
[----:B------:R-:W-:-:S04]  /*1b90*/  IMAD.IADD R102, R11, 0x1, R24 ;  /* 0x000000010b667824 */ /* 0x000fc800078e0218 */
[C---:B------:R-:W-:Y:S01]  /*1ba0*/  VIADD R0, R102.reuse, 0x7f ;  /* 0x0000007f66007836 */ /* 0x040fe20000000000 */
[----:B------:R-:W-:-:S04]  /*1bb0*/  ISETP.GE.AND P3, PT, R102, 0x1, PT ;  /* 0x000000016600780c */ /* 0x000fc80003f66270 */
[----:B------:R-:W-:-:S04]  /*1bc0*/  SHF.R.S32.HI R3, RZ, 0x1f, R0 ;  /* 0x0000001fff037819 */ /* 0x000fc80000011400 */
[----:B------:R-:W-:Y:S02]  /*1bd0*/  LEA.HI R3, R3, R0, RZ, 0x7 ;  /* 0x0000000003037211 */ /* 0x000fe400078f38ff */
[----:B------:R-:W-:Y:S02]  /*1be0*/  MOV R0, RZ ;  /* 0x000000ff00007202 */ /* 0x000fe40000000f00 */
[----:B------:R-:W-:Y:S02]  /*1bf0*/  SHF.R.S32.HI R99, RZ, 0x7, R3 ;  /* 0x00000007ff637819 */ /* 0x000fe40000011403 */
[----:B------:R-:W-:Y:S01]  /*1c00*/  @P3 LOP3.LUT R19, R19, 0x8, RZ, 0xfc, !PT ;  /* 0x0000000813133812 */ /* 0x000fe200078efcff */
[----:B-1----:R-:W-:Y:S06]  /*1c10*/  @!P3 BRA `(.L_x_401) ;  /* 0x000000000074b947 */ /* 0x002fec0003800000 */
[----:B------:R-:W-:Y:S01]  /*1c20*/  ISETP.NE.AND P0, PT, R9, RZ, PT ;  /* 0x000000ff0900720c */ /* 0x000fe20003f05270 */
[----:B------:R-:W-:-:S03]  /*1c30*/  ULDC UR4, c[0x0][0x9f0] ;  /* 0x00027c0000047ab9 */ /* 0x000fc60000000800 */
[----:B------:R-:W-:-:S04]  /*1c40*/  SEL R9, R9, UR4, P0 ;  /* 0x0000000409097c07 */ /* 0x000fc80008000000 */
[-C--:B------:R-:W-:Y:S02]  /*1c50*/  IABS R6, R9.reuse ;  /* 0x0000000900067213 */ /* 0x080fe40000000000 */
[----:B------:R-:W-:Y:S02]  /*1c60*/  IADD3 R0, R99, -0x1, R9 ;  /* 0xffffffff63007810 */ /* 0x000fe40007ffe009 */
[----:B------:R-:W1:Y:S01]  /*1c70*/  I2F.RP R3, R6 ;  /* 0x0000000600037306 */ /* 0x000e620000209400 */
[-C--:B------:R-:W-:Y:S02]  /*1c80*/  IABS R10, R9.reuse ;  /* 0x00000009000a7213 */ /* 0x080fe40000000000 */
[----:B------:R-:W-:Y:S02]  /*1c90*/  IABS R8, R0 ;  /* 0x0000000000087213 */ /* 0x000fe40000000000 */
[----:B------:R-:W-:-:S04]  /*1ca0*/  LOP3.LUT R0, R0, R9, RZ, 0x3c, !PT ;  /* 0x0000000900007212 */ /* 0x000fc800078e3cff */
[----:B------:R-:W-:Y:S01]  /*1cb0*/  ISETP.GE.AND P2, PT, R0, RZ, PT ;  /* 0x000000ff0000720c */ /* 0x000fe20003f46270 */
[----:B-1----:R-:W1:Y:S02]  /*1cc0*/  MUFU.RCP R3, R3 ;  /* 0x0000000300037308 */ /* 0x002e640000001000 */
[----:B-1----:R-:W-:Y:S02]  /*1cd0*/  VIADD R4, R3, 0xffffffe ;  /* 0x0ffffffe03047836 */ /* 0x002fe40000000000 */
[----:B------:R-:W-:-:S04]  /*1ce0*/  IMAD.MOV R3, RZ, RZ, -R10 ;  /* 0x000000ffff037224 */ /* 0x000fc800078e0a0a */
[----:B------:R1:W2:Y:S02]  /*1cf0*/  F2I.FTZ.U32.TRUNC.NTZ R5, R4 ;  /* 0x0000000400057305 */ /* 0x0002a4000021f000 */
[----:B-1----:R-:W-:Y:S02]  /*1d00*/  IMAD.MOV.U32 R4, RZ, RZ, RZ ;  /* 0x000000ffff047224 */ /* 0x002fe400078e00ff */
[----:B--2---:R-:W-:-:S04]  /*1d10*/  IMAD.MOV R7, RZ, RZ, -R5 ;  /* 0x000000ffff077224 */ /* 0x004fc800078e0a05 */
[----:B------:R-:W-:-:S04]  /*1d20*/  IMAD R7, R7, R6, RZ ;  /* 0x0000000607077224 */ /* 0x000fc800078e02ff */
[----:B------:R-:W-:-:S06]  /*1d30*/  IMAD.HI.U32 R5, R5, R7, R4 ;  /* 0x0000000705057227 */ /* 0x000fcc00078e0004 */
[----:B------:R-:W-:-:S04]  /*1d40*/  IMAD.HI.U32 R5, R5, R8, RZ ;  /* 0x0000000805057227 */ /* 0x000fc800078e00ff */
[----:B------:R-:W-:-:S05]  /*1d50*/  IMAD R3, R5, R3, R8 ;  /* 0x0000000305037224 */ /* 0x000fca00078e0208 */
[----:B------:R-:W-:-:S13]  /*1d60*/  ISETP.GT.U32.AND P1, PT, R6, R3, PT ;  /* 0x000000030600720c */ /* 0x000fda0003f24070 */
[----:B------:R-:W-:Y:S01]  /*1d70*/  @!P1 IMAD.IADD R3, R3, 0x1, -R6 ;  /* 0x0000000103039824 */ /* 0x000fe200078e0a06 */
[----:B------:R-:W-:Y:S02]  /*1d80*/  @!P1 IADD3 R5, R5, 0x1, RZ ;  /* 0x0000000105059810 */ /* 0x000fe40007ffe0ff */
[----:B------:R-:W-:Y:S02]  /*1d90*/  ISETP.NE.AND P1, PT, R9, RZ, PT ;  /* 0x000000ff0900720c */ /* 0x000fe40003f25270 */
[----:B------:R-:W-:-:S13]  /*1da0*/  ISETP.GE.U32.AND P0, PT, R3, R6, PT ;  /* 0x000000060300720c */ /* 0x000fda0003f06070 */
[----:B------:R-:W-:-:S04]  /*1db0*/  @P0 VIADD R5, R5, 0x1 ;  /* 0x0000000105050836 */ /* 0x000fc80000000000 */
[----:B------:R-:W-:-:S04]  /*1dc0*/  IMAD.MOV.U32 R0, RZ, RZ, R5 ;  /* 0x000000ffff007224 */ /* 0x000fc800078e0005 */
[----:B------:R-:W-:Y:S01]  /*1dd0*/  @!P2 IMAD.MOV R0, RZ, RZ, -R0 ;  /* 0x000000ffff00a224 */ /* 0x000fe200078e0a00 */
[----:B------:R-:W-:-:S07]  /*1de0*/  @!P1 LOP3.LUT R0, RZ, R9, RZ, 0x33, !PT ;  /* 0x00000009ff009212 */ /* 0x000fce00078e33ff */
.L_x_401:
[----:B------:R-:W-:Y:S05]  /*1df0*/  BSYNC B0 ;  /* 0x0000000000007941 */ /* 0x000fea0003800000 */
.L_x_400:
[----:B------:R-:W-:-:S05]  /*1e00*/  IMAD R3, R12, R0, RZ ;  /* 0x000000000c037224 */ /* 0x000fca00078e02ff */
[C---:B------:R-:W-:Y:S01]  /*1e10*/  VIADDMNMX R0, R3.reuse, R0, R99, PT ;  /* 0x0000000003007246 */ /* 0x040fe20003800163 */
[----:B------:R-:W-:-:S04]  /*1e20*/  IMAD R3, R3, 0x80, -R11 ;  /* 0x0000008003037824 */ /* 0x000fc800078e0a0b */
[----:B------:R-:W-:Y:S01]  /*1e30*/  IMAD R5, R0, 0x80, -R11 ;  /* 0x0000008000057824 */ /* 0x000fe200078e0a0b */
[----:B------:R-:W-:-:S04]  /*1e40*/  VIMNMX R3, RZ, R3, !PT ;  /* 0x00000003ff037248 */ /* 0x000fc80007fe0100 */
[----:B------:R-:W-:Y:S02]  /*1e50*/  VIMNMX R0, R5, R24, PT ;  /* 0x0000001805007248 */ /* 0x000fe40003fe0100 */
[----:B------:R-:W-:Y:S02]  /*1e60*/  SHF.R.U32.HI R72, RZ, 0x7, R3 ;  /* 0x00000007ff487819 */ /* 0x000fe40000011603 */
[----:B------:R-:W-:-:S03]  /*1e70*/  ISETP.GT.AND P0, PT, R0, R3, PT ;  /* 0x000000030000720c */ /* 0x000fc60003f04270 */
[----:B------:R-:W-:-:S10]  /*1e80*/  IMAD.MOV.U32 R25, RZ, RZ, R72 ;  /* 0x000000ffff197224 */ /* 0x000fd400078e0048 */
[----:B------:R-:W-:-:S04]  /*1e90*/  @P0 IADD3 R0, R0, 0x7f, RZ ;  /* 0x0000007f00000810 */ /* 0x000fc80007ffe0ff */
[----:B------:R-:W-:-:S04]  /*1ea0*/  @P0 SHF.R.S32.HI R3, RZ, 0x1f, R0 ;  /* 0x0000001fff030819 */ /* 0x000fc80000011400 */
[----:B------:R-:W-:-:S04]  /*1eb0*/  @P0 LEA.HI R3, R3, R0, RZ, 0x7 ;  /* 0x0000000003030211 */ /* 0x000fc800078f38ff */
[----:B------:R-:W-:Y:S02]  /*1ec0*/  @P0 SHF.R.S32.HI R25, RZ, 0x7, R3 ;  /* 0x00000007ff190819 */ /* 0x000fe40000011403 */
[----:B------:R-:W-:Y:S02]  /*1ed0*/  PLOP3.LUT P0, PT, PT, PT, PT, 0x80, 0x0 ;  /* 0x000000000000781c */ /* 0x000fe40003f0f070 */
[----:B------:R-:W-:-:S13]  /*1ee0*/  ISETP.GT.AND P1, PT, R25, R72, PT ;  /* 0x000000481900720c */ /* 0x000fda0003f24270 */
[----:B------:R-:W-:Y:S05]  /*1ef0*/  @!P1 BRA `(.L_x_402) ;  /* 0x0000005000e09947 */ /* 0x000fea0003800000 */
[----:B------:R-:W-:Y:S01]  /*1f00*/  VIADD R0, R2, 0x15400 ;  /* 0x0001540002007836 */ /* 0x000fe20000000000 */
[----:B------:R-:W-:Y:S04]  /*1f10*/  BSSY B6, `(.L_x_403) ;  /* 0x0000013000067945 */ /* 0x000fe80003800000 */
[----:B------:R-:W-:-:S13]  /*1f20*/  LOP3.LUT P0, RZ, R0, 0x1bf, RZ, 0xc0, !PT ;  /* 0x000001bf00ff7812 */ /* 0x000fda000780c0ff */
[----:B------:R-:W-:Y:S05]  /*1f30*/  @!P0 BRA `(.L_x_404) ;  /* 0x0000000000408947 */ /* 0x000fea0003800000 */
[----:B------:R-:W-:Y:S01]  /*1f40*/  MOV R14, 0x0 ;  /* 0x00000000000e7802 */ /* 0x000fe20000000f00 */
[----:B------:R-:W-:Y:S01]  /*1f50*/  ULDC.64 UR4, c[0x4][0x88] ;  /* 0x0100220000047ab9 */ /* 0x000fe20000000a00 */
[----:B------:R-:W-:Y:S01]  /*1f60*/  ULDC.64 UR6, c[0x4][0x18] ;  /* 0x0100060000067ab9 */ /* 0x000fe20000000a00 */
[----:B------:R-:W-:Y:S02]  /*1f70*/  IMAD.U32 R4, RZ, RZ, UR4 ;  /* 0x00000004ff047e24 */ /* 0x000fe4000f8e00ff */
[----:B------:R-:W-:Y:S01]  /*1f80*/  IMAD.U32 R5, RZ, RZ, UR5 ;  /* 0x00000005ff057e24 */ /* 0x000fe2000f8e00ff */
[----:B------:R-:W1:Y:S01]  /*1f90*/  LDC.64 R14, c[0x4][R14] ;  /* 0x010000000e0e7b82 */ /* 0x000e620000000a00 */
[----:B------:R-:W-:Y:S01]  /*1fa0*/  ULDC.64 UR4, c[0x4][0x90] ;  /* 0x0100240000047ab9 */ /* 0x000fe20000000a00 */
[----:B------:R-:W-:Y:S01]  /*1fb0*/  IMAD.U32 R10, RZ, RZ, UR6 ;  /* 0x00000006ff0a7e24 */ /* 0x000fe2000f8e00ff */
[----:B------:R-:W-:Y:S01]  /*1fc0*/  MOV R7, UR5 ;  /* 0x0000000500077c02 */ /* 0x000fe20008000f00 */
[----:B------:R-:W-:-:S02]  /*1fd0*/  IMAD.U32 R6, RZ, RZ, UR4 ;  /* 0x00000004ff067e24 */ /* 0x000fc4000f8e00ff */
[----:B------:R-:W-:Y:S02]  /*1fe0*/  IMAD.U32 R11, RZ, RZ, UR7 ;  /* 0x00000007ff0b7e24 */ /* 0x000fe4000f8e00ff */
[----:B------:R-:W-:Y:S02]  /*1ff0*/  IMAD.MOV.U32 R8, RZ, RZ, 0x70 ;  /* 0x00000070ff087424 */ /* 0x000fe400078e00ff */
[----:B------:R-:W-:Y:S02]  /*2000*/  IMAD.MOV.U32 R12, RZ, RZ, 0x1 ;  /* 0x00000001ff0c7424 */ /* 0x000fe400078e00ff */
[----:B------:R-:W-:-:S07]  /*2010*/  IMAD.MOV.U32 R13, RZ, RZ, RZ ;  /* 0x000000ffff0d7224 */ /* 0x000fce00078e00ff */
[----:B------:R-:W-:-:S07]  /*2020*/  LEPC R20, `(.L_x_404) ;  /* 0x000000001014794e */ /* 0x000fce0000000000 */
[----:B01---5:R-:W-:Y:S05]  /*2030*/  CALL.ABS.NOINC R14 ;  /* 0x000000000e007343 */ /* 0x023fea0003c00000 */
.L_x_404:
[----:B------:R-:W-:Y:S05]  /*2040*/  BSYNC B6 ;  /* 0x0000000000067941 */ /* 0x000fea0003800000 */
.L_x_403:
[----:B------:R-:W-:Y:S01]  /*2050*/  IADD3 R26, R2, 0x400, RZ ;  /* 0x00000400021a7810 */ /* 0x000fe20007ffe0ff */
[----:B------:R-:W-:Y:S03]  /*2060*/  BSSY B6, `(.L_x_405) ;  /* 0x0000013000067945 */ /* 0x000fe60003800000 */
[----:B------:R-:W-:-:S13]  /*2070*/  LOP3.LUT P0, RZ, R26, 0x1bf, RZ, 0xc0, !PT ;  /* 0x000001bf1aff7812 */ /* 0x000fda000780c0ff */
[----:B------:R-:W-:Y:S05]  /*2080*/  @!P0 BRA `(.L_x_406) ;  /* 0x0000000000408947 */ /* 0x000fea0003800000 */
[----:B------:R-:W-:Y:S01]  /*2090*/  MOV R14, 0x0 ;  /* 0x00000000000e7802 */ /* 0x000fe20000000f00 */
[----:B------:R-:W-:Y:S01]  /*20a0*/  ULDC.64 UR4, c[0x4][0x88] ;  /* 0x0100220000047ab9 */ /* 0x000fe20000000a00 */
[----:B------:R-:W-:Y:S01]  /*20b0*/  ULDC.64 UR6, c[0x4][0x18] ;  /* 0x0100060000067ab9 */ /* 0x000fe20000000a00 */
[----:B------:R-:W-:Y:S01]  /*20c0*/  IMAD.U32 R4, RZ, RZ, UR4 ;  /* 0x00000004ff047e24 */ /* 0x000fe2000f8e00ff */
[----:B------:R-:W-:Y:S01]  /*20d0*/  MOV R11, UR7 ;  /* 0x00000007000b7c02 */ /* 0x000fe20008000f00 */
[----:B------:R-:W-:Y:S01]  /*20e0*/  IMAD.U32 R5, RZ, RZ, UR5 ;  /* 0x00000005ff057e24 */ /* 0x000fe2000f8e00ff */
[----:B------:R-:W1:Y:S01]  /*20f0*/  LDC.64 R14, c[0x4][R14] ;  /* 0x010000000e0e7b82 */ /* 0x000e620000000a00 */
[----:B------:R-:W-:Y:S01]  /*2100*/  ULDC.64 UR4, c[0x4][0x90] ;  /* 0x0100240000047ab9 */ /* 0x000fe20000000a00 */
[----:B------:R-:W-:Y:S02]  /*2110*/  IMAD.U32 R10, RZ, RZ, UR6 ;  /* 0x00000006ff0a7e24 */ /* 0x000fe4000f8e00ff */
[----:B------:R-:W-:-:S02]  /*2120*/  IMAD.U32 R6, RZ, RZ, UR4 ;  /* 0x00000004ff067e24 */ /* 0x000fc4000f8e00ff */
[----:B------:R-:W-:Y:S02]  /*2130*/  IMAD.U32 R7, RZ, RZ, UR5 ;  /* 0x00000005ff077e24 */ /* 0x000fe4000f8e00ff */
[----:B------:R-:W-:Y:S02]  /*2140*/  IMAD.MOV.U32 R8, RZ, RZ, 0x70 ;  /* 0x00000070ff087424 */ /* 0x000fe400078e00ff */
[----:B------:R-:W-:Y:S02]  /*2150*/  IMAD.MOV.U32 R12, RZ, RZ, 0x1 ;  /* 0x00000001ff0c7424 */ /* 0x000fe400078e00ff */
[----:B------:R-:W-:-:S07]  /*2160*/  IMAD.MOV.U32 R13, RZ, RZ, RZ ;  /* 0x000000ffff0d7224 */ /* 0x000fce00078e00ff */
[----:B------:R-:W-:-:S07]  /*2170*/  LEPC R20, `(.L_x_406) ;  /* 0x000000001014794e */ /* 0x000fce0000000000 */
[----:B01---5:R-:W-:Y:S05]  /*2180*/  CALL.ABS.NOINC R14 ;  /* 0x000000000e007343 */ /* 0x023fea0003c00000 */
.L_x_406:
[----:B------:R-:W-:Y:S05]  /*2190*/  BSYNC B6 ;  /* 0x0000000000067941 */ /* 0x000fea0003800000 */
.L_x_405:
[----:B------:R-:W-:Y:S01]  /*21a0*/  ULDC.64 UR4, c[0x0][0x9f8] ;  /* 0x00027e0000047ab9 */ /* 0x000fe20000000a00 */
[----:B------:R-:W-:Y:S01]  /*21b0*/  IMAD.MOV.U32 R0, RZ, RZ, R27 ;  /* 0x000000ffff007224 */ /* 0x000fe200078e001b */
[----:B------:R-:W-:Y:S01]  /*21c0*/  ISETP.NE.U32.AND P0, PT, RZ, UR4, PT ;  /* 0x00000004ff007c0c */ /* 0x000fe2000bf05070 */
[----:B0-----:R-:W2:Y:S01]  /*21d0*/  LDL R29, [R1+0xa0] ;  /* 0x0000a000011d7983 */ /* 0x001ea20000100800 */
[----:B------:R-:W0:Y:S02]  /*21e0*/  LDC.64 R86, c[0x0][0x408] ;  /* 0x00010200ff567b82 */ /* 0x000e240000000a00 */
[----:B------:R-:W-:Y:S01]  /*21f0*/  ISETP.NE.AND.EX P0, PT, RZ, UR5, PT, P0 ;  /* 0x00000005ff007c0c */ /* 0x000fe2000bf05300 */
[----:B------:R-:W1:Y:S01]  /*2200*/  S2R R20, SR_TID.X ;  /* 0x0000000000147919 */ /* 0x000e620000002100 */
[----:B------:R-:W-:-:S04]  /*2210*/  SHF.R.S32.HI R13, RZ, 0x1f, R139 ;  /* 0x0000001fff0d7819 */ /* 0x000fc8000001148b */
[----:B------:R-:W3:Y:S07]  /*2220*/  LDC.64 R8, c[0x0][0x3f8] ;  /* 0x0000fe00ff087b82 */ /* 0x000eee0000000a00 */
[----:B------:R-:W-:Y:S01]  /*2230*/  @P0 IADD3 R4, P1, R31, UR4, RZ ;  /* 0x000000041f040c10 */ /* 0x000fe2000ff3e0ff */
[----:B------:R-:W4:Y:S03]  /*2240*/  LDC R11, c[0x0][0x3f4] ;  /* 0x0000fd00ff0b7b82 */ /* 0x000f260000000800 */
[----:B------:R-:W-:-:S05]  /*2250*/  @P0 IADD3.X R5, R30, UR5, RZ, P1, !PT ;  /* 0x000000051e050c10 */ /* 0x000fca0008ffe4ff */
[----:B------:R0:W2:Y:S01]  /*2260*/  @P0 LDG.E R0, desc[UR42][R4.64] ;  /* 0x0000002a04000981 */ /* 0x0000a2000c1e1900 */
[----:B-1----:R-:W-:Y:S01]  /*2270*/  SHF.R.U32.HI R27, RZ, 0x7, R20 ;  /* 0x00000007ff1b7819 */ /* 0x002fe20000011614 */
[----:B------:R-:W-:-:S03]  /*2280*/  VIADD R3, R20, 0xffffff80 ;  /* 0xffffff8014037836 */ /* 0x000fc60000000000 */
[----:B------:R-:W-:Y:S02]  /*2290*/  ISETP.NE.AND P6, PT, R27, 0x1, PT ;  /* 0x000000011b00780c */ /* 0x000fe40003fc5270 */
[----:B------:R-:W-:-:S04]  /*22a0*/  SHF.R.S32.HI R6, RZ, 0x1f, R3 ;  /* 0x0000001fff067819 */ /* 0x000fc80000011403 */
[----:B------:R-:W-:Y:S02]  /*22b0*/  LEA.HI R6, R6, R3, RZ, 0x2 ;  /* 0x0000000306067211 */ /* 0x000fe400078f10ff */
[----:B------:R-:W-:-:S05]  /*22c0*/  IADD3 R3, R16, 0x10, RZ ;  /* 0x0000001010037810 */ /* 0x000fca0007ffe0ff */
[----:B------:R-:W-:Y:S05]  /*22d0*/  @!P6 WARPSYNC.ALL ;  /* 0x000000000000e948 */ /* 0x000fea0003800000 */
[----:B------:R-:W-:Y:S02]  /*22e0*/  ULDC UR4, c[0x0][0x2f4] ;  /* 0x0000bd0000047ab9 */ /* 0x000fe40000000800 */
[----:B------:R-:W-:Y:S02]  /*22f0*/  ISETP.GE.AND P1, PT, R3, UR4, PT ;  /* 0x0000000403007c0c */ /* 0x000fe4000bf26270 */
[----:B------:R-:W-:Y:S02]  /*2300*/  SHF.R.S32.HI R71, RZ, 0x2, R6 ;  /* 0x00000002ff477819 */ /* 0x000fe40000011406 */
[----:B0-----:R-:W-:-:S02]  /*2310*/  SEL R5, RZ, 0xffffffff, P1 ;  /* 0xffffffffff057807 */ /* 0x001fc40000800000 */
[----:B------:R-:W-:Y:S02]  /*2320*/  SHF.R.S32.HI R6, RZ, 0x1f, R6 ;  /* 0x0000001fff067819 */ /* 0x000fe40000011406 */
[----:B------:R-:W-:Y:S01]  /*2330*/  ISETP.GE.AND P0, PT, R16, UR4, PT ;  /* 0x0000000410007c0c */ /* 0x000fe2000bf06270 */
[----:B------:R-:W-:Y:S01]  /*2340*/  IMAD.SHL.U32 R5, R5, 0x2, RZ ;  /* 0x0000000205057824 */ /* 0x000fe200078e00ff */
[----:B------:R-:W-:Y:S02]  /*2350*/  LEA.HI R6, R6, R71, RZ, 0x2 ;  /* 0x0000004706067211 */ /* 0x000fe400078f10ff */
[----:B------:R-:W-:Y:S02]  /*2360*/  SEL R4, RZ, 0x1, P0 ;  /* 0x00000001ff047807 */ /* 0x000fe40000000000 */
[----:B------:R-:W-:Y:S02]  /*2370*/  LOP3.LUT R6, R6, 0xfffffffc, RZ, 0xc0, !PT ;  /* 0xfffffffc06067812 */ /* 0x000fe400078ec0ff */
[----:B------:R-:W-:Y:S01]  /*2380*/  LOP3.LUT R5, R5, 0x2, R4, 0xe2, !PT ;  /* 0x0000000205057812 */ /* 0x000fe200078ee204 */
[----:B------:R-:W-:-:S02]  /*2390*/  VIADD R4, R16, 0x20 ;  /* 0x0000002010047836 */ /* 0x000fc40000000000 */
[----:B------:R-:W-:Y:S01]  /*23a0*/  IMAD.IADD R71, R71, 0x1, -R6 ;  /* 0x0000000147477824 */ /* 0x000fe200078e0a06 */
[----:B------:R-:W-:Y:S01]  /*23b0*/  ISETP.GE.AND P1, PT, R23, UR4, PT ;  /* 0x0000000417007c0c */ /* 0x000fe2000bf26270 */
[----:B------:R-:W-:Y:S01]  /*23c0*/  IMAD R6, R13, R86, RZ ;  /* 0x000000560d067224 */ /* 0x000fe200078e02ff */
[----:B------:R-:W-:Y:S02]  /*23d0*/  ISETP.GE.AND P0, PT, R4, UR4, PT ;  /* 0x0000000404007c0c */ /* 0x000fe4000bf06270 */
[----:B------:R-:W-:Y:S01]  /*23e0*/  SEL R7, RZ, 0x8, P1 ;  /* 0x00000008ff077807 */ /* 0x000fe20000800000 */
[----:B------:R-:W-:Y:S01]  /*23f0*/  IMAD R15, R139, R87, R6 ;  /* 0x000000578b0f7224 */ /* 0x000fe200078e0206 */
[----:B------:R-:W-:Y:S02]  /*2400*/  SEL R6, RZ, 0x4, P0 ;  /* 0x00000004ff067807 */ /* 0x000fe40000000000 */
[----:B------:R-:W-:Y:S02]  /*2410*/  ISETP.GE.AND P0, PT, R22, UR4, PT ;  /* 0x0000000416007c0c */ /* 0x000fe4000bf06270 */
[----:B------:R-:W-:-:S02]  /*2420*/  LOP3.LUT R5, R7, R5, R6, 0xfe, !PT ;  /* 0x0000000507057212 */ /* 0x000fc400078efe06 */
[----:B------:R-:W-:Y:S02]  /*2430*/  SEL R6, RZ, 0x10, P0 ;  /* 0x00000010ff067807 */ /* 0x000fe40000000000 */
[----:B------:R-:W-:Y:S02]  /*2440*/  LOP3.LUT P0, RZ, R71, 0x2, RZ, 0xc0, !PT ;  /* 0x0000000247ff7812 */ /* 0x000fe4000780c0ff */
[----:B------:R-:W-:Y:S01]  /*2450*/  LOP3.LUT R19, R19, 0xfffffffb, RZ, 0xc0, !PT ;  /* 0xfffffffb13137812 */ /* 0x000fe200078ec0ff */
[----:B------:R-:W-:Y:S01]  /*2460*/  IMAD.IADD R85, R85, 0x1, R28 ;  /* 0x0000000155557824 */ /* 0x000fe200078e021c */
[----:B------:R-:W-:Y:S01]  /*2470*/  LOP3.LUT R28, R5, R6, RZ, 0xfc, !PT ;  /* 0x00000006051c7212 */ /* 0x000fe200078efcff */
[----:B---3--:R-:W-:Y:S01]  /*2480*/  IMAD R6, R13, R8, RZ ;  /* 0x000000080d067224 */ /* 0x008fe200078e02ff */
[----:B----4-:R-:W-:-:S07]  /*2490*/  ISETP.GE.AND P2, PT, R3, R11, PT ;  /* 0x0000000b0300720c */ /* 0x010fce0003f46270 */
[----:B------:R-:W-:Y:S02]  /*24a0*/  @P0 LOP3.LUT R19, R19, 0x4, RZ, 0xfc, !PT ;  /* 0x0000000413130812 */ /* 0x000fe400078efcff */
[----:B------:R-:W-:Y:S01]  /*24b0*/  ISETP.GE.AND P0, PT, R16, R11, PT ;  /* 0x0000000b1000720c */ /* 0x000fe20003f06270 */
[----:B------:R-:W-:Y:S01]  /*24c0*/  IMAD R13, R139, R9, R6 ;  /* 0x000000098b0d7224 */ /* 0x000fe200078e0206 */
[----:B------:R-:W-:Y:S02]  /*24d0*/  SHF.R.S32.HI R143, RZ, 0x1f, R142 ;  /* 0x0000001fff8f7819 */ /* 0x000fe4000001148e */
[C---:B------:R-:W-:Y:S02]  /*24e0*/  SEL R5, R11.reuse, RZ, P0 ;  /* 0x000000ff0b057207 */ /* 0x040fe40000000000 */
[----:B------:R-:W-:Y:S02]  /*24f0*/  ISETP.GE.AND P1, PT, R4, R11, PT ;  /* 0x0000000b0400720c */ /* 0x000fe40003f26270 */
[C---:B------:R-:W-:Y:S01]  /*2500*/  SEL R6, R11.reuse, RZ, P2 ;  /* 0x000000ff0b067207 */ /* 0x040fe20001000000 */
[----:B------:R-:W-:Y:S01]  /*2510*/  IMAD.IADD R5, R16, 0x1, R5 ;  /* 0x0000000110057824 */ /* 0x000fe200078e0205 */
[----:B------:R-:W-:Y:S01]  /*2520*/  SEL R7, R11, RZ, P1 ;  /* 0x000000ff0b077207 */ /* 0x000fe20000800000 */
[----:B------:R-:W-:-:S04]  /*2530*/  IMAD.WIDE.U32 R66, R139, R8, R16 ;  /* 0x000000088b427225 */ /* 0x000fc800078e0010 */
[----:B------:R-:W-:-:S04]  /*2540*/  IMAD.WIDE.U32 R68, R139, R8, R142 ;  /* 0x000000088b447225 */ /* 0x000fc800078e008e */
[----:B------:R-:W-:Y:S01]  /*2550*/  IMAD.IADD R10, R3, 0x1, R6 ;  /* 0x00000001030a7824 */ /* 0x000fe200078e0206 */
[----:B------:R-:W-:Y:S01]  /*2560*/  SHF.R.S32.HI R6, RZ, 0x1f, R5 ;  /* 0x0000001fff067819 */ /* 0x000fe20000011405 */
[----:B------:R-:W-:-:S04]  /*2570*/  IMAD.WIDE.U32 R64, R139, R86, R142 ;  /* 0x000000568b407225 */ /* 0x000fc800078e008e */
[----:B------:R-:W-:-:S04]  /*2580*/  IMAD.WIDE.U32 R62, R139, R86, R16 ;  /* 0x000000568b3e7225 */ /* 0x000fc800078e0010 */
[----:B------:R-:W-:Y:S02]  /*2590*/  IMAD.IADD R67, R67, 0x1, R13 ;  /* 0x0000000143437824 */ /* 0x000fe400078e020d */
[----:B------:R-:W-:Y:S01]  /*25a0*/  IMAD.IADD R69, R13, 0x1, R69 ;  /* 0x000000010d457824 */ /* 0x000fe200078e0245 */
[----:B------:R-:W-:Y:S01]  /*25b0*/  SHF.R.S32.HI R13, RZ, 0x1f, R10 ;  /* 0x0000001fff0d7819 */ /* 0x000fe2000001140a */
[----:B------:R-:W-:Y:S01]  /*25c0*/  IMAD.IADD R12, R4, 0x1, R7 ;  /* 0x00000001040c7824 */ /* 0x000fe200078e0207 */
[----:B------:R-:W-:Y:S01]  /*25d0*/  IADD3 R65, R15, R65, RZ ;  /* 0x000000410f417210 */ /* 0x000fe20007ffe0ff */
[----:B------:R-:W-:Y:S01]  /*25e0*/  IMAD.IADD R63, R63, 0x1, R15 ;  /* 0x000000013f3f7824 */ /* 0x000fe200078e020f */
[CC--:B------:R-:W-:Y:S02]  /*25f0*/  LEA.HI R70, R6.reuse, R5.reuse, RZ, 0x3 ;  /* 0x0000000506467211 */ /* 0x0c0fe400078f18ff */
[----:B------:R-:W-:Y:S02]  /*2600*/  LEA.HI R7, R6, R5, RZ, 0x5 ;  /* 0x0000000506077211 */ /* 0x000fe400078f28ff */
[----:B------:R-:W-:-:S02]  /*2610*/  LOP3.LUT R19, R19, 0xfffffffe, RZ, 0xc0, !PT ;  /* 0xfffffffe13137812 */ /* 0x000fc400078ec0ff */
[----:B------:R-:W-:Y:S02]  /*2620*/  SHF.R.S32.HI R15, RZ, 0x1f, R12 ;  /* 0x0000001fff0f7819 */ /* 0x000fe4000001140c */
[CC--:B------:R-:W-:Y:S02]  /*2630*/  LEA.HI R5, R13.reuse, R10.reuse, RZ, 0x3 ;  /* 0x0000000a0d057211 */ /* 0x0c0fe400078f18ff */
[----:B------:R-:W-:Y:S02]  /*2640*/  LEA.HI R10, R13, R10, RZ, 0x5 ;  /* 0x0000000a0d0a7211 */ /* 0x000fe400078f28ff */
[----:B------:R-:W-:Y:S02]  /*2650*/  @P2 LOP3.LUT R19, R19, 0x1, RZ, 0xfc, !PT ;  /* 0x0000000113132812 */ /* 0x000fe400078efcff */
[CC--:B------:R-:W-:Y:S01]  /*2660*/  LEA.HI R6, R15.reuse, R12.reuse, RZ, 0x3 ;  /* 0x0000000c0f067211 */ /* 0x0c0fe200078f18ff */
[----:B------:R-:W-:Y:S01]  /*2670*/  IMAD.SHL.U32 R13, R10, 0x80, RZ ;  /* 0x000000800a0d7824 */ /* 0x000fe200078e00ff */
[----:B------:R-:W-:-:S02]  /*2680*/  LEA.HI R12, R15, R12, RZ, 0x5 ;  /* 0x0000000c0f0c7211 */ /* 0x000fc400078f28ff */
[----:B------:R-:W-:Y:S02]  /*2690*/  SHF.L.U32 R7, R7, 0x7, RZ ;  /* 0x0000000707077819 */ /* 0x000fe400000006ff */
[----:B------:R-:W-:Y:S02]  /*26a0*/  LOP3.LUT R10, R144, 0x18, R70, 0xf8, !PT ;  /* 0x00000018900a7812 */ /* 0x000fe400078ef846 */
[----:B------:R-:W-:Y:S01]  /*26b0*/  LOP3.LUT R19, R19, 0xfffffffd, RZ, 0xc0, !PT ;  /* 0xfffffffd13137812 */ /* 0x000fe200078ec0ff */
[----:B------:R-:W-:Y:S01]  /*26c0*/  IMAD.SHL.U32 R15, R12, 0x80, RZ ;  /* 0x000000800c0f7824 */ /* 0x000fe200078e00ff */
[----:B-----5:R-:W-:Y:S02]  /*26d0*/  SHF.R.S32.HI R21, RZ, 0x1f, R95 ;  /* 0x0000001fff157819 */ /* 0x020fe4000001145f */
[----:B------:R-:W-:Y:S02]  /*26e0*/  LOP3.LUT R12, R144, 0x18, R5, 0xf8, !PT ;  /* 0x00000018900c7812 */ /* 0x000fe400078ef805 */
[----:B------:R-:W-:-:S02]  /*26f0*/  LOP3.LUT R7, R7, 0xfffff000, RZ, 0xc0, !PT ;  /* 0xfffff00007077812 */ /* 0x000fc400078ec0ff */
[-C--:B------:R-:W-:Y:S02]  /*2700*/  LOP3.LUT R10, R10, R145.reuse, RZ, 0x3c, !PT ;  /* 0x000000910a0a7212 */ /* 0x080fe400078e3cff */
[----:B------:R-:W-:Y:S02]  /*2710*/  @P1 LOP3.LUT R19, R19, 0x2, RZ, 0xfc, !PT ;  /* 0x0000000213131812 */ /* 0x000fe400078efcff */
[----:B------:R-:W-:Y:S01]  /*2720*/  ISETP.GE.AND P1, PT, R136, UR4, PT ;  /* 0x0000000488007c0c */ /* 0x000fe2000bf26270 */
[----:B------:R-:W-:Y:S01]  /*2730*/  IMAD R20, R21, R86, RZ ;  /* 0x0000005615147224 */ /* 0x000fe200078e02ff */
[----:B------:R-:W-:Y:S01]  /*2740*/  LOP3.LUT R13, R13, 0xfffff000, RZ, 0xc0, !PT ;  /* 0xfffff0000d0d7812 */ /* 0x000fe200078ec0ff */
[----:B------:R-:W-:Y:S01]  /*2750*/  VIADD R101, R27, 0x8 ;  /* 0x000000081b657836 */ /* 0x000fe20000000000 */
[----:B------:R-:W-:Y:S02]  /*2760*/  LOP3.LUT R12, R12, R145, RZ, 0x3c, !PT ;  /* 0x000000910c0c7212 */ /* 0x000fe400078e3cff */
[----:B------:R-:W-:Y:S01]  /*2770*/  IADD3 R94, R10, R7, R146 ;  /* 0x000000070a5e7210 */ /* 0x000fe20007ffe092 */
[----:B------:R-:W-:Y:S01]  /*2780*/  IMAD R10, R21, R8, RZ ;  /* 0x00000008150a7224 */ /* 0x000fe200078e02ff */
[----:B------:R-:W-:-:S02]  /*2790*/  LOP3.LUT R14, R144, 0x18, R6, 0xf8, !PT ;  /* 0x00000018900e7812 */ /* 0x000fc400078ef806 */
[----:B------:R-:W-:Y:S01]  /*27a0*/  SEL R27, RZ, 0x20, P1 ;  /* 0x00000020ff1b7807 */ /* 0x000fe20000800000 */
[C---:B------:R-:W-:Y:S01]  /*27b0*/  IMAD R73, R95.reuse, R9, R10 ;  /* 0x000000095f497224 */ /* 0x040fe200078e020a */
[----:B------:R-:W-:Y:S01]  /*27c0*/  IADD3 R93, R12, R13, R146 ;  /* 0x0000000d0c5d7210 */ /* 0x000fe20007ffe092 */
[----:B------:R-:W-:Y:S01]  /*27d0*/  IMAD R13, R95, R87, R20 ;  /* 0x000000575f0d7224 */ /* 0x000fe200078e0214 */
[----:B------:R-:W-:Y:S01]  /*27e0*/  LOP3.LUT R15, R15, 0xfffff000, RZ, 0xc0, !PT ;  /* 0xfffff0000f0f7812 */ /* 0x000fe200078ec0ff */
[C---:B------:R-:W-:Y:S01]  /*27f0*/  IMAD.WIDE.U32 R66, R95.reuse, R8, R66 ;  /* 0x000000085f427225 */ /* 0x040fe200078e0042 */
[----:B------:R-:W-:Y:S02]  /*2800*/  LOP3.LUT R14, R14, R145, RZ, 0x3c, !PT ;  /* 0x000000910e0e7212 */ /* 0x000fe400078e3cff */
[----:B------:R-:W-:Y:S01]  /*2810*/  LOP3.LUT R10, R70, 0xfffffff8, RZ, 0xc0, !PT ;  /* 0xfffffff8460a7812 */ /* 0x000fe200078ec0ff */
[----:B------:R-:W-:Y:S01]  /*2820*/  IMAD.WIDE.U32 R62, R95, R86, R62 ;  /* 0x000000565f3e7225 */ /* 0x000fe200078e003e */
[----:B------:R-:W-:-:S02]  /*2830*/  LOP3.LUT R20, R5, 0xfffffff8, RZ, 0xc0, !PT ;  /* 0xfffffff805147812 */ /* 0x000fc400078ec0ff */
[----:B------:R-:W-:Y:S01]  /*2840*/  LOP3.LUT R21, R6, 0xfffffff8, RZ, 0xc0, !PT ;  /* 0xfffffff806157812 */ /* 0x000fe200078ec0ff */
[----:B------:R-:W-:Y:S01]  /*2850*/  IMAD.WIDE.U32 R64, R95, R86, R64 ;  /* 0x000000565f407225 */ /* 0x000fe200078e0040 */
[----:B------:R-:W-:-:S03]  /*2860*/  LOP3.LUT R27, R28, R27, RZ, 0xfc, !PT ;  /* 0x0000001b1c1b7212 */ /* 0x000fc600078efcff */
[----:B------:R-:W-:Y:S01]  /*2870*/  IMAD.WIDE.U32 R68, R95, R8, R68 ;  /* 0x000000085f447225 */ /* 0x000fe200078e0044 */
[----:B------:R-:W-:Y:S02]  /*2880*/  SHF.L.U64.HI R88, R8, 0x7, R9 ;  /* 0x0000000708587819 */ /* 0x000fe40000010209 */
[C---:B------:R-:W-:Y:S01]  /*2890*/  SHF.L.U64.HI R87, R86.reuse, 0x7, R87 ;  /* 0x0000000756577819 */ /* 0x040fe20000010257 */
[----:B------:R-:W-:Y:S01]  /*28a0*/  IMAD.SHL.U32 R7, R86, 0x80, RZ ;  /* 0x0000008056077824 */ /* 0x000fe200078e00ff */
[----:B------:R-:W-:Y:S01]  /*28b0*/  IADD3 R92, R14, R15, R146 ;  /* 0x0000000f0e5c7210 */ /* 0x000fe20007ffe092 */
[----:B------:R-:W-:Y:S01]  /*28c0*/  IMAD.IADD R81, R67, 0x1, R73 ;  /* 0x0000000143517824 */ /* 0x000fe200078e0249 */
[----:B------:R-:W-:Y:S01]  /*28d0*/  SHF.L.U32 R98, R11, 0x1, RZ ;  /* 0x000000010b627819 */ /* 0x000fe200000006ff */
[----:B------:R-:W-:Y:S01]  /*28e0*/  IMAD.SHL.U32 R8, R8, 0x80, RZ ;  /* 0x0000008008087824 */ /* 0x000fe200078e00ff */
[----:B------:R-:W-:Y:S01]  /*28f0*/  SHF.R.S32.HI R91, RZ, 0x1f, R10 ;  /* 0x0000001fff5b7819 */ /* 0x000fe2000001140a */
[----:B------:R-:W-:Y:S01]  /*2900*/  IMAD.IADD R84, R63, 0x1, R13 ;  /* 0x000000013f547824 */ /* 0x000fe200078e020d */
[----:B------:R-:W-:Y:S01]  /*2910*/  SHF.R.S32.HI R90, RZ, 0x1f, R20 ;  /* 0x0000001fff5a7819 */ /* 0x000fe20000011414 */
[----:B------:R-:W-:Y:S01]  /*2920*/  IMAD.IADD R80, R13, 0x1, R65 ;  /* 0x000000010d507824 */ /* 0x000fe200078e0241 */
[----:B------:R-:W-:Y:S01]  /*2930*/  SHF.R.S32.HI R89, RZ, 0x1f, R21 ;  /* 0x0000001fff597819 */ /* 0x000fe20000011415 */
[----:B------:R-:W-:Y:S01]  /*2940*/  IMAD.IADD R73, R73, 0x1, R69 ;  /* 0x0000000149497824 */ /* 0x000fe200078e0245 */
[----:B------:R-:W-:-:S02]  /*2950*/  LOP3.LUT R28, R28, 0x1, RZ, 0xc0, !PT ;  /* 0x000000011c1c7812 */ /* 0x000fc400078ec0ff */
[----:B------:R-:W-:Y:S01]  /*2960*/  LOP3.LUT R30, R27, 0x4, RZ, 0xc0, !PT ;  /* 0x000000041b1e7812 */ /* 0x000fe200078ec0ff */
[----:B--2---:R-:W-:Y:S01]  /*2970*/  IMAD R9, R29, 0xc0, R139 ;  /* 0x000000c01d097824 */ /* 0x004fe200078e028b */
[----:B------:R-:W-:Y:S02]  /*2980*/  LOP3.LUT R29, R27, 0x2, RZ, 0xc0, !PT ;  /* 0x000000021b1d7812 */ /* 0x000fe400078ec0ff */
[----:B------:R-:W-:Y:S01]  /*2990*/  SHF.R.S32.HI R86, RZ, 0x1f, R0 ;  /* 0x0000001fff567819 */ /* 0x000fe20000011400 */
[----:B------:R-:W-:Y:S06]  /*29a0*/  @!P6 BAR.SYNC.DEFER_BLOCKING 0x9, 0x100 ;  /* 0x024400000000eb1d */ /* 0x000fec0000010000 */
.L_x_465:
[----:B--2---:R-:W2:Y:S01]  /*29b0*/  LDL R34, [R1+0x4c] ;  /* 0x00004c0001227983 */ /* 0x004ea20000100800 */
[----:B0-----:R-:W0:Y:S01]  /*29c0*/  LDC R75, c[0x0][0x430] ;  /* 0x00010c00ff4b7b82 */ /* 0x001e220000000800 */
[----:B------:R-:W-:Y:S02]  /*29d0*/  VIADD R11, R25, 0xffffffff ;  /* 0xffffffff190b7836 */ /* 0x000fe40000000000 */
[----:B------:R-:W-:-:S03]  /*29e0*/  IMAD.MOV.U32 R74, RZ, RZ, RZ ;  /* 0x000000ffff4a7224 */ /* 0x000fc600078e00ff */
[----:B------:R-:W-:Y:S02]  /*29f0*/  LEA R14, R11, R9, 0x7 ;  /* 0x000000090b0e7211 */ /* 0x000fe400078e38ff */
[----:B-1----:R-:W1:Y:S03]  /*2a00*/  LDC R96, c[0x0][0x3f4] ;  /* 0x0000fd00ff607b82 */ /* 0x002e660000000800 */
[----:B---3--:R-:W-:-:S04]  /*2a10*/  IMAD.IADD R31, R85, 0x1, R14 ;  /* 0x00000001551f7824 */ /* 0x008fc800078e020e */
[----:B------:R-:W-:Y:S01]  /*2a20*/  IMAD.MOV.U32 R32, RZ, RZ, R31 ;  /* 0x000000ffff207224 */ /* 0x000fe200078e001f */
[----:B0-----:R-:W-:-:S13]  /*2a30*/  ISETP.NE.AND P1, PT, R75, 0x1, PT ;  /* 0x000000014b00780c */ /* 0x001fda0003f25270 */
[----:B------:R-:W0:Y:S08]  /*2a40*/  @P1 LDC R12, c[0x0][0x434] ;  /* 0x00010d00ff0c1b82 */ /* 0x000e300000000800 */
[----:B------:R-:W3:Y:S01]  /*2a50*/  @P1 LDC R13, c[0x0][0x438] ;  /* 0x00010e00ff0d1b82 */ /* 0x000ee20000000800 */
[----:B0-----:R-:W-:-:S05]  /*2a60*/  @P1 IMAD.HI.U32 R12, R31, R12, RZ ;  /* 0x0000000c1f0c1227 */ /* 0x001fca00078e00ff */
[----:B---3--:R-:W-:Y:S02]  /*2a70*/  @P1 SHF.R.U32.HI R32, RZ, R13, R12 ;  /* 0x0000000dff201219 */ /* 0x008fe4000001160c */
[----:B------:R-:W-:-:S04]  /*2a80*/  ISETP.GE.AND P1, PT, R14, R24, PT ;  /* 0x000000180e00720c */ /* 0x000fc80003f26270 */
[----:B------:R-:W-:-:S13]  /*2a90*/  ISETP.GT.OR P1, PT, R9, 0x7f, P1 ;  /* 0x0000007f0900780c */ /* 0x000fda0000f24670 */
[----:B------:R-:W0:Y:S01]  /*2aa0*/  @!P1 LDC.64 R14, c[0x0][0x428] ;  /* 0x00010a00ff0e9b82 */ /* 0x000e220000000a00 */
[----:B------:R-:W-:-:S07]  /*2ab0*/  @!P1 SHF.R.S32.HI R33, RZ, 0x1f, R32 ;  /* 0x0000001fff219819 */ /* 0x000fce0000011420 */
[----:B------:R-:W3:Y:S01]  /*2ac0*/  @!P1 LDC.64 R12, c[0x0][0x418] ;  /* 0x00010600ff0c9b82 */ /* 0x000ee20000000a00 */
[----:B------:R-:W-:Y:S01]  /*2ad0*/  LOP3.LUT P3, RZ, R71, 0x2, RZ, 0xc0, !PT ;  /* 0x0000000247ff7812 */ /* 0x000fe2000786c0ff */
[----:B0-----:R-:W-:-:S04]  /*2ae0*/  @!P1 IMAD R25, R86, R14, RZ ;  /* 0x0000000e56199224 */ /* 0x001fc800078e02ff */
[C---:B------:R-:W-:Y:S02]  /*2af0*/  @!P1 IMAD R25, R0.reuse, R15, R25 ;  /* 0x0000000f00199224 */ /* 0x040fe400078e0219 */
[----:B------:R-:W-:-:S04]  /*2b00*/  @!P1 IMAD.WIDE.U32 R14, R0, R14, R32 ;  /* 0x0000000e000e9225 */ /* 0x000fc800078e0020 */
[----:B------:R-:W-:Y:S01]  /*2b10*/  @!P1 IMAD.IADD R15, R15, 0x1, R25 ;  /* 0x000000010f0f9824 */ /* 0x000fe200078e0219 */
[----:B---3--:R-:W-:-:S04]  /*2b20*/  @!P1 LEA R12, P2, R14, R12, 0x2 ;  /* 0x0000000c0e0c9211 */ /* 0x008fc800078410ff */
[----:B------:R-:W-:Y:S02]  /*2b30*/  @!P1 LEA.HI.X R13, R14, R13, R15, 0x2, P2 ;  /* 0x0000000d0e0d9211 */ /* 0x000fe400010f140f */
[----:B-1----:R-:W-:Y:S01]  /*2b40*/  ISETP.GE.AND P2, PT, R96, 0x1, PT ;  /* 0x000000016000780c */ /* 0x002fe20003f46270 */
[----:B------:R-:W-:Y:S01]  /*2b50*/  IMAD.MOV R14, RZ, RZ, -R32 ;  /* 0x000000ffff0e7224 */ /* 0x000fe200078e0a20 */
[----:B------:R-:W-:Y:S05]  /*2b60*/  YIELD ;  /* 0x0000000000007946 */ /* 0x000fea0003800000 */
[----:B------:R-:W-:Y:S01]  /*2b70*/  BSSY B0, `(.L_x_407) ;  /* 0x000040f000007945 */ /* 0x000fe20003800000 */
[----:B------:R0:W5:Y:S01]  /*2b80*/  @!P1 LDG.E R74, desc[UR42][R12.64] ;  /* 0x0000002a0c4a9981 */ /* 0x000162000c1e1900 */
[----:B------:R-:W-:Y:S01]  /*2b90*/  IMAD R75, R75, R14, R31 ;  /* 0x0000000e4b4b7224 */ /* 0x000fe200078e021f */
[----:B------:R-:W-:Y:S01]  /*2ba0*/  ISETP.GT.AND P1, PT, R11, R72, PT ;  /* 0x000000480b00720c */ /* 0x000fe20003f24270 */
[----:B------:R-:W-:-:S02]  /*2bb0*/  IMAD.MOV.U32 R25, RZ, RZ, R11 ;  /* 0x000000ffff197224 */ /* 0x000fc400078e000b */
[----:B--2---:R-:W-:-:S05]  /*2bc0*/  IMAD R61, R18, 0x3000, R34 ;  /* 0x00003000123d7824 */ /* 0x004fca00078e0222 */
[C---:B------:R-:W-:Y:S01]  /*2bd0*/  IADD3 R15, R61.reuse, 0x10, RZ ;  /* 0x000000103d0f7810 */ /* 0x040fe20007ffe0ff */
[C---:B------:R-:W-:Y:S02]  /*2be0*/  @P3 VIADD R15, R61.reuse, 0xfffffff0 ;  /* 0xfffffff03d0f3836 */ /* 0x040fe40000000000 */
[--C-:B------:R-:W-:Y:S02]  /*2bf0*/  IMAD R61, R61, 0x2, R26.reuse ;  /* 0x000000023d3d7824 */ /* 0x100fe400078e021a */
[----:B------:R-:W-:Y:S01]  /*2c00*/  IMAD R60, R15, 0x2, R26 ;  /* 0x000000020f3c7824 */ /* 0x000fe200078e021a */
[----:B0-----:R-:W-:Y:S06]  /*2c10*/  @!P2 BRA `(.L_x_408) ;  /* 0x0000003800f4a947 */ /* 0x001fec0003800000 */
[----:B------:R-:W-:Y:S01]  /*2c20*/  SHF.R.S32.HI R76, RZ, 0x1f, R75 ;  /* 0x0000001fff4c7819 */ /* 0x000fe2000001144b */
[----:B------:R-:W-:Y:S01]  /*2c30*/  ULDC.64 UR4, c[0x0][0x300] ;  /* 0x0000c00000047ab9 */ /* 0x000fe20000000a00 */
[----:B-----5:R-:W-:Y:S01]  /*2c40*/  SHF.R.S32.HI R77, RZ, 0x1f, R74 ;  /* 0x0000001fff4d7819 */ /* 0x020fe2000001144a */
[----:B------:R-:W-:Y:S01]  /*2c50*/  IMAD.WIDE.U32 R12, R75, UR4, RZ ;  /* 0x000000044b0c7c25 */ /* 0x000fe2000f8e00ff */
[----:B------:R-:W-:-:S03]  /*2c60*/  ULDC.64 UR6, c[0x0][0x2e8] ;  /* 0x0000ba0000067ab9 */ /* 0x000fc60000000a00 */
[----:B------:R-:W-:Y:S02]  /*2c70*/  IMAD R14, R76, UR4, RZ ;  /* 0x000000044c0e7c24 */ /* 0x000fe4000f8e02ff */
[----:B------:R-:W-:Y:S02]  /*2c80*/  IMAD R78, R11, -0x80, R24 ;  /* 0xffffff800b4e7824 */ /* 0x000fe400078e0218 */
[----:B------:R-:W-:Y:S01]  /*2c90*/  IMAD R15, R75, UR5, R14 ;  /* 0x000000054b0f7c24 */ /* 0x000fe2000f8e020e */
[----:B------:R-:W-:Y:S01]  /*2ca0*/  ULDC.64 UR4, c[0x0][0x310] ;  /* 0x0000c40000047ab9 */ /* 0x000fe20000000a00 */
[----:B------:R-:W-:Y:S01]  /*2cb0*/  IMAD R14, R87, R25, RZ ;  /* 0x00000019570e7224 */ /* 0x000fe200078e02ff */
[----:B------:R-:W-:Y:S01]  /*2cc0*/  VIMNMX R78, R78, 0x80, PT ;  /* 0x000000804e4e7848 */ /* 0x000fe20003fe0100 */
[----:B------:R-:W-:Y:S02]  /*2cd0*/  IMAD R31, R77, UR4, RZ ;  /* 0x000000044d1f7c24 */ /* 0x000fe4000f8e02ff */
[----:B------:R-:W-:-:S02]  /*2ce0*/  IMAD.IADD R13, R13, 0x1, R15 ;  /* 0x000000010d0d7824 */ /* 0x000fc400078e020f */
[C---:B------:R-:W-:Y:S02]  /*2cf0*/  IMAD R31, R74.reuse, UR5, R31 ;  /* 0x000000054a1f7c24 */ /* 0x040fe4000f8e021f */
[----:B------:R-:W-:Y:S01]  /*2d00*/  IMAD.WIDE.U32 R12, R74, UR4, R12 ;  /* 0x000000044a0c7c25 */ /* 0x000fe2000f8e000c */
[----:B------:R-:W-:-:S04]  /*2d10*/  ULDC.64 UR4, c[0x0][0x308] ;  /* 0x0000c20000047ab9 */ /* 0x000fc80000000a00 */
[----:B------:R-:W-:-:S03]  /*2d20*/  IADD3 R13, R13, R31, RZ ;  /* 0x0000001f0d0d7210 */ /* 0x000fc60007ffe0ff */
[----:B------:R-:W-:Y:S01]  /*2d30*/  IMAD.WIDE.U32 R12, R137, UR4, R12 ;  /* 0x00000004890c7c25 */ /* 0x000fe2000f8e000c */
[----:B------:R-:W-:-:S03]  /*2d40*/  ULDC.U8 UR4, c[0x0][0x410] ;  /* 0x0001040000047ab9 */ /* 0x000fc60000000000 */
[----:B------:R-:W-:Y:S01]  /*2d50*/  IMAD R57, R137, UR5, R13 ;  /* 0x0000000589397c24 */ /* 0x000fe2000f8e020d */
[----:B------:R-:W-:Y:S01]  /*2d60*/  LEA R56, P2, R12, UR6, 0x1 ;  /* 0x000000060c387c11 */ /* 0x000fe2000f8408ff */
[----:B------:R-:W-:-:S03]  /*2d70*/  IMAD R13, R88, R25, RZ ;  /* 0x00000019580d7224 */ /* 0x000fc600078e02ff */
[----:B------:R-:W-:Y:S02]  /*2d80*/  LEA.HI.X R57, R12, UR7, R57, 0x1, P2 ;  /* 0x000000070c397c11 */ /* 0x000fe400090f0c39 */
[----:B------:R-:W-:Y:S02]  /*2d90*/  ISETP.NE.AND P2, PT, RZ, UR4, PT ;  /* 0x00000004ff007c0c */ /* 0x000fe4000bf45270 */
[----:B------:R-:W-:-:S05]  /*2da0*/  SHF.R.S32.HI R12, RZ, 0x1f, R25 ;  /* 0x0000001fff0c7819 */ /* 0x000fca0000011419 */
[C---:B------:R-:W-:Y:S02]  /*2db0*/  IMAD R33, R12.reuse, R7, R14 ;  /* 0x000000070c217224 */ /* 0x040fe400078e020e */
[----:B------:R-:W-:Y:S02]  /*2dc0*/  IMAD R31, R12, R8, R13 ;  /* 0x000000080c1f7224 */ /* 0x000fe400078e020d */
[----:B------:R-:W-:-:S04]  /*2dd0*/  IMAD.WIDE.U32 R14, R8, R25, RZ ;  /* 0x00000019080e7225 */ /* 0x000fc800078e00ff */
[----:B------:R-:W-:-:S04]  /*2de0*/  IMAD.WIDE.U32 R12, R7, R25, RZ ;  /* 0x00000019070c7225 */ /* 0x000fc800078e00ff */
[----:B------:R-:W-:Y:S02]  /*2df0*/  IMAD.IADD R11, R15, 0x1, R31 ;  /* 0x000000010f0b7824 */ /* 0x000fe400078e021f */
[----:B------:R-:W-:Y:S01]  /*2e00*/  IMAD.IADD R31, R13, 0x1, R33 ;  /* 0x000000010d1f7824 */ /* 0x000fe200078e0221 */
[----:B------:R-:W-:Y:S06]  /*2e10*/  @!P2 BRA `(.L_x_409) ;  /* 0x0000001c000ca947 */ /* 0x000fec0003800000 */
[----:B------:R-:W-:Y:S01]  /*2e20*/  ISETP.GE.AND P3, PT, R139, R78, PT ;  /* 0x0000004e8b00720c */ /* 0x000fe20003f66270 */
[----:B------:R-:W-:Y:S01]  /*2e30*/  BSSY B1, `(.L_x_410) ;  /* 0x000003a000017945 */ /* 0x000fe20003800000 */
        /* <DEDUP_REMOVED lines=11> */
[----:B------:R-:W-:Y:S01]  /*2ef0*/  CS2R R54, SRZ ;  /* 0x0000000000367805 */ /* 0x000fe2000001ff00 */
[----:B------:R-:W-:Y:S06]  /*2f00*/  @P3 BRA `(.L_x_411) ;  /* 0x0000000000b03947 */ /* 0x000fec0003800000 */
[----:B------:R-:W2:Y:S04]  /*2f10*/  LDL R82, [R1+0x28] ;  /* 0x0000280001527983 */ /* 0x000ea80000100800 */
[----:B------:R-:W3:Y:S04]  /*2f20*/  LDL R79, [R1+0x20] ;  /* 0x00002000014f7983 */ /* 0x000ee80000100800 */
[----:B------:R-:W4:Y:S04]  /*2f30*/  LDL R59, [R1+0x24] ;  /* 0x00002400013b7983 */ /* 0x000f280000100800 */
[----:B------:R-:W4:Y:S01]  /*2f40*/  LDL R58, [R1+0x2c] ;  /* 0x00002c00013a7983 */ /* 0x000f220000100800 */
[----:B------:R-:W-:Y:S01]  /*2f50*/  IADD3 R15, P2, R68, R14, RZ ;  /* 0x0000000e440f7210 */ /* 0x000fe20007f5e0ff */
[----:B------:R-:W-:Y:S01]  /*2f60*/  ULDC.64 UR4, c[0x0][0x3e8] ;  /* 0x0000fa0000047ab9 */ /* 0x000fe20000000a00 */
[----:B------:R-:W-:-:S02]  /*2f70*/  CS2R R52, SRZ ;  /* 0x0000000000347805 */ /* 0x000fc4000001ff00 */
[----:B------:R-:W-:Y:S01]  /*2f80*/  CS2R R54, SRZ ;  /* 0x0000000000367805 */ /* 0x000fe2000001ff00 */
[----:B------:R-:W-:Y:S01]  /*2f90*/  IMAD.X R34, R11, 0x1, R73, P2 ;  /* 0x000000010b227824 */ /* 0x000fe200010e0649 */
[----:B------:R-:W-:-:S05]  /*2fa0*/  IADD3 R13, P2, R64, R12, RZ ;  /* 0x0000000c400d7210 */ /* 0x000fca0007f5e0ff */
[----:B------:R-:W-:Y:S01]  /*2fb0*/  IMAD.X R32, R31, 0x1, R80, P2 ;  /* 0x000000011f207824 */ /* 0x000fe200010e0650 */
[----:B------:R-:W-:-:S04]  /*2fc0*/  LEA R14, P2, R15, UR4, 0x1 ;  /* 0x000000040f0e7c11 */ /* 0x000fc8000f8408ff */
[----:B------:R-:W-:Y:S01]  /*2fd0*/  LEA.HI.X R15, R15, UR5, R34, 0x1, P2 ;  /* 0x000000050f0f7c11 */ /* 0x000fe200090f0c22 */
[----:B------:R-:W-:Y:S02]  /*2fe0*/  ULDC.64 UR4, c[0x0][0x400] ;  /* 0x0001000000047ab9 */ /* 0x000fe40000000a00 */
[----:B------:R-:W-:-:S04]  /*2ff0*/  LEA R12, P2, R13, UR4, 0x1 ;  /* 0x000000040d0c7c11 */ /* 0x000fc8000f8408ff */
[----:B------:R-:W-:Y:S02]  /*3000*/  LEA.HI.X R13, R13, UR5, R32, 0x1, P2 ;  /* 0x000000050d0d7c11 */ /* 0x000fe400090f0c20 */
[----:B------:R-:W-:Y:S02]  /*3010*/  ISETP.GE.AND P2, PT, R142, R96, PT ;  /* 0x000000608e00720c */ /* 0x000fe40003f46270 */
[----:B------:R-:W-:Y:S02]  /*3020*/  CS2R R48, SRZ ;  /* 0x0000000000307805 */ /* 0x000fe4000001ff00 */
[----:B------:R-:W-:-:S09]  /*3030*/  CS2R R50, SRZ ;  /* 0x0000000000327805 */ /* 0x000fd2000001ff00 */
[----:B------:R0:W5:Y:S04]  /*3040*/  @!P2 LDG.E.64 R52, desc[UR42][R14.64] ;  /* 0x0000002a0e34a981 */ /* 0x000168000c1e1b00 */
[----:B------:R0:W5:Y:S01]  /*3050*/  @!P2 LDG.E.64 R54, desc[UR42][R12.64] ;  /* 0x0000002a0c36a981 */ /* 0x000162000c1e1b00 */
        /* <DEDUP_REMOVED lines=8> */
[----:B--2---:R-:W-:-:S13]  /*30e0*/  ISETP.GE.AND P2, PT, R82, R96, PT ;  /* 0x000000605200720c */ /* 0x004fda0003f46270 */
[----:B------:R0:W5:Y:S04]  /*30f0*/  @!P2 LDG.E.64 R48, desc[UR42][R14.64+0x10] ;  /* 0x0000102a0e30a981 */ /* 0x000168000c1e1b00 */
[----:B------:R0:W5:Y:S01]  /*3100*/  @!P2 LDG.E.64 R50, desc[UR42][R12.64+0x10] ;  /* 0x0000102a0c32a981 */ /* 0x000162000c1e1b00 */
[----:B---3--:R-:W-:-:S13]  /*3110*/  ISETP.GE.AND P2, PT, R79, R96, PT ;  /* 0x000000604f00720c */ /* 0x008fda0003f46270 */
[----:B------:R0:W5:Y:S04]  /*3120*/  @!P2 LDG.E.64 R44, desc[UR42][R14.64+0x20] ;  /* 0x0000202a0e2ca981 */ /* 0x000168000c1e1b00 */
[----:B------:R0:W5:Y:S01]  /*3130*/  @!P2 LDG.E.64 R46, desc[UR42][R12.64+0x20] ;  /* 0x0000202a0c2ea981 */ /* 0x000162000c1e1b00 */
[----:B----4-:R-:W-:-:S13]  /*3140*/  ISETP.GE.AND P2, PT, R59, R96, PT ;  /* 0x000000603b00720c */ /* 0x010fda0003f46270 */
[----:B------:R0:W5:Y:S04]  /*3150*/  @!P2 LDG.E.64 R40, desc[UR42][R14.64+0x30] ;  /* 0x0000302a0e28a981 */ /* 0x000168000c1e1b00 */
[----:B------:R0:W5:Y:S01]  /*3160*/  @!P2 LDG.E.64 R42, desc[UR42][R12.64+0x30] ;  /* 0x0000302a0c2aa981 */ /* 0x000162000c1e1b00 */
[----:B------:R-:W-:-:S13]  /*3170*/  ISETP.GE.AND P2, PT, R155, R96, PT ;  /* 0x000000609b00720c */ /* 0x000fda0003f46270 */
[----:B------:R0:W5:Y:S04]  /*3180*/  @!P2 LDG.E.64 R36, desc[UR42][R14.64+0x40] ;  /* 0x0000402a0e24a981 */ /* 0x000168000c1e1b00 */
[----:B------:R0:W5:Y:S01]  /*3190*/  @!P2 LDG.E.64 R38, desc[UR42][R12.64+0x40] ;  /* 0x0000402a0c26a981 */ /* 0x000162000c1e1b00 */
[----:B------:R-:W-:-:S13]  /*31a0*/  ISETP.GE.AND P2, PT, R58, R96, PT ;  /* 0x000000603a00720c */ /* 0x000fda0003f46270 */
[----:B------:R0:W5:Y:S04]  /*31b0*/  @!P2 LDG.E.64 R32, desc[UR42][R14.64+0x50] ;  /* 0x0000502a0e20a981 */ /* 0x000168000c1e1b00 */
[----:B------:R0:W5:Y:S02]  /*31c0*/  @!P2 LDG.E.64 R34, desc[UR42][R12.64+0x50] ;  /* 0x0000502a0c22a981 */ /* 0x000164000c1e1b00 */
.L_x_411:
[----:B------:R-:W-:Y:S05]  /*31d0*/  BSYNC B1 ;  /* 0x0000000000017941 */ /* 0x000fea0003800000 */
.L_x_410:
[----:B-----5:R-:W-:Y:S01]  /*31e0*/  IMAD.MOV.U32 R11, RZ, RZ, R32 ;  /* 0x000000ffff0b7224 */ /* 0x020fe200078e0020 */
[----:B0-----:R-:W-:Y:S01]  /*31f0*/  MOV R12, R33 ;  /* 0x00000021000c7202 */ /* 0x001fe20000000f00 */
[----:B------:R-:W-:-:S03]  /*3200*/  UISETP.NE.AND UP0, UPT, UR40, 0x3, UPT ;  /* 0x000000032800788c */ /* 0x000fc6000bf05270 */
[----:B------:R-:W-:Y:S01]  /*3210*/  PRMT R58, R11, 0x5410, R12 ;  /* 0x000054100b3a7816 */ /* 0x000fe2000000000c */
[----:B------:R-:W-:Y:S02]  /*3220*/  IMAD.MOV.U32 R12, RZ, RZ, R36 ;  /* 0x000000ffff0c7224 */ /* 0x000fe400078e0024 */
[----:B------:R-:W-:Y:S01]  /*3230*/  IMAD.MOV.U32 R11, RZ, RZ, R37 ;  /* 0x000000ffff0b7224 */ /* 0x000fe200078e0025 */
[----:B------:R-:W-:-:S04]  /*3240*/  PLOP3.LUT P2, PT, PT, PT, UP0, 0x80, 0x0 ;  /* 0x000000000000781c */ /* 0x000fc80003f4f008 */
[----:B------:R-:W-:Y:S01]  /*3250*/  PRMT R103, R12, 0x5410, R11 ;  /* 0x000054100c677816 */ /* 0x000fe2000000000b */
[----:B------:R-:W-:Y:S02]  /*3260*/  IMAD.MOV.U32 R12, RZ, RZ, R40 ;  /* 0x000000ffff0c7224 */ /* 0x000fe400078e0028 */
[----:B------:R-:W-:-:S05]  /*3270*/  IMAD.MOV.U32 R11, RZ, RZ, R41 ;  /* 0x000000ffff0b7224 */ /* 0x000fca00078e0029 */
[----:B------:R-:W-:Y:S01]  /*3280*/  PRMT R105, R12, 0x5410, R11 ;  /* 0x000054100c697816 */ /* 0x000fe2000000000b */
[----:B------:R-:W-:Y:S01]  /*3290*/  IMAD.MOV.U32 R12, RZ, RZ, R44 ;  /* 0x000000ffff0c7224 */ /* 0x000fe200078e002c */
[----:B------:R-:W-:-:S04]  /*32a0*/  MOV R11, R45 ;  /* 0x0000002d000b7202 */ /* 0x000fc80000000f00 */
[----:B------:R-:W-:Y:S01]  /*32b0*/  PRMT R107, R11, 0x5410, R12 ;  /* 0x000054100b6b7816 */ /* 0x000fe2000000000c */
[----:B------:R-:W-:Y:S02]  /*32c0*/  IMAD.MOV.U32 R11, RZ, RZ, R48 ;  /* 0x000000ffff0b7224 */ /* 0x000fe400078e0030 */
[----:B------:R-:W-:-:S05]  /*32d0*/  IMAD.MOV.U32 R12, RZ, RZ, R49 ;  /* 0x000000ffff0c7224 */ /* 0x000fca00078e0031 */
        /* <DEDUP_REMOVED lines=13> */
[----:B------:R-:W-:-:S05]  /*33b0*/  IMAD.MOV.U32 R11, RZ, RZ, R46 ;  /* 0x000000ffff0b7224 */ /* 0x000fca00078e002e */
[----:B------:R-:W-:Y:S02]  /*33c0*/  PRMT R108, R108, 0x5410, R11 ;  /* 0x000054106c6c7816 */ /* 0x000fe4000000000b */
[----:B------:R-:W-:-:S04]  /*33d0*/  MOV R11, R47 ;  /* 0x0000002f000b7202 */ /* 0x000fc80000000f00 */
[----:B------:R-:W-:Y:S01]  /*33e0*/  PRMT R108, R11, 0x7610, R108 ;  /* 0x000076100b6c7816 */ /* 0x000fe2000000006c */
[----:B------:R-:W-:-:S05]  /*33f0*/  IMAD.MOV.U32 R11, RZ, RZ, R50 ;  /* 0x000000ffff0b7224 */ /* 0x000fca00078e0032 */
[----:B------:R-:W-:Y:S01]  /*3400*/  PRMT R110, R11, 0x7610, R110 ;  /* 0x000076100b6e7816 */ /* 0x000fe2000000006e */
[----:B------:R-:W-:-:S05]  /*3410*/  IMAD.MOV.U32 R11, RZ, RZ, R51 ;  /* 0x000000ffff0b7224 */ /* 0x000fca00078e0033 */
[----:B------:R-:W-:Y:S01]  /*3420*/  PRMT R110, R110, 0x5410, R11 ;  /* 0x000054106e6e7816 */ /* 0x000fe2000000000b */
[----:B------:R-:W-:-:S05]  /*3430*/  IMAD.MOV.U32 R11, RZ, RZ, R54 ;  /* 0x000000ffff0b7224 */ /* 0x000fca00078e0036 */
[----:B------:R-:W-:Y:S01]  /*3440*/  PRMT R111, R11, 0x7610, R111 ;  /* 0x000076100b6f7816 */ /* 0x000fe2000000006f */
[----:B------:R-:W-:-:S05]  /*3450*/  IMAD.MOV.U32 R11, RZ, RZ, R55 ;  /* 0x000000ffff0b7224 */ /* 0x000fca00078e0037 */
[----:B------:R-:W-:Y:S01]  /*3460*/  PRMT R111, R111, 0x5410, R11 ;  /* 0x000054106f6f7816 */ /* 0x000fe2000000000b */
[----:B------:R-:W-:Y:S06]  /*3470*/  @!P2 BRA `(.L_x_412) ;  /* 0x000000000004a947 */ /* 0x000fec0003800000 */
[----:B------:R-:W-:Y:S01]  /*3480*/  BPT.TRAP 0x1 ;  /* 0x000000040000795c */ /* 0x000fe20000300000 */
.L_x_412:
[----:B------:R-:W-:Y:S01]  /*3490*/  IMAD R31, R18, 0x8, R2 ;  /* 0x00000008121f7824 */ /* 0x000fe200078e0202 */
[----:B------:R-:W-:Y:S01]  /*34a0*/  SHF.L.U32 R79, R138, 0x1f, RZ ;  /* 0x0000001f8a4f7819 */ /* 0x000fe200000006ff */
[----:B------:R-:W-:Y:S03]  /*34b0*/  BSSY B1, `(.L_x_413) ;  /* 0x0000003000017945 */ /* 0x000fe60003800000 */
[----:B------:R-:W0:Y:S02]  /*34c0*/  SYNCS.PHASECHK.TRANS64.TRYWAIT P4, [R31+URZ+0x2d890], R79 ;  /* 0x02d8904f1f0075a7 */ /* 0x000e24000808017f */
[----:B0-----:R-:W-:Y:S05]  /*34d0*/  @!P4 BRA `(.L_x_414) ;  /* 0x0000017000e4c947 */ /* 0x001fea0003800000 */
.L_x_672:
[----:B------:R-:W-:Y:S05]  /*34e0*/  BSYNC B1 ;  /* 0x0000000000017941 */ /* 0x000fea0003800000 */
.L_x_413:
[----:B------:R-:W-:-:S03]  /*34f0*/  UMOV UR4, 0xffffffff ;  /* 0xffffffff00047882 */ /* 0x000fc60000000000 */
[----:B------:R-:W-:Y:S05]  /*3500*/  BRA.DIV UR4, `(.L_x_415) ;  /* 0x0000017204ec7947 */ /* 0x000fea000b800000 */
[----:B------:R-:W1:Y:S04]  /*3510*/  SHFL.IDX PT, R57, R57, RZ, 0x1e1f ;  /* 0x001e1fff39397589 */ /* 0x000e6800000e0000 */
[----:B------:R-:W2:Y:S02]  /*3520*/  SHFL.IDX PT, R56, R56, RZ, 0x1e1f ;  /* 0x001e1fff38387589 */ /* 0x000ea400000e0000 */
.L_x_676:
[----:B------:R-:W-:Y:S05]  /*3530*/  @P3 BRA `(.L_x_416) ;  /* 0x0000003400c83947 */ /* 0x000fea0003800000 */
[----:B------:R-:W-:Y:S01]  /*3540*/  ISETP.NE.AND P3, PT, R28, RZ, PT ;  /* 0x000000ff1c00720c */ /* 0x000fe20003f65270 */
[----:B------:R-:W-:-:S12]  /*3550*/  BSSY B1, `(.L_x_417) ;  /* 0x0000034000017945 */ /* 0x000fd80003800000 */
[----:B------:R-:W-:Y:S05]  /*3560*/  @!P3 BRA `(.L_x_418) ;  /* 0x0000000000c8b947 */ /* 0x000fea0003800000 */
[----:B------:R3:W4:Y:S01]  /*3570*/  LDS.128 R12, [R61+0x15000] ;  /* 0x015000003d0c7984 */ /* 0x0007220000000c00 */
[----:B------:R-:W-:Y:S01]  /*3580*/  ISETP.GE.AND P3, PT, R142, R96, PT ;  /* 0x000000608e00720c */ /* 0x000fe20003f66270 */
[----:B------:R-:W-:-:S12]  /*3590*/  BSSY B2, `(.L_x_419) ;  /* 0x000002c000027945 */ /* 0x000fd80003800000 */
[----:B---3--:R-:W-:Y:S05]  /*35a0*/  @P3 BRA `(.L_x_420) ;  /* 0x0000000000a83947 */ /* 0x008fea0003800000 */
[--C-:B------:R-:W-:Y:S01]  /*35b0*/  SHF.R.U64 R11, R52, 0x10, R53.reuse ;  /* 0x00000010340b7819 */ /* 0x100fe20000001235 */
[----:B----4-:R-:W-:Y:S01]  /*35c0*/  HADD2.F32 R82, -RZ, R13.H0_H0 ;  /* 0x2000000dff527230 */ /* 0x010fe20000004100 */
[----:B------:R-:W-:Y:S02]  /*35d0*/  SHF.R.U32.HI R52, RZ, 0x10, R53 ;  /* 0x00000010ff347819 */ /* 0x000fe40000011635 */
[--C-:B------:R-:W-:Y:S01]  /*35e0*/  SHF.R.U64 R53, R54, 0x10, R55.reuse ;  /* 0x0000001036357819 */ /* 0x100fe20000001237 */
[----:B------:R-:W-:Y:S01]  /*35f0*/  HADD2.F32 R11, -RZ, R11.H0_H0 ;  /* 0x2000000bff0b7230 */ /* 0x000fe20000004100 */
[----:B------:R-:W-:Y:S01]  /*3600*/  SHF.R.U32.HI R54, RZ, 0x10, R55 ;  /* 0x00000010ff367819 */ /* 0x000fe20000011637 */
[----:B------:R-:W-:Y:S02]  /*3610*/  HADD2.F32 R55, -RZ, R13.H1_H1 ;  /* 0x3000000dff377230 */ /* 0x000fe40000004100 */
[----:B------:R-:W-:Y:S02]  /*3620*/  HADD2.F32 R53, -RZ, R53.H0_H0 ;  /* 0x20000035ff357230 */ /* 0x000fe40000004100 */
[----:B------:R-:W-:-:S03]  /*3630*/  HADD2.F32 R54, -RZ, R54.H0_H0 ;  /* 0x20000036ff367230 */ /* 0x000fc60000004100 */
[-C--:B------:R-:W-:Y:S01]  /*3640*/  FMUL.FTZ R13, R55, R53.reuse ;  /* 0x00000035370d7220 */ /* 0x080fe20000410000 */
[----:B------:R-:W-:-:S03]  /*3650*/  FMUL.FTZ R53, R82, R53 ;  /* 0x0000003552357220 */ /* 0x000fc60000410000 */
[-C--:B------:R-:W-:Y:S01]  /*3660*/  FFMA.FTZ R13, R82, R11.reuse, -R13 ;  /* 0x0000000b520d7223 */ /* 0x080fe2000001080d */
[----:B------:R-:W-:Y:S01]  /*3670*/  FFMA.FTZ R11, R55, R11, R53 ;  /* 0x0000000b370b7223 */ /* 0x000fe20000010035 */
[----:B------:R-:W-:Y:S01]  /*3680*/  MOV R53, R15 ;  /* 0x0000000f00357202 */ /* 0x000fe20000000f00 */
[----:B------:R-:W-:Y:S02]  /*3690*/  HADD2.F32 R55, -RZ, R52.H0_H0 ;  /* 0x20000034ff377230 */ /* 0x000fe40000004100 */
[----:B------:R-:W-:Y:S01]  /*36a0*/  IMAD.MOV.U32 R82, RZ, RZ, R12 ;  /* 0x000000ffff527224 */ /* 0x000fe200078e000c */
[----:B------:R-:W-:Y:S01]  /*36b0*/  F2FP.F16.F32.PACK_AB R13, R11, R13 ;  /* 0x0000000d0b0d723e */ /* 0x000fe200000000ff */
[--C-:B------:R-:W-:Y:S02]  /*36c0*/  HADD2.F32 R15, -RZ, R53.reuse.H1_H1 ;  /* 0x30000035ff0f7230 */ /* 0x100fe40000004100 */
[----:B------:R-:W-:Y:S02]  /*36d0*/  HADD2.F32 R53, -RZ, R53.H0_H0 ;  /* 0x20000035ff357230 */ /* 0x000fe40000004100 */
[----:B------:R-:W-:-:S02]  /*36e0*/  HADD2.F32 R12, -RZ, R82.H1_H1 ;  /* 0x30000052ff0c7230 */ /* 0x000fc40000004100 */
[----:B------:R-:W-:Y:S01]  /*36f0*/  FMUL.FTZ R52, R15, R54 ;  /* 0x000000360f347220 */ /* 0x000fe20000410000 */
[----:B------:R-:W-:-:S03]  /*3700*/  HADD2.F32 R82, -RZ, R82.H0_H0 ;  /* 0x20000052ff527230 */ /* 0x000fc60000004100 */
[C---:B------:R-:W-:Y:S01]  /*3710*/  FFMA.FTZ R52, R53.reuse, R55, -R52 ;  /* 0x0000003735347223 */ /* 0x040fe20000010834 */
[----:B------:R-:W-:-:S04]  /*3720*/  FMUL.FTZ R53, R53, R54 ;  /* 0x0000003635357220 */ /* 0x000fc80000410000 */
[----:B------:R-:W-:Y:S01]  /*3730*/  FFMA.FTZ R15, R15, R55, R53 ;  /* 0x000000370f0f7223 */ /* 0x000fe20000010035 */
[----:B------:R-:W-:Y:S02]  /*3740*/  HADD2.F32 R55, -RZ, R111.H0_H0 ;  /* 0x2000006fff377230 */ /* 0x000fe40000004100 */
[----:B------:R-:W-:Y:S02]  /*3750*/  HADD2.F32 R53, -RZ, R83.H0_H0 ;  /* 0x20000053ff357230 */ /* 0x000fe40000004100 */
[----:B------:R-:W-:Y:S01]  /*3760*/  F2FP.F16.F32.PACK_AB R15, R15, R52 ;  /* 0x000000340f0f723e */ /* 0x000fe200000000ff */
[-C--:B------:R-:W-:Y:S01]  /*3770*/  FMUL.FTZ R54, R12, R55.reuse ;  /* 0x000000370c367220 */ /* 0x080fe20000410000 */
[----:B------:R-:W-:-:S03]  /*3780*/  FMUL.FTZ R55, R82, R55 ;  /* 0x0000003752377220 */ /* 0x000fc60000410000 */
[-C--:B------:R-:W-:Y:S01]  /*3790*/  FFMA.FTZ R54, R82, R53.reuse, -R54 ;  /* 0x0000003552367223 */ /* 0x080fe20000010836 */
[----:B------:R-:W-:Y:S01]  /*37a0*/  FFMA.FTZ R12, R12, R53, R55 ;  /* 0x000000350c0c7223 */ /* 0x000fe20000010037 */
[----:B------:R-:W-:Y:S02]  /*37b0*/  HADD2.F32 R53, -RZ, R111.H1_H1 ;  /* 0x3000006fff357230 */ /* 0x000fe40000004100 */
[--C-:B------:R-:W-:Y:S02]  /*37c0*/  HADD2.F32 R55, -RZ, R14.reuse.H1_H1 ;  /* 0x3000000eff377230 */ /* 0x100fe40000004100 */
[----:B------:R-:W-:Y:S01]  /*37d0*/  HADD2.F32 R82, -RZ, R83.H1_H1 ;  /* 0x30000053ff527230 */ /* 0x000fe20000004100 */
[----:B------:R-:W-:Y:S01]  /*37e0*/  F2FP.F16.F32.PACK_AB R12, R12, R54 ;  /* 0x000000360c0c723e */ /* 0x000fe200000000ff */
[----:B------:R-:W-:Y:S02]  /*37f0*/  HADD2.F32 R14, -RZ, R14.H0_H0 ;  /* 0x2000000eff0e7230 */ /* 0x000fe40000004100 */
[----:B------:R-:W-:-:S04]  /*3800*/  FMUL.FTZ R83, R55, R53 ;  /* 0x0000003537537220 */ /* 0x000fc80000410000 */
[C---:B------:R-:W-:Y:S01]  /*3810*/  FFMA.FTZ R83, R14.reuse, R82, -R83 ;  /* 0x000000520e537223 */ /* 0x040fe20000010853 */
[----:B------:R-:W-:-:S04]  /*3820*/  FMUL.FTZ R14, R14, R53 ;  /* 0x000000350e0e7220 */ /* 0x000fc80000410000 */
[----:B------:R-:W-:-:S05]  /*3830*/  FFMA.FTZ R14, R55, R82, R14 ;  /* 0x00000052370e7223 */ /* 0x000fca000001000e */
[----:B------:R-:W-:-:S07]  /*3840*/  F2FP.F16.F32.PACK_AB R14, R14, R83 ;  /* 0x000000530e0e723e */ /* 0x000fce00000000ff */
.L_x_420:
[----:B------:R-:W-:Y:S05]  /*3850*/  BSYNC B2 ;  /* 0x0000000000027941 */ /* 0x000fea0003800000 */
.L_x_419:
[----:B--2---:R-:W-:-:S04]  /*3860*/  LEA R52, P3, R16, R56, 0x1 ;  /* 0x0000003810347211 */ /* 0x004fc800078608ff */
[----:B-1----:R-:W-:-:S05]  /*3870*/  LEA.HI.X R53, R16, R57, R17, 0x1, P3 ;  /* 0x0000003910357211 */ /* 0x002fca00018f0c11 */
[----:B----4-:R3:W-:Y:S04]  /*3880*/  ST.E.128 desc[UR42][R52.64], R12 ;  /* 0x0000000c34007985 */ /* 0x0107e8000c101d2a */
.L_x_418:
[----:B------:R-:W-:Y:S05]  /*3890*/  BSYNC B1 ;  /* 0x0000000000017941 */ /* 0x000fea0003800000 */
.L_x_417:
[----:B------:R-:W-:Y:S01]  /*38a0*/  ISETP.NE.AND P3, PT, R29, RZ, PT ;  /* 0x000000ff1d00720c */ /* 0x000fe20003f65270 */
[----:B------:R-:W-:-:S12]  /*38b0*/  BSSY B1, `(.L_x_421) ;  /* 0x0000037000017945 */ /* 0x000fd80003800000 */
[----:B------:R-:W-:Y:S05]  /*38c0*/  @!P3 BRA `(.L_x_422) ;  /* 0x0000000000d4b947 */ /* 0x000fea0003800000 */
[----:B------:R-:W4:Y:S01]  /*38d0*/  LDL R11, [R1+0x28] ;  /* 0x00002800010b7983 */ /* 0x000f220000100800 */
[----:B------:R-:W-:Y:S03]  /*38e0*/  BSSY B2, `(.L_x_423) ;  /* 0x000002e000027945 */ /* 0x000fe60003800000 */
[----:B---3--:R3:W0:Y:S01]  /*38f0*/  LDS.128 R12, [R60+0x15000] ;  /* 0x015000003c0c7984 */ /* 0x0086220000000c00 */
[----:B----4-:R-:W-:-:S13]  /*3900*/  ISETP.GE.AND P3, PT, R11, R96, PT ;  /* 0x000000600b00720c */ /* 0x010fda0003f66270 */
[----:B0--3--:R-:W-:Y:S05]  /*3910*/  @P3 BRA `(.L_x_424) ;  /* 0x0000000000a83947 */ /* 0x009fea0003800000 */
[--C-:B------:R-:W-:Y:S01]  /*3920*/  SHF.R.U64 R11, R48, 0x10, R49.reuse ;  /* 0x00000010300b7819 */ /* 0x100fe20000001231 */
[----:B------:R-:W-:Y:S01]  /*3930*/  HADD2.F32 R52, -RZ, R13.H0_H0 ;  /* 0x2000000dff347230 */ /* 0x000fe20000004100 */
        /* <DEDUP_REMOVED lines=11> */
[----:B------:R-:W-:Y:S02]  /*39f0*/  IMAD.MOV.U32 R49, RZ, RZ, R15 ;  /* 0x000000ffff317224 */ /* 0x000fe400078e000f */
[----:B------:R-:W-:Y:S02]  /*3a00*/  HADD2.F32 R51, -RZ, R48.H0_H0 ;  /* 0x20000030ff337230 */ /* 0x000fe40000004100 */
[----:B------:R-:W-:Y:S01]  /*3a10*/  IMAD.MOV.U32 R52, RZ, RZ, R12 ;  /* 0x000000ffff347224 */ /* 0x000fe200078e000c */
[----:B------:R-:W-:Y:S01]  /*3a20*/  F2FP.F16.F32.PACK_AB R13, R11, R13 ;  /* 0x0000000d0b0d723e */ /* 0x000fe200000000ff */
[--C-:B------:R-:W-:Y:S02]  /*3a30*/  HADD2.F32 R15, -RZ, R49.reuse.H1_H1 ;  /* 0x30000031ff0f7230 */ /* 0x100fe40000004100 */
[----:B------:R-:W-:-:S02]  /*3a40*/  HADD2.F32 R49, -RZ, R49.H0_H0 ;  /* 0x20000031ff317230 */ /* 0x000fc40000004100 */
[--C-:B------:R-:W-:Y:S02]  /*3a50*/  HADD2.F32 R12, -RZ, R52.reuse.H1_H1 ;  /* 0x30000034ff0c7230 */ /* 0x100fe40000004100 */
        /* <DEDUP_REMOVED lines=22> */
.L_x_424:
[----:B------:R-:W-:Y:S05]  /*3bc0*/  BSYNC B2 ;  /* 0x0000000000027941 */ /* 0x000fea0003800000 */
.L_x_423:
[----:B-1----:R-:W-:Y:S01]  /*3bd0*/  MOV R49, R57 ;  /* 0x0000003900317202 */ /* 0x002fe20000000f00 */
[----:B------:R-:W-:Y:S02]  /*3be0*/  IMAD.SHL.U32 R11, R147, 0x8, RZ ;  /* 0x00000008930b7824 */ /* 0x000fe400078e00ff */
[----:B--2---:R-:W-:-:S04]  /*3bf0*/  IMAD.MOV.U32 R48, RZ, RZ, R56 ;  /* 0x000000ffff307224 */ /* 0x004fc800078e0038 */
[----:B------:R-:W-:-:S05]  /*3c00*/  IMAD.WIDE R48, R11, 0x2, R48 ;  /* 0x000000020b307825 */ /* 0x000fca00078e0230 */
[----:B------:R4:W-:Y:S02]  /*3c10*/  ST.E.128 desc[UR42][R48.64], R12 ;  /* 0x0000000c30007985 */ /* 0x0009e4000c101d2a */
.L_x_422:
[----:B------:R-:W-:Y:S05]  /*3c20*/  BSYNC B1 ;  /* 0x0000000000017941 */ /* 0x000fea0003800000 */
.L_x_421:
[----:B------:R-:W-:Y:S01]  /*3c30*/  ISETP.NE.AND P3, PT, R30, RZ, PT ;  /* 0x000000ff1e00720c */ /* 0x000fe20003f65270 */
[----:B------:R-:W-:-:S12]  /*3c40*/  BSSY B1, `(.L_x_425) ;  /* 0x0000039000017945 */ /* 0x000fd80003800000 */
[----:B------:R-:W-:Y:S05]  /*3c50*/  @!P3 BRA `(.L_x_426) ;  /* 0x0000000000dcb947 */ /* 0x000fea0003800000 */
[----:B------:R-:W5:Y:S01]  /*3c60*/  LDL R11, [R1+0x20] ;  /* 0x00002000010b7983 */ /* 0x000f620000100800 */
[----:B------:R-:W-:Y:S03]  /*3c70*/  BSSY B2, `(.L_x_427) ;  /* 0x0000030000027945 */ /* 0x000fe60003800000 */
[----:B---34-:R3:W4:Y:S01]  /*3c80*/  LDS.128 R12, [R61+0x17000] ;  /* 0x017000003d0c7984 */ /* 0x0187220000000c00 */
[----:B-----5:R-:W-:-:S13]  /*3c90*/  ISETP.GE.AND P3, PT, R11, R96, PT ;  /* 0x000000600b00720c */ /* 0x020fda0003f66270 */
[----:B---34-:R-:W-:Y:S05]  /*3ca0*/  @P3 BRA `(.L_x_428) ;  /* 0x0000000000b03947 */ /* 0x018fea0003800000 */
[----:B------:R-:W-:Y:S01]  /*3cb0*/  SHF.R.U64 R11, R44, 0x10, R45 ;  /* 0x000000102c0b7819 */ /* 0x000fe2000000122d */
[----:B------:R-:W-:Y:S01]  /*3cc0*/  IMAD.MOV.U32 R48, RZ, RZ, R13 ;  /* 0x000000ffff307224 */ /* 0x000fe200078e000d */
[----:B------:R-:W-:Y:S02]  /*3cd0*/  SHF.R.U32.HI R44, RZ, 0x10, R45 ;  /* 0x00000010ff2c7819 */ /* 0x000fe4000001162d */
[--C-:B------:R-:W-:Y:S02]  /*3ce0*/  SHF.R.U64 R45, R46, 0x10, R47.reuse ;  /* 0x000000102e2d7819 */ /* 0x100fe4000000122f */
[----:B------:R-:W-:Y:S01]  /*3cf0*/  SHF.R.U32.HI R46, RZ, 0x10, R47 ;  /* 0x00000010ff2e7819 */ /* 0x000fe2000001162f */
[----:B------:R-:W-:Y:S02]  /*3d00*/  HADD2.F32 R47, -RZ, R11.H0_H0 ;  /* 0x2000000bff2f7230 */ /* 0x000fe40000004100 */
[----:B------:R-:W-:Y:S02]  /*3d10*/  HADD2.F32 R13, -RZ, R45.H0_H0 ;  /* 0x2000002dff0d7230 */ /* 0x000fe40000004100 */
[----:B------:R-:W-:-:S02]  /*3d20*/  HADD2.F32 R45, -RZ, R48.H1_H1 ;  /* 0x30000030ff2d7230 */ /* 0x000fc40000004100 */
[----:B------:R-:W-:Y:S02]  /*3d30*/  HADD2.F32 R48, -RZ, R48.H0_H0 ;  /* 0x20000030ff307230 */ /* 0x000fe40000004100 */
[----:B------:R-:W-:Y:S02]  /*3d40*/  HADD2.F32 R46, -RZ, R46.H0_H0 ;  /* 0x2000002eff2e7230 */ /* 0x000fe40000004100 */
[-C--:B------:R-:W-:Y:S01]  /*3d50*/  FMUL.FTZ R11, R45, R13.reuse ;  /* 0x0000000d2d0b7220 */ /* 0x080fe20000410000 */
[----:B------:R-:W-:Y:S02]  /*3d60*/  HADD2.F32 R44, -RZ, R44.H0_H0 ;  /* 0x2000002cff2c7230 */ /* 0x000fe40000004100 */
[C---:B------:R-:W-:Y:S01]  /*3d70*/  FMUL.FTZ R13, R48.reuse, R13 ;  /* 0x0000000d300d7220 */ /* 0x040fe20000410000 */
[----:B------:R-:W-:-:S03]  /*3d80*/  FFMA.FTZ R11, R48, R47, -R11 ;  /* 0x0000002f300b7223 */ /* 0x000fc6000001080b */
[----:B------:R-:W-:Y:S01]  /*3d90*/  FFMA.FTZ R13, R45, R47, R13 ;  /* 0x0000002f2d0d7223 */ /* 0x000fe2000001000d */
[--C-:B------:R-:W-:Y:S02]  /*3da0*/  HADD2.F32 R45, -RZ, R15.reuse.H1_H1 ;  /* 0x3000000fff2d7230 */ /* 0x100fe40000004100 */
[----:B------:R-:W-:Y:S02]  /*3db0*/  HADD2.F32 R47, -RZ, R15.H0_H0 ;  /* 0x2000000fff2f7230 */ /* 0x000fe40000004100 */
[----:B------:R-:W-:Y:S01]  /*3dc0*/  F2FP.F16.F32.PACK_AB R13, R13, R11 ;  /* 0x0000000b0d0d723e */ /* 0x000fe200000000ff */
[-C--:B------:R-:W-:Y:S02]  /*3dd0*/  FMUL.FTZ R15, R45, R46.reuse ;  /* 0x0000002e2d0f7220 */ /* 0x080fe40000410000 */
[C---:B------:R-:W-:Y:S02]  /*3de0*/  FMUL.FTZ R46, R47.reuse, R46 ;  /* 0x0000002e2f2e7220 */ /* 0x040fe40000410000 */
[----:B------:R-:W-:Y:S01]  /*3df0*/  FFMA.FTZ R15, R47, R44, -R15 ;  /* 0x0000002c2f0f7223 */ /* 0x000fe2000001080f */
[----:B------:R-:W-:-:S02]  /*3e00*/  HADD2.F32 R47, -RZ, R108.H1_H1 ;  /* 0x3000006cff2f7230 */ /* 0x000fc40000004100 */
[----:B------:R-:W-:Y:S01]  /*3e10*/  FFMA.FTZ R44, R45, R44, R46 ;  /* 0x0000002c2d2c7223 */ /* 0x000fe2000001002e */
[----:B------:R-:W-:Y:S02]  /*3e20*/  IMAD.MOV.U32 R46, RZ, RZ, R12 ;  /* 0x000000ffff2e7224 */ /* 0x000fe400078e000c */
[--C-:B------:R-:W-:Y:S02]  /*3e30*/  HADD2.F32 R45, -RZ, R107.reuse.H1_H1 ;  /* 0x3000006bff2d7230 */ /* 0x100fe40000004100 */
[----:B------:R-:W-:Y:S01]  /*3e40*/  HADD2.F32 R107, -RZ, R107.H0_H0 ;  /* 0x2000006bff6b7230 */ /* 0x000fe20000004100 */
[----:B------:R-:W-:Y:S01]  /*3e50*/  F2FP.F16.F32.PACK_AB R15, R44, R15 ;  /* 0x0000000f2c0f723e */ /* 0x000fe200000000ff */
[--C-:B------:R-:W-:Y:S02]  /*3e60*/  HADD2.F32 R12, -RZ, R46.reuse.H1_H1 ;  /* 0x3000002eff0c7230 */ /* 0x100fe40000004100 */
[----:B------:R-:W-:-:S03]  /*3e70*/  HADD2.F32 R46, -RZ, R46.H0_H0 ;  /* 0x2000002eff2e7230 */ /* 0x000fc60000004100 */
[----:B------:R-:W-:-:S04]  /*3e80*/  FMUL.FTZ R48, R12, R47 ;  /* 0x0000002f0c307220 */ /* 0x000fc80000410000 */
[C---:B------:R-:W-:Y:S01]  /*3e90*/  FFMA.FTZ R48, R46.reuse, R45, -R48 ;  /* 0x0000002d2e307223 */ /* 0x040fe20000010830 */
[----:B------:R-:W-:-:S04]  /*3ea0*/  FMUL.FTZ R46, R46, R47 ;  /* 0x0000002f2e2e7220 */ /* 0x000fc80000410000 */
[----:B------:R-:W-:Y:S01]  /*3eb0*/  FFMA.FTZ R46, R12, R45, R46 ;  /* 0x0000002d0c2e7223 */ /* 0x000fe2000001002e */
[----:B------:R-:W-:Y:S02]  /*3ec0*/  HADD2.F32 R12, -RZ, R108.H0_H0 ;  /* 0x2000006cff0c7230 */ /* 0x000fe40000004100 */
[--C-:B------:R-:W-:Y:S02]  /*3ed0*/  HADD2.F32 R45, -RZ, R14.reuse.H1_H1 ;  /* 0x3000000eff2d7230 */ /* 0x100fe40000004100 */
[----:B------:R-:W-:Y:S01]  /*3ee0*/  HADD2.F32 R14, -RZ, R14.H0_H0 ;  /* 0x2000000eff0e7230 */ /* 0x000fe20000004100 */
[----:B------:R-:W-:Y:S02]  /*3ef0*/  F2FP.F16.F32.PACK_AB R46, R46, R48 ;  /* 0x000000302e2e723e */ /* 0x000fe400000000ff */
[-C--:B------:R-:W-:Y:S02]  /*3f00*/  FMUL.FTZ R47, R45, R12.reuse ;  /* 0x0000000c2d2f7220 */ /* 0x080fe40000410000 */
[----:B------:R-:W-:-:S02]  /*3f10*/  FMUL.FTZ R12, R14, R12 ;  /* 0x0000000c0e0c7220 */ /* 0x000fc40000410000 */
[-C--:B------:R-:W-:Y:S02]  /*3f20*/  FFMA.FTZ R47, R14, R107.reuse, -R47 ;  /* 0x0000006b0e2f7223 */ /* 0x080fe4000001082f */
[----:B------:R-:W-:-:S05]  /*3f30*/  FFMA.FTZ R12, R45, R107, R12 ;  /* 0x0000006b2d0c7223 */ /* 0x000fca000001000c */
[----:B------:R-:W-:Y:S01]  /*3f40*/  F2FP.F16.F32.PACK_AB R47, R12, R47 ;  /* 0x0000002f0c2f723e */ /* 0x000fe200000000ff */
[----:B------:R-:W-:-:S04]  /*3f50*/  IMAD.MOV.U32 R12, RZ, RZ, R46 ;  /* 0x000000ffff0c7224 */ /* 0x000fc800078e002e */
[----:B------:R-:W-:-:S07]  /*3f60*/  IMAD.MOV.U32 R14, RZ, RZ, R47 ;  /* 0x000000ffff0e7224 */ /* 0x000fce00078e002f */
.L_x_428:
[----:B------:R-:W-:Y:S05]  /*3f70*/  BSYNC B2 ;  /* 0x0000000000027941 */ /* 0x000fea0003800000 */
.L_x_427:
[----:B--2---:R-:W-:Y:S01]  /*3f80*/  MOV R44, R56 ;  /* 0x00000038002c7202 */ /* 0x004fe20000000f00 */
[----:B------:R-:W-:Y:S02]  /*3f90*/  IMAD.SHL.U32 R11, R150, 0x8, RZ ;  /* 0x00000008960b7824 */ /* 0x000fe400078e00ff */
[----:B-1----:R-:W-:Y:S02]  /*3fa0*/  IMAD.MOV.U32 R45, RZ, RZ, R57 ;  /* 0x000000ffff2d7224 */ /* 0x002fe400078e0039 */
[----:B------:R-:W-:-:S05]  /*3fb0*/  IMAD.WIDE R44, R11, 0x2, R44 ;  /* 0x000000020b2c7825 */ /* 0x000fca00078e022c */
[----:B------:R1:W-:Y:S02]  /*3fc0*/  ST.E.128 desc[UR42][R44.64], R12 ;  /* 0x0000000c2c007985 */ /* 0x0003e4000c101d2a */
.L_x_426:
[----:B------:R-:W-:Y:S05]  /*3fd0*/  BSYNC B1 ;  /* 0x0000000000017941 */ /* 0x000fea0003800000 */
.L_x_425:
[----:B------:R-:W-:Y:S01]  /*3fe0*/  LOP3.LUT P3, RZ, R27, 0x8, RZ, 0xc0, !PT ;  /* 0x000000081bff7812 */ /* 0x000fe2000786c0ff */
[----:B------:R-:W-:-:S12]  /*3ff0*/  BSSY B1, `(.L_x_429) ;  /* 0x0000037000017945 */ /* 0x000fd80003800000 */
[----:B------:R-:W-:Y:S05]  /*4000*/  @!P3 BRA `(.L_x_430) ;  /* 0x0000000000d4b947 */ /* 0x000fea0003800000 */
[----:B------:R-:W5:Y:S01]  /*4010*/  LDL R11, [R1+0x24] ;  /* 0x00002400010b7983 */ /* 0x000f620000100800 */
[----:B------:R-:W-:Y:S03]  /*4020*/  BSSY B2, `(.L_x_431) ;  /* 0x0000030000027945 */ /* 0x000fe60003800000 */
[----:B-1-34-:R1:W3:Y:S01]  /*4030*/  LDS.128 R12, [R60+0x17000] ;  /* 0x017000003c0c7984 */ /* 0x01a2e20000000c00 */
[----:B-----5:R-:W-:-:S13]  /*4040*/  ISETP.GE.AND P3, PT, R11, R96, PT ;  /* 0x000000600b00720c */ /* 0x020fda0003f66270 */
[----:B-1-3--:R-:W-:Y:S05]  /*4050*/  @P3 BRA `(.L_x_432) ;  /* 0x0000000000b03947 */ /* 0x00afea0003800000 */
[--C-:B------:R-:W-:Y:S02]  /*4060*/  SHF.R.U64 R11, R40, 0x10, R41.reuse ;  /* 0x00000010280b7819 */ /* 0x100fe40000001229 */
[----:B------:R-:W-:Y:S01]  /*4070*/  SHF.R.U32.HI R40, RZ, 0x10, R41 ;  /* 0x00000010ff287819 */ /* 0x000fe20000011629 */
[----:B------:R-:W-:Y:S01]  /*4080*/  IMAD.MOV.U32 R41, RZ, RZ, R13 ;  /* 0x000000ffff297224 */ /* 0x000fe200078e000d */
[--C-:B------:R-:W-:Y:S01]  /*4090*/  SHF.R.U64 R42, R42, 0x10, R43.reuse ;  /* 0x000000102a2a7819 */ /* 0x100fe2000000122b */
[----:B------:R-:W-:Y:S01]  /*40a0*/  HADD2.F32 R11, -RZ, R11.H0_H0 ;  /* 0x2000000bff0b7230 */ /* 0x000fe20000004100 */
[----:B------:R-:W-:Y:S01]  /*40b0*/  SHF.R.U32.HI R43, RZ, 0x10, R43 ;  /* 0x00000010ff2b7819 */ /* 0x000fe2000001162b */
[----:B------:R-:W-:Y:S02]  /*40c0*/  HADD2.F32 R40, -RZ, R40.H0_H0 ;  /* 0x20000028ff287230 */ /* 0x000fe40000004100 */
[----:B------:R-:W-:Y:S02]  /*40d0*/  HADD2.F32 R42, -RZ, R42.H0_H0 ;  /* 0x2000002aff2a7230 */ /* 0x000fe40000004100 */
[----:B------:R-:W-:-:S02]  /*40e0*/  HADD2.F32 R13, -RZ, R41.H1_H1 ;  /* 0x30000029ff0d7230 */ /* 0x000fc40000004100 */
[----:B------:R-:W-:-:S03]  /*40f0*/  HADD2.F32 R41, -RZ, R41.H0_H0 ;  /* 0x20000029ff297230 */ /* 0x000fc60000004100 */
[-C--:B------:R-:W-:Y:S02]  /*4100*/  FMUL.FTZ R44, R13, R42.reuse ;  /* 0x0000002a0d2c7220 */ /* 0x080fe40000410000 */
[C---:B------:R-:W-:Y:S02]  /*4110*/  FMUL.FTZ R42, R41.reuse, R42 ;  /* 0x0000002a292a7220 */ /* 0x040fe40000410000 */
[-C--:B------:R-:W-:Y:S02]  /*4120*/  FFMA.FTZ R44, R41, R11.reuse, -R44 ;  /* 0x0000000b292c7223 */ /* 0x080fe4000001082c */
[----:B------:R-:W-:Y:S01]  /*4130*/  FFMA.FTZ R42, R13, R11, R42 ;  /* 0x0000000b0d2a7223 */ /* 0x000fe2000001002a */
[----:B------:R-:W-:Y:S02]  /*4140*/  IMAD.MOV.U32 R13, RZ, RZ, R15 ;  /* 0x000000ffff0d7224 */ /* 0x000fe400078e000f */
[----:B------:R-:W-:Y:S02]  /*4150*/  HADD2.F32 R15, -RZ, R43.H0_H0 ;  /* 0x2000002bff0f7230 */ /* 0x000fe40000004100 */
[----:B------:R-:W-:Y:S01]  /*4160*/  F2FP.F16.F32.PACK_AB R42, R42, R44 ;  /* 0x0000002c2a2a723e */ /* 0x000fe200000000ff */
[----:B------:R-:W-:-:S02]  /*4170*/  HADD2.F32 R11, -RZ, R13.H1_H1 ;  /* 0x3000000dff0b7230 */ /* 0x000fc40000004100 */
[----:B------:R-:W-:-:S03]  /*4180*/  HADD2.F32 R13, -RZ, R13.H0_H0 ;  /* 0x2000000dff0d7230 */ /* 0x000fc60000004100 */
[-C--:B------:R-:W-:Y:S02]  /*4190*/  FMUL.FTZ R41, R11, R15.reuse ;  /* 0x0000000f0b297220 */ /* 0x080fe40000410000 */
[C---:B------:R-:W-:Y:S02]  /*41a0*/  FMUL.FTZ R15, R13.reuse, R15 ;  /* 0x0000000f0d0f7220 */ /* 0x040fe40000410000 */
[-C--:B------:R-:W-:Y:S01]  /*41b0*/  FFMA.FTZ R41, R13, R40.reuse, -R41 ;  /* 0x000000280d297223 */ /* 0x080fe20000010829 */
[----:B------:R-:W-:Y:S02]  /*41c0*/  HADD2.F32 R13, -RZ, R106.H0_H0 ;  /* 0x2000006aff0d7230 */ /* 0x000fe40000004100 */
[----:B------:R-:W-:Y:S01]  /*41d0*/  FFMA.FTZ R15, R11, R40, R15 ;  /* 0x000000280b0f7223 */ /* 0x000fe2000001000f */
[--C-:B------:R-:W-:Y:S02]  /*41e0*/  HADD2.F32 R11, -RZ, R12.reuse.H0_H0 ;  /* 0x2000000cff0b7230 */ /* 0x100fe40000004100 */
[----:B------:R-:W-:-:S02]  /*41f0*/  HADD2.F32 R12, -RZ, R12.H1_H1 ;  /* 0x3000000cff0c7230 */ /* 0x000fc40000004100 */
[--C-:B------:R-:W-:Y:S01]  /*4200*/  HADD2.F32 R40, -RZ, R105.reuse.H0_H0 ;  /* 0x20000069ff287230 */ /* 0x100fe20000004100 */
[----:B------:R-:W-:Y:S01]  /*4210*/  F2FP.F16.F32.PACK_AB R15, R15, R41 ;  /* 0x000000290f0f723e */ /* 0x000fe200000000ff */
[----:B------:R-:W-:Y:S02]  /*4220*/  HADD2.F32 R106, -RZ, R106.H1_H1 ;  /* 0x3000006aff6a7230 */ /* 0x000fe40000004100 */
[CC--:B------:R-:W-:Y:S01]  /*4230*/  FMUL.FTZ R43, R12.reuse, R13.reuse ;  /* 0x0000000d0c2b7220 */ /* 0x0c0fe20000410000 */
[C---:B------:R-:W-:Y:S01]  /*4240*/  FMUL.FTZ R13, R11.reuse, R13 ;  /* 0x0000000d0b0d7220 */ /* 0x040fe20000410000 */
[----:B------:R-:W-:Y:S02]  /*4250*/  HADD2.F32 R105, -RZ, R105.H1_H1 ;  /* 0x30000069ff697230 */ /* 0x000fe40000004100 */
[-C--:B------:R-:W-:Y:S01]  /*4260*/  FFMA.FTZ R43, R11, R40.reuse, -R43 ;  /* 0x000000280b2b7223 */ /* 0x080fe2000001082b */
[--C-:B------:R-:W-:Y:S02]  /*4270*/  HADD2.F32 R11, -RZ, R14.reuse.H0_H0 ;  /* 0x2000000eff0b7230 */ /* 0x100fe40000004100 */
[----:B------:R-:W-:Y:S01]  /*4280*/  FFMA.FTZ R13, R12, R40, R13 ;  /* 0x000000280c0d7223 */ /* 0x000fe2000001000d */
[----:B------:R-:W-:-:S04]  /*4290*/  HADD2.F32 R14, -RZ, R14.H1_H1 ;  /* 0x3000000eff0e7230 */ /* 0x000fc80000004100 */
[----:B------:R-:W-:Y:S01]  /*42a0*/  F2FP.F16.F32.PACK_AB R43, R13, R43 ;  /* 0x0000002b0d2b723e */ /* 0x000fe200000000ff */
[CC--:B------:R-:W-:Y:S01]  /*42b0*/  FMUL.FTZ R12, R14.reuse, R106.reuse ;  /* 0x0000006a0e0c7220 */ /* 0x0c0fe20000410000 */
[C---:B------:R-:W-:Y:S01]  /*42c0*/  FMUL.FTZ R106, R11.reuse, R106 ;  /* 0x0000006a0b6a7220 */ /* 0x040fe20000410000 */
[----:B------:R-:W-:Y:S02]  /*42d0*/  IMAD.MOV.U32 R13, RZ, RZ, R42 ;  /* 0x000000ffff0d7224 */ /* 0x000fe400078e002a */
[-C--:B------:R-:W-:Y:S01]  /*42e0*/  FFMA.FTZ R12, R11, R105.reuse, -R12 ;  /* 0x000000690b0c7223 */ /* 0x080fe2000001080c */
[----:B------:R-:W-:-:S05]  /*42f0*/  FFMA.FTZ R105, R14, R105, R106 ;  /* 0x000000690e697223 */ /* 0x000fca000001006a */
[----:B------:R-:W-:Y:S01]  /*4300*/  F2FP.F16.F32.PACK_AB R14, R105, R12 ;  /* 0x0000000c690e723e */ /* 0x000fe200000000ff */
[----:B------:R-:W-:-:S07]  /*4310*/  IMAD.MOV.U32 R12, RZ, RZ, R43 ;  /* 0x000000ffff0c7224 */ /* 0x000fce00078e002b */
.L_x_432:
[----:B------:R-:W-:Y:S05]  /*4320*/  BSYNC B2 ;  /* 0x0000000000027941 */ /* 0x000fea0003800000 */
.L_x_431:
[----:B--2---:R-:W-:-:S04]  /*4330*/  LEA R40, P3, R23, R56, 0x1 ;  /* 0x0000003817287211 */ /* 0x004fc800078608ff */
[----:B------:R-:W-:-:S05]  /*4340*/  LEA.HI.X R41, R23, R57, R154, 0x1, P3 ;  /* 0x0000003917297211 */ /* 0x000fca00018f0c9a */
[----:B------:R1:W-:Y:S04]  /*4350*/  ST.E.128 desc[UR42][R40.64], R12 ;  /* 0x0000000c28007985 */ /* 0x0003e8000c101d2a */
.L_x_430:
[----:B------:R-:W-:Y:S05]  /*4360*/  BSYNC B1 ;  /* 0x0000000000017941 */ /* 0x000fea0003800000 */
.L_x_429:
[----:B------:R-:W-:Y:S01]  /*4370*/  LOP3.LUT P3, RZ, R27, 0x10, RZ, 0xc0, !PT ;  /* 0x000000101bff7812 */ /* 0x000fe2000786c0ff */
[----:B------:R-:W-:-:S12]  /*4380*/  BSSY B1, `(.L_x_433) ;  /* 0x0000036000017945 */ /* 0x000fd80003800000 */
[----:B------:R-:W-:Y:S05]  /*4390*/  @!P3 BRA `(.L_x_434) ;  /* 0x0000000000d0b947 */ /* 0x000fea0003800000 */
[----:B-1-34-:R1:W3:Y:S01]  /*43a0*/  LDS.128 R12, [R61+0x19000] ;  /* 0x019000003d0c7984 */ /* 0x01a2e20000000c00 */
[C---:B--2---:R-:W-:Y:S01]  /*43b0*/  LEA R40, P3, R22.reuse, R56, 0x1 ;  /* 0x0000003816287211 */ /* 0x044fe200078608ff */
[----:B------:R-:W-:Y:S03]  /*43c0*/  BSSY B2, `(.L_x_435) ;  /* 0x0000030000027945 */ /* 0x000fe60003800000 */
[----:B------:R-:W-:Y:S02]  /*43d0*/  LEA.HI.X R41, R22, R57, R153, 0x1, P3 ;  /* 0x0000003916297211 */ /* 0x000fe400018f0c99 */
[----:B------:R-:W-:-:S13]  /*43e0*/  ISETP.GE.AND P3, PT, R155, R96, PT ;  /* 0x000000609b00720c */ /* 0x000fda0003f66270 */
[----:B-1----:R-:W-:Y:S05]  /*43f0*/  @P3 BRA `(.L_x_436) ;  /* 0x0000000000b03947 */ /* 0x002fea0003800000 */
[----:B------:R-:W-:Y:S02]  /*4400*/  SHF.R.U64 R42, R38, 0x10, R39 ;  /* 0x00000010262a7819 */ /* 0x000fe40000001227 */
[----:B---3--:R-:W-:Y:S02]  /*4410*/  MOV R38, R13 ;  /* 0x0000000d00267202 */ /* 0x008fe40000000f00 */
[----:B------:R-:W-:Y:S01]  /*4420*/  SHF.R.U64 R13, R36, 0x10, R37 ;  /* 0x00000010240d7819 */ /* 0x000fe20000001225 */
[----:B------:R-:W-:Y:S01]  /*4430*/  HADD2.F32 R42, -RZ, R42.H0_H0 ;  /* 0x2000002aff2a7230 */ /* 0x000fe20000004100 */
[----:B------:R-:W-:Y:S01]  /*4440*/  SHF.R.U32.HI R39, RZ, 0x10, R39 ;  /* 0x00000010ff277819 */ /* 0x000fe20000011627 */
[--C-:B------:R-:W-:Y:S01]  /*4450*/  HADD2.F32 R11, -RZ, R38.reuse.H1_H1 ;  /* 0x30000026ff0b7230 */ /* 0x100fe20000004100 */
[----:B------:R-:W-:Y:S01]  /*4460*/  SHF.R.U32.HI R37, RZ, 0x10, R37 ;  /* 0x00000010ff257819 */ /* 0x000fe20000011625 */
[----:B------:R-:W-:Y:S02]  /*4470*/  HADD2.F32 R36, -RZ, R38.H0_H0 ;  /* 0x20000026ff247230 */ /* 0x000fe40000004100 */
[----:B------:R-:W-:-:S02]  /*4480*/  HADD2.F32 R13, -RZ, R13.H0_H0 ;  /* 0x2000000dff0d7230 */ /* 0x000fc40000004100 */
[CC--:B------:R-:W-:Y:S01]  /*4490*/  FMUL.FTZ R38, R11.reuse, R42.reuse ;  /* 0x0000002a0b267220 */ /* 0x0c0fe20000410000 */
[----:B------:R-:W-:Y:S02]  /*44a0*/  HADD2.F32 R39, -RZ, R39.H0_H0 ;  /* 0x20000027ff277230 */ /* 0x000fe40000004100 */
[C---:B------:R-:W-:Y:S01]  /*44b0*/  FMUL.FTZ R42, R36.reuse, R42 ;  /* 0x0000002a242a7220 */ /* 0x040fe20000410000 */
[----:B------:R-:W-:Y:S02]  /*44c0*/  HADD2.F32 R37, -RZ, R37.H0_H0 ;  /* 0x20000025ff257230 */ /* 0x000fe40000004100 */
[-C--:B------:R-:W-:Y:S01]  /*44d0*/  FFMA.FTZ R38, R36, R13.reuse, -R38 ;  /* 0x0000000d24267223 */ /* 0x080fe20000010826 */
[----:B------:R-:W-:Y:S02]  /*44e0*/  IMAD.MOV.U32 R36, RZ, RZ, R12 ;  /* 0x000000ffff247224 */ /* 0x000fe400078e000c */
[----:B------:R-:W-:Y:S01]  /*44f0*/  FFMA.FTZ R11, R11, R13, R42 ;  /* 0x0000000d0b0b7223 */ /* 0x000fe2000001002a */
[----:B------:R-:W-:-:S02]  /*4500*/  HADD2.F32 R13, -RZ, R15.H1_H1 ;  /* 0x3000000fff0d7230 */ /* 0x000fc40000004100 */
[----:B------:R-:W-:Y:S02]  /*4510*/  HADD2.F32 R12, -RZ, R15.H0_H0 ;  /* 0x2000000fff0c7230 */ /* 0x000fe40000004100 */
[----:B------:R-:W-:Y:S01]  /*4520*/  F2FP.F16.F32.PACK_AB R11, R11, R38 ;  /* 0x000000260b0b723e */ /* 0x000fe200000000ff */
[CC--:B------:R-:W-:Y:S02]  /*4530*/  FMUL.FTZ R15, R13.reuse, R39.reuse ;  /* 0x000000270d0f7220 */ /* 0x0c0fe40000410000 */
[C---:B------:R-:W-:Y:S01]  /*4540*/  FMUL.FTZ R42, R12.reuse, R39 ;  /* 0x000000270c2a7220 */ /* 0x040fe20000410000 */
[----:B------:R-:W-:Y:S02]  /*4550*/  HADD2.F32 R39, -RZ, R104.H0_H0 ;  /* 0x20000068ff277230 */ /* 0x000fe40000004100 */
[-C--:B------:R-:W-:Y:S01]  /*4560*/  FFMA.FTZ R12, R12, R37.reuse, -R15 ;  /* 0x000000250c0c7223 */ /* 0x080fe2000001080f */
[--C-:B------:R-:W-:Y:S02]  /*4570*/  HADD2.F32 R15, -RZ, R36.reuse.H0_H0 ;  /* 0x20000024ff0f7230 */ /* 0x100fe40000004100 */
[----:B------:R-:W-:Y:S01]  /*4580*/  FFMA.FTZ R13, R13, R37, R42 ;  /* 0x000000250d0d7223 */ /* 0x000fe2000001002a */
[----:B------:R-:W-:-:S02]  /*4590*/  HADD2.F32 R36, -RZ, R36.H1_H1 ;  /* 0x30000024ff247230 */ /* 0x000fc40000004100 */
[--C-:B------:R-:W-:Y:S02]  /*45a0*/  HADD2.F32 R37, -RZ, R103.reuse.H0_H0 ;  /* 0x20000067ff257230 */ /* 0x100fe40000004100 */
[----:B------:R-:W-:Y:S02]  /*45b0*/  HADD2.F32 R104, -RZ, R104.H1_H1 ;  /* 0x30000068ff687230 */ /* 0x000fe40000004100 */
[CC--:B------:R-:W-:Y:S01]  /*45c0*/  FMUL.FTZ R42, R36.reuse, R39.reuse ;  /* 0x00000027242a7220 */ /* 0x0c0fe20000410000 */
[C---:B------:R-:W-:Y:S01]  /*45d0*/  FMUL.FTZ R39, R15.reuse, R39 ;  /* 0x000000270f277220 */ /* 0x040fe20000410000 */
[----:B------:R-:W-:Y:S02]  /*45e0*/  HADD2.F32 R103, -RZ, R103.H1_H1 ;  /* 0x30000067ff677230 */ /* 0x000fe40000004100 */
[-C--:B------:R-:W-:Y:S01]  /*45f0*/  FFMA.FTZ R15, R15, R37.reuse, -R42 ;  /* 0x000000250f0f7223 */ /* 0x080fe2000001082a */
[----:B------:R-:W-:Y:S01]  /*4600*/  FFMA.FTZ R36, R36, R37, R39 ;  /* 0x0000002524247223 */ /* 0x000fe20000010027 */
[----:B------:R-:W-:-:S02]  /*4610*/  HADD2.F32 R37, -RZ, R14.H0_H0 ;  /* 0x2000000eff257230 */ /* 0x000fc40000004100 */
[----:B------:R-:W-:-:S03]  /*4620*/  HADD2.F32 R14, -RZ, R14.H1_H1 ;  /* 0x3000000eff0e7230 */ /* 0x000fc60000004100 */
[CC--:B------:R-:W-:Y:S02]  /*4630*/  FMUL.FTZ R39, R37.reuse, R104.reuse ;  /* 0x0000006825277220 */ /* 0x0c0fe40000410000 */
[C---:B------:R-:W-:Y:S02]  /*4640*/  FMUL.FTZ R42, R14.reuse, R104 ;  /* 0x000000680e2a7220 */ /* 0x040fe40000410000 */
[-C--:B------:R-:W-:Y:S02]  /*4650*/  FFMA.FTZ R39, R14, R103.reuse, R39 ;  /* 0x000000670e277223 */ /* 0x080fe40000010027 */
[----:B------:R-:W-:Y:S01]  /*4660*/  FFMA.FTZ R42, R37, R103, -R42 ;  /* 0x00000067252a7223 */ /* 0x000fe2000001082a */
[----:B------:R-:W-:Y:S01]  /*4670*/  F2FP.F16.F32.PACK_AB R37, R13, R12 ;  /* 0x0000000c0d25723e */ /* 0x000fe200000000ff */
[----:B------:R-:W-:Y:S01]  /*4680*/  IMAD.MOV.U32 R13, RZ, RZ, R11 ;  /* 0x000000ffff0d7224 */ /* 0x000fe200078e000b */
[----:B------:R-:W-:Y:S02]  /*4690*/  F2FP.F16.F32.PACK_AB R12, R36, R15 ;  /* 0x0000000f240c723e */ /* 0x000fe400000000ff */
[----:B------:R-:W-:Y:S01]  /*46a0*/  F2FP.F16.F32.PACK_AB R14, R39, R42 ;  /* 0x0000002a270e723e */ /* 0x000fe200000000ff */
[----:B------:R-:W-:-:S07]  /*46b0*/  IMAD.MOV.U32 R15, RZ, RZ, R37 ;  /* 0x000000ffff0f7224 */ /* 0x000fce00078e0025 */
.L_x_436:
[----:B------:R-:W-:Y:S05]  /*46c0*/  BSYNC B2 ;  /* 0x0000000000027941 */ /* 0x000fea0003800000 */
.L_x_435:
[----:B---3--:R1:W-:Y:S02]  /*46d0*/  ST.E.128 desc[UR42][R40.64], R12 ;  /* 0x0000000c28007985 */ /* 0x0083e4000c101d2a */
.L_x_434:
[----:B------:R-:W-:Y:S05]  /*46e0*/  BSYNC B1 ;  /* 0x0000000000017941 */ /* 0x000fea0003800000 */
.L_x_433:
[----:B------:R-:W-:-:S13]  /*46f0*/  LOP3.LUT P3, RZ, R27, 0x20, RZ, 0xc0, !PT ;  /* 0x000000201bff7812 */ /* 0x000fda000786c0ff */
[----:B------:R-:W-:Y:S05]  /*4700*/  @!P3 BRA `(.L_x_416) ;  /* 0x000000240054b947 */ /* 0x000fea0003800000 */
[----:B------:R-:W5:Y:S01]  /*4710*/  LDL R11, [R1+0x2c] ;  /* 0x00002c00010b7983 */ /* 0x000f620000100800 */
[C---:B--2---:R-:W-:Y:S01]  /*4720*/  LEA R36, P3, R136.reuse, R56, 0x1 ;  /* 0x0000003888247211 */ /* 0x044fe200078608ff */
[----:B------:R-:W-:Y:S02]  /*4730*/  BSSY B1, `(.L_x_437) ;  /* 0x000002f000017945 */ /* 0x000fe40003800000 */
[----:B-1-34-:R1:W2:Y:S01]  /*4740*/  LDS.128 R12, [R60+0x19000] ;  /* 0x019000003c0c7984 */ /* 0x01a2a20000000c00 */
[----:B------:R-:W-:Y:S02]  /*4750*/  LEA.HI.X R37, R136, R57, R152, 0x1, P3 ;  /* 0x0000003988257211 */ /* 0x000fe400018f0c98 */
[----:B-----5:R-:W-:-:S13]  /*4760*/  ISETP.GE.AND P3, PT, R11, R96, PT ;  /* 0x000000600b00720c */ /* 0x020fda0003f66270 */
[----:B-12---:R-:W-:Y:S05]  /*4770*/  @P3 BRA `(.L_x_438) ;  /* 0x0000000000a83947 */ /* 0x006fea0003800000 */
[--C-:B------:R-:W-:Y:S02]  /*4780*/  SHF.R.U64 R11, R34, 0x10, R35.reuse ;  /* 0x00000010220b7819 */ /* 0x100fe40000001223 */
[----:B------:R-:W-:Y:S02]  /*4790*/  SHF.R.U32.HI R40, RZ, 0x10, R35 ;  /* 0x00000010ff287819 */ /* 0x000fe40000011623 */
[--C-:B------:R-:W-:Y:S01]  /*47a0*/  SHF.R.U64 R39, R32, 0x10, R33.reuse ;  /* 0x0000001020277819 */ /* 0x100fe20000001221 */
[----:B------:R-:W-:Y:S01]  /*47b0*/  IMAD.MOV.U32 R32, RZ, RZ, R12 ;  /* 0x000000ffff207224 */ /* 0x000fe200078e000c */
[----:B------:R-:W-:Y:S01]  /*47c0*/  SHF.R.U32.HI R38, RZ, 0x10, R33 ;  /* 0x00000010ff267819 */ /* 0x000fe20000011621 */
[----:B------:R-:W-:Y:S02]  /*47d0*/  HADD2.F32 R35, -RZ, R11.H0_H0 ;  /* 0x2000000bff237230 */ /* 0x000fe40000004100 */
[----:B------:R-:W-:Y:S02]  /*47e0*/  HADD2.F32 R40, -RZ, R40.H0_H0 ;  /* 0x20000028ff287230 */ /* 0x000fe40000004100 */
[----:B------:R-:W-:-:S02]  /*47f0*/  HADD2.F32 R12, -RZ, R13.H1_H1 ;  /* 0x3000000dff0c7230 */ /* 0x000fc40000004100 */
[----:B------:R-:W-:Y:S02]  /*4800*/  HADD2.F32 R11, -RZ, R13.H0_H0 ;  /* 0x2000000dff0b7230 */ /* 0x000fe40000004100 */
[--C-:B------:R-:W-:Y:S02]  /*4810*/  HADD2.F32 R33, -RZ, R15.reuse.H1_H1 ;  /* 0x3000000fff217230 */ /* 0x100fe40000004100 */
[-C--:B------:R-:W-:Y:S01]  /*4820*/  FMUL.FTZ R42, R12, R35.reuse ;  /* 0x000000230c2a7220 */ /* 0x080fe20000410000 */
[----:B------:R-:W-:Y:S02]  /*4830*/  HADD2.F32 R13, -RZ, R15.H0_H0 ;  /* 0x2000000fff0d7230 */ /* 0x000fe40000004100 */
[----:B------:R-:W-:Y:S01]  /*4840*/  FMUL.FTZ R35, R11, R35 ;  /* 0x000000230b237220 */ /* 0x000fe20000410000 */
[----:B------:R-:W-:Y:S02]  /*4850*/  HADD2.F32 R34, -RZ, R39.H0_H0 ;  /* 0x20000027ff227230 */ /* 0x000fe40000004100 */
[----:B------:R-:W-:Y:S01]  /*4860*/  FMUL.FTZ R44, R33, R40 ;  /* 0x00000028212c7220 */ /* 0x000fe20000410000 */
[----:B------:R-:W-:-:S02]  /*4870*/  HADD2.F32 R38, -RZ, R38.H0_H0 ;  /* 0x20000026ff267230 */ /* 0x000fc40000004100 */
[----:B------:R-:W-:Y:S01]  /*4880*/  FMUL.FTZ R40, R13, R40 ;  /* 0x000000280d287220 */ /* 0x000fe20000410000 */
[--C-:B------:R-:W-:Y:S02]  /*4890*/  HADD2.F32 R15, -RZ, R32.reuse.H1_H1 ;  /* 0x30000020ff0f7230 */ /* 0x100fe40000004100 */
[-C--:B------:R-:W-:Y:S01]  /*48a0*/  FFMA.FTZ R11, R11, R34.reuse, -R42 ;  /* 0x000000220b0b7223 */ /* 0x080fe2000001082a */
[----:B------:R-:W-:Y:S01]  /*48b0*/  FFMA.FTZ R12, R12, R34, R35 ;  /* 0x000000220c0c7223 */ /* 0x000fe20000010023 */
[-C--:B------:R-:W-:Y:S01]  /*48c0*/  FFMA.FTZ R42, R33, R38.reuse, R40 ;  /* 0x00000026212a7223 */ /* 0x080fe20000010028 */
[----:B------:R-:W-:Y:S02]  /*48d0*/  HADD2.F32 R35, -RZ, R59.H0_H0 ;  /* 0x2000003bff237230 */ /* 0x000fe40000004100 */
[----:B------:R-:W-:Y:S01]  /*48e0*/  FFMA.FTZ R13, R13, R38, -R44 ;  /* 0x000000260d0d7223 */ /* 0x000fe2000001082c */
[----:B------:R-:W-:Y:S01]  /*48f0*/  HADD2.F32 R32, -RZ, R32.H0_H0 ;  /* 0x20000020ff207230 */ /* 0x000fe20000004100 */
[----:B------:R-:W-:Y:S01]  /*4900*/  F2FP.F16.F32.PACK_AB R11, R12, R11 ;  /* 0x0000000b0c0b723e */ /* 0x000fe200000000ff */
[----:B------:R-:W-:-:S02]  /*4910*/  HADD2.F32 R33, -RZ, R14.H1_H1 ;  /* 0x3000000eff217230 */ /* 0x000fc40000004100 */
[-C--:B------:R-:W-:Y:S01]  /*4920*/  FMUL.FTZ R39, R15, R35.reuse ;  /* 0x000000230f277220 */ /* 0x080fe20000410000 */
[----:B------:R-:W-:Y:S02]  /*4930*/  HADD2.F32 R59, -RZ, R59.H1_H1 ;  /* 0x3000003bff3b7230 */ /* 0x000fe40000004100 */
[----:B------:R-:W-:Y:S01]  /*4940*/  FMUL.FTZ R38, R32, R35 ;  /* 0x0000002320267220 */ /* 0x000fe20000410000 */
[----:B------:R-:W-:Y:S02]  /*4950*/  HADD2.F32 R14, -RZ, R14.H0_H0 ;  /* 0x2000000eff0e7230 */ /* 0x000fe40000004100 */
[--C-:B------:R-:W-:Y:S02]  /*4960*/  HADD2.F32 R34, -RZ, R58.reuse.H0_H0 ;  /* 0x2000003aff227230 */ /* 0x100fe40000004100 */
[-C--:B------:R-:W-:Y:S01]  /*4970*/  FMUL.FTZ R35, R33, R59.reuse ;  /* 0x0000003b21237220 */ /* 0x080fe20000410000 */
[----:B------:R-:W-:Y:S02]  /*4980*/  HADD2.F32 R58, -RZ, R58.H1_H1 ;  /* 0x3000003aff3a7230 */ /* 0x000fe40000004100 */
[----:B------:R-:W-:Y:S01]  /*4990*/  FMUL.FTZ R40, R14, R59 ;  /* 0x0000003b0e287220 */ /* 0x000fe20000410000 */
[-C--:B------:R-:W-:Y:S01]  /*49a0*/  FFMA.FTZ R39, R32, R34.reuse, -R39 ;  /* 0x0000002220277223 */ /* 0x080fe20000010827 */
[----:B------:R-:W-:Y:S01]  /*49b0*/  FFMA.FTZ R38, R15, R34, R38 ;  /* 0x000000220f267223 */ /* 0x000fe20000010026 */
[-C--:B------:R-:W-:Y:S01]  /*49c0*/  FFMA.FTZ R35, R14, R58.reuse, -R35 ;  /* 0x0000003a0e237223 */ /* 0x080fe20000010823 */
[----:B------:R-:W-:Y:S01]  /*49d0*/  FFMA.FTZ R40, R33, R58, R40 ;  /* 0x0000003a21287223 */ /* 0x000fe20000010028 */
[----:B------:R-:W-:Y:S01]  /*49e0*/  F2FP.F16.F32.PACK_AB R15, R42, R13 ;  /* 0x0000000d2a0f723e */ /* 0x000fe200000000ff */
[----:B------:R-:W-:Y:S01]  /*49f0*/  IMAD.MOV.U32 R13, RZ, RZ, R11 ;  /* 0x000000ffff0d7224 */ /* 0x000fe200078e000b */
[----:B------:R-:W-:-:S02]  /*4a00*/  F2FP.F16.F32.PACK_AB R12, R38, R39 ;  /* 0x00000027260c723e */ /* 0x000fc400000000ff */
[----:B------:R-:W-:-:S07]  /*4a10*/  F2FP.F16.F32.PACK_AB R14, R40, R35 ;  /* 0x00000023280e723e */ /* 0x000fce00000000ff */
.L_x_438:
[----:B------:R-:W-:Y:S05]  /*4a20*/  BSYNC B1 ;  /* 0x0000000000017941 */ /* 0x000fea0003800000 */
.L_x_437:
[----:B------:R1:W-:Y:S01]  /*4a30*/  ST.E.128 desc[UR42][R36.64], R12 ;  /* 0x0000000c24007985 */ /* 0x0003e2000c101d2a */
[----:B------:R-:W-:Y:S05]  /*4a40*/  BRA `(.L_x_416) ;  /* 0x0000002000847947 */ /* 0x000fea0003800000 */
.L_x_409:
        /* <DEDUP_REMOVED lines=15> */
[----:B------:R-:W-:Y:S01]  /*4b40*/  IADD3 R15, P2, R66, R14, RZ ;  /* 0x0000000e420f7210 */ /* 0x000fe20007f5e0ff */
[----:B------:R-:W-:Y:S01]  /*4b50*/  ULDC.64 UR4, c[0x0][0x3e8] ;  /* 0x0000fa0000047ab9 */ /* 0x000fe20000000a00 */
[----:B------:R-:W-:Y:S02]  /*4b60*/  CS2R R42, SRZ ;  /* 0x00000000002a7805 */ /* 0x000fe4000001ff00 */
[----:B------:R-:W-:Y:S02]  /*4b70*/  CS2R R40, SRZ ;  /* 0x0000000000287805 */ /* 0x000fe4000001ff00 */
[----:B------:R-:W-:Y:S02]  /*4b80*/  IADD3.X R34, R11, R81, RZ, P2, !PT ;  /* 0x000000510b227210 */ /* 0x000fe400017fe4ff */
[----:B------:R-:W-:Y:S02]  /*4b90*/  CS2R R54, SRZ ;  /* 0x0000000000367805 */ /* 0x000fe4000001ff00 */
[----:B------:R-:W-:-:S02]  /*4ba0*/  IADD3 R13, P2, R62, R12, RZ ;  /* 0x0000000c3e0d7210 */ /* 0x000fc40007f5e0ff */
[----:B------:R-:W-:-:S03]  /*4bb0*/  CS2R R52, SRZ ;  /* 0x0000000000347805 */ /* 0x000fc6000001ff00 */
        /* <DEDUP_REMOVED lines=8> */
[----:B------:R-:W-:Y:S02]  /*4c40*/  CS2R R36, SRZ ;  /* 0x0000000000247805 */ /* 0x000fe4000001ff00 */
[----:B------:R-:W-:Y:S02]  /*4c50*/  CS2R R50, SRZ ;  /* 0x0000000000327805 */ /* 0x000fe4000001ff00 */
[----:B------:R-:W-:-:S05]  /*4c60*/  CS2R R48, SRZ ;  /* 0x0000000000307805 */ /* 0x000fca000001ff00 */
[----:B------:R0:W5:Y:S04]  /*4c70*/  @!P2 LDG.E.128 R40, desc[UR42][R14.64] ;  /* 0x0000002a0e28a981 */ /* 0x000168000c1e1d00 */
[----:B------:R0:W5:Y:S01]  /*4c80*/  @!P2 LDG.E.128 R52, desc[UR42][R12.64] ;  /* 0x0000002a0c34a981 */ /* 0x000162000c1e1d00 */
[----:B------:R-:W-:Y:S02]  /*4c90*/  ISETP.GE.AND P2, PT, R3, R96, PT ;  /* 0x000000600300720c */ /* 0x000fe40003f46270 */
[----:B------:R-:W-:Y:S02]  /*4ca0*/  CS2R R34, SRZ ;  /* 0x0000000000227805 */ /* 0x000fe4000001ff00 */
[----:B------:R-:W-:Y:S02]  /*4cb0*/  CS2R R32, SRZ ;  /* 0x0000000000207805 */ /* 0x000fe4000001ff00 */
[----:B------:R-:W-:-:S02]  /*4cc0*/  CS2R R46, SRZ ;  /* 0x00000000002e7805 */ /* 0x000fc4000001ff00 */
[----:B------:R-:W-:-:S05]  /*4cd0*/  CS2R R44, SRZ ;  /* 0x00000000002c7805 */ /* 0x000fca000001ff00 */
[----:B------:R0:W5:Y:S04]  /*4ce0*/  @!P2 LDG.E.128 R36, desc[UR42][R14.64+0x20] ;  /* 0x0000202a0e24a981 */ /* 0x000168000c1e1d00 */
[----:B------:R0:W5:Y:S01]  /*4cf0*/  @!P2 LDG.E.128 R48, desc[UR42][R12.64+0x20] ;  /* 0x0000202a0c30a981 */ /* 0x000162000c1e1d00 */
[----:B------:R-:W-:-:S13]  /*4d00*/  ISETP.GE.AND P2, PT, R4, R96, PT ;  /* 0x000000600400720c */ /* 0x000fda0003f46270 */
[----:B------:R0:W5:Y:S04]  /*4d10*/  @!P2 LDG.E.128 R32, desc[UR42][R14.64+0x40] ;  /* 0x0000402a0e20a981 */ /* 0x000168000c1e1d00 */
[----:B------:R0:W5:Y:S02]  /*4d20*/  @!P2 LDG.E.128 R44, desc[UR42][R12.64+0x40] ;  /* 0x0000402a0c2ca981 */ /* 0x000164000c1e1d00 */
.L_x_440:
[----:B------:R-:W-:Y:S05]  /*4d30*/  BSYNC B1 ;  /* 0x0000000000017941 */ /* 0x000fea0003800000 */
.L_x_439:
[----:B-----5:R-:W-:Y:S01]  /*4d40*/  IMAD.MOV.U32 R11, RZ, RZ, R34 ;  /* 0x000000ffff0b7224 */ /* 0x020fe200078e0022 */
[----:B------:R-:W-:Y:S01]  /*4d50*/  UISETP.NE.AND UP0, UPT, UR40, 0x3, UPT ;  /* 0x000000032800788c */ /* 0x000fe2000bf05270 */
[----:B0-----:R-:W-:-:S05]  /*4d60*/  IMAD.MOV.U32 R12, RZ, RZ, R35 ;  /* 0x000000ffff0c7224 */ /* 0x001fca00078e0023 */
[----:B------:R-:W-:Y:S01]  /*4d70*/  PRMT R110, R11, 0x5410, R12 ;  /* 0x000054100b6e7816 */ /* 0x000fe2000000000c */
[----:B------:R-:W-:Y:S01]  /*4d80*/  IMAD.MOV.U32 R12, RZ, RZ, R32 ;  /* 0x000000ffff0c7224 */ /* 0x000fe200078e0020 */
[----:B------:R-:W-:Y:S01]  /*4d90*/  PLOP3.LUT P2, PT, PT, PT, UP0, 0x80, 0x0 ;  /* 0x000000000000781c */ /* 0x000fe20003f4f008 */
[----:B------:R-:W-:-:S05]  /*4da0*/  IMAD.MOV.U32 R11, RZ, RZ, R33 ;  /* 0x000000ffff0b7224 */ /* 0x000fca00078e0021 */
[----:B------:R-:W-:Y:S01]  /*4db0*/  PRMT R111, R12, 0x5410, R11 ;  /* 0x000054100c6f7816 */ /* 0x000fe2000000000b */
[----:B------:R-:W-:Y:S01]  /*4dc0*/  IMAD.MOV.U32 R11, RZ, RZ, R39 ;  /* 0x000000ffff0b7224 */ /* 0x000fe200078e0027 */
[----:B------:R-:W-:-:S04]  /*4dd0*/  MOV R12, R38 ;  /* 0x00000026000c7202 */ /* 0x000fc80000000f00 */
[----:B------:R-:W-:Y:S01]  /*4de0*/  PRMT R114, R114, 0x5410, R12 ;  /* 0x0000541072727816 */ /* 0x000fe2000000000c */
[----:B------:R-:W-:Y:S01]  /*4df0*/  IMAD.MOV.U32 R12, RZ, RZ, R36 ;  /* 0x000000ffff0c7224 */ /* 0x000fe200078e0024 */
[----:B------:R-:W-:Y:S01]  /*4e00*/  PRMT R116, R11, 0x7610, R116 ;  /* 0x000076100b747816 */ /* 0x000fe20000000074 */
[----:B------:R-:W-:-:S03]  /*4e10*/  IMAD.MOV.U32 R11, RZ, RZ, R37 ;  /* 0x000000ffff0b7224 */ /* 0x000fc600078e0025 */
[----:B------:R-:W-:Y:S01]  /*4e20*/  PRMT R115, R12, 0x7610, R115 ;  /* 0x000076100c737816 */ /* 0x000fe20000000073 */
[----:B------:R-:W-:Y:S01]  /*4e30*/  IMAD.MOV.U32 R12, RZ, RZ, R43 ;  /* 0x000000ffff0c7224 */ /* 0x000fe200078e002b */
[----:B------:R-:W-:Y:S01]  /*4e40*/  PRMT R117, R11, 0x7610, R117 ;  /* 0x000076100b757816 */ /* 0x000fe20000000075 */
[----:B------:R-:W-:-:S05]  /*4e50*/  IMAD.MOV.U32 R11, RZ, RZ, R42 ;  /* 0x000000ffff0b7224 */ /* 0x000fca00078e002a */
[----:B------:R-:W-:Y:S01]  /*4e60*/  PRMT R118, R11, 0x5410, R12 ;  /* 0x000054100b767816 */ /* 0x000fe2000000000c */
[----:B------:R-:W-:Y:S01]  /*4e70*/  IMAD.MOV.U32 R12, RZ, RZ, R41 ;  /* 0x000000ffff0c7224 */ /* 0x000fe200078e0029 */
[----:B------:R-:W-:-:S04]  /*4e80*/  MOV R11, R40 ;  /* 0x00000028000b7202 */ /* 0x000fc80000000f00 */
[----:B------:R-:W-:Y:S01]  /*4e90*/  PRMT R119, R11, 0x7610, R119 ;  /* 0x000076100b777816 */ /* 0x000fe20000000077 */
[----:B------:R-:W-:Y:S01]  /*4ea0*/  IMAD.MOV.U32 R11, RZ, RZ, R47 ;  /* 0x000000ffff0b7224 */ /* 0x000fe200078e002f */
[----:B------:R-:W-:Y:S01]  /*4eb0*/  PRMT R108, R12, 0x7610, R108 ;  /* 0x000076100c6c7816 */ /* 0x000fe2000000006c */
        /* <DEDUP_REMOVED lines=8> */
[----:B------:R-:W-:Y:S01]  /*4f40*/  IMAD.MOV.U32 R11, RZ, RZ, R48 ;  /* 0x000000ffff0b7224 */ /* 0x000fe200078e0030 */
[----:B------:R-:W-:-:S04]  /*4f50*/  PRMT R114, R12, 0x7610, R114 ;  /* 0x000076100c727816 */ /* 0x000fc80000000072 */
[----:B------:R-:W-:Y:S01]  /*4f60*/  PRMT R115, R115, 0x5410, R11 ;  /* 0x0000541073737816 */ /* 0x000fe2000000000b */
[----:B------:R-:W-:-:S05]  /*4f70*/  IMAD.MOV.U32 R11, RZ, RZ, R49 ;  /* 0x000000ffff0b7224 */ /* 0x000fca00078e0031 */
[----:B------:R-:W-:Y:S01]  /*4f80*/  PRMT R117, R117, 0x5410, R11 ;  /* 0x0000541075757816 */ /* 0x000fe2000000000b */
        /* <DEDUP_REMOVED lines=8> */
[----:B------:R-:W-:Y:S06]  /*5010*/  @!P2 BRA `(.L_x_441) ;  /* 0x000000000004a947 */ /* 0x000fec0003800000 */
[----:B------:R-:W-:Y:S01]  /*5020*/  BPT.TRAP 0x1 ;  /* 0x000000040000795c */ /* 0x000fe20000300000 */
.L_x_441:
[----:B------:R-:W-:Y:S01]  /*5030*/  IMAD R31, R18, 0x8, R2 ;  /* 0x00000008121f7824 */ /* 0x000fe200078e0202 */
[----:B------:R-:W-:Y:S01]  /*5040*/  SHF.L.U32 R79, R138, 0x1f, RZ ;  /* 0x0000001f8a4f7819 */ /* 0x000fe200000006ff */
[----:B------:R-:W-:Y:S03]  /*5050*/  BSSY B1, `(.L_x_442) ;  /* 0x0000003000017945 */ /* 0x000fe60003800000 */
[----:B------:R-:W0:Y:S02]  /*5060*/  SYNCS.PHASECHK.TRANS64.TRYWAIT P4, [R31+URZ+0x2d890], R79 ;  /* 0x02d8904f1f0075a7 */ /* 0x000e24000808017f */
[----:B0-----:R-:W-:Y:S05]  /*5070*/  @!P4 BRA `(.L_x_443) ;  /* 0x00000158005cc947 */ /* 0x001fea0003800000 */
.L_x_677:
[----:B------:R-:W-:Y:S05]  /*5080*/  BSYNC B1 ;  /* 0x0000000000017941 */ /* 0x000fea0003800000 */
.L_x_442:
[----:B------:R-:W-:-:S03]  /*5090*/  UMOV UR4, 0xffffffff ;  /* 0xffffffff00047882 */ /* 0x000fc60000000000 */
[----:B------:R-:W-:Y:S05]  /*50a0*/  BRA.DIV UR4, `(.L_x_444) ;  /* 0x0000015a04647947 */ /* 0x000fea000b800000 */
[----:B------:R1:W2:Y:S04]  /*50b0*/  SHFL.IDX PT, R83, R57, RZ, 0x1e1f ;  /* 0x001e1fff39537589 */ /* 0x0002a800000e0000 */
[----:B------:R1:W3:Y:S02]  /*50c0*/  SHFL.IDX PT, R82, R56, RZ, 0x1e1f ;  /* 0x001e1fff38527589 */ /* 0x0002e400000e0000 */
.L_x_681:
[----:B------:R-:W-:Y:S05]  /*50d0*/  @P3 BRA `(.L_x_416) ;  /* 0x0000001800e03947 */ /* 0x000fea0003800000 */
[----:B------:R-:W4:Y:S01]  /*50e0*/  LDC R11, c[0x0][0x2f4] ;  /* 0x0000bd00ff0b7b82 */ /* 0x000f220000000800 */
[----:B------:R-:W-:Y:S01]  /*50f0*/  ISETP.NE.AND P3, PT, R28, RZ, PT ;  /* 0x000000ff1c00720c */ /* 0x000fe20003f65270 */
[----:B------:R-:W-:Y:S01]  /*5100*/  BSSY B1, `(.L_x_445) ;  /* 0x000007a000017945 */ /* 0x000fe20003800000 */
[----:B----4-:R-:W-:-:S11]  /*5110*/  IMAD.IADD R103, R11, 0x1, -R98 ;  /* 0x000000010b677824 */ /* 0x010fd600078e0a62 */
[----:B------:R-:W-:Y:S05]  /*5120*/  @!P3 BRA `(.L_x_446) ;  /* 0x0000000400dcb947 */ /* 0x000fea0003800000 */
[----:B------:R-:W-:Y:S01]  /*5130*/  SEL R12, R98, R103, !P0 ;  /* 0x00000067620c7207 */ /* 0x000fe20004000000 */
[----:B------:R-:W-:Y:S01]  /*5140*/  BSSY B2, `(.L_x_447) ;  /* 0x000006f000027945 */ /* 0x000fe20003800000 */
[----:B------:R-:W-:Y:S02]  /*5150*/  ISETP.GE.AND P3, PT, R16, R96, PT ;  /* 0x000000601000720c */ /* 0x000fe40003f66270 */
[----:B------:R-:W-:-:S04]  /*5160*/  SHF.R.S32.HI R13, RZ, 0x1f, R12 ;  /* 0x0000001fff0d7819 */ /* 0x000fc8000001140c */
[----:B------:R-:W-:-:S04]  /*5170*/  LEA.HI R13, R13, R12, RZ, 0x4 ;  /* 0x0000000c0d0d7211 */ /* 0x000fc800078f20ff */
[----:B------:R-:W-:-:S04]  /*5180*/  SHF.R.S32.HI R13, RZ, 0x4, R13 ;  /* 0x00000004ff0d7819 */ /* 0x000fc8000001140d */
[----:B------:R-:W-:-:S04]  /*5190*/  LEA.HI.SX32 R104, R70, R13, 0x1d ;  /* 0x0000000d46687211 */ /* 0x000fc800078feaff */
[----:B------:R-:W-:-:S04]  /*51a0*/  SHF.R.S32.HI R12, RZ, 0x1f, R104 ;  /* 0x0000001fff0c7819 */ /* 0x000fc80000011468 */
[----:B------:R-:W-:Y:S01]  /*51b0*/  LEA.HI R12, R12, R104, RZ, 0x2 ;  /* 0x000000680c0c7211 */ /* 0x000fe200078f10ff */
[----:B------:R-:W-:-:S04]  /*51c0*/  IMAD.SHL.U32 R104, R104, 0x8, RZ ;  /* 0x0000000868687824 */ /* 0x000fc800078e00ff */
[----:B------:R-:W-:Y:S01]  /*51d0*/  IMAD.SHL.U32 R12, R12, 0x400, RZ ;  /* 0x000004000c0c7824 */ /* 0x000fe200078e00ff */
[----:B------:R-:W-:-:S04]  /*51e0*/  LOP3.LUT R13, R144, 0x18, R104, 0xf8, !PT ;  /* 0x00000018900d7812 */ /* 0x000fc800078ef868 */
[----:B------:R-:W-:Y:S02]  /*51f0*/  LOP3.LUT R13, R13, R145, RZ, 0x3c, !PT ;  /* 0x000000910d0d7212 */ /* 0x000fe400078e3cff */
[----:B------:R-:W-:-:S04]  /*5200*/  LOP3.LUT R12, R12, 0x7ffff000, RZ, 0xc0, !PT ;  /* 0x7ffff0000c0c7812 */ /* 0x000fc800078ec0ff */
[----:B------:R-:W-:-:S05]  /*5210*/  IADD3 R12, R13, R12, R146 ;  /* 0x0000000c0d0c7210 */ /* 0x000fca0007ffe092 */
[C---:B-1----:R-:W-:Y:S02]  /*5220*/  IMAD R56, R18.reuse, 0x3000, R12 ;  /* 0x0000300012387824 */ /* 0x042fe400078e020c */
[----:B------:R-:W-:Y:S02]  /*5230*/  IMAD R12, R18, 0x3000, R94 ;  /* 0x00003000120c7824 */ /* 0x000fe400078e025e */
[----:B------:R-:W-:-:S03]  /*5240*/  IMAD R56, R56, 0x2, R2 ;  /* 0x0000000238387824 */ /* 0x000fc600078e0202 */
[----:B------:R-:W-:-:S03]  /*5250*/  LEA R12, R12, R2, 0x1 ;  /* 0x000000020c0c7211 */ /* 0x000fc600078e08ff */
[----:B------:R-:W1:Y:S04]  /*5260*/  LDS.128 R56, [R56+0x15400] ;  /* 0x0154000038387984 */ /* 0x000e680000000c00 */
[----:B------:R-:W4:Y:S01]  /*5270*/  LDS.128 R12, [R12+0x15400] ;  /* 0x015400000c0c7984 */ /* 0x000f220000000c00 */
[----:B------:R-:W-:Y:S05]  /*5280*/  @P3 BRA `(.L_x_448) ;  /* 0x0000000400683947 */ /* 0x000fea0003800000 */
[----:B-1----:R-:W-:Y:S01]  /*5290*/  IMAD.MOV.U32 R106, RZ, RZ, R57 ;  /* 0x000000ffff6a7224 */ /* 0x002fe200078e0039 */
[----:B------:R-:W-:Y:S01]  /*52a0*/  SHF.R.U64 R40, R40, 0x10, R41 ;  /* 0x0000001028287819 */ /* 0x000fe20000001229 */
[----:B----4-:R-:W-:Y:S01]  /*52b0*/  IMAD.MOV.U32 R105, RZ, RZ, R13 ;  /* 0x000000ffff697224 */ /* 0x010fe200078e000d */
[----:B------:R-:W-:Y:S01]  /*52c0*/  SHF.R.U32.HI R41, RZ, 0x10, R41 ;  /* 0x00000010ff297819 */ /* 0x000fe20000011629 */
[----:B------:R-:W-:Y:S01]  /*52d0*/  HADD2.F32 R107, -RZ, R107.H0_H0 ;  /* 0x2000006bff6b7230 */ /* 0x000fe20000004100 */
[----:B------:R-:W-:Y:S01]  /*52e0*/  SHF.R.U64 R42, R42, 0x10, R43 ;  /* 0x000000102a2a7819 */ /* 0x000fe2000000122b */
[----:B------:R-:W-:Y:S02]  /*52f0*/  HADD2.F32 R13, -RZ, R106.H0_H0 ;  /* 0x2000006aff0d7230 */ /* 0x000fe40000004100 */
[----:B------:R-:W-:Y:S02]  /*5300*/  HADD2.F32 R109, -RZ, R105.H0_H0 ;  /* 0x20000069ff6d7230 */ /* 0x000fe40000004100 */
[----:B------:R-:W-:-:S02]  /*5310*/  HADD2.F32 R108, -RZ, R108.H0_H0 ;  /* 0x2000006cff6c7230 */ /* 0x000fc40000004100 */
[-C--:B------:R-:W-:Y:S01]  /*5320*/  FMUL.FTZ R57, R13, R107.reuse ;  /* 0x0000006b0d397220 */ /* 0x080fe20000410000 */
[----:B------:R-:W-:Y:S02]  /*5330*/  HADD2.F32 R106, -RZ, R106.H1_H1 ;  /* 0x3000006aff6a7230 */ /* 0x000fe40000004100 */
[C---:B------:R-:W-:Y:S01]  /*5340*/  FMUL.FTZ R107, R109.reuse, R107 ;  /* 0x0000006b6d6b7220 */ /* 0x040fe20000410000 */
[----:B------:R-:W-:Y:S02]  /*5350*/  HADD2.F32 R41, -RZ, R41.H0_H0 ;  /* 0x20000029ff297230 */ /* 0x000fe40000004100 */
[-C--:B------:R-:W-:Y:S01]  /*5360*/  FFMA.FTZ R57, R109, R108.reuse, -R57 ;  /* 0x0000006c6d397223 */ /* 0x080fe20000010839 */
[----:B------:R-:W-:Y:S02]  /*5370*/  HADD2.F32 R109, -RZ, R15.H0_H0 ;  /* 0x2000000fff6d7230 */ /* 0x000fe40000004100 */
[----:B------:R-:W-:Y:S01]  /*5380*/  FFMA.FTZ R13, R13, R108, R107 ;  /* 0x0000006c0d0d7223 */ /* 0x000fe2000001006b */
[--C-:B------:R-:W-:Y:S01]  /*5390*/  SHF.R.U32.HI R107, RZ, 0x10, R53.reuse ;  /* 0x00000010ff6b7819 */ /* 0x100fe20000011635 */
[----:B------:R-:W-:Y:S01]  /*53a0*/  HADD2.F32 R108, -RZ, R118.H1_H1 ;  /* 0x30000076ff6c7230 */ /* 0x000fe20000004100 */
[----:B------:R-:W-:Y:S01]  /*53b0*/  SHF.R.U64 R53, R52, 0x10, R53 ;  /* 0x0000001034357819 */ /* 0x000fe20000001235 */
[----:B------:R-:W-:-:S02]  /*53c0*/  HADD2.F32 R52, -RZ, R105.H1_H1 ;  /* 0x30000069ff347230 */ /* 0x000fc40000004100 */
[----:B------:R-:W-:Y:S02]  /*53d0*/  HADD2.F32 R107, -RZ, R107.H0_H0 ;  /* 0x2000006bff6b7230 */ /* 0x000fe40000004100 */
[----:B------:R-:W-:Y:S02]  /*53e0*/  HADD2.F32 R15, -RZ, R15.H1_H1 ;  /* 0x3000000fff0f7230 */ /* 0x000fe40000004100 */
[----:B------:R-:W-:Y:S02]  /*53f0*/  HADD2.F32 R53, -RZ, R53.H0_H0 ;  /* 0x20000035ff357230 */ /* 0x000fe40000004100 */
[-C--:B------:R-:W-:Y:S01]  /*5400*/  FMUL.FTZ R105, R106, R107.reuse ;  /* 0x0000006b6a697220 */ /* 0x080fe20000410000 */
[C---:B------:R-:W-:Y:S01]  /*5410*/  FMUL.FTZ R107, R52.reuse, R107 ;  /* 0x0000006b346b7220 */ /* 0x040fe20000410000 */
[----:B------:R-:W-:Y:S02]  /*5420*/  HADD2.F32 R40, -RZ, R40.H0_H0 ;  /* 0x20000028ff287230 */ /* 0x000fe40000004100 */
[----:B------:R-:W-:Y:S01]  /*5430*/  FFMA.FTZ R52, R52, R41, -R105 ;  /* 0x0000002934347223 */ /* 0x000fe20000010869 */
[----:B------:R-:W-:-:S02]  /*5440*/  IMAD.MOV.U32 R105, RZ, RZ, R59 ;  /* 0x000000ffff697224 */ /* 0x000fc400078e003b */
[----:B------:R-:W-:Y:S01]  /*5450*/  FFMA.FTZ R41, R106, R41, R107 ;  /* 0x000000296a297223 */ /* 0x000fe2000001006b */
[----:B------:R-:W-:Y:S02]  /*5460*/  HADD2.F32 R106, -RZ, R120.H0_H0 ;  /* 0x20000078ff6a7230 */ /* 0x000fe40000004100 */
[----:B------:R-:W-:Y:S01]  /*5470*/  HADD2.F32 R42, -RZ, R42.H0_H0 ;  /* 0x2000002aff2a7230 */ /* 0x000fe20000004100 */
[----:B------:R-:W-:Y:S01]  /*5480*/  F2FP.F16.F32.PACK_AB R52, R52, R57 ;  /* 0x000000393434723e */ /* 0x000fe200000000ff */
[----:B------:R-:W-:Y:S01]  /*5490*/  HADD2.F32 R107, -RZ, R105.H0_H0 ;  /* 0x20000069ff6b7230 */ /* 0x000fe20000004100 */
[----:B------:R-:W-:-:S03]  /*54a0*/  F2FP.F16.F32.PACK_AB R41, R41, R13 ;  /* 0x0000000d2929723e */ /* 0x000fc600000000ff */
[----:B------:R-:W-:Y:S02]  /*54b0*/  IMAD.MOV.U32 R13, RZ, RZ, R52 ;  /* 0x000000ffff0d7224 */ /* 0x000fe400078e0034 */
[-C--:B------:R-:W-:Y:S01]  /*54c0*/  FMUL.FTZ R59, R107, R106.reuse ;  /* 0x0000006a6b3b7220 */ /* 0x080fe20000410000 */
[C---:B------:R-:W-:Y:S01]  /*54d0*/  FMUL.FTZ R106, R109.reuse, R106 ;  /* 0x0000006a6d6a7220 */ /* 0x040fe20000410000 */
[----:B------:R-:W-:Y:S02]  /*54e0*/  IMAD.MOV.U32 R57, RZ, RZ, R41 ;  /* 0x000000ffff397224 */ /* 0x000fe400078e0029 */
[-C--:B------:R-:W-:Y:S01]  /*54f0*/  FFMA.FTZ R59, R109, R108.reuse, -R59 ;  /* 0x0000006c6d3b7223 */ /* 0x080fe2000001083b */
[----:B------:R-:W-:Y:S01]  /*5500*/  FFMA.FTZ R107, R107, R108, R106 ;  /* 0x0000006c6b6b7223 */ /* 0x000fe2000001006a */
[----:B------:R-:W-:Y:S01]  /*5510*/  SHF.R.U32.HI R106, RZ, 0x10, R43 ;  /* 0x00000010ff6a7819 */ /* 0x000fe2000001162b */
[----:B------:R-:W-:Y:S01]  /*5520*/  HADD2.F32 R109, -RZ, R120.H1_H1 ;  /* 0x30000078ff6d7230 */ /* 0x000fe20000004100 */
[--C-:B------:R-:W-:Y:S01]  /*5530*/  SHF.R.U64 R43, R54, 0x10, R55.reuse ;  /* 0x00000010362b7819 */ /* 0x100fe20000001237 */
[----:B------:R-:W-:Y:S01]  /*5540*/  HADD2.F32 R54, -RZ, R105.H1_H1 ;  /* 0x30000069ff367230 */ /* 0x000fe20000004100 */
[----:B------:R-:W-:Y:S01]  /*5550*/  SHF.R.U32.HI R55, RZ, 0x10, R55 ;  /* 0x00000010ff377819 */ /* 0x000fe20000011637 */
[----:B------:R-:W-:-:S02]  /*5560*/  HADD2.F32 R106, -RZ, R106.H0_H0 ;  /* 0x2000006aff6a7230 */ /* 0x000fc40000004100 */
[----:B------:R-:W-:Y:S02]  /*5570*/  HADD2.F32 R43, -RZ, R43.H0_H0 ;  /* 0x2000002bff2b7230 */ /* 0x000fe40000004100 */
[----:B------:R-:W-:-:S05]  /*5580*/  HADD2.F32 R55, -RZ, R55.H0_H0 ;  /* 0x20000037ff377230 */ /* 0x000fca0000004100 */
[----:B------:R-:W-:-:S04]  /*5590*/  FMUL.FTZ R105, R54, R55 ;  /* 0x0000003736697220 */ /* 0x000fc80000410000 */
[C---:B------:R-:W-:Y:S01]  /*55a0*/  FFMA.FTZ R105, R15.reuse, R106, -R105 ;  /* 0x0000006a0f697223 */ /* 0x040fe20000010869 */
[----:B------:R-:W-:Y:S01]  /*55b0*/  FMUL.FTZ R15, R15, R55 ;  /* 0x000000370f0f7220 */ /* 0x000fe20000410000 */
[----:B------:R-:W-:-:S03]  /*55c0*/  HADD2.F32 R55, -RZ, R119.H0_H0 ;  /* 0x20000077ff377230 */ /* 0x000fc60000004100 */
[----:B------:R-:W-:Y:S01]  /*55d0*/  FFMA.FTZ R15, R54, R106, R15 ;  /* 0x0000006a360f7223 */ /* 0x000fe2000001000f */
[----:B------:R-:W-:Y:S01]  /*55e0*/  HADD2.F32 R54, -RZ, R56.H0_H0 ;  /* 0x20000038ff367230 */ /* 0x000fe20000004100 */
[----:B------:R-:W-:Y:S01]  /*55f0*/  F2FP.F16.F32.PACK_AB R59, R105, R59 ;  /* 0x0000003b693b723e */ /* 0x000fe200000000ff */
[----:B------:R-:W-:Y:S02]  /*5600*/  HADD2.F32 R106, -RZ, R12.H0_H0 ;  /* 0x2000000cff6a7230 */ /* 0x000fe40000004100 */
[----:B------:R-:W-:Y:S02]  /*5610*/  HADD2.F32 R56, -RZ, R56.H1_H1 ;  /* 0x30000038ff387230 */ /* 0x000fe40000004100 */
[-C--:B------:R-:W-:Y:S01]  /*5620*/  FMUL.FTZ R108, R54, R109.reuse ;  /* 0x0000006d366c7220 */ /* 0x080fe20000410000 */
[----:B------:R-:W-:Y:S02]  /*5630*/  HADD2.F32 R12, -RZ, R12.H1_H1 ;  /* 0x3000000cff0c7230 */ /* 0x000fe40000004100 */
[C---:B------:R-:W-:Y:S01]  /*5640*/  FMUL.FTZ R109, R106.reuse, R109 ;  /* 0x0000006d6a6d7220 */ /* 0x040fe20000410000 */
[----:B------:R-:W-:Y:S01]  /*5650*/  F2FP.F16.F32.PACK_AB R107, R15, R107 ;  /* 0x0000006b0f6b723e */ /* 0x000fe200000000ff */
[----:B------:R-:W-:Y:S01]  /*5660*/  FFMA.FTZ R108, R106, R55, -R108 ;  /* 0x000000376a6c7223 */ /* 0x000fe2000001086c */
[----:B------:R-:W-:-:S02]  /*5670*/  HADD2.F32 R106, -RZ, R119.H1_H1 ;  /* 0x30000077ff6a7230 */ /* 0x000fc40000004100 */
[----:B------:R-:W-:Y:S01]  /*5680*/  FFMA.FTZ R109, R54, R55, R109 ;  /* 0x00000037366d7223 */ /* 0x000fe2000001006d */
[-C--:B------:R-:W-:Y:S01]  /*5690*/  FMUL.FTZ R54, R56, R53.reuse ;  /* 0x0000003538367220 */ /* 0x080fe20000410000 */
[C---:B------:R-:W-:Y:S01]  /*56a0*/  FMUL.FTZ R53, R12.reuse, R53 ;  /* 0x000000350c357220 */ /* 0x040fe20000410000 */
[----:B------:R-:W-:Y:S02]  /*56b0*/  HADD2.F32 R55, -RZ, R14.H0_H0 ;  /* 0x2000000eff377230 */ /* 0x000fe40000004100 */
[-C--:B------:R-:W-:Y:S01]  /*56c0*/  FFMA.FTZ R12, R12, R40.reuse, -R54 ;  /* 0x000000280c0c7223 */ /* 0x080fe20000010836 */
[----:B------:R-:W-:Y:S01]  /*56d0*/  FFMA.FTZ R40, R56, R40, R53 ;  /* 0x0000002838287223 */ /* 0x000fe20000010035 */
[----:B------:R-:W-:Y:S02]  /*56e0*/  HADD2.F32 R53, -RZ, R58.H0_H0 ;  /* 0x2000003aff357230 */ /* 0x000fe40000004100 */
[----:B------:R-:W-:Y:S01]  /*56f0*/  HADD2.F32 R54, -RZ, R118.H0_H0 ;  /* 0x20000076ff367230 */ /* 0x000fe20000004100 */
[----:B------:R-:W-:Y:S01]  /*5700*/  F2FP.F16.F32.PACK_AB R12, R12, R108 ;  /* 0x0000006c0c0c723e */ /* 0x000fe200000000ff */
[----:B------:R-:W-:-:S02]  /*5710*/  HADD2.F32 R58, -RZ, R58.H1_H1 ;  /* 0x3000003aff3a7230 */ /* 0x000fc40000004100 */
[-C--:B------:R-:W-:Y:S01]  /*5720*/  FMUL.FTZ R56, R53, R106.reuse ;  /* 0x0000006a35387220 */ /* 0x080fe20000410000 */
[C---:B------:R-:W-:Y:S01]  /*5730*/  FMUL.FTZ R106, R55.reuse, R106 ;  /* 0x0000006a376a7220 */ /* 0x040fe20000410000 */
[----:B------:R-:W-:Y:S01]  /*5740*/  HADD2.F32 R14, -RZ, R14.H1_H1 ;  /* 0x3000000eff0e7230 */ /* 0x000fe20000004100 */
[----:B------:R-:W-:Y:S01]  /*5750*/  F2FP.F16.F32.PACK_AB R40, R40, R109 ;  /* 0x0000006d2828723e */ /* 0x000fe200000000ff */
[-C--:B------:R-:W-:Y:S01]  /*5760*/  FFMA.FTZ R56, R55, R54.reuse, -R56 ;  /* 0x0000003637387223 */ /* 0x080fe20000010838 */
[----:B------:R-:W-:Y:S01]  /*5770*/  FFMA.FTZ R106, R53, R54, R106 ;  /* 0x00000036356a7223 */ /* 0x000fe2000001006a */
[-C--:B------:R-:W-:Y:S01]  /*5780*/  FMUL.FTZ R53, R58, R43.reuse ;  /* 0x0000002b3a357220 */ /* 0x080fe20000410000 */
[C---:B------:R-:W-:Y:S01]  /*5790*/  FMUL.FTZ R43, R14.reuse, R43 ;  /* 0x0000002b0e2b7220 */ /* 0x040fe20000410000 */
[----:B------:R-:W-:Y:S02]  /*57a0*/  IMAD.MOV.U32 R15, RZ, RZ, R59 ;  /* 0x000000ffff0f7224 */ /* 0x000fe400078e003b */
[-C--:B------:R-:W-:Y:S01]  /*57b0*/  FFMA.FTZ R53, R14, R42.reuse, -R53 ;  /* 0x0000002a0e357223 */ /* 0x080fe20000010835 */
[----:B------:R-:W-:Y:S01]  /*57c0*/  FFMA.FTZ R43, R58, R42, R43 ;  /* 0x0000002a3a2b7223 */ /* 0x000fe2000001002b */
[----:B------:R-:W-:-:S03]  /*57d0*/  IMAD.MOV.U32 R59, RZ, RZ, R107 ;  /* 0x000000ffff3b7224 */ /* 0x000fc600078e006b */
[----:B------:R-:W-:Y:S02]  /*57e0*/  F2FP.F16.F32.PACK_AB R53, R53, R56 ;  /* 0x000000383535723e */ /* 0x000fe400000000ff */
[----:B------:R-:W-:Y:S02]  /*57f0*/  F2FP.F16.F32.PACK_AB R43, R43, R106 ;  /* 0x0000006a2b2b723e */ /* 0x000fe400000000ff */
[----:B------:R-:W-:Y:S01]  /*5800*/  MOV R56, R40 ;  /* 0x0000002800387202 */ /* 0x000fe20000000f00 */
[----:B------:R-:W-:Y:S02]  /*5810*/  IMAD.MOV.U32 R14, RZ, RZ, R53 ;  /* 0x000000ffff0e7224 */ /* 0x000fe400078e0035 */
[----:B------:R-:W-:-:S07]  /*5820*/  IMAD.MOV.U32 R58, RZ, RZ, R43 ;  /* 0x000000ffff3a7224 */ /* 0x000fce00078e002b */
.L_x_448:
[----:B------:R-:W-:Y:S05]  /*5830*/  BSYNC B2 ;  /* 0x0000000000027941 */ /* 0x000fea0003800000 */
.L_x_447:
[----:B---3--:R-:W-:-:S04]  /*5840*/  LEA R40, P3, R10, R82, 0x1 ;  /* 0x000000520a287211 */ /* 0x008fc800078608ff */
[----:B--2---:R-:W-:Y:S02]  /*5850*/  LEA.HI.X R41, R10, R83, R91, 0x1, P3 ;  /* 0x000000530a297211 */ /* 0x004fe400018f0c5b */
[----:B------:R-:W-:-:S03]  /*5860*/  ISETP.GE.AND P3, PT, R104, R11, PT ;  /* 0x0000000b6800720c */ /* 0x000fc60003f66270 */
[----:B----4-:R2:W-:Y:S10]  /*5870*/  ST.E.128 desc[UR42][R40.64], R12 ;  /* 0x0000000c28007985 */ /* 0x0105f4000c101d2a */
[----:B--2---:R-:W-:-:S05]  /*5880*/  @!P3 IMAD.WIDE R12, R104, 0x2, R82 ;  /* 0x00000002680cb825 */ /* 0x004fca00078e0252 */
[----:B-1----:R4:W-:Y:S02]  /*5890*/  @!P3 ST.E.128 desc[UR42][R12.64], R56 ;  /* 0x000000380c00b985 */ /* 0x0029e4000c101d2a */
.L_x_446:
[----:B------:R-:W-:Y:S05]  /*58a0*/  BSYNC B1 ;  /* 0x0000000000017941 */ /* 0x000fea0003800000 */
.L_x_445:
[----:B------:R-:W-:Y:S01]  /*58b0*/  ISETP.NE.AND P3, PT, R29, RZ, PT ;  /* 0x000000ff1d00720c */ /* 0x000fe20003f65270 */
[----:B------:R-:W-:-:S12]  /*58c0*/  BSSY B1, `(.L_x_449) ;  /* 0x000007a000017945 */ /* 0x000fd80003800000 */
[----:B------:R-:W-:Y:S05]  /*58d0*/  @!P3 BRA `(.L_x_450) ;  /* 0x0000000400e0b947 */ /* 0x000fea0003800000 */
[----:B------:R-:W-:Y:S01]  /*58e0*/  LOP3.LUT P4, RZ, R19, 0x1, RZ, 0xc0, !PT ;  /* 0x0000000113ff7812 */ /* 0x000fe2000788c0ff */
[----:B------:R-:W-:Y:S01]  /*58f0*/  BSSY B2, `(.L_x_451) ;  /* 0x0000070000027945 */ /* 0x000fe20003800000 */
[----:B------:R-:W-:Y:S02]  /*5900*/  ISETP.GE.AND P3, PT, R3, R96, PT ;  /* 0x000000600300720c */ /* 0x000fe40003f66270 */
[----:B----4-:R-:W-:-:S04]  /*5910*/  SEL R12, R98, R103, !P4 ;  /* 0x00000067620c7207 */ /* 0x010fc80006000000 */
[----:B------:R-:W-:-:S04]  /*5920*/  SHF.R.S32.HI R13, RZ, 0x1f, R12 ;  /* 0x0000001fff0d7819 */ /* 0x000fc8000001140c */
[----:B------:R-:W-:-:S04]  /*5930*/  LEA.HI R13, R13, R12, RZ, 0x4 ;  /* 0x0000000c0d0d7211 */ /* 0x000fc800078f20ff */
[----:B------:R-:W-:-:S04]  /*5940*/  SHF.R.S32.HI R13, RZ, 0x4, R13 ;  /* 0x00000004ff0d7819 */ /* 0x000fc8000001140d */
[----:B------:R-:W-:-:S04]  /*5950*/  LEA.HI.SX32 R52, R5, R13, 0x1d ;  /* 0x0000000d05347211 */ /* 0x000fc800078feaff */
[----:B------:R-:W-:-:S04]  /*5960*/  SHF.R.S32.HI R12, RZ, 0x1f, R52 ;  /* 0x0000001fff0c7819 */ /* 0x000fc80000011434 */
[----:B------:R-:W-:Y:S02]  /*5970*/  LEA.HI R12, R12, R52, RZ, 0x2 ;  /* 0x000000340c0c7211 */ /* 0x000fe400078f10ff */
[----:B------:R-:W-:-:S03]  /*5980*/  SHF.L.U32 R52, R52, 0x3, RZ ;  /* 0x0000000334347819 */ /* 0x000fc600000006ff */
[----:B------:R-:W-:Y:S01]  /*5990*/  IMAD.SHL.U32 R12, R12, 0x400, RZ ;  /* 0x000004000c0c7824 */ /* 0x000fe200078e00ff */
[----:B------:R-:W-:-:S04]  /*59a0*/  LOP3.LUT R13, R144, 0x18, R52, 0xf8, !PT ;  /* 0x00000018900d7812 */ /* 0x000fc800078ef834 */
[----:B------:R-:W-:Y:S02]  /*59b0*/  LOP3.LUT R13, R13, R145, RZ, 0x3c, !PT ;  /* 0x000000910d0d7212 */ /* 0x000fe400078e3cff */
[----:B------:R-:W-:-:S04]  /*59c0*/  LOP3.LUT R12, R12, 0x7ffff000, RZ, 0xc0, !PT ;  /* 0x7ffff0000c0c7812 */ /* 0x000fc800078ec0ff */
[----:B------:R-:W-:-:S05]  /*59d0*/  IADD3 R12, R13, R12, R146 ;  /* 0x0000000c0d0c7210 */ /* 0x000fca0007ffe092 */
[C---:B------:R-:W-:Y:S02]  /*59e0*/  IMAD R40, R18.reuse, 0x3000, R12 ;  /* 0x0000300012287824 */ /* 0x040fe400078e020c */
[----:B------:R-:W-:Y:S02]  /*59f0*/  IMAD R12, R18, 0x3000, R93 ;  /* 0x00003000120c7824 */ /* 0x000fe400078e025d */
[--C-:B------:R-:W-:Y:S02]  /*5a00*/  IMAD R40, R40, 0x2, R2.reuse ;  /* 0x0000000228287824 */ /* 0x100fe400078e0202 */
[----:B------:R-:W-:-:S04]  /*5a10*/  IMAD R12, R12, 0x2, R2 ;  /* 0x000000020c0c7824 */ /* 0x000fc800078e0202 */
[----:B------:R-:W4:Y:S04]  /*5a20*/  LDS.128 R40, [R40+0x15400] ;  /* 0x0154000028287984 */ /* 0x000f280000000c00 */
[----:B------:R-:W0:Y:S01]  /*5a30*/  LDS.128 R12, [R12+0x15400] ;  /* 0x015400000c0c7984 */ /* 0x000e220000000c00 */
[----:B------:R-:W-:Y:S05]  /*5a40*/  @P3 BRA `(.L_x_452) ;  /* 0x0000000400683947 */ /* 0x000fea0003800000 */
[----:B----4-:R-:W-:Y:S01]  /*5a50*/  IMAD.MOV.U32 R54, RZ, RZ, R41 ;  /* 0x000000ffff367224 */ /* 0x010fe200078e0029 */
[----:B------:R-:W-:Y:S01]  /*5a60*/  SHF.R.U64 R36, R36, 0x10, R37 ;  /* 0x0000001024247819 */ /* 0x000fe20000001225 */
[----:B0-----:R-:W-:Y:S01]  /*5a70*/  IMAD.MOV.U32 R53, RZ, RZ, R13 ;  /* 0x000000ffff357224 */ /* 0x001fe200078e000d */
[----:B------:R-:W-:Y:S01]  /*5a80*/  SHF.R.U32.HI R37, RZ, 0x10, R37 ;  /* 0x00000010ff257819 */ /* 0x000fe20000011625 */
[----:B------:R-:W-:Y:S01]  /*5a90*/  HADD2.F32 R55, -RZ, R117.H1_H1 ;  /* 0x30000075ff377230 */ /* 0x000fe20000004100 */
[----:B------:R-:W-:Y:S01]  /*5aa0*/  SHF.R.U64 R38, R38, 0x10, R39 ;  /* 0x0000001026267819 */ /* 0x000fe20000001227 */
[----:B------:R-:W-:Y:S02]  /*5ab0*/  HADD2.F32 R13, -RZ, R54.H0_H0 ;  /* 0x20000036ff0d7230 */ /* 0x000fe40000004100 */
[----:B-1----:R-:W-:Y:S02]  /*5ac0*/  HADD2.F32 R57, -RZ, R53.H0_H0 ;  /* 0x20000035ff397230 */ /* 0x002fe40000004100 */
        /* <DEDUP_REMOVED lines=13> */
[----:B------:R-:W-:Y:S02]  /*5ba0*/  HADD2.F32 R49, -RZ, R49.H0_H0 ;  /* 0x20000031ff317230 */ /* 0x000fe40000004100 */
[----:B------:R-:W-:Y:S02]  /*5bb0*/  HADD2.F32 R38, -RZ, R38.H0_H0 ;  /* 0x20000026ff267230 */ /* 0x000fe40000004100 */
[-C--:B------:R-:W-:Y:S01]  /*5bc0*/  FMUL.FTZ R53, R54, R55.reuse ;  /* 0x0000003736357220 */ /* 0x080fe20000410000 */
[----:B------:R-:W-:-:S03]  /*5bd0*/  FMUL.FTZ R55, R48, R55 ;  /* 0x0000003730377220 */ /* 0x000fc60000410000 */
[-C--:B------:R-:W-:Y:S01]  /*5be0*/  FFMA.FTZ R48, R48, R37.reuse, -R53 ;  /* 0x0000002530307223 */ /* 0x080fe20000010835 */
[----:B------:R-:W-:Y:S02]  /*5bf0*/  HADD2.F32 R53, -RZ, R43.H0_H0 ;  /* 0x2000002bff357230 */ /* 0x000fe40000004100 */
[----:B------:R-:W-:Y:S01]  /*5c00*/  FFMA.FTZ R37, R54, R37, R55 ;  /* 0x0000002536257223 */ /* 0x000fe20000010037 */
[----:B------:R-:W-:Y:S02]  /*5c10*/  HADD2.F32 R54, -RZ, R116.H0_H0 ;  /* 0x20000074ff367230 */ /* 0x000fe40000004100 */
[--C-:B------:R-:W-:Y:S02]  /*5c20*/  HADD2.F32 R55, -RZ, R15.reuse.H0_H0 ;  /* 0x2000000fff377230 */ /* 0x100fe40000004100 */
[----:B------:R-:W-:Y:S01]  /*5c30*/  FMUL.FTZ R57, R53, R56 ;  /* 0x0000003835397220 */ /* 0x000fe20000410000 */
[----:B------:R-:W-:Y:S01]  /*5c40*/  HADD2.F32 R15, -RZ, R15.H1_H1 ;  /* 0x3000000fff0f7230 */ /* 0x000fe20000004100 */
[----:B------:R-:W-:-:S02]  /*5c50*/  F2FP.F16.F32.PACK_AB R41, R48, R41 ;  /* 0x000000293029723e */ /* 0x000fc400000000ff */
[C---:B------:R-:W-:Y:S01]  /*5c60*/  FFMA.FTZ R57, R55.reuse, R54, -R57 ;  /* 0x0000003637397223 */ /* 0x040fe20000010839 */
[----:B------:R-:W-:Y:S01]  /*5c70*/  FMUL.FTZ R55, R55, R56 ;  /* 0x0000003837377220 */ /* 0x000fe20000410000 */
[----:B------:R-:W-:Y:S01]  /*5c80*/  F2FP.F16.F32.PACK_AB R37, R37, R13 ;  /* 0x0000000d2525723e */ /* 0x000fe200000000ff */
[----:B------:R-:W-:Y:S02]  /*5c90*/  IMAD.MOV.U32 R13, RZ, RZ, R41 ;  /* 0x000000ffff0d7224 */ /* 0x000fe400078e0029 */
[----:B------:R-:W-:Y:S01]  /*5ca0*/  FFMA.FTZ R55, R53, R54, R55 ;  /* 0x0000003635377223 */ /* 0x000fe20000010037 */
[----:B------:R-:W-:Y:S01]  /*5cb0*/  SHF.R.U32.HI R53, RZ, 0x10, R39 ;  /* 0x00000010ff357819 */ /* 0x000fe20000011627 */
[----:B------:R-:W-:Y:S01]  /*5cc0*/  IMAD.MOV.U32 R41, RZ, RZ, R37 ;  /* 0x000000ffff297224 */ /* 0x000fe200078e0025 */
        /* <DEDUP_REMOVED lines=9> */
[--C-:B------:R-:W-:Y:S02]  /*5d60*/  HADD2.F32 R43, -RZ, R40.reuse.H0_H0 ;  /* 0x20000028ff2b7230 */ /* 0x100fe40000004100 */
[----:B------:R-:W-:Y:S02]  /*5d70*/  HADD2.F32 R40, -RZ, R40.H1_H1 ;  /* 0x30000028ff287230 */ /* 0x000fe40000004100 */
[----:B------:R-:W-:Y:S01]  /*5d80*/  FFMA.FTZ R15, R50, R53, R15 ;  /* 0x00000035320f7223 */ /* 0x000fe2000001000f */
[--C-:B------:R-:W-:Y:S01]  /*5d90*/  HADD2.F32 R53, -RZ, R115.reuse.H1_H1 ;  /* 0x30000073ff357230 */ /* 0x100fe20000004100 */
[----:B------:R-:W-:Y:S01]  /*5da0*/  F2FP.F16.F32.PACK_AB R51, R51, R57 ;  /* 0x000000393333723e */ /* 0x000fe200000000ff */
[----:B------:R-:W-:Y:S02]  /*5db0*/  HADD2.F32 R50, -RZ, R12.H0_H0 ;  /* 0x2000000cff327230 */ /* 0x000fe40000004100 */
[----:B------:R-:W-:-:S02]  /*5dc0*/  HADD2.F32 R115, -RZ, R115.H0_H0 ;  /* 0x20000073ff737230 */ /* 0x000fc40000004100 */
[-C--:B------:R-:W-:Y:S01]  /*5dd0*/  FMUL.FTZ R54, R43, R53.reuse ;  /* 0x000000352b367220 */ /* 0x080fe20000410000 */
[----:B------:R-:W-:Y:S02]  /*5de0*/  HADD2.F32 R12, -RZ, R12.H1_H1 ;  /* 0x3000000cff0c7230 */ /* 0x000fe40000004100 */
[C---:B------:R-:W-:Y:S01]  /*5df0*/  FMUL.FTZ R53, R50.reuse, R53 ;  /* 0x0000003532357220 */ /* 0x040fe20000410000 */
[----:B------:R-:W-:Y:S01]  /*5e00*/  F2FP.F16.F32.PACK_AB R55, R15, R55 ;  /* 0x000000370f37723e */ /* 0x000fe200000000ff */
[-C--:B------:R-:W-:Y:S01]  /*5e10*/  FFMA.FTZ R54, R50, R115.reuse, -R54 ;  /* 0x0000007332367223 */ /* 0x080fe20000010836 */
[----:B------:R-:W-:Y:S02]  /*5e20*/  IMAD.MOV.U32 R15, RZ, RZ, R51 ;  /* 0x000000ffff0f7224 */ /* 0x000fe400078e0033 */
[----:B------:R-:W-:Y:S01]  /*5e30*/  FFMA.FTZ R53, R43, R115, R53 ;  /* 0x000000732b357223 */ /* 0x000fe20000010035 */
[-C--:B------:R-:W-:Y:S01]  /*5e40*/  FMUL.FTZ R43, R40, R49.reuse ;  /* 0x00000031282b7220 */ /* 0x080fe20000410000 */
[----:B------:R-:W-:-:S03]  /*5e50*/  FMUL.FTZ R49, R12, R49 ;  /* 0x000000310c317220 */ /* 0x000fc60000410000 */
[-C--:B------:R-:W-:Y:S01]  /*5e60*/  FFMA.FTZ R43, R12, R36.reuse, -R43 ;  /* 0x000000240c2b7223 */ /* 0x080fe2000001082b */
[----:B------:R-:W-:Y:S01]  /*5e70*/  FFMA.FTZ R49, R40, R36, R49 ;  /* 0x0000002428317223 */ /* 0x000fe20000010031 */
[----:B------:R-:W-:Y:S02]  /*5e80*/  HADD2.F32 R40, -RZ, R114.H0_H0 ;  /* 0x20000072ff287230 */ /* 0x000fe40000004100 */
[----:B------:R-:W-:Y:S01]  /*5e90*/  HADD2.F32 R12, -RZ, R42.H0_H0 ;  /* 0x2000002aff0c7230 */ /* 0x000fe20000004100 */
[----:B------:R-:W-:Y:S01]  /*5ea0*/  F2FP.F16.F32.PACK_AB R43, R43, R54 ;  /* 0x000000362b2b723e */ /* 0x000fe200000000ff */
[----:B------:R-:W-:Y:S01]  /*5eb0*/  HADD2.F32 R36, -RZ, R14.H0_H0 ;  /* 0x2000000eff247230 */ /* 0x000fe20000004100 */
[----:B------:R-:W-:Y:S01]  /*5ec0*/  F2FP.F16.F32.PACK_AB R49, R49, R53 ;  /* 0x000000353131723e */ /* 0x000fe200000000ff */
[----:B------:R-:W-:Y:S02]  /*5ed0*/  HADD2.F32 R114, -RZ, R114.H1_H1 ;  /* 0x30000072ff727230 */ /* 0x000fe40000004100 */
[----:B------:R-:W-:Y:S01]  /*5ee0*/  FMUL.FTZ R50, R12, R40 ;  /* 0x000000280c327220 */ /* 0x000fe20000410000 */
[----:B------:R-:W-:-:S02]  /*5ef0*/  HADD2.F32 R42, -RZ, R42.H1_H1 ;  /* 0x3000002aff2a7230 */ /* 0x000fc40000004100 */
[C---:B------:R-:W-:Y:S01]  /*5f00*/  FMUL.FTZ R40, R36.reuse, R40 ;  /* 0x0000002824287220 */ /* 0x040fe20000410000 */
[----:B------:R-:W-:Y:S02]  /*5f10*/  HADD2.F32 R14, -RZ, R14.H1_H1 ;  /* 0x3000000eff0e7230 */ /* 0x000fe40000004100 */
[-C--:B------:R-:W-:Y:S01]  /*5f20*/  FFMA.FTZ R50, R36, R114.reuse, -R50 ;  /* 0x0000007224327223 */ /* 0x080fe20000010832 */
[----:B------:R-:W-:Y:S01]  /*5f30*/  FFMA.FTZ R40, R12, R114, R40 ;  /* 0x000000720c287223 */ /* 0x000fe20000010028 */
[-C--:B------:R-:W-:Y:S01]  /*5f40*/  FMUL.FTZ R12, R42, R39.reuse ;  /* 0x000000272a0c7220 */ /* 0x080fe20000410000 */
[----:B------:R-:W-:-:S03]  /*5f50*/  FMUL.FTZ R39, R14, R39 ;  /* 0x000000270e277220 */ /* 0x000fc60000410000 */
[-C--:B------:R-:W-:Y:S01]  /*5f60*/  FFMA.FTZ R12, R14, R38.reuse, -R12 ;  /* 0x000000260e0c7223 */ /* 0x080fe2000001080c */
[----:B------:R-:W-:-:S04]  /*5f70*/  FFMA.FTZ R39, R42, R38, R39 ;  /* 0x000000262a277223 */ /* 0x000fc80000010027 */
[----:B------:R-:W-:Y:S02]  /*5f80*/  F2FP.F16.F32.PACK_AB R50, R12, R50 ;  /* 0x000000320c32723e */ /* 0x000fe400000000ff */
[----:B------:R-:W-:Y:S01]  /*5f90*/  F2FP.F16.F32.PACK_AB R39, R39, R40 ;  /* 0x000000282727723e */ /* 0x000fe200000000ff */
[----:B------:R-:W-:Y:S01]  /*5fa0*/  IMAD.MOV.U32 R40, RZ, RZ, R49 ;  /* 0x000000ffff287224 */ /* 0x000fe200078e0031 */
[----:B------:R-:W-:Y:S01]  /*5fb0*/  MOV R12, R43 ;  /* 0x0000002b000c7202 */ /* 0x000fe20000000f00 */
[----:B------:R-:W-:Y:S01]  /*5fc0*/  IMAD.MOV.U32 R14, RZ, RZ, R50 ;  /* 0x000000ffff0e7224 */ /* 0x000fe200078e0032 */
[----:B------:R-:W-:Y:S01]  /*5fd0*/  MOV R42, R39 ;  /* 0x00000027002a7202 */ /* 0x000fe20000000f00 */
[----:B------:R-:W-:-:S07]  /*5fe0*/  IMAD.MOV.U32 R43, RZ, RZ, R55 ;  /* 0x000000ffff2b7224 */ /* 0x000fce00078e0037 */
.L_x_452:
[----:B------:R-:W-:Y:S05]  /*5ff0*/  BSYNC B2 ;  /* 0x0000000000027941 */ /* 0x000fea0003800000 */
.L_x_451:
[----:B---3--:R-:W-:-:S04]  /*6000*/  LEA R36, P3, R20, R82, 0x1 ;  /* 0x0000005214247211 */ /* 0x008fc800078608ff */
[----:B--2---:R-:W-:Y:S02]  /*6010*/  LEA.HI.X R37, R20, R83, R90, 0x1, P3 ;  /* 0x0000005314257211 */ /* 0x004fe400018f0c5a */
[----:B------:R-:W-:-:S03]  /*6020*/  ISETP.GE.AND P3, PT, R52, R11, PT ;  /* 0x0000000b3400720c */ /* 0x000fc60003f66270 */
[----:B0-----:R0:W-:Y:S10]  /*6030*/  ST.E.128 desc[UR42][R36.64], R12 ;  /* 0x0000000c24007985 */ /* 0x0011f4000c101d2a */
[----:B0-----:R-:W-:-:S05]  /*6040*/  @!P3 IMAD.WIDE R12, R52, 0x2, R82 ;  /* 0x00000002340cb825 */ /* 0x001fca00078e0252 */
[----:B----4-:R0:W-:Y:S02]  /*6050*/  @!P3 ST.E.128 desc[UR42][R12.64], R40 ;  /* 0x000000280c00b985 */ /* 0x0101e4000c101d2a */
.L_x_450:
[----:B------:R-:W-:Y:S05]  /*6060*/  BSYNC B1 ;  /* 0x0000000000017941 */ /* 0x000fea0003800000 */
.L_x_449:
[----:B------:R-:W-:-:S13]  /*6070*/  ISETP.NE.AND P3, PT, R30, RZ, PT ;  /* 0x000000ff1e00720c */ /* 0x000fda0003f65270 */
[----:B------:R-:W-:Y:S05]  /*6080*/  @!P3 BRA `(.L_x_416) ;  /* 0x0000000800f4b947 */ /* 0x000fea0003800000 */
[----:B------:R-:W-:Y:S01]  /*6090*/  LOP3.LUT P4, RZ, R19, 0x2, RZ, 0xc0, !PT ;  /* 0x0000000213ff7812 */ /* 0x000fe2000788c0ff */
[----:B------:R-:W-:Y:S01]  /*60a0*/  BSSY B1, `(.L_x_453) ;  /* 0x000006e000017945 */ /* 0x000fe20003800000 */
[C---:B0--3--:R-:W-:Y:S02]  /*60b0*/  LEA R40, P3, R21.reuse, R82, 0x1 ;  /* 0x0000005215287211 */ /* 0x049fe400078608ff */
[----:B------:R-:W-:Y:S02]  /*60c0*/  SEL R103, R98, R103, !P4 ;  /* 0x0000006762677207 */ /* 0x000fe40006000000 */
[----:B--2---:R-:W-:Y:S02]  /*60d0*/  LEA.HI.X R41, R21, R83, R89, 0x1, P3 ;  /* 0x0000005315297211 */ /* 0x004fe400018f0c59 */
[----:B----4-:R-:W-:Y:S02]  /*60e0*/  SHF.R.S32.HI R12, RZ, 0x1f, R103 ;  /* 0x0000001fff0c7819 */ /* 0x010fe40000011467 */
[----:B------:R-:W-:-:S02]  /*60f0*/  ISETP.GE.AND P3, PT, R4, R96, PT ;  /* 0x000000600400720c */ /* 0x000fc40003f66270 */
[----:B------:R-:W-:-:S04]  /*6100*/  LEA.HI R12, R12, R103, RZ, 0x4 ;  /* 0x000000670c0c7211 */ /* 0x000fc800078f20ff */
[----:B------:R-:W-:-:S04]  /*6110*/  SHF.R.S32.HI R13, RZ, 0x4, R12 ;  /* 0x00000004ff0d7819 */ /* 0x000fc8000001140c */
[----:B------:R-:W-:-:S04]  /*6120*/  LEA.HI.SX32 R13, R6, R13, 0x1d ;  /* 0x0000000d060d7211 */ /* 0x000fc800078feaff */
[----:B------:R-:W-:Y:S01]  /*6130*/  SHF.R.S32.HI R12, RZ, 0x1f, R13 ;  /* 0x0000001fff0c7819 */ /* 0x000fe2000001140d */
[----:B------:R-:W-:-:S03]  /*6140*/  IMAD.SHL.U32 R42, R13, 0x8, RZ ;  /* 0x000000080d2a7824 */ /* 0x000fc600078e00ff */
[----:B------:R-:W-:-:S05]  /*6150*/  LEA.HI R12, R12, R13, RZ, 0x2 ;  /* 0x0000000d0c0c7211 */ /* 0x000fca00078f10ff */
        /* <DEDUP_REMOVED lines=9> */
[----:B------:R-:W0:Y:S04]  /*61f0*/  LDS.128 R36, [R36+0x15400] ;  /* 0x0154000024247984 */ /* 0x000e280000000c00 */
[----:B------:R-:W2:Y:S01]  /*6200*/  LDS.128 R12, [R13+0x15400] ;  /* 0x015400000d0c7984 */ /* 0x000ea20000000c00 */
[----:B------:R-:W-:Y:S05]  /*6210*/  @P3 BRA `(.L_x_454) ;  /* 0x0000000400583947 */ /* 0x000fea0003800000 */
[----:B------:R-:W-:Y:S01]  /*6220*/  HADD2.F32 R48, -RZ, R113.H1_H1 ;  /* 0x30000071ff307230 */ /* 0x000fe20000004100 */
[--C-:B------:R-:W-:Y:S01]  /*6230*/  SHF.R.U64 R32, R32, 0x10, R33.reuse ;  /* 0x0000001020207819 */ /* 0x100fe20000001221 */
[----:B0-----:R-:W-:Y:S01]  /*6240*/  HADD2.F32 R43, -RZ, R37.H0_H0 ;  /* 0x20000025ff2b7230 */ /* 0x001fe20000004100 */
[----:B------:R-:W-:Y:S01]  /*6250*/  SHF.R.U32.HI R33, RZ, 0x10, R33 ;  /* 0x00000010ff217819 */ /* 0x000fe20000011621 */
[----:B--2---:R-:W-:Y:S01]  /*6260*/  HADD2.F32 R50, -RZ, R13.H0_H0 ;  /* 0x2000000dff327230 */ /* 0x004fe20000004100 */
[----:B------:R-:W-:Y:S01]  /*6270*/  SHF.R.U64 R44, R44, 0x10, R45 ;  /* 0x000000102c2c7819 */ /* 0x000fe2000000122d */
[----:B------:R-:W-:Y:S02]  /*6280*/  HADD2.F32 R49, -RZ, R111.H1_H1 ;  /* 0x3000006fff317230 */ /* 0x000fe40000004100 */
[-C--:B------:R-:W-:Y:S01]  /*6290*/  FMUL.FTZ R51, R43, R48.reuse ;  /* 0x000000302b337220 */ /* 0x080fe20000410000 */
[----:B------:R-:W-:Y:S02]  /*62a0*/  HADD2.F32 R37, -RZ, R37.H1_H1 ;  /* 0x30000025ff257230 */ /* 0x000fe40000004100 */
[----:B------:R-:W-:Y:S01]  /*62b0*/  FMUL.FTZ R48, R50, R48 ;  /* 0x0000003032307220 */ /* 0x000fe20000410000 */
[----:B------:R-:W-:Y:S01]  /*62c0*/  SHF.R.U64 R34, R34, 0x10, R35 ;  /* 0x0000001022227819 */ /* 0x000fe20000001223 */
[----:B------:R-:W-:Y:S01]  /*62d0*/  FFMA.FTZ R51, R50, R49, -R51 ;  /* 0x0000003132337223 */ /* 0x000fe20000010833 */
[----:B------:R-:W-:-:S02]  /*62e0*/  HADD2.F32 R113, -RZ, R113.H0_H0 ;  /* 0x20000071ff717230 */ /* 0x000fc40000004100 */
[----:B------:R-:W-:Y:S01]  /*62f0*/  FFMA.FTZ R43, R43, R49, R48 ;  /* 0x000000312b2b7223 */ /* 0x000fe20000010030 */
[----:B------:R-:W-:Y:S01]  /*6300*/  SHF.R.U32.HI R48, RZ, 0x10, R45 ;  /* 0x00000010ff307819 */ /* 0x000fe2000001162d */
[----:B------:R-:W-:Y:S02]  /*6310*/  HADD2.F32 R45, -RZ, R13.H1_H1 ;  /* 0x3000000dff2d7230 */ /* 0x000fe40000004100 */
[----:B------:R-:W-:Y:S02]  /*6320*/  HADD2.F32 R13, -RZ, R33.H0_H0 ;  /* 0x20000021ff0d7230 */ /* 0x000fe40000004100 */
[----:B------:R-:W-:Y:S02]  /*6330*/  HADD2.F32 R48, -RZ, R48.H0_H0 ;  /* 0x20000030ff307230 */ /* 0x000fe40000004100 */
[--C-:B------:R-:W-:Y:S02]  /*6340*/  HADD2.F32 R49, -RZ, R15.reuse.H0_H0 ;  /* 0x2000000fff317230 */ /* 0x100fe40000004100 */
[----:B------:R-:W-:-:S02]  /*6350*/  HADD2.F32 R15, -RZ, R15.H1_H1 ;  /* 0x3000000fff0f7230 */ /* 0x000fc40000004100 */
[-C--:B------:R-:W-:Y:S01]  /*6360*/  FMUL.FTZ R33, R37, R48.reuse ;  /* 0x0000003025217220 */ /* 0x080fe20000410000 */
[C---:B------:R-:W-:Y:S01]  /*6370*/  FMUL.FTZ R48, R45.reuse, R48 ;  /* 0x000000302d307220 */ /* 0x040fe20000410000 */
[----:B------:R-:W-:Y:S02]  /*6380*/  HADD2.F32 R111, -RZ, R111.H0_H0 ;  /* 0x2000006fff6f7230 */ /* 0x000fe40000004100 */
[-C--:B------:R-:W-:Y:S01]  /*6390*/  FFMA.FTZ R33, R45, R13.reuse, -R33 ;  /* 0x0000000d2d217223 */ /* 0x080fe20000010821 */
[----:B------:R-:W-:Y:S01]  /*63a0*/  FFMA.FTZ R13, R37, R13, R48 ;  /* 0x0000000d250d7223 */ /* 0x000fe20000010030 */
[----:B------:R-:W-:Y:S01]  /*63b0*/  MOV R37, R39 ;  /* 0x0000002700257202 */ /* 0x000fe20000000f00 */
[----:B------:R-:W-:Y:S02]  /*63c0*/  HADD2.F32 R39, -RZ, R112.H1_H1 ;  /* 0x30000070ff277230 */ /* 0x000fe40000004100 */
[----:B------:R-:W-:Y:S01]  /*63d0*/  HADD2.F32 R48, -RZ, R110.H1_H1 ;  /* 0x3000006eff307230 */ /* 0x000fe20000004100 */
[----:B------:R-:W-:Y:S01]  /*63e0*/  F2FP.F16.F32.PACK_AB R33, R33, R51 ;  /* 0x000000332121723e */ /* 0x000fe200000000ff */
[--C-:B------:R-:W-:Y:S01]  /*63f0*/  HADD2.F32 R45, -RZ, R37.reuse.H0_H0 ;  /* 0x20000025ff2d7230 */ /* 0x100fe20000004100 */
[----:B------:R-:W-:Y:S01]  /*6400*/  F2FP.F16.F32.PACK_AB R43, R13, R43 ;  /* 0x0000002b0d2b723e */ /* 0x000fe200000000ff */
[----:B------:R-:W-:-:S02]  /*6410*/  HADD2.F32 R37, -RZ, R37.H1_H1 ;  /* 0x30000025ff257230 */ /* 0x000fc40000004100 */
[----:B------:R-:W-:Y:S02]  /*6420*/  IMAD.MOV.U32 R13, RZ, RZ, R33 ;  /* 0x000000ffff0d7224 */ /* 0x000fe400078e0021 */
[-C--:B------:R-:W-:Y:S01]  /*6430*/  FMUL.FTZ R50, R45, R39.reuse ;  /* 0x000000272d327220 */ /* 0x080fe20000410000 */
[----:B------:R-:W-:-:S03]  /*6440*/  FMUL.FTZ R39, R49, R39 ;  /* 0x0000002731277220 */ /* 0x000fc60000410000 */
[-C--:B------:R-:W-:Y:S01]  /*6450*/  FFMA.FTZ R50, R49, R48.reuse, -R50 ;  /* 0x0000003031327223 */ /* 0x080fe20000010832 */
[----:B------:R-:W-:Y:S01]  /*6460*/  FFMA.FTZ R39, R45, R48, R39 ;  /* 0x000000302d277223 */ /* 0x000fe20000010027 */
[----:B------:R-:W-:Y:S02]  /*6470*/  SHF.R.U32.HI R45, RZ, 0x10, R35 ;  /* 0x00000010ff2d7819 */ /* 0x000fe40000011623 */
[--C-:B------:R-:W-:Y:S02]  /*6480*/  SHF.R.U64 R35, R46, 0x10, R47.reuse ;  /* 0x000000102e237819 */ /* 0x100fe4000000122f */
[----:B------:R-:W-:Y:S01]  /*6490*/  SHF.R.U32.HI R46, RZ, 0x10, R47 ;  /* 0x00000010ff2e7819 */ /* 0x000fe2000001162f */
[----:B------:R-:W-:Y:S02]  /*64a0*/  HADD2.F32 R45, -RZ, R45.H0_H0 ;  /* 0x2000002dff2d7230 */ /* 0x000fe40000004100 */
[----:B------:R-:W-:Y:S02]  /*64b0*/  HADD2.F32 R35, -RZ, R35.H0_H0 ;  /* 0x20000023ff237230 */ /* 0x000fe40000004100 */
[----:B------:R-:W-:-:S05]  /*64c0*/  HADD2.F32 R46, -RZ, R46.H0_H0 ;  /* 0x2000002eff2e7230 */ /* 0x000fca0000004100 */
[----:B------:R-:W-:-:S04]  /*64d0*/  FMUL.FTZ R47, R37, R46 ;  /* 0x0000002e252f7220 */ /* 0x000fc80000410000 */
[C---:B------:R-:W-:Y:S01]  /*64e0*/  FFMA.FTZ R47, R15.reuse, R45, -R47 ;  /* 0x0000002d0f2f7223 */ /* 0x040fe2000001082f */
[----:B------:R-:W-:-:S04]  /*64f0*/  FMUL.FTZ R15, R15, R46 ;  /* 0x0000002e0f0f7220 */ /* 0x000fc80000410000 */
[----:B------:R-:W-:Y:S01]  /*6500*/  FFMA.FTZ R15, R37, R45, R15 ;  /* 0x0000002d250f7223 */ /* 0x000fe2000001000f */
[----:B------:R-:W-:Y:S01]  /*6510*/  HADD2.F32 R37, -RZ, R36.H0_H0 ;  /* 0x20000024ff257230 */ /* 0x000fe20000004100 */
[----:B------:R-:W-:Y:S01]  /*6520*/  F2FP.F16.F32.PACK_AB R47, R47, R50 ;  /* 0x000000322f2f723e */ /* 0x000fe200000000ff */
[----:B------:R-:W-:Y:S02]  /*6530*/  HADD2.F32 R45, -RZ, R12.H0_H0 ;  /* 0x2000000cff2d7230 */ /* 0x000fe40000004100 */
[----:B------:R-:W-:Y:S02]  /*6540*/  HADD2.F32 R36, -RZ, R36.H1_H1 ;  /* 0x30000024ff247230 */ /* 0x000fe40000004100 */
[-C--:B------:R-:W-:Y:S01]  /*6550*/  FMUL.FTZ R46, R37, R113.reuse ;  /* 0x00000071252e7220 */ /* 0x080fe20000410000 */
[----:B------:R-:W-:Y:S02]  /*6560*/  HADD2.F32 R12, -RZ, R12.H1_H1 ;  /* 0x3000000cff0c7230 */ /* 0x000fe40000004100 */
[----:B------:R-:W-:Y:S01]  /*6570*/  FMUL.FTZ R113, R45, R113 ;  /* 0x000000712d717220 */ /* 0x000fe20000410000 */
[----:B------:R-:W-:Y:S01]  /*6580*/  F2FP.F16.F32.PACK_AB R39, R15, R39 ;  /* 0x000000270f27723e */ /* 0x000fe200000000ff */
[----:B------:R-:W-:Y:S01]  /*6590*/  FFMA.FTZ R46, R45, R111, -R46 ;  /* 0x0000006f2d2e7223 */ /* 0x000fe2000001082e */
[----:B------:R-:W-:-:S02]  /*65a0*/  HADD2.F32 R45, -RZ, R32.H0_H0 ;  /* 0x20000020ff2d7230 */ /* 0x000fc40000004100 */
[----:B------:R-:W-:Y:S01]  /*65b0*/  FFMA.FTZ R113, R37, R111, R113 ;  /* 0x0000006f25717223 */ /* 0x000fe20000010071 */
[----:B------:R-:W-:Y:S02]  /*65c0*/  HADD2.F32 R37, -RZ, R44.H0_H0 ;  /* 0x2000002cff257230 */ /* 0x000fe40000004100 */
[--C-:B------:R-:W-:Y:S02]  /*65d0*/  HADD2.F32 R32, -RZ, R14.reuse.H0_H0 ;  /* 0x2000000eff207230 */ /* 0x100fe40000004100 */
[----:B------:R-:W-:Y:S02]  /*65e0*/  HADD2.F32 R14, -RZ, R14.H1_H1 ;  /* 0x3000000eff0e7230 */ /* 0x000fe40000004100 */
[-C--:B------:R-:W-:Y:S01]  /*65f0*/  FMUL.FTZ R49, R36, R37.reuse ;  /* 0x0000002524317220 */ /* 0x080fe20000410000 */
[C---:B------:R-:W-:Y:S01]  /*6600*/  FMUL.FTZ R53, R12.reuse, R37 ;  /* 0x000000250c357220 */ /* 0x040fe20000410000 */
[----:B------:R-:W-:Y:S02]  /*6610*/  IMAD.MOV.U32 R15, RZ, RZ, R47 ;  /* 0x000000ffff0f7224 */ /* 0x000fe400078e002f */
[-C--:B------:R-:W-:Y:S01]  /*6620*/  FFMA.FTZ R37, R12, R45.reuse, -R49 ;  /* 0x0000002d0c257223 */ /* 0x080fe20000010831 */
[----:B------:R-:W-:Y:S01]  /*6630*/  FFMA.FTZ R12, R36, R45, R53 ;  /* 0x0000002d240c7223 */ /* 0x000fe20000010035 */
[----:B------:R-:W-:-:S02]  /*6640*/  HADD2.F32 R49, -RZ, R112.H0_H0 ;  /* 0x20000070ff317230 */ /* 0x000fc40000004100 */
[----:B------:R-:W-:Y:S01]  /*6650*/  HADD2.F32 R36, -RZ, R38.H0_H0 ;  /* 0x20000026ff247230 */ /* 0x000fe20000004100 */
[----:B------:R-:W-:Y:S01]  /*6660*/  F2FP.F16.F32.PACK_AB R46, R37, R46 ;  /* 0x0000002e252e723e */ /* 0x000fe200000000ff */
[----:B------:R-:W-:Y:S02]  /*6670*/  HADD2.F32 R45, -RZ, R110.H0_H0 ;  /* 0x2000006eff2d7230 */ /* 0x000fe40000004100 */
[----:B------:R-:W-:Y:S02]  /*6680*/  HADD2.F32 R38, -RZ, R38.H1_H1 ;  /* 0x30000026ff267230 */ /* 0x000fe40000004100 */
[-C--:B------:R-:W-:Y:S01]  /*6690*/  FMUL.FTZ R53, R36, R49.reuse ;  /* 0x0000003124357220 */ /* 0x080fe20000410000 */
[C---:B------:R-:W-:Y:S01]  /*66a0*/  FMUL.FTZ R49, R32.reuse, R49 ;  /* 0x0000003120317220 */ /* 0x040fe20000410000 */
[----:B------:R-:W-:Y:S02]  /*66b0*/  IMAD.MOV.U32 R37, RZ, RZ, R43 ;  /* 0x000000ffff257224 */ /* 0x000fe400078e002b */
[-C--:B------:R-:W-:Y:S01]  /*66c0*/  FFMA.FTZ R32, R32, R45.reuse, -R53 ;  /* 0x0000002d20207223 */ /* 0x080fe20000010835 */
[----:B------:R-:W-:Y:S01]  /*66d0*/  FFMA.FTZ R36, R36, R45, R49 ;  /* 0x0000002d24247223 */ /* 0x000fe20000010031 */
[----:B------:R-:W-:-:S02]  /*66e0*/  HADD2.F32 R45, -RZ, R34.H0_H0 ;  /* 0x20000022ff2d7230 */ /* 0x000fc40000004100 */
[-C--:B------:R-:W-:Y:S01]  /*66f0*/  FMUL.FTZ R53, R14, R35.reuse ;  /* 0x000000230e357220 */ /* 0x080fe20000410000 */
[----:B------:R-:W-:Y:S01]  /*6700*/  FMUL.FTZ R49, R38, R35 ;  /* 0x0000002326317220 */ /* 0x000fe20000410000 */
[----:B------:R-:W-:Y:S01]  /*6710*/  F2FP.F16.F32.PACK_AB R34, R12, R113 ;  /* 0x000000710c22723e */ /* 0x000fe200000000ff */
[----:B------:R-:W-:Y:S02]  /*6720*/  IMAD.MOV.U32 R12, RZ, RZ, R46 ;  /* 0x000000ffff0c7224 */ /* 0x000fe400078e002e */
[-C--:B------:R-:W-:Y:S01]  /*6730*/  FFMA.FTZ R53, R38, R45.reuse, R53 ;  /* 0x0000002d26357223 */ /* 0x080fe20000010035 */
[----:B------:R-:W-:-:S04]  /*6740*/  FFMA.FTZ R35, R14, R45, -R49 ;  /* 0x0000002d0e237223 */ /* 0x000fc80000010831 */
[----:B------:R-:W-:Y:S01]  /*6750*/  F2FP.F16.F32.PACK_AB R38, R53, R36 ;  /* 0x000000243526723e */ /* 0x000fe200000000ff */
[----:B------:R-:W-:Y:S01]  /*6760*/  IMAD.MOV.U32 R36, RZ, RZ, R34 ;  /* 0x000000ffff247224 */ /* 0x000fe200078e0022 */
[----:B------:R-:W-:-:S07]  /*6770*/  F2FP.F16.F32.PACK_AB R14, R35, R32 ;  /* 0x00000020230e723e */ /* 0x000fce00000000ff */
.L_x_454:
[----:B------:R-:W-:Y:S05]  /*6780*/  BSYNC B1 ;  /* 0x0000000000017941 */ /* 0x000fea0003800000 */
.L_x_453:
[----:B--2---:R2:W-:Y:S01]  /*6790*/  ST.E.128 desc[UR42][R40.64], R12 ;  /* 0x0000000c28007985 */ /* 0x0045e2000c101d2a */
[----:B------:R-:W-:-:S13]  /*67a0*/  ISETP.GE.AND P3, PT, R42, R11, PT ;  /* 0x0000000b2a00720c */ /* 0x000fda0003f66270 */
[----:B------:R-:W-:Y:S05]  /*67b0*/  @P3 BRA `(.L_x_416) ;  /* 0x0000000400283947 */ /* 0x000fea0003800000 */
[----:B------:R-:W-:-:S05]  /*67c0*/  IMAD.WIDE R82, R42, 0x2, R82 ;  /* 0x000000022a527825 */ /* 0x000fca00078e0252 */
[----:B0-----:R0:W-:Y:S01]  /*67d0*/  ST.E.128 desc[UR42][R82.64], R36 ;  /* 0x0000002452007985 */ /* 0x0011e2000c101d2a */
[----:B------:R-:W-:Y:S05]  /*67e0*/  BRA `(.L_x_416) ;  /* 0x00000004001c7947 */ /* 0x000fea0003800000 */
.L_x_408:
[----:B------:R-:W-:-:S06]  /*67f0*/  UISETP.NE.AND UP0, UPT, UR40, 0x3, UPT ;  /* 0x000000032800788c */ /* 0x000fcc000bf05270 */
[----:B------:R-:W-:-:S13]  /*6800*/  PLOP3.LUT P2, PT, PT, PT, UP0, 0x80, 0x0 ;  /* 0x000000000000781c */ /* 0x000fda0003f4f008 */
[----:B------:R-:W-:Y:S05]  /*6810*/  @!P2 BRA `(.L_x_455) ;  /* 0x000000000004a947 */ /* 0x000fea0003800000 */
[----:B------:R-:W-:Y:S01]  /*6820*/  BPT.TRAP 0x1 ;  /* 0x000000040000795c */ /* 0x000fe20000300000 */
.L_x_455:
[----:B------:R-:W-:Y:S01]  /*6830*/  LEA R31, R18, R2, 0x3 ;  /* 0x00000002121f7211 */ /* 0x000fe200078e18ff */
[----:B------:R-:W-:Y:S01]  /*6840*/  BSSY B1, `(.L_x_456) ;  /* 0x0000005000017945 */ /* 0x000fe20003800000 */
[----:B------:R-:W-:Y:S02]  /*6850*/  SHF.L.U32 R79, R138, 0x1f, RZ ;  /* 0x0000001f8a4f7819 */ /* 0x000fe400000006ff */
[----:B------:R-:W-:Y:S02]  /*6860*/  SHF.R.S32.HI R76, RZ, 0x1f, R75 ;  /* 0x0000001fff4c7819 */ /* 0x000fe4000001144b */
[----:B------:R-:W0:Y:S02]  /*6870*/  SYNCS.PHASECHK.TRANS64.TRYWAIT P3, [R31+URZ+0x2d890], R79 ;  /* 0x02d8904f1f0075a7 */ /* 0x000e24000806017f */
[----:B0-----:R-:W-:Y:S05]  /*6880*/  @!P3 BRA `(.L_x_457) ;  /* 0x0000014000b8b947 */ /* 0x001fea0003800000 */
.L_x_682:
[----:B------:R-:W-:Y:S05]  /*6890*/  BSYNC B1 ;  /* 0x0000000000017941 */ /* 0x000fea0003800000 */
.L_x_456:
[----:B------:R-:W-:Y:S01]  /*68a0*/  ULDC.64 UR4, c[0x0][0x300] ;  /* 0x0000c00000047ab9 */ /* 0x000fe20000000a00 */
[----:B-----5:R-:W-:Y:S01]  /*68b0*/  SHF.R.S32.HI R77, RZ, 0x1f, R74 ;  /* 0x0000001fff4d7819 */ /* 0x020fe2000001144a */
[----:B------:R-:W-:Y:S01]  /*68c0*/  IMAD R14, R76, UR4, RZ ;  /* 0x000000044c0e7c24 */ /* 0x000fe2000f8e02ff */
[----:B------:R-:W-:Y:S01]  /*68d0*/  ULDC.64 UR6, c[0x0][0x2e8] ;  /* 0x0000ba0000067ab9 */ /* 0x000fe20000000a00 */
[----:B------:R-:W-:-:S04]  /*68e0*/  IMAD.WIDE.U32 R12, R75, UR4, RZ ;  /* 0x000000044b0c7c25 */ /* 0x000fc8000f8e00ff */
[----:B------:R-:W-:Y:S01]  /*68f0*/  IMAD R15, R75, UR5, R14 ;  /* 0x000000054b0f7c24 */ /* 0x000fe2000f8e020e */
[----:B------:R-:W-:Y:S01]  /*6900*/  ULDC.64 UR4, c[0x0][0x310] ;  /* 0x0000c40000047ab9 */ /* 0x000fe20000000a00 */
[----:B------:R-:W-:Y:S02]  /*6910*/  IMAD R78, R11, -0x80, R24 ;  /* 0xffffff800b4e7824 */ /* 0x000fe400078e0218 */
[----:B------:R-:W-:Y:S02]  /*6920*/  IMAD R33, R77, UR4, RZ ;  /* 0x000000044d217c24 */ /* 0x000fe4000f8e02ff */
[----:B------:R-:W-:Y:S01]  /*6930*/  IMAD.IADD R13, R13, 0x1, R15 ;  /* 0x000000010d0d7824 */ /* 0x000fe200078e020f */
[----:B------:R-:W-:Y:S01]  /*6940*/  VIMNMX R78, R78, 0x80, PT ;  /* 0x000000804e4e7848 */ /* 0x000fe20003fe0100 */
[C---:B------:R-:W-:Y:S02]  /*6950*/  IMAD R33, R74.reuse, UR5, R33 ;  /* 0x000000054a217c24 */ /* 0x040fe4000f8e0221 */
[----:B------:R-:W-:Y:S01]  /*6960*/  IMAD.WIDE.U32 R12, R74, UR4, R12 ;  /* 0x000000044a0c7c25 */ /* 0x000fe2000f8e000c */
[----:B------:R-:W-:-:S03]  /*6970*/  ULDC.64 UR4, c[0x0][0x308] ;  /* 0x0000c20000047ab9 */ /* 0x000fc60000000a00 */
[----:B------:R-:W-:Y:S02]  /*6980*/  IMAD.IADD R13, R13, 0x1, R33 ;  /* 0x000000010d0d7824 */ /* 0x000fe400078e0221 */
[----:B------:R-:W-:Y:S01]  /*6990*/  IMAD.WIDE.U32 R12, R137, UR4, R12 ;  /* 0x00000004890c7c25 */ /* 0x000fe2000f8e000c */
[----:B------:R-:W-:-:S03]  /*69a0*/  UMOV UR4, 0xffffffff ;  /* 0xffffffff00047882 */ /* 0x000fc60000000000 */
[----:B------:R-:W-:Y:S01]  /*69b0*/  IMAD R13, R137, UR5, R13 ;  /* 0x00000005890d7c24 */ /* 0x000fe2000f8e020d */
[----:B------:R-:W-:-:S04]  /*69c0*/  LEA R39, P3, R12, UR6, 0x1 ;  /* 0x000000060c277c11 */ /* 0x000fc8000f8608ff */
[----:B------:R-:W-:Y:S02]  /*69d0*/  LEA.HI.X R13, R12, UR7, R13, 0x1, P3 ;  /* 0x000000070c0d7c11 */ /* 0x000fe400098f0c0d */
[----:B------:R-:W-:Y:S01]  /*69e0*/  ISETP.GT.AND P3, PT, R78, R139, PT ;  /* 0x0000008b4e00720c */ /* 0x000fe20003f64270 */
[----:B------:R-:W-:-:S12]  /*69f0*/  BRA.DIV UR4, `(.L_x_458) ;  /* 0x0000014204707947 */ /* 0x000fd8000b800000 */
[----:B------:R1:W2:Y:S04]  /*6a00*/  SHFL.IDX PT, R38, R13, RZ, 0x1e1f ;  /* 0x001e1fff0d267589 */ /* 0x0002a800000e0000 */
[----:B------:R-:W3:Y:S02]  /*6a10*/  SHFL.IDX PT, R39, R39, RZ, 0x1e1f ;  /* 0x001e1fff27277589 */ /* 0x000ee400000e0000 */
.L_x_686:
[----:B------:R-:W-:Y:S05]  /*6a20*/  @!P3 BRA `(.L_x_416) ;  /* 0x00000000008cb947 */ /* 0x000fea0003800000 */
[----:B------:R-:W-:Y:S02]  /*6a30*/  ULDC UR4, c[0x0][0x2f4] ;  /* 0x0000bd0000047ab9 */ /* 0x000fe40000000800 */
[----:B------:R-:W-:Y:S02]  /*6a40*/  ISETP.GE.AND P5, PT, R16, UR4, PT ;  /* 0x0000000410007c0c */ /* 0x000fe4000bfa6270 */
[----:B------:R-:W-:-:S11]  /*6a50*/  ISETP.GE.AND P4, PT, R23, UR4, PT ;  /* 0x0000000417007c0c */ /* 0x000fd6000bf86270 */
[----:B-1----:R-:W1:Y:S01]  /*6a60*/  @!P5 LDS.128 R12, [R61+0x15000] ;  /* 0x015000003d0cd984 */ /* 0x002e620000000c00 */
[----:B---3--:R-:W-:-:S04]  /*6a70*/  @!P5 LEA R36, P3, R16, R39, 0x1 ;  /* 0x000000271024d211 */ /* 0x008fc800078608ff */
[----:B--2---:R-:W-:Y:S02]  /*6a80*/  @!P5 LEA.HI.X R37, R16, R38, R17, 0x1, P3 ;  /* 0x000000261025d211 */ /* 0x004fe400018f0c11 */
[----:B------:R-:W-:-:S04]  /*6a90*/  @!P4 LEA R34, P3, R23, R39, 0x1 ;  /* 0x000000271722c211 */ /* 0x000fc800078608ff */
[----:B------:R-:W-:Y:S02]  /*6aa0*/  @!P4 LEA.HI.X R35, R23, R38, R154, 0x1, P3 ;  /* 0x000000261723c211 */ /* 0x000fe400018f0c9a */
[----:B------:R-:W-:-:S13]  /*6ab0*/  ISETP.GE.AND P3, PT, R22, UR4, PT ;  /* 0x0000000416007c0c */ /* 0x000fda000bf66270 */
[----:B------:R-:W-:-:S04]  /*6ac0*/  @!P3 LEA R32, P6, R22, R39, 0x1 ;  /* 0x000000271620b211 */ /* 0x000fc800078c08ff */
[----:B------:R-:W-:Y:S01]  /*6ad0*/  @!P3 LEA.HI.X R33, R22, R38, R153, 0x1, P6 ;  /* 0x000000261621b211 */ /* 0x000fe200030f0c99 */
[----:B-1----:R1:W-:Y:S01]  /*6ae0*/  @!P5 ST.E.128 desc[UR42][R36.64], R12 ;  /* 0x0000000c2400d985 */ /* 0x0023e2000c101d2a */
[----:B------:R-:W-:-:S13]  /*6af0*/  ISETP.GE.AND P5, PT, R3, UR4, PT ;  /* 0x0000000403007c0c */ /* 0x000fda000bfa6270 */
[----:B------:R-:W2:Y:S01]  /*6b00*/  @!P5 LDS.128 R12, [R60+0x15000] ;  /* 0x015000003c0cd984 */ /* 0x000ea20000000c00 */
[----:B------:R-:W-:Y:S02]  /*6b10*/  @!P5 IMAD.SHL.U32 R11, R147, 0x8, RZ ;  /* 0x00000008930bd824 */ /* 0x000fe400078e00ff */
[----:B-1----:R-:W-:Y:S02]  /*6b20*/  @!P5 IMAD.MOV.U32 R36, RZ, RZ, R39 ;  /* 0x000000ffff24d224 */ /* 0x002fe400078e0027 */
[----:B------:R-:W-:Y:S02]  /*6b30*/  @!P5 IMAD.MOV.U32 R37, RZ, RZ, R38 ;  /* 0x000000ffff25d224 */ /* 0x000fe400078e0026 */
[----:B------:R-:W-:-:S05]  /*6b40*/  @!P5 IMAD.WIDE R36, R11, 0x2, R36 ;  /* 0x000000020b24d825 */ /* 0x000fca00078e0224 */
[----:B--2---:R1:W-:Y:S01]  /*6b50*/  @!P5 ST.E.128 desc[UR42][R36.64], R12 ;  /* 0x0000000c2400d985 */ /* 0x0043e2000c101d2a */
[----:B------:R-:W-:-:S13]  /*6b60*/  ISETP.GE.AND P5, PT, R4, UR4, PT ;  /* 0x0000000404007c0c */ /* 0x000fda000bfa6270 */
[----:B------:R-:W2:Y:S01]  /*6b70*/  @!P5 LDS.128 R12, [R61+0x17000] ;  /* 0x017000003d0cd984 */ /* 0x000ea20000000c00 */
[----:B------:R-:W-:Y:S01]  /*6b80*/  @!P5 SHF.L.U32 R11, R150, 0x3, RZ ;  /* 0x00000003960bd819 */ /* 0x000fe200000006ff */
[----:B-1----:R-:W-:Y:S02]  /*6b90*/  @!P5 IMAD.MOV.U32 R36, RZ, RZ, R39 ;  /* 0x000000ffff24d224 */ /* 0x002fe400078e0027 */
[----:B------:R-:W-:Y:S02]  /*6ba0*/  @!P5 IMAD.MOV.U32 R37, RZ, RZ, R38 ;  /* 0x000000ffff25d224 */ /* 0x000fe400078e0026 */
[----:B------:R-:W-:-:S05]  /*6bb0*/  @!P5 IMAD.WIDE R36, R11, 0x2, R36 ;  /* 0x000000020b24d825 */ /* 0x000fca00078e0224 */
[----:B--2---:R1:W-:Y:S01]  /*6bc0*/  @!P5 ST.E.128 desc[UR42][R36.64], R12 ;  /* 0x0000000c2400d985 */ /* 0x0043e2000c101d2a */
[----:B------:R-:W-:-:S03]  /*6bd0*/  ISETP.GE.AND P5, PT, R136, UR4, PT ;  /* 0x0000000488007c0c */ /* 0x000fc6000bfa6270 */
[----:B------:R-:W2:Y:S10]  /*6be0*/  @!P4 LDS.128 R12, [R60+0x17000] ;  /* 0x017000003c0cc984 */ /* 0x000eb40000000c00 */
[----:B-1----:R-:W-:-:S04]  /*6bf0*/  @!P5 LEA R36, P6, R136, R39, 0x1 ;  /* 0x000000278824d211 */ /* 0x002fc800078c08ff */
[----:B------:R-:W-:Y:S01]  /*6c00*/  @!P5 LEA.HI.X R37, R136, R38, R152, 0x1, P6 ;  /* 0x000000268825d211 */ /* 0x000fe200030f0c98 */
[----:B--2---:R-:W-:Y:S04]  /*6c10*/  @!P4 ST.E.128 desc[UR42][R34.64], R12 ;  /* 0x0000000c2200c985 */ /* 0x004fe8000c101d2a */
[----:B------:R-:W1:Y:S04]  /*6c20*/  @!P3 LDS.128 R12, [R61+0x19000] ;  /* 0x019000003d0cb984 */ /* 0x000e680000000c00 */
[----:B-1----:R-:W-:Y:S04]  /*6c30*/  @!P3 ST.E.128 desc[UR42][R32.64], R12 ;  /* 0x0000000c2000b985 */ /* 0x002fe8000c101d2a */
[----:B------:R-:W1:Y:S04]  /*6c40*/  @!P5 LDS.128 R12, [R60+0x19000] ;  /* 0x019000003c0cd984 */ /* 0x000e680000000c00 */
[----:B-1----:R4:W-:Y:S02]  /*6c50*/  @!P5 ST.E.128 desc[UR42][R36.64], R12 ;  /* 0x0000000c2400d985 */ /* 0x0029e4000c101d2a */
.L_x_416:
[----:B------:R-:W-:Y:S05]  /*6c60*/  BSYNC B0 ;  /* 0x0000000000007941 */ /* 0x000fea0003800000 */
.L_x_407:
[----:B------:R-:W5:Y:S01]  /*6c70*/  S2R R11, SR_TID.X ;  /* 0x00000000000b7919 */ /* 0x000f620000002100 */
[----:B------:R-:W-:Y:S01]  /*6c80*/  @!PT LDS RZ, [RZ] ;  /* 0x00000000fffff984 */ /* 0x000fe20000000800 */
[----:B------:R-:W-:Y:S01]  /*6c90*/  @!PT LDS RZ, [RZ] ;  /* 0x00000000fffff984 */ /* 0x000fe20000000800 */
[----:B------:R-:W-:Y:S01]  /*6ca0*/  @!PT LDS RZ, [RZ] ;  /* 0x00000000fffff984 */ /* 0x000fe20000000800 */
[----:B------:R-:W-:Y:S01]  /*6cb0*/  @!PT LDS RZ, [RZ] ;  /* 0x00000000fffff984 */ /* 0x000fe20000000800 */
[----:B------:R0:W-:Y:S06]  /*6cc0*/  MEMBAR.ALL.CTA ;  /* 0x0000000000007992 */ /* 0x0001ec0000008000 */
[----:B0-----:R-:W0:Y:S01]  /*6cd0*/  FENCE.VIEW.ASYNC.S ;  /* 0x00000000000073c6 */ /* 0x001e220000000000 */
[----:B------:R-:W-:Y:S05]  /*6ce0*/  WARPSYNC.ALL ;  /* 0x0000000000007948 */ /* 0x000fea0003800000 */
[----:B------:R-:W-:Y:S01]  /*6cf0*/  BSSY B0, `(.L_x_459) ;  /* 0x0000008000007945 */ /* 0x000fe20003800000 */
[----:B0-----:R0:W-:Y:S01]  /*6d00*/  BAR.SYNC.DEFER_BLOCKING R101, 0x80 ;  /* 0x000200650000751d */ /* 0x0011e20000010000 */
[----:B-----5:R-:W-:-:S13]  /*6d10*/  LOP3.LUT P3, RZ, R11, 0x7f, RZ, 0xc0, !PT ;  /* 0x0000007f0bff7812 */ /* 0x020fda000786c0ff */
[----:B------:R-:W-:-:S05]  /*6d20*/  @!P3 VIADD R11, R31, 0x2d8a0 ;  /* 0x0002d8a01f0bb836 */ /* 0x000fca0000000000 */
[----:B------:R-:W-:-:S04]  /*6d30*/  @!P3 PRMT R11, RZ, 0x654, R11 ;  /* 0x00000654ff0bb816 */ /* 0x000fc8000000000b */
[----:B------:R0:W-:Y:S01]  /*6d40*/  @!P3 SYNCS.ARRIVE.TRANS64.RED.A1T0 RZ, [R11+URZ], RZ ;  /* 0x000000ff0bffb9a7 */ /* 0x0001e2000810043f */
[----:B------:R-:W-:Y:S05]  /*6d50*/  @!P2 BRA `(.L_x_460) ;  /* 0x000000000004a947 */ /* 0x000fea0003800000 */
[----:B------:R-:W-:Y:S01]  /*6d60*/  BPT.TRAP 0x1 ;  /* 0x000000040000795c */ /* 0x000fe20000300000 */
.L_x_460:
[----:B------:R-:W-:Y:S05]  /*6d70*/  BSYNC B0 ;  /* 0x0000000000007941 */ /* 0x000fea0003800000 */
.L_x_459:
[----:B------:R-:W5:Y:S01]  /*6d80*/  SYNCS.PHASECHK.TRANS64.TRYWAIT P2, [R31+URZ+0x2d8b0], R79 ;  /* 0x02d8b04f1f0075a7 */ /* 0x000f62000804017f */
[----:B------:R-:W-:Y:S04]  /*6d90*/  BSSY B0, `(.L_x_461) ;  /* 0x0000002000007945 */ /* 0x000fe80003800000 */
[----:B-----5:R-:W-:Y:S05]  /*6da0*/  @!P2 BRA `(.L_x_462) ;  /* 0x0000013c00cca947 */ /* 0x020fea0003800000 */
.L_x_687:
[----:B------:R-:W-:Y:S05]  /*6db0*/  BSYNC B0 ;  /* 0x0000000000007941 */ /* 0x000fea0003800000 */
.L_x_461:
[----:B------:R-:W-:Y:S01]  /*6dc0*/  ULDC.64 UR4, c[0x0][0x328] ;  /* 0x0000ca0000047ab9 */ /* 0x000fe20000000a00 */
[----:B------:R-:W-:Y:S01]  /*6dd0*/  ULDC.64 UR6, c[0x0][0x318] ;  /* 0x0000c60000067ab9 */ /* 0x000fe20000000a00 */
[----:B------:R-:W-:Y:S01]  /*6de0*/  IMAD R76, R76, UR4, RZ ;  /* 0x000000044c4c7c24 */ /* 0x000fe2000f8e02ff */
[----:B------:R-:W-:Y:S01]  /*6df0*/  BSSY B0, `(.L_x_463) ;  /* 0x0000033000007945 */ /* 0x000fe20003800000 */
[----:B-1234-:R-:W-:-:S04]  /*6e00*/  IMAD.WIDE.U32 R12, R75, UR4, RZ ;  /* 0x000000044b0c7c25 */ /* 0x01efc8000f8e00ff */
[----:B------:R-:W-:Y:S01]  /*6e10*/  IMAD R75, R75, UR5, R76 ;  /* 0x000000054b4b7c24 */ /* 0x000fe2000f8e024c */
[----:B------:R-:W-:Y:S02]  /*6e20*/  ULDC.64 UR4, c[0x0][0x338] ;  /* 0x0000ce0000047ab9 */ /* 0x000fe40000000a00 */
[----:B------:R-:W-:Y:S02]  /*6e30*/  IMAD R77, R77, UR4, RZ ;  /* 0x000000044d4d7c24 */ /* 0x000fe4000f8e02ff */
[----:B------:R-:W-:Y:S02]  /*6e40*/  IMAD.IADD R13, R13, 0x1, R75 ;  /* 0x000000010d0d7824 */ /* 0x000fe400078e024b */
[C---:B------:R-:W-:Y:S02]  /*6e50*/  IMAD R77, R74.reuse, UR5, R77 ;  /* 0x000000054a4d7c24 */ /* 0x040fe4000f8e024d */
[----:B------:R-:W-:Y:S01]  /*6e60*/  IMAD.WIDE.U32 R12, R74, UR4, R12 ;  /* 0x000000044a0c7c25 */ /* 0x000fe2000f8e000c */
[----:B------:R-:W-:-:S03]  /*6e70*/  ULDC.64 UR4, c[0x0][0x330] ;  /* 0x0000cc0000047ab9 */ /* 0x000fc60000000a00 */
[----:B------:R-:W-:Y:S02]  /*6e80*/  IMAD.IADD R13, R13, 0x1, R77 ;  /* 0x000000010d0d7824 */ /* 0x000fe400078e024d */
[----:B------:R-:W-:-:S04]  /*6e90*/  IMAD.WIDE.U32 R12, R137, UR4, R12 ;  /* 0x00000004890c7c25 */ /* 0x000fc8000f8e000c */
[----:B------:R-:W-:Y:S01]  /*6ea0*/  IMAD R13, R137, UR5, R13 ;  /* 0x00000005890d7c24 */ /* 0x000fe2000f8e020d */
[----:B0-----:R-:W-:-:S04]  /*6eb0*/  LEA R11, P2, R12, UR6, 0x1 ;  /* 0x000000060c0b7c11 */ /* 0x001fc8000f8408ff */
[----:B------:R-:W-:Y:S01]  /*6ec0*/  LEA.HI.X R12, R12, UR7, R13, 0x1, P2 ;  /* 0x000000070c0c7c11 */ /* 0x000fe200090f0c0d */
[----:B------:R0:W1:Y:S01]  /*6ed0*/  SHFL.IDX PT, R36, R11, RZ, 0x1e1f ;  /* 0x001e1fff0b247589 */ /* 0x00006200000e0000 */
[----:B------:R-:W-:-:S03]  /*6ee0*/  ISETP.GT.AND P2, PT, R78, R139, PT ;  /* 0x0000008b4e00720c */ /* 0x000fc60003f44270 */
[----:B------:R0:W2:Y:S10]  /*6ef0*/  SHFL.IDX PT, R37, R12, RZ, 0x1e1f ;  /* 0x001e1fff0c257589 */ /* 0x0000b400000e0000 */
[----:B0-----:R-:W-:Y:S05]  /*6f00*/  @!P2 BRA `(.L_x_464) ;  /* 0x000000000084a947 */ /* 0x001fea0003800000 */
[----:B------:R-:W-:Y:S02]  /*6f10*/  ULDC UR4, c[0x0][0x2f4] ;  /* 0x0000bd0000047ab9 */ /* 0x000fe40000000800 */
[----:B------:R-:W-:Y:S02]  /*6f20*/  ISETP.GE.AND P5, PT, R16, UR4, PT ;  /* 0x0000000410007c0c */ /* 0x000fe4000bfa6270 */
[----:B------:R-:W-:-:S11]  /*6f30*/  ISETP.GE.AND P4, PT, R23, UR4, PT ;  /* 0x0000000417007c0c */ /* 0x000fd6000bf86270 */
[----:B------:R-:W0:Y:S01]  /*6f40*/  @!P5 LDS.128 R12, [R61] ;  /* 0x000000003d0cd984 */ /* 0x000e220000000c00 */
[----:B-1----:R-:W-:-:S04]  /*6f50*/  @!P5 LEA R38, P2, R16, R36, 0x1 ;  /* 0x000000241026d211 */ /* 0x002fc800078408ff */
[----:B--2---:R-:W-:Y:S02]  /*6f60*/  @!P5 LEA.HI.X R39, R16, R37, R17, 0x1, P2 ;  /* 0x000000251027d211 */ /* 0x004fe400010f0c11 */
[----:B------:R-:W-:-:S04]  /*6f70*/  @!P4 LEA R34, P2, R23, R36, 0x1 ;  /* 0x000000241722c211 */ /* 0x000fc800078408ff */
[----:B------:R-:W-:Y:S02]  /*6f80*/  @!P4 LEA.HI.X R35, R23, R37, R154, 0x1, P2 ;  /* 0x000000251723c211 */ /* 0x000fe400010f0c9a */
[----:B------:R-:W-:-:S13]  /*6f90*/  ISETP.GE.AND P2, PT, R22, UR4, PT ;  /* 0x0000000416007c0c */ /* 0x000fda000bf46270 */
[----:B------:R-:W-:-:S04]  /*6fa0*/  @!P2 LEA R32, P6, R22, R36, 0x1 ;  /* 0x000000241620a211 */ /* 0x000fc800078c08ff */
[----:B------:R-:W-:Y:S01]  /*6fb0*/  @!P2 LEA.HI.X R33, R22, R37, R153, 0x1, P6 ;  /* 0x000000251621a211 */ /* 0x000fe200030f0c99 */
[----:B0-----:R0:W-:Y:S01]  /*6fc0*/  @!P5 ST.E.128 desc[UR42][R38.64], R12 ;  /* 0x0000000c2600d985 */ /* 0x0011e2000c101d2a */
[----:B------:R-:W-:-:S13]  /*6fd0*/  ISETP.GE.AND P5, PT, R3, UR4, PT ;  /* 0x0000000403007c0c */ /* 0x000fda000bfa6270 */
[----:B------:R-:W1:Y:S01]  /*6fe0*/  @!P5 LDS.128 R12, [R60] ;  /* 0x000000003c0cd984 */ /* 0x000e620000000c00 */
[----:B------:R-:W-:-:S05]  /*6ff0*/  @!P5 SHF.L.U32 R11, R147, 0x3, RZ ;  /* 0x00000003930bd819 */ /* 0x000fca00000006ff */
[----:B0-----:R-:W-:-:S05]  /*7000*/  @!P5 IMAD.WIDE R38, R11, 0x2, R36 ;  /* 0x000000020b26d825 */ /* 0x001fca00078e0224 */
[----:B-1----:R0:W-:Y:S01]  /*7010*/  @!P5 ST.E.128 desc[UR42][R38.64], R12 ;  /* 0x0000000c2600d985 */ /* 0x0021e2000c101d2a */
[----:B------:R-:W-:-:S13]  /*7020*/  ISETP.GE.AND P5, PT, R4, UR4, PT ;  /* 0x0000000404007c0c */ /* 0x000fda000bfa6270 */
[----:B------:R-:W1:Y:S01]  /*7030*/  @!P5 LDS.128 R12, [R61+0x2000] ;  /* 0x002000003d0cd984 */ /* 0x000e620000000c00 */
[----:B------:R-:W-:Y:S02]  /*7040*/  @!P5 IMAD.SHL.U32 R11, R150, 0x8, RZ ;  /* 0x00000008960bd824 */ /* 0x000fe400078e00ff */
[----:B0-----:R-:W-:Y:S02]  /*7050*/  @!P5 IMAD.MOV.U32 R38, RZ, RZ, R36 ;  /* 0x000000ffff26d224 */ /* 0x001fe400078e0024 */
[----:B------:R-:W-:Y:S02]  /*7060*/  @!P5 IMAD.MOV.U32 R39, RZ, RZ, R37 ;  /* 0x000000ffff27d224 */ /* 0x000fe400078e0025 */
[----:B------:R-:W-:-:S05]  /*7070*/  @!P5 IMAD.WIDE R38, R11, 0x2, R38 ;  /* 0x000000020b26d825 */ /* 0x000fca00078e0226 */
[----:B-1----:R-:W-:Y:S01]  /*7080*/  @!P5 ST.E.128 desc[UR42][R38.64], R12 ;  /* 0x0000000c2600d985 */ /* 0x002fe2000c101d2a */
[----:B------:R-:W-:-:S03]  /*7090*/  ISETP.GE.AND P5, PT, R136, UR4, PT ;  /* 0x0000000488007c0c */ /* 0x000fc6000bfa6270 */
[----:B------:R-:W0:Y:S10]  /*70a0*/  @!P4 LDS.128 R12, [R60+0x2000] ;  /* 0x002000003c0cc984 */ /* 0x000e340000000c00 */
[----:B------:R-:W-:-:S04]  /*70b0*/  @!P5 LEA R36, P6, R136, R36, 0x1 ;  /* 0x000000248824d211 */ /* 0x000fc800078c08ff */
[----:B------:R-:W-:Y:S01]  /*70c0*/  @!P5 LEA.HI.X R37, R136, R37, R152, 0x1, P6 ;  /* 0x000000258825d211 */ /* 0x000fe200030f0c98 */
[----:B0-----:R-:W-:Y:S04]  /*70d0*/  @!P4 ST.E.128 desc[UR42][R34.64], R12 ;  /* 0x0000000c2200c985 */ /* 0x001fe8000c101d2a */
[----:B------:R-:W0:Y:S04]  /*70e0*/  @!P2 LDS.128 R12, [R61+0x4000] ;  /* 0x004000003d0ca984 */ /* 0x000e280000000c00 */
[----:B0-----:R-:W-:Y:S04]  /*70f0*/  @!P2 ST.E.128 desc[UR42][R32.64], R12 ;  /* 0x0000000c2000a985 */ /* 0x001fe8000c101d2a */
[----:B------:R-:W0:Y:S04]  /*7100*/  @!P5 LDS.128 R12, [R60+0x4000] ;  /* 0x004000003c0cd984 */ /* 0x000e280000000c00 */
[----:B0-----:R0:W-:Y:S02]  /*7110*/  @!P5 ST.E.128 desc[UR42][R36.64], R12 ;  /* 0x0000000c2400d985 */ /* 0x0011e4000c101d2a */
.L_x_464:
[----:B------:R-:W-:Y:S05]  /*7120*/  BSYNC B0 ;  /* 0x0000000000007941 */ /* 0x000fea0003800000 */
.L_x_463:
[----:B------:R-:W-:Y:S01]  /*7130*/  @!PT LDS RZ, [RZ] ;  /* 0x00000000fffff984 */ /* 0x000fe20000000800 */
[----:B------:R-:W-:Y:S01]  /*7140*/  @!PT LDS RZ, [RZ] ;  /* 0x00000000fffff984 */ /* 0x000fe20000000800 */
[----:B------:R-:W-:Y:S01]  /*7150*/  @!PT LDS RZ, [RZ] ;  /* 0x00000000fffff984 */ /* 0x000fe20000000800 */
[----:B------:R-:W-:Y:S01]  /*7160*/  @!PT LDS RZ, [RZ] ;  /* 0x00000000fffff984 */ /* 0x000fe20000000800 */
[----:B------:R3:W-:Y:S06]  /*7170*/  MEMBAR.ALL.CTA ;  /* 0x0000000000007992 */ /* 0x0007ec0000008000 */
[----:B---3--:R-:W3:Y:S01]  /*7180*/  FENCE.VIEW.ASYNC.S ;  /* 0x00000000000073c6 */ /* 0x008ee20000000000 */
[----:B------:R-:W-:Y:S02]  /*7190*/  VIADD R18, R18, 0x1 ;  /* 0x0000000112127836 */ /* 0x000fe40000000000 */
[----:B------:R-:W-:Y:S01]  /*71a0*/  @!P3 VIADD R31, R31, 0x2d8c0 ;  /* 0x0002d8c01f1fb836 */ /* 0x000fe20000000000 */
[----:B---3--:R3:W-:Y:S02]  /*71b0*/  BAR.SYNC.DEFER_BLOCKING R101, 0x80 ;  /* 0x000200650000751d */ /* 0x0087e40000010000 */
[----:B------:R-:W-:-:S02]  /*71c0*/  ISETP.NE.AND P2, PT, R18, 0x2, PT ;  /* 0x000000021200780c */ /* 0x000fc40003f45270 */
[----:B------:R-:W-:Y:S02]  /*71d0*/  @!P3 PRMT R31, RZ, 0x654, R31 ;  /* 0x00000654ff1fb816 */ /* 0x000fe4000000001f */
[----:B------:R-:W-:Y:S02]  /*71e0*/  SEL R11, RZ, 0x1, P2 ;  /* 0x00000001ff0b7807 */ /* 0x000fe40001000000 */
[----:B------:R-:W-:Y:S02]  /*71f0*/  SEL R18, R18, RZ, P2 ;  /* 0x000000ff12127207 */ /* 0x000fe40001000000 */
[----:B------:R-:W-:Y:S01]  /*7200*/  LOP3.LUT R138, R138, R11, RZ, 0x3c, !PT ;  /* 0x0000000b8a8a7212 */ /* 0x000fe200078e3cff */
[----:B------:R3:W-:Y:S01]  /*7210*/  @!P3 SYNCS.ARRIVE.TRANS64.RED.A1T0 RZ, [R31+URZ], RZ ;  /* 0x000000ff1fffb9a7 */ /* 0x0007e2000810043f */
[----:B------:R-:W-:Y:S05]  /*7220*/  @P1 BRA `(.L_x_465) ;  /* 0xffffffb400e01947 */ /* 0x000fea000383ffff */
[----:B0-----:R-:W0:Y:S01]  /*7230*/  S2R R12, SR_TID.X ;  /* 0x00000000000c7919 */ /* 0x001e220000002100 */
[----:B------:R-:W-:Y:S02]  /*7240*/  PLOP3.LUT P0, PT, PT, PT, PT, 0x8, 0x0 ;  /* 0x000000000000781c */ /* 0x000fe40003f0e170 */
[----:B0-----:R-:W-:-:S04]  /*7250*/  SHF.R.U32.HI R12, RZ, 0x7, R12 ;  /* 0x00000007ff0c7819 */ /* 0x001fc8000001160c */
[----:B------:R-:W-:-:S13]  /*7260*/  ISETP.NE.AND P4, PT, R12, 0x1, PT ;  /* 0x000000010c00780c */ /* 0x000fda0003f85270 */
[----:B------:R-:W-:Y:S06]  /*7270*/  @!P4 BAR.ARV 0x9, 0x100 ;  /* 0x024400000000cb1d */ /* 0x000fec0000002000 */
.L_x_402:
[----:B------:R-:W-:Y:S01]  /*7280*/  MOV R88, RZ ;  /* 0x000000ff00587202 */ /* 0x000fe20000000f00 */
[----:B------:R-:W-:Y:S06]  /*7290*/  @P0 BRA `(.L_x_466) ;  /* 0x00000000000c0947 */ /* 0x000fec0003800000 */
[----:B------:R-:W4:Y:S01]  /*72a0*/  FENCE.VIEW.ASYNC.G ;  /* 0x00000000000073c6 */ /* 0x000f220000000100 */
[----:B------:R-:W-:Y:S05]  /*72b0*/  WARPSYNC.ALL ;  /* 0x0000000000007948 */ /* 0x000fea0003800000 */
[----:B----4-:R-:W-:Y:S06]  /*72c0*/  BAR.ARV 0xc, 0x200 ;  /* 0x0308000000007b1d */ /* 0x010fec0000002000 */
.L_x_466:
[----:B------:R-:W-:Y:S01]  /*72d0*/  LOP3.LUT P0, RZ, R19, 0x8, RZ, 0xc0, !PT ;  /* 0x0000000813ff7812 */ /* 0x000fe2000780c0ff */
[----:B------:R-:W-:-:S12]  /*72e0*/  BSSY B0, `(.L_x_467) ;  /* 0x0000020000007945 */ /* 0x000fd80003800000 */
[----:B------:R-:W-:Y:S05]  /*72f0*/  @!P0 BRA `(.L_x_468) ;  /* 0x0000000000788947 */ /* 0x000fea0003800000 */
[----:B------:R-:W4:Y:S01]  /*7300*/  LDL R0, [R1+0x58] ;  /* 0x0000580001007983 */ /* 0x000f220000100800 */
[----:B------:R-:W-:Y:S01]  /*7310*/  ULDC UR4, c[0x0][0x9f0] ;  /* 0x00027c0000047ab9 */ /* 0x000fe20000000800 */
[----:B----4-:R-:W-:-:S04]  /*7320*/  ISETP.NE.AND P0, PT, R0, RZ, PT ;  /* 0x000000ff0000720c */ /* 0x010fc80003f05270 */
[----:B------:R-:W-:-:S04]  /*7330*/  SEL R9, R0, UR4, P0 ;  /* 0x0000000400097c07 */ /* 0x000fc80008000000 */
[-C--:B------:R-:W-:Y:S02]  /*7340*/  IABS R6, R9.reuse ;  /* 0x0000000900067213 */ /* 0x080fe40000000000 */
[----:B------:R-:W-:Y:S02]  /*7350*/  IADD3 R0, R99, -0x1, R9 ;  /* 0xffffffff63007810 */ /* 0x000fe40007ffe009 */
[----:B------:R-:W4:Y:S01]  /*7360*/  I2F.RP R3, R6 ;  /* 0x0000000600037306 */ /* 0x000f220000209400 */
[-C--:B------:R-:W-:Y:S02]  /*7370*/  IABS R10, R9.reuse ;  /* 0x00000009000a7213 */ /* 0x080fe40000000000 */
[----:B------:R-:W-:Y:S02]  /*7380*/  IABS R8, R0 ;  /* 0x0000000000087213 */ /* 0x000fe40000000000 */
[----:B------:R-:W-:-:S04]  /*7390*/  LOP3.LUT R0, R0, R9, RZ, 0x3c, !PT ;  /* 0x0000000900007212 */ /* 0x000fc800078e3cff */
[----:B------:R-:W-:Y:S01]  /*73a0*/  ISETP.GE.AND P2, PT, R0, RZ, PT ;  /* 0x000000ff0000720c */ /* 0x000fe20003f46270 */
[----:B----4-:R-:W4:Y:S02]  /*73b0*/  MUFU.RCP R3, R3 ;  /* 0x0000000300037308 */ /* 0x010f240000001000 */
[----:B----4-:R-:W-:Y:S02]  /*73c0*/  VIADD R4, R3, 0xffffffe ;  /* 0x0ffffffe03047836 */ /* 0x010fe40000000000 */
[----:B------:R-:W-:-:S04]  /*73d0*/  IMAD.MOV R3, RZ, RZ, -R10 ;  /* 0x000000ffff037224 */ /* 0x000fc800078e0a0a */
[----:B------:R4:W0:Y:S02]  /*73e0*/  F2I.FTZ.U32.TRUNC.NTZ R5, R4 ;  /* 0x0000000400057305 */ /* 0x000824000021f000 */
[----:B----4-:R-:W-:Y:S02]  /*73f0*/  IMAD.MOV.U32 R4, RZ, RZ, RZ ;  /* 0x000000ffff047224 */ /* 0x010fe400078e00ff */
[----:B0-----:R-:W-:-:S04]  /*7400*/  IMAD.MOV R7, RZ, RZ, -R5 ;  /* 0x000000ffff077224 */ /* 0x001fc800078e0a05 */
        /* <DEDUP_REMOVED lines=10> */
[----:B------:R-:W-:Y:S01]  /*74b0*/  @!P2 IMAD.MOV R5, RZ, RZ, -R5 ;  /* 0x000000ffff05a224 */ /* 0x000fe200078e0a05 */
[----:B------:R-:W-:-:S05]  /*74c0*/  @!P1 LOP3.LUT R5, RZ, R9, RZ, 0x33, !PT ;  /* 0x00000009ff059212 */ /* 0x000fca00078e33ff */
[----:B------:R-:W-:-:S07]  /*74d0*/  IMAD.MOV.U32 R88, RZ, RZ, R5 ;  /* 0x000000ffff587224 */ /* 0x000fce00078e0005 */
.L_x_468:
[----:B------:R-:W-:Y:S05]  /*74e0*/  BSYNC B0 ;  /* 0x0000000000007941 */ /* 0x000fea0003800000 */
.L_x_467:
[----:B------:R-:W4:Y:S01]  /*74f0*/  LDL R0, [R1+0x74] ;  /* 0x0000740001007983 */ /* 0x000f220000100800 */
[----:B------:R-:W-:Y:S02]  /*7500*/  PLOP3.LUT P0, PT, PT, PT, PT, 0x80, 0x0 ;  /* 0x000000000000781c */ /* 0x000fe40003f0f070 */
        /* <DEDUP_REMOVED lines=16> */
[----:B-12---:R-:W-:-:S02]  /*7610*/  CS2R R36, SRZ ;  /* 0x0000000000247805 */ /* 0x006fc4000001ff00 */
[----:B------:R-:W-:Y:S02]  /*7620*/  CS2R R58, SRZ ;  /* 0x00000000003a7805 */ /* 0x000fe4000001ff00 */
[----:B------:R-:W-:Y:S02]  /*7630*/  CS2R R34, SRZ ;  /* 0x0000000000227805 */ /* 0x000fe4000001ff00 */
[----:B------:R-:W-:Y:S02]  /*7640*/  CS2R R56, SRZ ;  /* 0x0000000000387805 */ /* 0x000fe4000001ff00 */
[----:B------:R-:W-:Y:S02]  /*7650*/  CS2R R32, SRZ ;  /* 0x0000000000207805 */ /* 0x000fe4000001ff00 */
[----:B------:R-:W-:Y:S02]  /*7660*/  CS2R R54, SRZ ;  /* 0x0000000000367805 */ /* 0x000fe4000001ff00 */
[----:B------:R-:W-:-:S02]  /*7670*/  CS2R R20, SRZ ;  /* 0x0000000000147805 */ /* 0x000fc4000001ff00 */
[----:B------:R-:W-:Y:S02]  /*7680*/  CS2R R52, SRZ ;  /* 0x0000000000347805 */ /* 0x000fe4000001ff00 */
[----:B------:R-:W-:Y:S01]  /*7690*/  CS2R R6, SRZ ;  /* 0x0000000000067805 */ /* 0x000fe2000001ff00 */
[----:B----4-:R-:W-:-:S05]  /*76a0*/  IMAD R0, R0, R88, RZ ;  /* 0x0000005800007224 */ /* 0x010fca00078e02ff */
[----:B------:R1:W-:Y:S01]  /*76b0*/  STL [R1+0x3c], R0 ;  /* 0x00003c0001007387 */ /* 0x0003e20000100800 */
[----:B------:R-:W-:-:S04]  /*76c0*/  VIADDMNMX R88, R0, R88, R99, PT ;  /* 0x0000005800587246 */ /* 0x000fc80003800163 */
[----:B------:R-:W-:-:S13]  /*76d0*/  ISETP.GT.AND P1, PT, R88, R0, PT ;  /* 0x000000005800720c */ /* 0x000fda0003f24270 */
[----:B-1----:R-:W-:Y:S05]  /*76e0*/  @!P1 BRA `(.L_x_469) ;  /* 0x0000009000e89947 */ /* 0x002fea0003800000 */
[----:B------:R-:W1:Y:S01]  /*76f0*/  S2R R0, SR_TID.X ;  /* 0x0000000000007919 */ /* 0x000e620000002100 */
[----:B------:R-:W-:Y:S01]  /*7700*/  UMOV UR4, 0xffffffff ;  /* 0xffffffff00047882 */ /* 0x000fe20000000000 */
[----:B-1----:R-:W-:-:S05]  /*7710*/  VIADD R40, R0, 0xffffff80 ;  /* 0xffffff8000287836 */ /* 0x002fca0000000000 */
[----:B------:R-:W-:-:S04]  /*7720*/  SHF.R.S32.HI R41, RZ, 0x1f, R40 ;  /* 0x0000001fff297819 */ /* 0x000fc80000011428 */
[----:B------:R-:W-:-:S04]  /*7730*/  LEA.HI R13, R41, R40, RZ, 0x7 ;  /* 0x00000028290d7211 */ /* 0x000fc800078f38ff */
[----:B------:R-:W-:Y:S01]  /*7740*/  SHF.R.S32.HI R13, RZ, 0x7, R13 ;  /* 0x00000007ff0d7819 */ /* 0x000fe2000001140d */
[----:B------:R-:W-:Y:S06]  /*7750*/  BRA.DIV UR4, `(.L_x_470) ;  /* 0x0000013604747947 */ /* 0x000fec000b800000 */
[----:B------:R-:W1:Y:S04]  /*7760*/  SHFL.IDX PT, R0, R13, RZ, 0x1f ;  /* 0x00001fff0d007589 */ /* 0x000e6800000e0000 */
[----:B-1----:R1:W-:Y:S02]  /*7770*/  STL [R1+0x40], R0 ;  /* 0x0000400001007387 */ /* 0x0023e40000100800 */
.L_x_690:
[----:B------:R-:W1:Y:S01]  /*7780*/  LDL R3, [R1+0x40] ;  /* 0x0000400001037983 */ /* 0x000e620000100800 */
[----:B------:R-:W-:Y:S01]  /*7790*/  BSSY B6, `(.L_x_471) ;  /* 0x000001b000067945 */ /* 0x000fe20003800000 */
[----:B-1----:R-:W-:-:S05]  /*77a0*/  IMAD.HI R0, R3, 0x55555556, RZ ;  /* 0x5555555603007827 */ /* 0x002fca00078e02ff */
[----:B------:R-:W-:-:S05]  /*77b0*/  LEA.HI R44, R0, R0, RZ, 0x1 ;  /* 0x00000000002c7211 */ /* 0x000fca00078f08ff */
[----:B------:R-:W-:Y:S02]  /*77c0*/  IMAD R44, R44, -0x3, R3 ;  /* 0xfffffffd2c2c7824 */ /* 0x000fe400078e0203 */
[----:B------:R-:W-:-:S05]  /*77d0*/  VIADD R3, R2, 0x21800 ;  /* 0x0002180002037836 */ /* 0x000fca0000000000 */
[----:B------:R-:W-:Y:S02]  /*77e0*/  LEA R0, R44, R3, 0xd ;  /* 0x000000032c007211 */ /* 0x000fe400078e68ff */
[----:B------:R-:W-:Y:S02]  /*77f0*/  LOP3.LUT P0, RZ, R3, 0x3ff, RZ, 0xc0, !PT ;  /* 0x000003ff03ff7812 */ /* 0x000fe4000780c0ff */
[----:B------:R-:W-:-:S04]  /*7800*/  SHF.R.U32.HI R0, RZ, 0x4, R0 ;  /* 0x00000004ff007819 */ /* 0x000fc80000011600 */
[----:B------:R-:W-:-:S05]  /*7810*/  LOP3.LUT R0, R0, 0x3fff, RZ, 0xc0, !PT ;  /* 0x00003fff00007812 */ /* 0x000fca00078ec0ff */
[----:B------:R1:W-:Y:S02]  /*7820*/  STL [R1+0x48], R0 ;  /* 0x0000480001007387 */ /* 0x0003e40000100800 */
[----:B------:R-:W-:Y:S05]  /*7830*/  @!P0 BRA `(.L_x_472) ;  /* 0x0000000000408947 */ /* 0x000fea0003800000 */
[----:B0-----:R-:W-:Y:S01]  /*7840*/  MOV R14, 0x0 ;  /* 0x00000000000e7802 */ /* 0x001fe20000000f00 */
[----:B------:R-:W-:Y:S01]  /*7850*/  ULDC.64 UR4, c[0x4][0x88] ;  /* 0x0100220000047ab9 */ /* 0x000fe20000000a00 */
[----:B------:R-:W-:Y:S01]  /*7860*/  ULDC.64 UR6, c[0x4][0x90] ;  /* 0x0100240000067ab9 */ /* 0x000fe20000000a00 */
[----:B------:R-:W-:Y:S02]  /*7870*/  IMAD.U32 R4, RZ, RZ, UR4 ;  /* 0x00000004ff047e24 */ /* 0x000fe4000f8e00ff */
[----:B------:R-:W-:Y:S01]  /*7880*/  IMAD.U32 R5, RZ, RZ, UR5 ;  /* 0x00000005ff057e24 */ /* 0x000fe2000f8e00ff */
[----:B------:R-:W0:Y:S01]  /*7890*/  LDC.64 R14, c[0x4][R14] ;  /* 0x010000000e0e7b82 */ /* 0x000e220000000a00 */
        /* <DEDUP_REMOVED lines=9> */
[----:B01-3-5:R-:W-:Y:S05]  /*7930*/  CALL.ABS.NOINC R14 ;  /* 0x000000000e007343 */ /* 0x02bfea0003c00000 */
.L_x_472:
[----:B------:R-:W-:Y:S05]  /*7940*/  BSYNC B6 ;  /* 0x0000000000067941 */ /* 0x000fea0003800000 */
.L_x_471:
[----:B------:R-:W-:Y:S02]  /*7950*/  ULDC UR4, c[0x0][0x3f4] ;  /* 0x0000fd0000047ab9 */ /* 0x000fe40000000800 */
[----:B------:R-:W-:-:S13]  /*7960*/  ISETP.LT.AND P0, PT, RZ, UR4, PT ;  /* 0x00000004ff007c0c */ /* 0x000fda000bf01270 */
[----:B------:R-:W-:Y:S05]  /*7970*/  @P0 BRA `(.L_x_473) ;  /* 0x0000000000400947 */ /* 0x000fea0003800000 */
[----:B------:R-:W-:-:S04]  /*7980*/  ULEA.HI UR4, UR37, UR37, URZ, 0x1 ;  /* 0x0000002525047291 */ /* 0x000fc8000f8f083f */
[----:B------:R-:W-:-:S04]  /*7990*/  ULOP3.LUT UR4, UR4, 0xfffffffe, URZ, 0xc0, !UPT ;  /* 0xfffffffe04047892 */ /* 0x000fc8000f8ec03f */
[----:B------:R-:W-:-:S06]  /*79a0*/  UIADD3 UR4, UR37, -UR4, URZ ;  /* 0x8000000425047290 */ /* 0x000fcc000fffe03f */
[----:B------:R-:W-:-:S05]  /*79b0*/  IMAD.U32 R3, RZ, RZ, UR4 ;  /* 0x00000004ff037e24 */ /* 0x000fca000f8e00ff */
[----:B------:R-:W-:-:S04]  /*79c0*/  SHF.L.U32 R3, R3, 0x1f, RZ ;  /* 0x0000001f03037819 */ /* 0x000fc800000006ff */
[----:B------:R2:W4:Y:S03]  /*79d0*/  SYNCS.PHASECHK.TRANS64.TRYWAIT P0, [R2+URZ+0x2d800], R3 ;  /* 0x02d80003020075a7 */ /* 0x000526000800017f */
[----:B----4-:R-:W-:Y:S05]  /*79e0*/  @!P0 NANOSLEEP.SYNCS 0x989680 ;  /* 0x009896800000895d */ /* 0x010fea0003900000 */
[----:B------:R-:W4:Y:S01]  /*79f0*/  @!P0 SYNCS.PHASECHK.TRANS64 P0, [R2+URZ+0x2d800], R3 ;  /* 0x02d80003020085a7 */ /* 0x000f22000800007f */
[----:B------:R-:W-:Y:S04]  /*7a00*/  BSSY B0, `(.L_x_474) ;  /* 0x0000006000007945 */ /* 0x000fe80003800000 */
[----:B----4-:R-:W-:Y:S05]  /*7a10*/  @P0 BRA `(.L_x_475) ;  /* 0x0000000000100947 */ /* 0x010fea0003800000 */
.L_x_476:
[----:B----4-:R4:W0:Y:S02]  /*7a20*/  SYNCS.PHASECHK.TRANS64.TRYWAIT P0, [R2+URZ+0x2d800], R3 ;  /* 0x02d80003020075a7 */ /* 0x010824000800017f */
[----:B0-----:R-:W-:Y:S05]  /*7a30*/  @!P0 NANOSLEEP.SYNCS 0x989680 ;  /* 0x009896800000895d */ /* 0x001fea0003900000 */
[----:B------:R-:W0:Y:S02]  /*7a40*/  @!P0 SYNCS.PHASECHK.TRANS64 P0, [R2+URZ+0x2d800], R3 ;  /* 0x02d80003020085a7 */ /* 0x000e24000800007f */
[----:B0-----:R-:W-:Y:S05]  /*7a50*/  @!P0 BRA `(.L_x_476) ;  /* 0xfffffffc00f08947 */ /* 0x001fea000383ffff */
.L_x_475:
[----:B------:R-:W-:Y:S05]  /*7a60*/  BSYNC B0 ;  /* 0x0000000000007941 */ /* 0x000fea0003800000 */
.L_x_474:
[----:B------:R-:W-:Y:S05]  /*7a70*/  BRA `(.L_x_477) ;  /* 0x00000038008c7947 */ /* 0x000fea0003800000 */
.L_x_473:
[----:B-1---5:R-:W-:Y:S01]  /*7a80*/  SHF.R.S32.HI R0, RZ, 0x1f, R95 ;  /* 0x0000001fff007819 */ /* 0x022fe2000001145f */
[----:B------:R-:W-:Y:S01]  /*7a90*/  ULOP3.LUT UP0, URZ, UR38, 0x1bf, URZ, 0xc0, !UPT ;  /* 0x000001bf263f7892 */ /* 0x000fe2000f80c03f */
[----:B------:R-:W-:Y:S01]  /*7aa0*/  ULDC.64 UR4, c[0x0][0x3f8] ;  /* 0x0000fe0000047ab9 */ /* 0x000fe20000000a00 */
[----:B------:R-:W-:Y:S02]  /*7ab0*/  ULDC.64 UR6, c[0x0][0x408] ;  /* 0x0001020000067ab9 */ /* 0x000fe40000000a00 */
[C---:B------:R-:W-:Y:S02]  /*7ac0*/  IMAD R6, R0.reuse, UR4, RZ ;  /* 0x0000000400067c24 */ /* 0x040fe4000f8e02ff */
[----:B------:R-:W-:Y:S01]  /*7ad0*/  IMAD R0, R0, UR6, RZ ;  /* 0x0000000600007c24 */ /* 0x000fe2000f8e02ff */
[----:B------:R-:W-:Y:S01]  /*7ae0*/  PLOP3.LUT P2, PT, PT, PT, UP0, 0x80, 0x0 ;  /* 0x000000000000781c */ /* 0x000fe20003f4f008 */
[C---:B------:R-:W-:Y:S02]  /*7af0*/  IMAD R25, R95.reuse, UR5, R6 ;  /* 0x000000055f197c24 */ /* 0x040fe4000f8e0206 */
[----:B------:R-:W-:Y:S01]  /*7b00*/  IMAD.WIDE.U32 R4, R95, UR4, RZ ;  /* 0x000000045f047c25 */ /* 0x000fe2000f8e00ff */
[----:B------:R-:W-:-:S03]  /*7b10*/  ULDC.64 UR4, c[0x0][0x3e8] ;  /* 0x0000fa0000047ab9 */ /* 0x000fc60000000a00 */
[C---:B------:R-:W-:Y:S01]  /*7b20*/  IMAD R37, R95.reuse, UR7, R0 ;  /* 0x000000075f257c24 */ /* 0x040fe2000f8e0200 */
[----:B------:R-:W-:Y:S01]  /*7b30*/  LEA R24, P0, R4, UR4, 0x1 ;  /* 0x0000000404187c11 */ /* 0x000fe2000f8008ff */
[----:B------:R-:W-:Y:S01]  /*7b40*/  IMAD.WIDE.U32 R6, R95, UR6, RZ ;  /* 0x000000065f067c25 */ /* 0x000fe2000f8e00ff */
[----:B------:R-:W-:-:S03]  /*7b50*/  ULDC.64 UR6, c[0x0][0x400] ;  /* 0x0001000000067ab9 */ /* 0x000fc60000000a00 */
[----:B------:R-:W-:Y:S01]  /*7b60*/  IMAD.IADD R25, R25, 0x1, R5 ;  /* 0x0000000119197824 */ /* 0x000fe200078e0205 */
[----:B------:R-:W-:Y:S02]  /*7b70*/  LEA R39, P1, R6, UR6, 0x1 ;  /* 0x0000000606277c11 */ /* 0x000fe4000f8208ff */
[----:B------:R-:W-:Y:S02]  /*7b80*/  IADD3 R37, R37, R7, RZ ;  /* 0x0000000725257210 */ /* 0x000fe40007ffe0ff */
[----:B------:R-:W-:Y:S02]  /*7b90*/  LEA.HI.X R25, R4, UR5, R25, 0x1, P0 ;  /* 0x0000000504197c11 */ /* 0x000fe400080f0c19 */
[----:B------:R-:W-:Y:S01]  /*7ba0*/  LEA.HI.X R37, R6, UR7, R37, 0x1, P1 ;  /* 0x0000000706257c11 */ /* 0x000fe200088f0c25 */
[----:B------:R-:W-:Y:S06]  /*7bb0*/  @!P2 BRA `(.L_x_478) ;  /* 0x000000000040a947 */ /* 0x000fec0003800000 */
        /* <DEDUP_REMOVED lines=15> */
[----:B0--3--:R-:W-:Y:S05]  /*7cb0*/  CALL.ABS.NOINC R14 ;  /* 0x000000000e007343 */ /* 0x009fea0003c00000 */
.L_x_478:
[----:B------:R-:W-:Y:S01]  /*7cc0*/  ULDC.U8 UR4, c[0x0][0x410] ;  /* 0x0001040000047ab9 */ /* 0x000fe20000000000 */
[----:B------:R-:W-:Y:S01]  /*7cd0*/  BSSY B0, `(.L_x_479) ;  /* 0x0000375000007945 */ /* 0x000fe20003800000 */
[----:B------:R-:W-:Y:S01]  /*7ce0*/  ISETP.NE.AND P0, PT, RZ, UR4, PT ;  /* 0x00000004ff007c0c */ /* 0x000fe2000bf05270 */
[----:B------:R-:W-:-:S12]  /*7cf0*/  IMAD R6, R97, 0xc0, R139 ;  /* 0x000000c061067824 */ /* 0x000fd800078e028b */
[----:B------:R-:W-:Y:S05]  /*7d00*/  @!P0 BRA `(.L_x_480) ;  /* 0x0000001800f48947 */ /* 0x000fea0003800000 */
[----:B------:R-:W-:-:S03]  /*7d10*/  UMOV UR4, 0xffffffff ;  /* 0xffffffff00047882 */ /* 0x000fc60000000000 */
[----:B------:R-:W-:Y:S05]  /*7d20*/  BRA.DIV UR4, `(.L_x_481) ;  /* 0x0000013204287947 */ /* 0x000fea000b800000 */
[----:B------:R1:W2:Y:S04]  /*7d30*/  SHFL.IDX PT, R3, R25, RZ, 0x1e1f ;  /* 0x001e1fff19037589 */ /* 0x0002a800000e0000 */
[----:B------:R1:W4:Y:S04]  /*7d40*/  SHFL.IDX PT, R38, R24, RZ, 0x1e1f ;  /* 0x001e1fff18267589 */ /* 0x00032800000e0000 */
[----:B------:R1:W0:Y:S04]  /*7d50*/  SHFL.IDX PT, R0, R37, RZ, 0x1e1f ;  /* 0x001e1fff25007589 */ /* 0x00022800000e0000 */
[----:B------:R-:W0:Y:S02]  /*7d60*/  SHFL.IDX PT, R39, R39, RZ, 0x1e1f ;  /* 0x001e1fff27277589 */ /* 0x000e2400000e0000 */
.L_x_696:
[----:B------:R-:W-:Y:S01]  /*7d70*/  ULDC UR4, c[0x0][0x448] ;  /* 0x0001120000047ab9 */ /* 0x000fe20000000800 */
[----:B------:R-:W-:Y:S01]  /*7d80*/  BSSY B1, `(.L_x_482) ;  /* 0x000005d000017945 */ /* 0x000fe20003800000 */
[----:B------:R-:W-:Y:S01]  /*7d90*/  IMAD R42, R100, UR4, RZ ;  /* 0x00000004642a7c24 */ /* 0x000fe2000f8e02ff */
[----:B------:R-:W-:Y:S02]  /*7da0*/  CS2R R34, SRZ ;  /* 0x0000000000227805 */ /* 0x000fe4000001ff00 */
[----:B---3--:R-:W-:Y:S02]  /*7db0*/  CS2R R30, SRZ ;  /* 0x00000000001e7805 */ /* 0x008fe4000001ff00 */
[----:B------:R-:W-:Y:S02]  /*7dc0*/  CS2R R26, SRZ ;  /* 0x00000000001a7805 */ /* 0x000fe4000001ff00 */
[----:B------:R-:W-:Y:S02]  /*7dd0*/  CS2R R20, SRZ ;  /* 0x0000000000147805 */ /* 0x000fe4000001ff00 */
[----:B------:R-:W-:Y:S01]  /*7de0*/  ISETP.GE.AND P0, PT, R6, R42, PT ;  /* 0x0000002a0600720c */ /* 0x000fe20003f06270 */
[----:B------:R-:W-:Y:S01]  /*7df0*/  IMAD R42, R97, -0xc0, R42 ;  /* 0xffffff40612a7824 */ /* 0x000fe200078e022a */
[----:B------:R-:W-:-:S02]  /*7e00*/  CS2R R12, SRZ ;  /* 0x00000000000c7805 */ /* 0x000fc4000001ff00 */
[----:B------:R-:W-:Y:S02]  /*7e10*/  CS2R R8, SRZ ;  /* 0x0000000000087805 */ /* 0x000fe4000001ff00 */
[----:B-1----:R-:W-:Y:S02]  /*7e20*/  CS2R R36, SRZ ;  /* 0x0000000000247805 */ /* 0x002fe4000001ff00 */
[----:B------:R-:W-:Y:S02]  /*7e30*/  CS2R R32, SRZ ;  /* 0x0000000000207805 */ /* 0x000fe4000001ff00 */
[----:B0-----:R-:W-:Y:S02]  /*7e40*/  CS2R R28, SRZ ;  /* 0x00000000001c7805 */ /* 0x001fe4000001ff00 */
[----:B------:R-:W-:Y:S02]  /*7e50*/  CS2R R24, SRZ ;  /* 0x0000000000187805 */ /* 0x000fe4000001ff00 */
[----:B------:R-:W-:-:S02]  /*7e60*/  CS2R R14, SRZ ;  /* 0x00000000000e7805 */ /* 0x000fc4000001ff00 */
[----:B------:R-:W-:Y:S01]  /*7e70*/  CS2R R10, SRZ ;  /* 0x00000000000a7805 */ /* 0x000fe2000001ff00 */
[----:B------:R-:W-:Y:S06]  /*7e80*/  @P0 BRA `(.L_x_483) ;  /* 0x0000000400300947 */ /* 0x000fec0003800000 */
[----:B------:R-:W3:Y:S01]  /*7e90*/  LDL R47, [R1+0x28] ;  /* 0x00002800012f7983 */ /* 0x000ee20000100800 */
[----:B------:R-:W-:-:S03]  /*7ea0*/  ULDC UR4, c[0x0][0x3f4] ;  /* 0x0000fd0000047ab9 */ /* 0x000fc60000000800 */
[----:B------:R-:W2:Y:S04]  /*7eb0*/  LDL R46, [R1+0x20] ;  /* 0x00002000012e7983 */ /* 0x000ea80000100800 */
[----:B------:R-:W4:Y:S04]  /*7ec0*/  LDL R45, [R1+0x24] ;  /* 0x00002400012d7983 */ /* 0x000f280000100800 */
[----:B------:R-:W4:Y:S01]  /*7ed0*/  LDL R43, [R1+0x2c] ;  /* 0x00002c00012b7983 */ /* 0x000f220000100800 */
[C---:B------:R-:W-:Y:S01]  /*7ee0*/  ISETP.GE.AND P0, PT, R155.reuse, UR4, PT ;  /* 0x000000049b007c0c */ /* 0x040fe2000bf06270 */
[----:B------:R-:W-:Y:S01]  /*7ef0*/  IMAD.SHL.U32 R7, R155, 0x2, RZ ;  /* 0x000000029b077824 */ /* 0x000fe200078e00ff */
[----:B------:R-:W-:-:S02]  /*7f00*/  SHF.R.S32.HI R8, RZ, 0x1f, R155 ;  /* 0x0000001fff087819 */ /* 0x000fc4000001149b */
[----:B------:R-:W-:Y:S02]  /*7f10*/  CS2R R36, SRZ ;  /* 0x0000000000247805 */ /* 0x000fe4000001ff00 */
[----:B------:R-:W-:Y:S02]  /*7f20*/  CS2R R34, SRZ ;  /* 0x0000000000227805 */ /* 0x000fe4000001ff00 */
[----:B------:R-:W-:Y:S02]  /*7f30*/  CS2R R32, SRZ ;  /* 0x0000000000207805 */ /* 0x000fe4000001ff00 */
[C---:B---3--:R-:W-:Y:S01]  /*7f40*/  ISETP.GE.AND P3, PT, R47.reuse, UR4, PT ;  /* 0x000000042f007c0c */ /* 0x048fe2000bf66270 */
[C---:B------:R-:W-:Y:S01]  /*7f50*/  IMAD.SHL.U32 R24, R47.reuse, 0x2, RZ ;  /* 0x000000022f187824 */ /* 0x040fe200078e00ff */
[----:B------:R-:W-:Y:S02]  /*7f60*/  SHF.R.S32.HI R4, RZ, 0x1f, R47 ;  /* 0x0000001fff047819 */ /* 0x000fe4000001142f */
[C---:B--2---:R-:W-:Y:S01]  /*7f70*/  ISETP.GE.AND P2, PT, R46.reuse, UR4, PT ;  /* 0x000000042e007c0c */ /* 0x044fe2000bf46270 */
[----:B------:R-:W-:Y:S01]  /*7f80*/  IMAD.SHL.U32 R14, R46, 0x2, RZ ;  /* 0x000000022e0e7824 */ /* 0x000fe200078e00ff */
[----:B------:R-:W-:-:S02]  /*7f90*/  SHF.L.U64.HI R4, R47, 0x1, R4 ;  /* 0x000000012f047819 */ /* 0x000fc40000010204 */
[C---:B----4-:R-:W-:Y:S02]  /*7fa0*/  ISETP.GE.AND P1, PT, R45.reuse, UR4, PT ;  /* 0x000000042d007c0c */ /* 0x050fe4000bf26270 */
[----:B------:R-:W-:Y:S02]  /*7fb0*/  SHF.R.S32.HI R5, RZ, 0x1f, R46 ;  /* 0x0000001fff057819 */ /* 0x000fe4000001142e */
[----:B------:R-:W-:Y:S01]  /*7fc0*/  SHF.L.U32 R10, R45, 0x1, RZ ;  /* 0x000000012d0a7819 */ /* 0x000fe200000006ff */
[----:B------:R-:W-:Y:S01]  /*7fd0*/  IMAD.SHL.U32 R30, R43, 0x2, RZ ;  /* 0x000000022b1e7824 */ /* 0x000fe200078e00ff */
[-C--:B------:R-:W-:Y:S02]  /*7fe0*/  @!P3 IADD3 R26, P4, R38, R24.reuse, RZ ;  /* 0x00000018261ab210 */ /* 0x080fe40007f9e0ff */
[----:B------:R-:W-:Y:S02]  /*7ff0*/  @!P3 IADD3 R24, P5, R39, R24, RZ ;  /* 0x000000182718b210 */ /* 0x000fe40007fbe0ff */
[----:B------:R-:W-:Y:S01]  /*8000*/  SHF.L.U64.HI R5, R46, 0x1, R5 ;  /* 0x000000012e057819 */ /* 0x000fe20000010205 */
[--C-:B------:R-:W-:Y:S01]  /*8010*/  @!P3 IMAD.X R27, R3, 0x1, R4.reuse, P4 ;  /* 0x00000001031bb824 */ /* 0x100fe200020e0604 */
[-C--:B------:R-:W-:Y:S01]  /*8020*/  @!P2 IADD3 R20, P4, R38, R14.reuse, RZ ;  /* 0x0000000e2614a210 */ /* 0x080fe20007f9e0ff */
[----:B------:R-:W-:Y:S01]  /*8030*/  @!P3 IMAD.X R25, R0, 0x1, R4, P5 ;  /* 0x000000010019b824 */ /* 0x000fe200028e0604 */
[----:B------:R-:W-:-:S02]  /*8040*/  @!P2 IADD3 R14, P5, R39, R14, RZ ;  /* 0x0000000e270ea210 */ /* 0x000fc40007fbe0ff */
[----:B------:R-:W-:Y:S01]  /*8050*/  SHF.R.S32.HI R6, RZ, 0x1f, R45 ;  /* 0x0000001fff067819 */ /* 0x000fe2000001142d */
[--C-:B------:R-:W-:Y:S01]  /*8060*/  @!P2 IMAD.X R21, R3, 0x1, R5.reuse, P4 ;  /* 0x000000010315a824 */ /* 0x100fe200020e0605 */
[-C--:B------:R-:W-:Y:S01]  /*8070*/  @!P1 IADD3 R12, P4, R38, R10.reuse, RZ ;  /* 0x0000000a260c9210 */ /* 0x080fe20007f9e0ff */
[C---:B------:R-:W-:Y:S01]  /*8080*/  @!P2 IMAD.X R15, R0.reuse, 0x1, R5, P5 ;  /* 0x00000001000fa824 */ /* 0x040fe200028e0605 */
[----:B------:R-:W-:Y:S01]  /*8090*/  SHF.L.U64.HI R6, R45, 0x1, R6 ;  /* 0x000000012d067819 */ /* 0x000fe20000010206 */
[----:B------:R-:W5:Y:S01]  /*80a0*/  @!P3 LD.E.64 R32, desc[UR42][R26.64] ;  /* 0x0000002a1a20b980 */ /* 0x000f62000c101b00 */
[----:B------:R-:W-:Y:S02]  /*80b0*/  @!P1 IADD3 R10, P5, R39, R10, RZ ;  /* 0x0000000a270a9210 */ /* 0x000fe40007fbe0ff */
[----:B------:R-:W-:Y:S02]  /*80c0*/  SHF.L.U64.HI R5, R155, 0x1, R8 ;  /* 0x000000019b057819 */ /* 0x000fe40000010208 */
[----:B------:R-:W-:Y:S01]  /*80d0*/  @!P1 IADD3.X R13, R3, R6, RZ, P4, !PT ;  /* 0x00000006030d9210 */ /* 0x000fe200027fe4ff */
[----:B------:R-:W-:Y:S01]  /*80e0*/  @!P1 IMAD.X R11, R0, 0x1, R6, P5 ;  /* 0x00000001000b9824 */ /* 0x000fe200028e0606 */
[----:B------:R-:W-:-:S02]  /*80f0*/  @!P0 IADD3 R8, P5, R38, R7, RZ ;  /* 0x0000000726088210 */ /* 0x000fc40007fbe0ff */
[----:B------:R-:W-:Y:S02]  /*8100*/  ISETP.GE.AND P4, PT, R142, UR4, PT ;  /* 0x000000048e007c0c */ /* 0x000fe4000bf86270 */
[----:B------:R-:W-:Y:S01]  /*8110*/  SHF.R.S32.HI R31, RZ, 0x1f, R43 ;  /* 0x0000001fff1f7819 */ /* 0x000fe2000001142b */
[----:B------:R-:W-:Y:S01]  /*8120*/  @!P0 IMAD.X R9, R3, 0x1, R5, P5 ;  /* 0x0000000103098824 */ /* 0x000fe200028e0605 */
[----:B------:R-:W-:-:S05]  /*8130*/  @!P0 IADD3 R4, P5, R39, R7, RZ ;  /* 0x0000000727048210 */ /* 0x000fca0007fbe0ff */
[----:B------:R-:W-:Y:S01]  /*8140*/  @!P0 IMAD.X R5, R0, 0x1, R5, P5 ;  /* 0x0000000100058824 */ /* 0x000fe200028e0605 */
[----:B------:R-:W-:-:S03]  /*8150*/  ISETP.GE.AND P5, PT, R43, UR4, PT ;  /* 0x000000042b007c0c */ /* 0x000fc6000bfa6270 */
[----:B------:R-:W-:Y:S01]  /*8160*/  @!P4 MOV R6, R39 ;  /* 0x000000270006c202 */ /* 0x000fe20000000f00 */
[----:B------:R-:W-:Y:S02]  /*8170*/  @!P4 IMAD.MOV.U32 R28, RZ, RZ, R38 ;  /* 0x000000ffff1cc224 */ /* 0x000fe400078e0026 */
[----:B------:R-:W-:Y:S02]  /*8180*/  @!P4 IMAD.MOV.U32 R29, RZ, RZ, R3 ;  /* 0x000000ffff1dc224 */ /* 0x000fe400078e0003 */
[----:B------:R-:W-:Y:S02]  /*8190*/  @!P4 IMAD.MOV.U32 R7, RZ, RZ, R0 ;  /* 0x000000ffff07c224 */ /* 0x000fe400078e0000 */
[----:B------:R-:W-:-:S04]  /*81a0*/  @!P4 IMAD.WIDE R28, R142, 0x2, R28 ;  /* 0x000000028e1cc825 */ /* 0x000fc800078e021c */
[----:B------:R-:W-:Y:S01]  /*81b0*/  @!P4 IMAD.WIDE R6, R142, 0x2, R6 ;  /* 0x000000028e06c825 */ /* 0x000fe200078e0206 */
[----:B------:R-:W5:Y:S01]  /*81c0*/  @!P4 LD.E.64 R36, desc[UR42][R28.64] ;  /* 0x0000002a1c24c980 */ /* 0x000f62000c101b00 */
[----:B------:R-:W-:-:S03]  /*81d0*/  SHF.L.U64.HI R31, R43, 0x1, R31 ;  /* 0x000000012b1f7819 */ /* 0x000fc6000001021f */
[----:B------:R0:W5:Y:S02]  /*81e0*/  @!P4 LD.E.64 R34, desc[UR42][R6.64] ;  /* 0x0000002a0622c980 */ /* 0x000164000c101b00 */
[----:B0-----:R-:W-:-:S05]  /*81f0*/  @!P5 IADD3 R6, P4, R38, R30, RZ ;  /* 0x0000001e2606d210 */ /* 0x001fca0007f9e0ff */
[--C-:B------:R-:W-:Y:S01]  /*8200*/  @!P5 IMAD.X R7, R3, 0x1, R31.reuse, P4 ;  /* 0x000000010307d824 */ /* 0x100fe200020e061f */
[----:B------:R-:W-:Y:S02]  /*8210*/  @!P5 IADD3 R38, P4, R39, R30, RZ ;  /* 0x0000001e2726d210 */ /* 0x000fe40007f9e0ff */
[----:B------:R-:W-:Y:S02]  /*8220*/  CS2R R28, SRZ ;  /* 0x00000000001c7805 */ /* 0x000fe4000001ff00 */
[----:B------:R-:W-:Y:S01]  /*8230*/  CS2R R26, SRZ ;  /* 0x00000000001a7805 */ /* 0x000fe2000001ff00 */
[----:B------:R-:W-:Y:S01]  /*8240*/  @!P5 IMAD.X R39, R0, 0x1, R31, P4 ;  /* 0x000000010027d824 */ /* 0x000fe200020e061f */
[----:B------:R-:W-:Y:S02]  /*8250*/  CS2R R30, SRZ ;  /* 0x00000000001e7805 */ /* 0x000fe4000001ff00 */
[----:B------:R0:W5:Y:S04]  /*8260*/  @!P2 LD.E.64 R28, desc[UR42][R20.64] ;  /* 0x0000002a141ca980 */ /* 0x000168000c101b00 */
[----:B------:R1:W5:Y:S04]  /*8270*/  @!P2 LD.E.64 R26, desc[UR42][R14.64] ;  /* 0x0000002a0e1aa980 */ /* 0x000368000c101b00 */
[----:B------:R2:W5:Y:S01]  /*8280*/  @!P3 LD.E.64 R30, desc[UR42][R24.64] ;  /* 0x0000002a181eb980 */ /* 0x000562000c101b00 */
[----:B0-----:R-:W-:-:S02]  /*8290*/  CS2R R20, SRZ ;  /* 0x0000000000147805 */ /* 0x001fc4000001ff00 */
[----:B-1----:R-:W-:-:S04]  /*82a0*/  CS2R R14, SRZ ;  /* 0x00000000000e7805 */ /* 0x002fc8000001ff00 */
[----:B------:R0:W5:Y:S01]  /*82b0*/  @!P1 LD.E.64 R20, desc[UR42][R10.64] ;  /* 0x0000002a0a149980 */ /* 0x000162000c101b00 */
[----:B--2---:R-:W-:-:S03]  /*82c0*/  CS2R R24, SRZ ;  /* 0x0000000000187805 */ /* 0x004fc6000001ff00 */
[----:B------:R1:W5:Y:S04]  /*82d0*/  @!P0 LD.E.64 R14, desc[UR42][R8.64] ;  /* 0x0000002a080e8980 */ /* 0x000368000c101b00 */
[----:B------:R2:W5:Y:S01]  /*82e0*/  @!P1 LD.E.64 R24, desc[UR42][R12.64] ;  /* 0x0000002a0c189980 */ /* 0x000562000c101b00 */
[----:B0-----:R-:W-:Y:S02]  /*82f0*/  CS2R R10, SRZ ;  /* 0x00000000000a7805 */ /* 0x001fe4000001ff00 */
[----:B-1----:R-:W-:-:S04]  /*8300*/  CS2R R8, SRZ ;  /* 0x0000000000087805 */ /* 0x002fc8000001ff00 */
[----:B------:R0:W5:Y:S01]  /*8310*/  @!P5 LD.E.64 R10, desc[UR42][R6.64] ;  /* 0x0000002a060ad980 */ /* 0x000162000c101b00 */
[----:B--2---:R-:W-:-:S03]  /*8320*/  CS2R R12, SRZ ;  /* 0x00000000000c7805 */ /* 0x004fc6000001ff00 */
[----:B------:R0:W5:Y:S04]  /*8330*/  @!P5 LD.E.64 R8, desc[UR42][R38.64] ;  /* 0x0000002a2608d980 */ /* 0x000168000c101b00 */
[----:B------:R0:W5:Y:S02]  /*8340*/  @!P0 LD.E.64 R12, desc[UR42][R4.64] ;  /* 0x0000002a040c8980 */ /* 0x000164000c101b00 */
.L_x_483:
[----:B------:R-:W-:Y:S05]  /*8350*/  BSYNC B1 ;  /* 0x0000000000017941 */ /* 0x000fea0003800000 */
.L_x_482:
[----:B------:R-:W-:Y:S01]  /*8360*/  ULEA.HI UR4, UR37, UR37, URZ, 0x1 ;  /* 0x0000002525047291 */ /* 0x000fe2000f8f083f */
[----:B0----5:R-:W-:Y:S01]  /*8370*/  IMAD.MOV.U32 R4, RZ, RZ, R30 ;  /* 0x000000ffff047224 */ /* 0x021fe200078e001e */
[----:B--2---:R-:W-:Y:S01]  /*8380*/  MOV R3, R35 ;  /* 0x0000002300037202 */ /* 0x004fe20000000f00 */
[----:B------:R-:W-:Y:S01]  /*8390*/  IMAD.MOV.U32 R0, RZ, RZ, R34 ;  /* 0x000000ffff007224 */ /* 0x000fe200078e0022 */
[----:B------:R-:W-:Y:S01]  /*83a0*/  ULOP3.LUT UR4, UR4, 0xfffffffe, URZ, 0xc0, !UPT ;  /* 0xfffffffe04047892 */ /* 0x000fe2000f8ec03f */
[----:B------:R-:W-:Y:S01]  /*83b0*/  IMAD.MOV.U32 R5, RZ, RZ, R27 ;  /* 0x000000ffff057224 */ /* 0x000fe200078e001b */
[----:B------:R-:W-:Y:S01]  /*83c0*/  PRMT R50, R4, 0x5410, R3 ;  /* 0x0000541004327816 */ /* 0x000fe20000000003 */
[----:B------:R-:W-:Y:S01]  /*83d0*/  IMAD.MOV.U32 R4, RZ, RZ, R26 ;  /* 0x000000ffff047224 */ /* 0x000fe200078e001a */
[----:B------:R-:W-:Y:S01]  /*83e0*/  UIADD3 UR4, UR37, -UR4, URZ ;  /* 0x8000000425047290 */ /* 0x000fe2000fffe03f */
[----:B------:R-:W-:Y:S01]  /*83f0*/  PRMT R51, R0, 0x7610, R51 ;  /* 0x0000761000337816 */ /* 0x000fe20000000033 */
[----:B------:R-:W-:Y:S01]  /*8400*/  IMAD.MOV.U32 R0, RZ, RZ, R31 ;  /* 0x000000ffff007224 */ /* 0x000fe200078e001f */
[----:B------:R-:W-:Y:S01]  /*8410*/  PRMT R47, R47, 0x5410, R5 ;  /* 0x000054102f2f7816 */ /* 0x000fe20000000005 */
[----:B------:R-:W-:Y:S01]  /*8420*/  IMAD.MOV.U32 R5, RZ, RZ, R12 ;  /* 0x000000ffff057224 */ /* 0x000fe200078e000c */
[----:B------:R-:W-:Y:S01]  /*8430*/  PRMT R48, R4, 0x7610, R48 ;  /* 0x0000761004307816 */ /* 0x000fe20000000030 */
[----:B------:R-:W-:Y:S01]  /*8440*/  IMAD.U32 R3, RZ, RZ, UR4 ;  /* 0x00000004ff037e24 */ /* 0x000fe2000f8e00ff */
[----:B------:R-:W-:Y:S01]  /*8450*/  PRMT R49, R0, 0x7610, R49 ;  /* 0x0000761000317816 */ /* 0x000fe20000000031 */
[----:B------:R-:W-:Y:S01]  /*8460*/  IMAD.MOV.U32 R4, RZ, RZ, R21 ;  /* 0x000000ffff047224 */ /* 0x000fe200078e0015 */
[----:B------:R-:W-:Y:S01]  /*8470*/  VIMNMX R42, R42, 0xc0, PT ;  /* 0x000000c02a2a7848 */ /* 0x000fe20003fe0100 */
[----:B------:R-:W-:Y:S01]  /*8480*/  IMAD.MOV.U32 R6, RZ, RZ, R13 ;  /* 0x000000ffff067224 */ /* 0x000fe200078e000d */
[----:B------:R-:W-:Y:S01]  /*8490*/  SHF.L.U32 R3, R3, 0x1f, RZ ;  /* 0x0000001f03037819 */ /* 0x000fe200000006ff */
[----:B------:R-:W-:Y:S01]  /*84a0*/  BSSY B1, `(.L_x_484) ;  /* 0x000001e000017945 */ /* 0x000fe20003800000 */
[----:B------:R-:W-:-:S02]  /*84b0*/  MOV R0, R20 ;  /* 0x0000001400007202 */ /* 0x000fc40000000f00 */
[----:B------:R-:W0:Y:S01]  /*84c0*/  SYNCS.PHASECHK.TRANS64.TRYWAIT P0, [R2+URZ+0x2d800], R3 ;  /* 0x02d80003020075a7 */ /* 0x000e22000800017f */
[----:B------:R-:W-:Y:S02]  /*84d0*/  ISETP.GE.AND P1, PT, R139, R42, PT ;  /* 0x0000002a8b00720c */ /* 0x000fe40003f26270 */
[----:B------:R-:W-:Y:S01]  /*84e0*/  PRMT R45, R0, 0x5410, R4 ;  /* 0x00005410002d7816 */ /* 0x000fe20000000004 */
[----:B------:R-:W-:Y:S01]  /*84f0*/  IMAD.MOV.U32 R0, RZ, RZ, R8 ;  /* 0x000000ffff007224 */ /* 0x000fe200078e0008 */
[----:B------:R-:W-:Y:S01]  /*8500*/  PRMT R42, R5, 0x5410, R6 ;  /* 0x00005410052a7816 */ /* 0x000fe20000000006 */
[----:B------:R-:W-:Y:S01]  /*8510*/  IMAD.MOV.U32 R4, RZ, RZ, R9 ;  /* 0x000000ffff047224 */ /* 0x000fe200078e0009 */
[----:B------:R-:W-:Y:S01]  /*8520*/  MOV R5, R36 ;  /* 0x0000002400057202 */ /* 0x000fe20000000f00 */
[----:B------:R-:W-:-:S03]  /*8530*/  IMAD.MOV.U32 R6, RZ, RZ, R37 ;  /* 0x000000ffff067224 */ /* 0x000fc600078e0025 */
[----:B----4-:R-:W-:Y:S01]  /*8540*/  PRMT R38, R0, 0x5410, R4 ;  /* 0x0000541000267816 */ /* 0x010fe20000000004 */
[----:B------:R-:W-:Y:S01]  /*8550*/  IMAD.MOV.U32 R4, RZ, RZ, R33 ;  /* 0x000000ffff047224 */ /* 0x000fe200078e0021 */
[----:B------:R-:W-:Y:S01]  /*8560*/  PRMT R51, R51, 0x5410, R5 ;  /* 0x0000541033337816 */ /* 0x000fe20000000005 */
        /* <DEDUP_REMOVED lines=11> */
[----:B------:R-:W-:-:S04]  /*8620*/  MOV R0, R24 ;  /* 0x0000001800007202 */ /* 0x000fc80000000f00 */
[----:B------:R-:W-:Y:S01]  /*8630*/  PRMT R46, R0, 0x5410, R4 ;  /* 0x00005410002e7816 */ /* 0x000fe20000000004 */
[----:B------:R-:W-:Y:S01]  /*8640*/  IMAD.MOV.U32 R0, RZ, RZ, R10 ;  /* 0x000000ffff007224 */ /* 0x000fe200078e000a */
[----:B------:R-:W-:Y:S01]  /*8650*/  PRMT R43, R5, 0x5410, R6 ;  /* 0x00005410052b7816 */ /* 0x000fe20000000006 */
[----:B------:R-:W-:Y:S01]  /*8660*/  IMAD.MOV.U32 R4, RZ, RZ, R11 ;  /* 0x000000ffff047224 */ /* 0x000fe200078e000b */
[----:B0-----:R-:W-:Y:S06]  /*8670*/  @!P0 BRA `(.L_x_485) ;  /* 0x0000012800488947 */ /* 0x001fec0003800000 */
.L_x_697:
[----:B------:R-:W-:Y:S05]  /*8680*/  BSYNC B1 ;  /* 0x0000000000017941 */ /* 0x000fea0003800000 */
.L_x_484:
[----:B------:R-:W-:Y:S01]  /*8690*/  PRMT R39, R0, 0x5410, R4 ;  /* 0x0000541000277816 */ /* 0x000fe20000000004 */
[----:B------:R-:W-:Y:S06]  /*86a0*/  @P1 BRA `(.L_x_486) ;  /* 0x0000002c005c1947 */ /* 0x000fec0003800000 */
[----:B------:R-:W2:Y:S01]  /*86b0*/  LDL R54, [R1+0x4c] ;  /* 0x00004c0001367983 */ /* 0x000ea20000100800 */
[----:B------:R-:W1:Y:S03]  /*86c0*/  LDC R4, c[0x0][0x3f4] ;  /* 0x0000fd00ff047b82 */ /* 0x000e660000000800 */
[----:B------:R-:W3:Y:S04]  /*86d0*/  LDL R53, [R1+0x28] ;  /* 0x0000280001357983 */ /* 0x000ee80000100800 */
[----:B------:R-:W4:Y:S04]  /*86e0*/  LDL R52, [R1+0x20] ;  /* 0x0000200001347983 */ /* 0x000f280000100800 */
[----:B------:R-:W5:Y:S04]  /*86f0*/  LDL R7, [R1+0x24] ;  /* 0x0000240001077983 */ /* 0x000f680000100800 */
[----:B------:R-:W5:Y:S01]  /*8700*/  LDL R6, [R1+0x2c] ;  /* 0x00002c0001067983 */ /* 0x000f620000100800 */
[----:B------:R-:W-:Y:S01]  /*8710*/  LEA.HI R40, R41, R40, RZ, 0x2 ;  /* 0x0000002829287211 */ /* 0x000fe200078f10ff */
[----:B------:R-:W-:Y:S03]  /*8720*/  BSSY B1, `(.L_x_487) ;  /* 0x000003a000017945 */ /* 0x000fe60003800000 */
[----:B------:R-:W-:-:S02]  /*8730*/  SHF.R.S32.HI R0, RZ, 0x2, R40 ;  /* 0x00000002ff007819 */ /* 0x000fc40000011428 */
[----:B0-----:R-:W-:Y:S02]  /*8740*/  SHF.R.S32.HI R3, RZ, 0x1f, R40 ;  /* 0x0000001fff037819 */ /* 0x001fe40000011428 */
[----:B-1----:R-:W-:Y:S02]  /*8750*/  ISETP.GE.AND P6, PT, R142, R4, PT ;  /* 0x000000048e00720c */ /* 0x002fe40003fc6270 */
[----:B------:R-:W-:Y:S02]  /*8760*/  LEA.HI R3, R3, R0, RZ, 0x2 ;  /* 0x0000000003037211 */ /* 0x000fe400078f10ff */
[----:B------:R-:W-:Y:S02]  /*8770*/  ISETP.GE.AND P4, PT, R155, R4, PT ;  /* 0x000000049b00720c */ /* 0x000fe40003f86270 */
[----:B------:R-:W-:-:S05]  /*8780*/  LOP3.LUT R5, R3, 0xfffffffc, RZ, 0xc0, !PT ;  /* 0xfffffffc03057812 */ /* 0x000fca00078ec0ff */
[----:B------:R-:W-:-:S05]  /*8790*/  IMAD.IADD R5, R0, 0x1, -R5 ;  /* 0x0000000100057824 */ /* 0x000fca00078e0a05 */
[----:B------:R-:W-:Y:S02]  /*87a0*/  LOP3.LUT P0, RZ, R5, 0x2, RZ, 0xc0, !PT ;  /* 0x0000000205ff7812 */ /* 0x000fe4000780c0ff */
[----:B--2---:R-:W-:Y:S02]  /*87b0*/  LEA R3, R54, R2, 0x1 ;  /* 0x0000000236037211 */ /* 0x004fe400078e08ff */
[----:B---3--:R-:W-:-:S03]  /*87c0*/  ISETP.GE.AND P1, PT, R53, R4, PT ;  /* 0x000000043500720c */ /* 0x008fc60003f26270 */
[----:B------:R-:W-:Y:S01]  /*87d0*/  VIADD R0, R3, 0x20 ;  /* 0x0000002003007836 */ /* 0x000fe20000000000 */
[-C--:B----4-:R-:W-:Y:S02]  /*87e0*/  ISETP.GE.AND P2, PT, R52, R4.reuse, PT ;  /* 0x000000043400720c */ /* 0x090fe40003f46270 */
[-C--:B-----5:R-:W-:Y:S02]  /*87f0*/  ISETP.GE.AND P3, PT, R7, R4.reuse, PT ;  /* 0x000000040700720c */ /* 0x0a0fe40003f66270 */
[----:B------:R-:W-:Y:S01]  /*8800*/  ISETP.GE.AND P5, PT, R6, R4, PT ;  /* 0x000000040600720c */ /* 0x000fe20003fa6270 */
[----:B------:R-:W-:-:S12]  /*8810*/  @P6 BRA `(.L_x_488) ;  /* 0x0000000000a86947 */ /* 0x000fd80003800000 */
[----:B------:R-:W0:Y:S01]  /*8820*/  LDS.128 R4, [R3+0xc400] ;  /* 0x00c4000003047984 */ /* 0x000e220000000c00 */
[----:B------:R-:W-:Y:S01]  /*8830*/  SHF.R.U32.HI R52, RZ, 0x10, R35 ;  /* 0x00000010ff347819 */ /* 0x000fe20000011623 */
[--C-:B------:R-:W-:Y:S01]  /*8840*/  HADD2.F32 R40, -RZ, R51.reuse.H1_H1 ;  /* 0x30000033ff287230 */ /* 0x100fe20000004100 */
[--C-:B------:R-:W-:Y:S01]  /*8850*/  SHF.R.U32.HI R41, RZ, 0x10, R37.reuse ;  /* 0x00000010ff297819 */ /* 0x100fe20000011625 */
[----:B------:R-:W-:Y:S01]  /*8860*/  HADD2.F32 R51, -RZ, R51.H0_H0 ;  /* 0x20000033ff337230 */ /* 0x000fe20000004100 */
[----:B------:R-:W-:Y:S01]  /*8870*/  SHF.R.U64 R57, R36, 0x10, R37 ;  /* 0x0000001024397819 */ /* 0x000fe20000001225 */
[----:B------:R-:W-:Y:S01]  /*8880*/  HADD2.F32 R52, -RZ, R52.H0_H0 ;  /* 0x20000034ff347230 */ /* 0x000fe20000004100 */
[----:B------:R-:W-:Y:S01]  /*8890*/  SHF.R.U64 R55, R34, 0x10, R35 ;  /* 0x0000001022377819 */ /* 0x000fe20000001223 */
[----:B------:R-:W-:Y:S02]  /*88a0*/  HADD2.F32 R41, -RZ, R41.H0_H0 ;  /* 0x20000029ff297230 */ /* 0x000fe40000004100 */
[----:B0-----:R-:W-:-:S02]  /*88b0*/  HADD2.F32 R36, -RZ, R7.H0_H0 ;  /* 0x20000007ff247230 */ /* 0x001fc40000004100 */
[----:B------:R-:W-:Y:S02]  /*88c0*/  HADD2.F32 R37, -RZ, R7.H1_H1 ;  /* 0x30000007ff257230 */ /* 0x000fe40000004100 */
[--C-:B------:R-:W-:Y:S02]  /*88d0*/  HADD2.F32 R7, -RZ, R4.reuse.H0_H0 ;  /* 0x20000004ff077230 */ /* 0x100fe40000004100 */
[----:B------:R-:W-:Y:S02]  /*88e0*/  HADD2.F32 R4, -RZ, R4.H1_H1 ;  /* 0x30000004ff047230 */ /* 0x000fe40000004100 */
[CC--:B------:R-:W-:Y:S01]  /*88f0*/  FMUL.FTZ R53, R37.reuse, R52.reuse ;  /* 0x0000003425357220 */ /* 0x0c0fe20000410000 */
[----:B------:R-:W-:Y:S01]  /*8900*/  FMUL.FTZ R37, R37, R41 ;  /* 0x0000002925257220 */ /* 0x000fe20000410000 */
[--C-:B------:R-:W-:Y:S02]  /*8910*/  HADD2.F32 R34, -RZ, R6.reuse.H0_H0 ;  /* 0x20000006ff227230 */ /* 0x100fe40000004100 */
[----:B------:R-:W-:Y:S01]  /*8920*/  FMUL.FTZ R54, R4, R51 ;  /* 0x0000003304367220 */ /* 0x000fe20000410000 */
[----:B------:R-:W-:Y:S01]  /*8930*/  FFMA.FTZ R56, R36, R52, R37 ;  /* 0x0000003424387223 */ /* 0x000fe20000010025 */
[----:B------:R-:W-:-:S02]  /*8940*/  HADD2.F32 R35, -RZ, R6.H1_H1 ;  /* 0x30000006ff237230 */ /* 0x000fc40000004100 */
[-C--:B------:R-:W-:Y:S01]  /*8950*/  FMUL.FTZ R52, R4, R40.reuse ;  /* 0x0000002804347220 */ /* 0x080fe20000410000 */
[C---:B------:R-:W-:Y:S01]  /*8960*/  FFMA.FTZ R54, R7.reuse, R40, -R54 ;  /* 0x0000002807367223 */ /* 0x040fe20000010836 */
[--C-:B------:R-:W-:Y:S02]  /*8970*/  HADD2.F32 R6, -RZ, R5.reuse.H0_H0 ;  /* 0x20000005ff067230 */ /* 0x100fe40000004100 */
[----:B------:R-:W-:Y:S01]  /*8980*/  FFMA.FTZ R53, R36, R41, -R53 ;  /* 0x0000002924357223 */ /* 0x000fe20000010835 */
[----:B------:R-:W-:Y:S02]  /*8990*/  HADD2.F32 R40, -RZ, R50.H1_H1 ;  /* 0x30000032ff287230 */ /* 0x000fe40000004100 */
[----:B------:R-:W-:Y:S01]  /*89a0*/  FFMA.FTZ R51, R7, R51, R52 ;  /* 0x0000003307337223 */ /* 0x000fe20000010034 */
[----:B------:R-:W-:Y:S02]  /*89b0*/  HADD2.F32 R5, -RZ, R5.H1_H1 ;  /* 0x30000005ff057230 */ /* 0x000fe40000004100 */
[----:B------:R-:W-:-:S02]  /*89c0*/  HADD2.F32 R36, -RZ, R58.H0_H0 ;  /* 0x2000003aff247230 */ /* 0x000fc40000004100 */
[C---:B------:R-:W-:Y:S01]  /*89d0*/  FMUL.FTZ R41, R35.reuse, R40 ;  /* 0x0000002823297220 */ /* 0x040fe20000410000 */
[----:B------:R-:W-:Y:S02]  /*89e0*/  HADD2.F32 R37, -RZ, R55.H0_H0 ;  /* 0x20000037ff257230 */ /* 0x000fe40000004100 */
[----:B------:R-:W-:Y:S02]  /*89f0*/  HADD2.F32 R4, -RZ, R57.H0_H0 ;  /* 0x20000039ff047230 */ /* 0x000fe40000004100 */
[-C--:B------:R-:W-:Y:S01]  /*8a00*/  FMUL.FTZ R35, R35, R36.reuse ;  /* 0x0000002423237220 */ /* 0x080fe20000410000 */
[C---:B------:R-:W-:Y:S01]  /*8a10*/  FFMA.FTZ R41, R34.reuse, R36, -R41 ;  /* 0x0000002422297223 */ /* 0x040fe20000010829 */
[C---:B------:R-:W-:Y:S01]  /*8a20*/  FMUL.FTZ R7, R5.reuse, R37 ;  /* 0x0000002505077220 */ /* 0x040fe20000410000 */
[----:B------:R-:W-:Y:S01]  /*8a30*/  FMUL.FTZ R52, R5, R4 ;  /* 0x0000000405347220 */ /* 0x000fe20000410000 */
[----:B------:R-:W-:Y:S02]  /*8a40*/  FFMA.FTZ R34, R34, R40, R35 ;  /* 0x0000002822227223 */ /* 0x000fe40000010023 */
[----:B------:R-:W-:Y:S01]  /*8a50*/  FFMA.FTZ R5, R6, R4, -R7 ;  /* 0x0000000406057223 */ /* 0x000fe20000010807 */
[----:B------:R-:W-:Y:S01]  /*8a60*/  F2FP.F16.F32.PACK_AB R7, R56, R53 ;  /* 0x000000353807723e */ /* 0x000fe200000000ff */
[----:B------:R-:W-:Y:S01]  /*8a70*/  FFMA.FTZ R52, R6, R37, R52 ;  /* 0x0000002506347223 */ /* 0x000fe20000010034 */
[----:B------:R-:W-:-:S02]  /*8a80*/  F2FP.F16.F32.PACK_AB R4, R51, R54 ;  /* 0x000000363304723e */ /* 0x000fc400000000ff */
[----:B------:R-:W-:Y:S02]  /*8a90*/  F2FP.F16.F32.PACK_AB R6, R34, R41 ;  /* 0x000000292206723e */ /* 0x000fe400000000ff */
[----:B------:R-:W-:-:S05]  /*8aa0*/  F2FP.F16.F32.PACK_AB R5, R52, R5 ;  /* 0x000000053405723e */ /* 0x000fca00000000ff */
[----:B------:R0:W-:Y:S02]  /*8ab0*/  STS.128 [R3+0xc400], R4 ;  /* 0x00c4000403007388 */ /* 0x0001e40000000c00 */
.L_x_488:
[----:B------:R-:W-:Y:S05]  /*8ac0*/  BSYNC B1 ;  /* 0x0000000000017941 */ /* 0x000fea0003800000 */
.L_x_487:
[----:B------:R-:W-:Y:S01]  /*8ad0*/  BSSY B1, `(.L_x_489) ;  /* 0x000002d000017945 */ /* 0x000fe20003800000 */
[----:B------:R-:W-:-:S03]  /*8ae0*/  @P0 VIADD R0, R3, 0xffffffe0 ;  /* 0xffffffe003000836 */ /* 0x000fc60000000000 */
[----:B------:R-:W-:Y:S05]  /*8af0*/  @P1 BRA `(.L_x_490) ;  /* 0x0000000000a81947 */ /* 0x000fea0003800000 */
[----:B0-----:R-:W0:Y:S01]  /*8b00*/  LDS.128 R4, [R0+0xc400] ;  /* 0x00c4000000047984 */ /* 0x001e220000000c00 */
[----:B------:R-:W-:Y:S01]  /*8b10*/  SHF.R.U32.HI R36, RZ, 0x10, R31 ;  /* 0x00000010ff247819 */ /* 0x000fe2000001161f */
[----:B------:R-:W-:Y:S01]  /*8b20*/  HADD2.F32 R34, -RZ, R58.H1_H1 ;  /* 0x3000003aff227230 */ /* 0x000fe20000004100 */
[--C-:B------:R-:W-:Y:S01]  /*8b30*/  SHF.R.U32.HI R35, RZ, 0x10, R33.reuse ;  /* 0x00000010ff237819 */ /* 0x100fe20000011621 */
[----:B------:R-:W-:Y:S01]  /*8b40*/  HADD2.F32 R50, -RZ, R50.H0_H0 ;  /* 0x20000032ff327230 */ /* 0x000fe20000004100 */
[----:B------:R-:W-:Y:S01]  /*8b50*/  SHF.R.U64 R53, R32, 0x10, R33 ;  /* 0x0000001020357819 */ /* 0x000fe20000001221 */
[----:B------:R-:W-:Y:S01]  /*8b60*/  HADD2.F32 R36, -RZ, R36.H0_H0 ;  /* 0x20000024ff247230 */ /* 0x000fe20000004100 */
[----:B------:R-:W-:Y:S01]  /*8b70*/  SHF.R.U64 R51, R30, 0x10, R31 ;  /* 0x000000101e337819 */ /* 0x000fe2000000121f */
[----:B------:R-:W-:Y:S02]  /*8b80*/  HADD2.F32 R35, -RZ, R35.H0_H0 ;  /* 0x20000023ff237230 */ /* 0x000fe40000004100 */
[----:B0-----:R-:W-:-:S02]  /*8b90*/  HADD2.F32 R33, -RZ, R7.H1_H1 ;  /* 0x30000007ff217230 */ /* 0x001fc40000004100 */
[----:B------:R-:W-:Y:S02]  /*8ba0*/  HADD2.F32 R32, -RZ, R7.H0_H0 ;  /* 0x20000007ff207230 */ /* 0x000fe40000004100 */
[--C-:B------:R-:W-:Y:S02]  /*8bb0*/  HADD2.F32 R7, -RZ, R4.reuse.H0_H0 ;  /* 0x20000004ff077230 */ /* 0x100fe40000004100 */
[CC--:B------:R-:W-:Y:S01]  /*8bc0*/  FMUL.FTZ R37, R33.reuse, R36.reuse ;  /* 0x0000002421257220 */ /* 0x0c0fe20000410000 */
[----:B------:R-:W-:Y:S01]  /*8bd0*/  FMUL.FTZ R33, R33, R35 ;  /* 0x0000002321217220 */ /* 0x000fe20000410000 */
[----:B------:R-:W-:Y:S02]  /*8be0*/  HADD2.F32 R4, -RZ, R4.H1_H1 ;  /* 0x30000004ff047230 */ /* 0x000fe40000004100 */
[--C-:B------:R-:W-:Y:S02]  /*8bf0*/  HADD2.F32 R30, -RZ, R6.reuse.H0_H0 ;  /* 0x20000006ff1e7230 */ /* 0x100fe40000004100 */
[----:B------:R-:W-:Y:S01]  /*8c00*/  FFMA.FTZ R52, R32, R36, R33 ;  /* 0x0000002420347223 */ /* 0x000fe20000010021 */
[----:B------:R-:W-:-:S02]  /*8c10*/  HADD2.F32 R31, -RZ, R6.H1_H1 ;  /* 0x30000006ff1f7230 */ /* 0x000fc40000004100 */
[----:B------:R-:W-:Y:S01]  /*8c20*/  FMUL.FTZ R40, R4, R50 ;  /* 0x0000003204287220 */ /* 0x000fe20000410000 */
[----:B------:R-:W-:Y:S02]  /*8c30*/  HADD2.F32 R33, -RZ, R49.H0_H0 ;  /* 0x20000031ff217230 */ /* 0x000fe40000004100 */
[----:B------:R-:W-:Y:S01]  /*8c40*/  FFMA.FTZ R41, R32, R35, -R37 ;  /* 0x0000002320297223 */ /* 0x000fe20000010825 */
[----:B------:R-:W-:Y:S02]  /*8c50*/  HADD2.F32 R6, -RZ, R5.H0_H0 ;  /* 0x20000005ff067230 */ /* 0x000fe40000004100 */
[-C--:B------:R-:W-:Y:S01]  /*8c60*/  FMUL.FTZ R36, R4, R34.reuse ;  /* 0x0000002204247220 */ /* 0x080fe20000410000 */
[----:B------:R-:W-:Y:S02]  /*8c70*/  HADD2.F32 R49, -RZ, R49.H1_H1 ;  /* 0x30000031ff317230 */ /* 0x000fe40000004100 */
[----:B------:R-:W-:Y:S01]  /*8c80*/  FFMA.FTZ R40, R7, R34, -R40 ;  /* 0x0000002207287223 */ /* 0x000fe20000010828 */
[----:B------:R-:W-:-:S02]  /*8c90*/  HADD2.F32 R5, -RZ, R5.H1_H1 ;  /* 0x30000005ff057230 */ /* 0x000fc40000004100 */
[----:B------:R-:W-:Y:S01]  /*8ca0*/  FFMA.FTZ R35, R7, R50, R36 ;  /* 0x0000003207237223 */ /* 0x000fe20000010024 */
[----:B------:R-:W-:Y:S02]  /*8cb0*/  HADD2.F32 R32, -RZ, R51.H0_H0 ;  /* 0x20000033ff207230 */ /* 0x000fe40000004100 */
[C---:B------:R-:W-:Y:S01]  /*8cc0*/  FMUL.FTZ R37, R31.reuse, R33 ;  /* 0x000000211f257220 */ /* 0x040fe20000410000 */
[----:B------:R-:W-:Y:S02]  /*8cd0*/  HADD2.F32 R4, -RZ, R53.H0_H0 ;  /* 0x20000035ff047230 */ /* 0x000fe40000004100 */
[-C--:B------:R-:W-:Y:S01]  /*8ce0*/  FMUL.FTZ R34, R31, R49.reuse ;  /* 0x000000311f227220 */ /* 0x080fe20000410000 */
[C---:B------:R-:W-:Y:S01]  /*8cf0*/  FMUL.FTZ R7, R5.reuse, R32 ;  /* 0x0000002005077220 */ /* 0x040fe20000410000 */
[C---:B------:R-:W-:Y:S01]  /*8d00*/  FFMA.FTZ R37, R30.reuse, R49, -R37 ;  /* 0x000000311e257223 */ /* 0x040fe20000010825 */
[-C--:B------:R-:W-:Y:S01]  /*8d10*/  FMUL.FTZ R31, R5, R4.reuse ;  /* 0x00000004051f7220 */ /* 0x080fe20000410000 */
[----:B------:R-:W-:Y:S01]  /*8d20*/  FFMA.FTZ R34, R30, R33, R34 ;  /* 0x000000211e227223 */ /* 0x000fe20000010022 */
[----:B------:R-:W-:Y:S01]  /*8d30*/  FFMA.FTZ R5, R6, R4, -R7 ;  /* 0x0000000406057223 */ /* 0x000fe20000010807 */
[----:B------:R-:W-:Y:S01]  /*8d40*/  F2FP.F16.F32.PACK_AB R7, R52, R41 ;  /* 0x000000293407723e */ /* 0x000fe200000000ff */
[----:B------:R-:W-:Y:S01]  /*8d50*/  FFMA.FTZ R32, R6, R32, R31 ;  /* 0x0000002006207223 */ /* 0x000fe2000001001f */
[----:B------:R-:W-:-:S02]  /*8d60*/  F2FP.F16.F32.PACK_AB R4, R35, R40 ;  /* 0x000000282304723e */ /* 0x000fc400000000ff */
[----:B------:R-:W-:Y:S02]  /*8d70*/  F2FP.F16.F32.PACK_AB R6, R34, R37 ;  /* 0x000000252206723e */ /* 0x000fe400000000ff */
[----:B------:R-:W-:-:S05]  /*8d80*/  F2FP.F16.F32.PACK_AB R5, R32, R5 ;  /* 0x000000052005723e */ /* 0x000fca00000000ff */
[----:B------:R1:W-:Y:S02]  /*8d90*/  STS.128 [R0+0xc400], R4 ;  /* 0x00c4000400007388 */ /* 0x0003e40000000c00 */
.L_x_490:
[----:B------:R-:W-:Y:S05]  /*8da0*/  BSYNC B1 ;  /* 0x0000000000017941 */ /* 0x000fea0003800000 */
.L_x_489:
[----:B------:R-:W-:Y:S04]  /*8db0*/  BSSY B1, `(.L_x_491) ;  /* 0x000002c000017945 */ /* 0x000fe80003800000 */
[----:B------:R-:W-:Y:S05]  /*8dc0*/  @P2 BRA `(.L_x_492) ;  /* 0x0000000000a82947 */ /* 0x000fea0003800000 */
[----:B01----:R-:W0:Y:S01]  /*8dd0*/  LDS.128 R4, [R3+0xf400] ;  /* 0x00f4000003047984 */ /* 0x003e220000000c00 */
        /* <DEDUP_REMOVED lines=18> */
[----:B------:R-:W-:Y:S02]  /*8f00*/  HADD2.F32 R29, -RZ, R47.H1_H1 ;  /* 0x3000002fff1d7230 */ /* 0x000fe40000004100 */
[----:B------:R-:W-:Y:S01]  /*8f10*/  FFMA.FTZ R35, R28, R31, -R33 ;  /* 0x0000001f1c237223 */ /* 0x000fe20000010821 */
[----:B------:R-:W-:Y:S02]  /*8f20*/  HADD2.F32 R6, -RZ, R5.H0_H0 ;  /* 0x20000005ff067230 */ /* 0x000fe40000004100 */
[-C--:B------:R-:W-:Y:S01]  /*8f30*/  FMUL.FTZ R32, R4, R30.reuse ;  /* 0x0000001e04207220 */ /* 0x080fe20000410000 */
[----:B------:R-:W-:Y:S02]  /*8f40*/  HADD2.F32 R47, -RZ, R47.H0_H0 ;  /* 0x2000002fff2f7230 */ /* 0x000fe40000004100 */
        /* <DEDUP_REMOVED lines=18> */
.L_x_492:
[----:B------:R-:W-:Y:S05]  /*9070*/  BSYNC B1 ;  /* 0x0000000000017941 */ /* 0x000fea0003800000 */
.L_x_491:
[----:B------:R-:W-:Y:S04]  /*9080*/  BSSY B1, `(.L_x_493) ;  /* 0x000002c000017945 */ /* 0x000fe80003800000 */
[----:B------:R-:W-:Y:S05]  /*9090*/  @P3 BRA `(.L_x_494) ;  /* 0x0000000000a83947 */ /* 0x000fea0003800000 */
[----:B012---:R-:W0:Y:S01]  /*90a0*/  LDS.128 R4, [R0+0xf400] ;  /* 0x00f4000000047984 */ /* 0x007e220000000c00 */
[----:B------:R-:W-:Y:S01]  /*90b0*/  SHF.R.U32.HI R27, RZ, 0x10, R25 ;  /* 0x00000010ff1b7819 */ /* 0x000fe20000011619 */
[----:B------:R-:W-:Y:S01]  /*90c0*/  HADD2.F32 R26, -RZ, R46.H0_H0 ;  /* 0x2000002eff1a7230 */ /* 0x000fe20000004100 */
[----:B------:R-:W-:Y:S01]  /*90d0*/  SHF.R.U32.HI R29, RZ, 0x10, R21 ;  /* 0x00000010ff1d7819 */ /* 0x000fe20000011615 */
[----:B------:R-:W-:Y:S01]  /*90e0*/  HADD2.F32 R28, -RZ, R45.H0_H0 ;  /* 0x2000002dff1c7230 */ /* 0x000fe20000004100 */
[----:B------:R-:W-:Y:S01]  /*90f0*/  SHF.R.U64 R35, R24, 0x10, R25 ;  /* 0x0000001018237819 */ /* 0x000fe20000001219 */
[----:B------:R-:W-:Y:S01]  /*9100*/  HADD2.F32 R27, -RZ, R27.H0_H0 ;  /* 0x2000001bff1b7230 */ /* 0x000fe20000004100 */
[----:B------:R-:W-:Y:S01]  /*9110*/  SHF.R.U64 R33, R20, 0x10, R21 ;  /* 0x0000001014217819 */ /* 0x000fe20000001215 */
[----:B------:R-:W-:Y:S02]  /*9120*/  HADD2.F32 R29, -RZ, R29.H0_H0 ;  /* 0x2000001dff1d7230 */ /* 0x000fe40000004100 */
[----:B------:R-:W-:-:S02]  /*9130*/  HADD2.F32 R45, -RZ, R45.H1_H1 ;  /* 0x3000002dff2d7230 */ /* 0x000fc40000004100 */
[----:B------:R-:W-:Y:S02]  /*9140*/  HADD2.F32 R46, -RZ, R46.H1_H1 ;  /* 0x3000002eff2e7230 */ /* 0x000fe40000004100 */
[--C-:B0-----:R-:W-:Y:S02]  /*9150*/  HADD2.F32 R25, -RZ, R7.reuse.H1_H1 ;  /* 0x30000007ff197230 */ /* 0x101fe40000004100 */
[----:B------:R-:W-:Y:S02]  /*9160*/  HADD2.F32 R24, -RZ, R7.H0_H0 ;  /* 0x20000007ff187230 */ /* 0x000fe40000004100 */
[--C-:B------:R-:W-:Y:S02]  /*9170*/  HADD2.F32 R7, -RZ, R4.reuse.H0_H0 ;  /* 0x20000004ff077230 */ /* 0x100fe40000004100 */
[C---:B------:R-:W-:Y:S01]  /*9180*/  FMUL.FTZ R32, R25.reuse, R27 ;  /* 0x0000001b19207220 */ /* 0x040fe20000410000 */
[----:B------:R-:W-:Y:S02]  /*9190*/  HADD2.F32 R4, -RZ, R4.H1_H1 ;  /* 0x30000004ff047230 */ /* 0x000fe40000004100 */
[----:B------:R-:W-:Y:S01]  /*91a0*/  FMUL.FTZ R31, R25, R29 ;  /* 0x0000001d191f7220 */ /* 0x000fe20000410000 */
[----:B------:R-:W-:-:S02]  /*91b0*/  HADD2.F32 R20, -RZ, R6.H0_H0 ;  /* 0x20000006ff147230 */ /* 0x000fc40000004100 */
[----:B------:R-:W-:Y:S01]  /*91c0*/  FFMA.FTZ R34, R24, R29, R32 ;  /* 0x0000001d18227223 */ /* 0x000fe20000010020 */
[----:B------:R-:W-:Y:S02]  /*91d0*/  HADD2.F32 R21, -RZ, R6.H1_H1 ;  /* 0x30000006ff157230 */ /* 0x000fe40000004100 */
[----:B------:R-:W-:Y:S01]  /*91e0*/  FMUL.FTZ R30, R4, R28 ;  /* 0x0000001c041e7220 */ /* 0x000fe20000410000 */
[--C-:B------:R-:W-:Y:S02]  /*91f0*/  HADD2.F32 R6, -RZ, R5.reuse.H0_H0 ;  /* 0x20000005ff067230 */ /* 0x100fe40000004100 */
[----:B------:R-:W-:Y:S01]  /*9200*/  FFMA.FTZ R31, R24, R27, -R31 ;  /* 0x0000001b181f7223 */ /* 0x000fe2000001081f */
[-C--:B------:R-:W-:Y:S01]  /*9210*/  FMUL.FTZ R32, R4, R26.reuse ;  /* 0x0000001a04207220 */ /* 0x080fe20000410000 */
[----:B------:R-:W-:Y:S02]  /*9220*/  HADD2.F32 R5, -RZ, R5.H1_H1 ;  /* 0x30000005ff057230 */ /* 0x000fe40000004100 */
[----:B------:R-:W-:Y:S01]  /*9230*/  FFMA.FTZ R30, R7, R26, -R30 ;  /* 0x0000001a071e7223 */ /* 0x000fe2000001081e */
[----:B------:R-:W-:-:S02]  /*9240*/  HADD2.F32 R24, -RZ, R33.H0_H0 ;  /* 0x20000021ff187230 */ /* 0x000fc40000004100 */
[----:B------:R-:W-:Y:S01]  /*9250*/  FFMA.FTZ R25, R7, R28, R32 ;  /* 0x0000001c07197223 */ /* 0x000fe20000010020 */
[----:B------:R-:W-:Y:S02]  /*9260*/  HADD2.F32 R4, -RZ, R35.H0_H0 ;  /* 0x20000023ff047230 */ /* 0x000fe40000004100 */
[CC--:B------:R-:W-:Y:S01]  /*9270*/  FMUL.FTZ R27, R21.reuse, R45.reuse ;  /* 0x0000002d151b7220 */ /* 0x0c0fe20000410000 */
[----:B------:R-:W-:Y:S01]  /*9280*/  FMUL.FTZ R26, R21, R46 ;  /* 0x0000002e151a7220 */ /* 0x000fe20000410000 */
[C---:B------:R-:W-:Y:S01]  /*9290*/  FMUL.FTZ R7, R5.reuse, R24 ;  /* 0x0000001805077220 */ /* 0x040fe20000410000 */
[----:B------:R-:W-:Y:S01]  /*92a0*/  FMUL.FTZ R21, R5, R4 ;  /* 0x0000000405157220 */ /* 0x000fe20000410000 */
[C---:B------:R-:W-:Y:S01]  /*92b0*/  FFMA.FTZ R27, R20.reuse, R46, -R27 ;  /* 0x0000002e141b7223 */ /* 0x040fe2000001081b */
[----:B------:R-:W-:Y:S01]  /*92c0*/  FFMA.FTZ R26, R20, R45, R26 ;  /* 0x0000002d141a7223 */ /* 0x000fe2000001001a */
[C---:B------:R-:W-:Y:S01]  /*92d0*/  FFMA.FTZ R5, R6.reuse, R4, -R7 ;  /* 0x0000000406057223 */ /* 0x040fe20000010807 */
[----:B------:R-:W-:Y:S01]  /*92e0*/  FFMA.FTZ R24, R6, R24, R21 ;  /* 0x0000001806187223 */ /* 0x000fe20000010015 */
[----:B------:R-:W-:-:S02]  /*92f0*/  F2FP.F16.F32.PACK_AB R7, R34, R31 ;  /* 0x0000001f2207723e */ /* 0x000fc400000000ff */
[----:B------:R-:W-:Y:S02]  /*9300*/  F2FP.F16.F32.PACK_AB R6, R26, R27 ;  /* 0x0000001b1a06723e */ /* 0x000fe400000000ff */
[----:B------:R-:W-:Y:S02]  /*9310*/  F2FP.F16.F32.PACK_AB R4, R25, R30 ;  /* 0x0000001e1904723e */ /* 0x000fe400000000ff */
[----:B------:R-:W-:-:S05]  /*9320*/  F2FP.F16.F32.PACK_AB R5, R24, R5 ;  /* 0x000000051805723e */ /* 0x000fca00000000ff */
[----:B------:R3:W-:Y:S02]  /*9330*/  STS.128 [R0+0xf400], R4 ;  /* 0x00f4000400007388 */ /* 0x0007e40000000c00 */
.L_x_494:
[----:B------:R-:W-:Y:S05]  /*9340*/  BSYNC B1 ;  /* 0x0000000000017941 */ /* 0x000fea0003800000 */
.L_x_493:
[----:B------:R-:W-:Y:S04]  /*9350*/  BSSY B1, `(.L_x_495) ;  /* 0x000002c000017945 */ /* 0x000fe80003800000 */
[----:B------:R-:W-:Y:S05]  /*9360*/  @P4 BRA `(.L_x_496) ;  /* 0x0000000000a84947 */ /* 0x000fea0003800000 */
[----:B0123--:R-:W0:Y:S01]  /*9370*/  LDS.128 R4, [R3+0x12400] ;  /* 0x0124000003047984 */ /* 0x00fe220000000c00 */
[----:B------:R-:W-:Y:S01]  /*9380*/  SHF.R.U32.HI R21, RZ, 0x10, R15 ;  /* 0x00000010ff157819 */ /* 0x000fe2000001160f */
[----:B------:R-:W-:Y:S01]  /*9390*/  HADD2.F32 R20, -RZ, R43.H0_H0 ;  /* 0x2000002bff147230 */ /* 0x000fe20000004100 */
[----:B------:R-:W-:Y:S01]  /*93a0*/  SHF.R.U32.HI R25, RZ, 0x10, R13 ;  /* 0x00000010ff197819 */ /* 0x000fe2000001160d */
[--C-:B------:R-:W-:Y:S01]  /*93b0*/  HADD2.F32 R24, -RZ, R42.reuse.H0_H0 ;  /* 0x2000002aff187230 */ /* 0x100fe20000004100 */
        /* <DEDUP_REMOVED lines=24> */
[C---:B------:R-:W-:Y:S01]  /*9540*/  FMUL.FTZ R21, R13.reuse, R42 ;  /* 0x0000002a0d157220 */ /* 0x040fe20000410000 */
[-C--:B------:R-:W-:Y:S01]  /*9550*/  FMUL.FTZ R25, R13, R43.reuse ;  /* 0x0000002b0d197220 */ /* 0x080fe20000410000 */
        /* <DEDUP_REMOVED lines=11> */
.L_x_496:
[----:B------:R-:W-:Y:S05]  /*9610*/  BSYNC B1 ;  /* 0x0000000000017941 */ /* 0x000fea0003800000 */
.L_x_495:
[----:B------:R-:W-:Y:S05]  /*9620*/  @P5 BRA `(.L_x_486) ;  /* 0x0000001c007c5947 */ /* 0x000fea0003800000 */
[----:B01234-:R-:W0:Y:S01]  /*9630*/  LDS.128 R4, [R0+0x12400] ;  /* 0x0124000000047984 */ /* 0x01fe220000000c00 */
[----:B------:R-:W-:Y:S01]  /*9640*/  SHF.R.U32.HI R14, RZ, 0x10, R9 ;  /* 0x00000010ff0e7819 */ /* 0x000fe20000011609 */
[--C-:B------:R-:W-:Y:S01]  /*9650*/  HADD2.F32 R13, -RZ, R38.reuse.H0_H0 ;  /* 0x20000026ff0d7230 */ /* 0x100fe20000004100 */
[--C-:B------:R-:W-:Y:S01]  /*9660*/  SHF.R.U32.HI R12, RZ, 0x10, R11.reuse ;  /* 0x00000010ff0c7819 */ /* 0x100fe2000001160b */
[----:B------:R-:W-:Y:S01]  /*9670*/  HADD2.F32 R38, -RZ, R38.H1_H1 ;  /* 0x30000026ff267230 */ /* 0x000fe20000004100 */
[----:B------:R-:W-:Y:S01]  /*9680*/  SHF.R.U64 R24, R10, 0x10, R11 ;  /* 0x000000100a187819 */ /* 0x000fe2000000120b */
[----:B------:R-:W-:Y:S01]  /*9690*/  HADD2.F32 R14, -RZ, R14.H0_H0 ;  /* 0x2000000eff0e7230 */ /* 0x000fe20000004100 */
[----:B------:R-:W-:Y:S01]  /*96a0*/  SHF.R.U64 R21, R8, 0x10, R9 ;  /* 0x0000001008157819 */ /* 0x000fe20000001209 */
[----:B------:R-:W-:Y:S02]  /*96b0*/  HADD2.F32 R12, -RZ, R12.H0_H0 ;  /* 0x2000000cff0c7230 */ /* 0x000fe40000004100 */
[----:B------:R-:W-:-:S02]  /*96c0*/  HADD2.F32 R11, -RZ, R39.H0_H0 ;  /* 0x20000027ff0b7230 */ /* 0x000fc40000004100 */
[----:B------:R-:W-:Y:S02]  /*96d0*/  HADD2.F32 R39, -RZ, R39.H1_H1 ;  /* 0x30000027ff277230 */ /* 0x000fe40000004100 */
[--C-:B0-----:R-:W-:Y:S02]  /*96e0*/  HADD2.F32 R10, -RZ, R7.reuse.H1_H1 ;  /* 0x30000007ff0a7230 */ /* 0x101fe40000004100 */
[--C-:B------:R-:W-:Y:S02]  /*96f0*/  HADD2.F32 R3, -RZ, R4.reuse.H0_H0 ;  /* 0x20000004ff037230 */ /* 0x100fe40000004100 */
[----:B------:R-:W-:Y:S02]  /*9700*/  HADD2.F32 R9, -RZ, R7.H0_H0 ;  /* 0x20000007ff097230 */ /* 0x000fe40000004100 */
[C---:B------:R-:W-:Y:S01]  /*9710*/  FMUL.FTZ R20, R10.reuse, R14 ;  /* 0x0000000e0a147220 */ /* 0x040fe20000410000 */
[----:B------:R-:W-:Y:S02]  /*9720*/  HADD2.F32 R4, -RZ, R4.H1_H1 ;  /* 0x30000004ff047230 */ /* 0x000fe40000004100 */
[----:B------:R-:W-:Y:S01]  /*9730*/  FMUL.FTZ R15, R10, R12 ;  /* 0x0000000c0a0f7220 */ /* 0x000fe20000410000 */
[----:B------:R-:W-:-:S02]  /*9740*/  HADD2.F32 R7, -RZ, R6.H0_H0 ;  /* 0x20000006ff077230 */ /* 0x000fc40000004100 */
[C---:B------:R-:W-:Y:S01]  /*9750*/  FFMA.FTZ R20, R9.reuse, R12, -R20 ;  /* 0x0000000c09147223 */ /* 0x040fe20000010814 */
[----:B------:R-:W-:Y:S02]  /*9760*/  HADD2.F32 R8, -RZ, R6.H1_H1 ;  /* 0x30000006ff087230 */ /* 0x000fe40000004100 */
[C---:B------:R-:W-:Y:S01]  /*9770*/  FMUL.FTZ R10, R4.reuse, R13 ;  /* 0x0000000d040a7220 */ /* 0x040fe20000410000 */
[--C-:B------:R-:W-:Y:S02]  /*9780*/  HADD2.F32 R6, -RZ, R5.reuse.H0_H0 ;  /* 0x20000005ff067230 */ /* 0x100fe40000004100 */
[----:B------:R-:W-:Y:S01]  /*9790*/  FFMA.FTZ R15, R9, R14, R15 ;  /* 0x0000000e090f7223 */ /* 0x000fe2000001000f */
[-C--:B------:R-:W-:Y:S01]  /*97a0*/  FMUL.FTZ R12, R4, R11.reuse ;  /* 0x0000000b040c7220 */ /* 0x080fe20000410000 */
[----:B------:R-:W-:Y:S02]  /*97b0*/  HADD2.F32 R5, -RZ, R5.H1_H1 ;  /* 0x30000005ff057230 */ /* 0x000fe40000004100 */
[----:B------:R-:W-:Y:S01]  /*97c0*/  FFMA.FTZ R10, R3, R11, -R10 ;  /* 0x0000000b030a7223 */ /* 0x000fe2000001080a */
[----:B------:R-:W-:-:S02]  /*97d0*/  HADD2.F32 R9, -RZ, R21.H0_H0 ;  /* 0x20000015ff097230 */ /* 0x000fc40000004100 */
[----:B------:R-:W-:Y:S01]  /*97e0*/  FFMA.FTZ R3, R3, R13, R12 ;  /* 0x0000000d03037223 */ /* 0x000fe2000001000c */
[----:B------:R-:W-:Y:S02]  /*97f0*/  HADD2.F32 R4, -RZ, R24.H0_H0 ;  /* 0x20000018ff047230 */ /* 0x000fe40000004100 */
[C---:B------:R-:W-:Y:S01]  /*9800*/  FMUL.FTZ R12, R8.reuse, R38 ;  /* 0x00000026080c7220 */ /* 0x040fe20000410000 */
        /* <DEDUP_REMOVED lines=11> */
[----:B------:R0:W-:Y:S01]  /*98c0*/  STS.128 [R0+0x12400], R4 ;  /* 0x0124000400007388 */ /* 0x0001e20000000c00 */
[----:B------:R-:W-:Y:S05]  /*98d0*/  BRA `(.L_x_486) ;  /* 0x0000001800d07947 */ /* 0x000fea0003800000 */
.L_x_480:
[----:B------:R-:W-:-:S03]  /*98e0*/  UMOV UR4, 0xffffffff ;  /* 0xffffffff00047882 */ /* 0x000fc60000000000 */
[----:B------:R-:W-:Y:S05]  /*98f0*/  BRA.DIV UR4, `(.L_x_497) ;  /* 0x0000011604bc7947 */ /* 0x000fea000b800000 */
[----:B------:R1:W2:Y:S04]  /*9900*/  SHFL.IDX PT, R0, R25, RZ, 0x1e1f ;  /* 0x001e1fff19007589 */ /* 0x0002a800000e0000 */
[----:B------:R1:W4:Y:S04]  /*9910*/  SHFL.IDX PT, R3, R24, RZ, 0x1e1f ;  /* 0x001e1fff18037589 */ /* 0x00032800000e0000 */
[----:B------:R-:W0:Y:S04]  /*9920*/  SHFL.IDX PT, R37, R37, RZ, 0x1e1f ;  /* 0x001e1fff25257589 */ /* 0x000e2800000e0000 */
[----:B------:R1:W0:Y:S02]  /*9930*/  SHFL.IDX PT, R38, R39, RZ, 0x1e1f ;  /* 0x001e1fff27267589 */ /* 0x00022400000e0000 */
.L_x_703:
[----:B------:R-:W-:Y:S01]  /*9940*/  ULDC UR4, c[0x0][0x448] ;  /* 0x0001120000047ab9 */ /* 0x000fe20000000800 */
[----:B------:R-:W-:Y:S01]  /*9950*/  BSSY B1, `(.L_x_498) ;  /* 0x0000039000017945 */ /* 0x000fe20003800000 */
[----:B------:R-:W-:Y:S01]  /*9960*/  IMAD R40, R100, UR4, RZ ;  /* 0x0000000464287c24 */ /* 0x000fe2000f8e02ff */
[----:B------:R-:W-:Y:S02]  /*9970*/  CS2R R4, SRZ ;  /* 0x0000000000047805 */ /* 0x000fe4000001ff00 */
[----:B------:R-:W-:Y:S02]  /*9980*/  CS2R R8, SRZ ;  /* 0x0000000000087805 */ /* 0x000fe4000001ff00 */
[----:B------:R-:W-:Y:S02]  /*9990*/  CS2R R10, SRZ ;  /* 0x00000000000a7805 */ /* 0x000fe4000001ff00 */
[----:B------:R-:W-:Y:S02]  /*99a0*/  CS2R R12, SRZ ;  /* 0x00000000000c7805 */ /* 0x000fe4000001ff00 */
[----:B------:R-:W-:Y:S01]  /*99b0*/  ISETP.GE.AND P0, PT, R6, R40, PT ;  /* 0x000000280600720c */ /* 0x000fe20003f06270 */
[----:B------:R-:W-:Y:S01]  /*99c0*/  IMAD R40, R97, -0xc0, R40 ;  /* 0xffffff4061287824 */ /* 0x000fe200078e0228 */
[----:B------:R-:W-:-:S02]  /*99d0*/  CS2R R6, SRZ ;  /* 0x0000000000067805 */ /* 0x000fc4000001ff00 */
[----:B0-----:R-:W-:Y:S02]  /*99e0*/  CS2R R14, SRZ ;  /* 0x00000000000e7805 */ /* 0x001fe4000001ff00 */
[----:B-1----:R-:W-:Y:S02]  /*99f0*/  CS2R R24, SRZ ;  /* 0x0000000000187805 */ /* 0x002fe4000001ff00 */
[----:B------:R-:W-:Y:S02]  /*9a00*/  CS2R R26, SRZ ;  /* 0x00000000001a7805 */ /* 0x000fe4000001ff00 */
[----:B------:R-:W-:Y:S02]  /*9a10*/  CS2R R28, SRZ ;  /* 0x00000000001c7805 */ /* 0x000fe4000001ff00 */
[----:B---3--:R-:W-:Y:S02]  /*9a20*/  CS2R R30, SRZ ;  /* 0x00000000001e7805 */ /* 0x008fe4000001ff00 */
[----:B------:R-:W-:-:S02]  /*9a30*/  CS2R R32, SRZ ;  /* 0x0000000000207805 */ /* 0x000fc4000001ff00 */
[----:B------:R-:W-:Y:S01]  /*9a40*/  CS2R R34, SRZ ;  /* 0x0000000000227805 */ /* 0x000fe2000001ff00 */
[----:B------:R-:W-:Y:S06]  /*9a50*/  @P0 BRA `(.L_x_499) ;  /* 0x0000000000a00947 */ /* 0x000fec0003800000 */
[C---:B------:R-:W-:Y:S01]  /*9a60*/  VIADD R4, R16.reuse, 0x10 ;  /* 0x0000001010047836 */ /* 0x040fe20000000000 */
[----:B------:R-:W-:Y:S01]  /*9a70*/  ULDC UR4, c[0x0][0x3f4] ;  /* 0x0000fd0000047ab9 */ /* 0x000fe20000000800 */
[C---:B------:R-:W-:Y:S01]  /*9a80*/  VIADD R5, R16.reuse, 0x20 ;  /* 0x0000002010057836 */ /* 0x040fe20000000000 */
[----:B------:R-:W-:Y:S01]  /*9a90*/  ISETP.GE.AND P2, PT, R16, UR4, PT ;  /* 0x0000000410007c0c */ /* 0x000fe2000bf46270 */
[----:B----4-:R-:W-:Y:S01]  /*9aa0*/  IMAD.MOV.U32 R6, RZ, RZ, R3 ;  /* 0x000000ffff067224 */ /* 0x010fe200078e0003 */
[----:B------:R-:W-:Y:S01]  /*9ab0*/  ISETP.GE.AND P3, PT, R4, UR4, PT ;  /* 0x0000000404007c0c */ /* 0x000fe2000bf66270 */
[----:B--2---:R-:W-:Y:S01]  /*9ac0*/  IMAD.MOV.U32 R7, RZ, RZ, R0 ;  /* 0x000000ffff077224 */ /* 0x004fe200078e0000 */
[----:B------:R-:W-:Y:S01]  /*9ad0*/  ISETP.GE.AND P4, PT, R5, UR4, PT ;  /* 0x0000000405007c0c */ /* 0x000fe2000bf86270 */
[----:B------:R-:W-:Y:S01]  /*9ae0*/  IMAD.MOV.U32 R8, RZ, RZ, R38 ;  /* 0x000000ffff087224 */ /* 0x000fe200078e0026 */
[----:B------:R-:W-:Y:S02]  /*9af0*/  MOV R9, R37 ;  /* 0x0000002500097202 */ /* 0x000fe40000000f00 */
[----:B------:R-:W-:-:S02]  /*9b00*/  CS2R R28, SRZ ;  /* 0x00000000001c7805 */ /* 0x000fc4000001ff00 */
[----:B------:R-:W-:Y:S02]  /*9b10*/  CS2R R30, SRZ ;  /* 0x00000000001e7805 */ /* 0x000fe4000001ff00 */
[----:B------:R-:W-:Y:S02]  /*9b20*/  CS2R R10, SRZ ;  /* 0x00000000000a7805 */ /* 0x000fe4000001ff00 */
[----:B------:R-:W-:Y:S02]  /*9b30*/  CS2R R32, SRZ ;  /* 0x0000000000207805 */ /* 0x000fe4000001ff00 */
[----:B------:R-:W-:Y:S02]  /*9b40*/  CS2R R34, SRZ ;  /* 0x0000000000227805 */ /* 0x000fe4000001ff00 */
[----:B------:R-:W-:Y:S01]  /*9b50*/  @!P2 SHF.L.U32 R36, R16, 0x1, RZ ;  /* 0x000000011024a819 */ /* 0x000fe200000006ff */
[----:B------:R-:W-:Y:S02]  /*9b60*/  @!P3 IMAD.SHL.U32 R13, R147, 0x8, RZ ;  /* 0x00000008930db824 */ /* 0x000fe400078e00ff */
[----:B------:R-:W-:Y:S01]  /*9b70*/  @!P4 IMAD.SHL.U32 R39, R150, 0x8, RZ ;  /* 0x000000089627c824 */ /* 0x000fe200078e00ff */
[-C--:B------:R-:W-:Y:S01]  /*9b80*/  @!P2 IADD3 R20, P0, R3, R36.reuse, RZ ;  /* 0x000000240314a210 */ /* 0x080fe20007f1e0ff */
[----:B------:R-:W-:Y:S01]  /*9b90*/  @!P3 IMAD.WIDE R4, R13, 0x2, R6 ;  /* 0x000000020d04b825 */ /* 0x000fe200078e0206 */
[----:B------:R-:W-:-:S02]  /*9ba0*/  @!P2 IADD3 R36, P1, R38, R36, RZ ;  /* 0x000000242624a210 */ /* 0x000fc40007f3e0ff */
[----:B------:R-:W-:Y:S01]  /*9bb0*/  @!P2 SHF.L.U64.HI R3, R16, 0x1, R17 ;  /* 0x000000011003a819 */ /* 0x000fe20000010211 */
[----:B------:R-:W-:Y:S01]  /*9bc0*/  @!P4 IMAD.WIDE R6, R39, 0x2, R6 ;  /* 0x000000022706c825 */ /* 0x000fe200078e0206 */
[----:B------:R0:W5:Y:S03]  /*9bd0*/  @!P3 LD.E.128 R28, desc[UR42][R4.64] ;  /* 0x0000002a041cb980 */ /* 0x000166000c101d00 */
[--C-:B------:R-:W-:Y:S01]  /*9be0*/  @!P3 IMAD.WIDE R12, R13, 0x2, R8.reuse ;  /* 0x000000020d0cb825 */ /* 0x100fe200078e0208 */
[----:B------:R1:W5:Y:S03]  /*9bf0*/  @!P4 LD.E.128 R32, desc[UR42][R6.64] ;  /* 0x0000002a0620c980 */ /* 0x000366000c101d00 */
[----:B------:R-:W-:Y:S01]  /*9c00*/  @!P4 IMAD.WIDE R38, R39, 0x2, R8 ;  /* 0x000000022726c825 */ /* 0x000fe200078e0208 */
[----:B------:R-:W-:-:S02]  /*9c10*/  CS2R R8, SRZ ;  /* 0x0000000000087805 */ /* 0x000fc4000001ff00 */
[----:B------:R-:W-:Y:S02]  /*9c20*/  CS2R R14, SRZ ;  /* 0x00000000000e7805 */ /* 0x000fe4000001ff00 */
[----:B------:R-:W-:Y:S02]  /*9c30*/  CS2R R24, SRZ ;  /* 0x0000000000187805 */ /* 0x000fe4000001ff00 */
[----:B------:R-:W-:Y:S02]  /*9c40*/  CS2R R26, SRZ ;  /* 0x00000000001a7805 */ /* 0x000fe4000001ff00 */
[----:B0-----:R-:W-:Y:S01]  /*9c50*/  CS2R R4, SRZ ;  /* 0x0000000000047805 */ /* 0x001fe2000001ff00 */
[--C-:B------:R-:W-:Y:S01]  /*9c60*/  @!P2 IMAD.X R21, R0, 0x1, R3.reuse, P0 ;  /* 0x000000010015a824 */ /* 0x100fe200000e0603 */
[----:B------:R0:W5:Y:S01]  /*9c70*/  @!P3 LD.E.128 R8, desc[UR42][R12.64] ;  /* 0x0000002a0c08b980 */ /* 0x000162000c101d00 */
[----:B-1----:R-:W-:Y:S01]  /*9c80*/  CS2R R6, SRZ ;  /* 0x0000000000067805 */ /* 0x002fe2000001ff00 */
[----:B------:R-:W-:-:S02]  /*9c90*/  @!P2 IMAD.X R37, R37, 0x1, R3, P1 ;  /* 0x000000012525a824 */ /* 0x000fc400008e0603 */
[----:B------:R1:W5:Y:S04]  /*9ca0*/  @!P2 LD.E.128 R24, desc[UR42][R20.64] ;  /* 0x0000002a1418a980 */ /* 0x000368000c101d00 */
[----:B------:R1:W5:Y:S01]  /*9cb0*/  @!P2 LD.E.128 R4, desc[UR42][R36.64] ;  /* 0x0000002a2404a980 */ /* 0x000362000c101d00 */
[----:B0-----:R-:W-:-:S06]  /*9cc0*/  CS2R R12, SRZ ;  /* 0x00000000000c7805 */ /* 0x001fcc000001ff00 */
[----:B------:R1:W5:Y:S02]  /*9cd0*/  @!P4 LD.E.128 R12, desc[UR42][R38.64] ;  /* 0x0000002a260cc980 */ /* 0x000364000c101d00 */
.L_x_499:
[----:B------:R-:W-:Y:S05]  /*9ce0*/  BSYNC B1 ;  /* 0x0000000000017941 */ /* 0x000fea0003800000 */
.L_x_498:
[----:B------:R-:W-:Y:S01]  /*9cf0*/  ULEA.HI UR4, UR37, UR37, URZ, 0x1 ;  /* 0x0000002525047291 */ /* 0x000fe2000f8f083f */
[----:B----45:R-:W-:Y:S01]  /*9d00*/  IMAD.MOV.U32 R3, RZ, RZ, R5 ;  /* 0x000000ffff037224 */ /* 0x030fe200078e0005 */
[----:B------:R-:W-:Y:S01]  /*9d10*/  VIMNMX R40, R40, 0xc0, PT ;  /* 0x000000c028287848 */ /* 0x000fe20003fe0100 */
[----:B--2---:R-:W-:Y:S01]  /*9d20*/  IMAD.MOV.U32 R0, RZ, RZ, R4 ;  /* 0x000000ffff007224 */ /* 0x004fe200078e0004 */
[----:B------:R-:W-:Y:S01]  /*9d30*/  ULOP3.LUT UR4, UR4, 0xfffffffe, URZ, 0xc0, !UPT ;  /* 0xfffffffe04047892 */ /* 0x000fe2000f8ec03f */
[----:B-1----:R-:W-:Y:S01]  /*9d40*/  IMAD.MOV.U32 R20, RZ, RZ, R6 ;  /* 0x000000ffff147224 */ /* 0x002fe200078e0006 */
        /* <DEDUP_REMOVED lines=8> */
[----:B------:R-:W-:Y:S01]  /*9dd0*/  IMAD.MOV.U32 R36, RZ, RZ, R13 ;  /* 0x000000ffff247224 */ /* 0x000fe200078e000d */
[----:B------:R-:W-:Y:S01]  /*9de0*/  MOV R3, UR4 ;  /* 0x0000000400037c02 */ /* 0x000fe20008000f00 */
[----:B------:R-:W-:Y:S01]  /*9df0*/  IMAD.MOV.U32 R38, RZ, RZ, R25 ;  /* 0x000000ffff267224 */ /* 0x000fe200078e0019 */
[----:B------:R-:W-:Y:S01]  /*9e00*/  PRMT R57, R0, 0x7610, R57 ;  /* 0x0000761000397816 */ /* 0x000fe20000000039 */
[----:B------:R-:W-:Y:S01]  /*9e10*/  IMAD.MOV.U32 R0, RZ, RZ, R10 ;  /* 0x000000ffff007224 */ /* 0x000fe200078e000a */
[----:B------:R-:W-:Y:S01]  /*9e20*/  SHF.L.U32 R3, R3, 0x1f, RZ ;  /* 0x0000001f03037819 */ /* 0x000fe200000006ff */
[----:B------:R-:W-:Y:S01]  /*9e30*/  IMAD.MOV.U32 R37, RZ, RZ, R24 ;  /* 0x000000ffff257224 */ /* 0x000fe200078e0018 */
[----:B------:R-:W-:Y:S01]  /*9e40*/  PRMT R49, R49, 0x5410, R20 ;  /* 0x0000541031317816 */ /* 0x000fe20000000014 */
[----:B------:R-:W-:Y:S01]  /*9e50*/  IMAD.MOV.U32 R20, RZ, RZ, R11 ;  /* 0x000000ffff147224 */ /* 0x000fe200078e000b */
[----:B------:R-:W0:Y:S01]  /*9e60*/  SYNCS.PHASECHK.TRANS64.TRYWAIT P0, [R2+URZ+0x2d800], R3 ;  /* 0x02d80003020075a7 */ /* 0x000e22000800017f */
[----:B------:R-:W-:Y:S01]  /*9e70*/  MOV R21, R12 ;  /* 0x0000000c00157202 */ /* 0x000fe20000000f00 */
[----:B------:R-:W-:Y:S01]  /*9e80*/  BSSY B1, `(.L_x_500) ;  /* 0x0000019000017945 */ /* 0x000fe20003800000 */
        /* <DEDUP_REMOVED lines=12> */
[----:B------:R-:W-:-:S02]  /*9f50*/  MOV R0, R26 ;  /* 0x0000001a00007202 */ /* 0x000fc40000000f00 */
[----:B------:R-:W-:Y:S02]  /*9f60*/  PRMT R49, R37, 0x7610, R49 ;  /* 0x0000761025317816 */ /* 0x000fe40000000031 */
[----:B------:R-:W-:Y:S01]  /*9f70*/  PRMT R68, R0, 0x5410, R36 ;  /* 0x0000541000447816 */ /* 0x000fe20000000024 */
[----:B------:R-:W-:Y:S01]  /*9f80*/  IMAD.MOV.U32 R0, RZ, RZ, R30 ;  /* 0x000000ffff007224 */ /* 0x000fe200078e001e */
[----:B------:R-:W-:Y:S01]  /*9f90*/  MOV R37, R32 ;  /* 0x0000002000257202 */ /* 0x000fe20000000f00 */
[----:B------:R-:W-:Y:S01]  /*9fa0*/  IMAD.MOV.U32 R36, RZ, RZ, R31 ;  /* 0x000000ffff247224 */ /* 0x000fe200078e001f */
[----:B------:R-:W-:Y:S02]  /*9fb0*/  ISETP.GE.AND P1, PT, R139, R40, PT ;  /* 0x000000288b00720c */ /* 0x000fe40003f26270 */
[----:B------:R-:W-:Y:S02]  /*9fc0*/  PRMT R45, R37, 0x5410, R38 ;  /* 0x00005410252d7816 */ /* 0x000fe40000000026 */
[----:B------:R-:W-:Y:S01]  /*9fd0*/  PRMT R48, R0, 0x5410, R36 ;  /* 0x0000541000307816 */ /* 0x000fe20000000024 */
[----:B------:R-:W-:-:S02]  /*9fe0*/  IMAD.MOV.U32 R0, RZ, RZ, R34 ;  /* 0x000000ffff007224 */ /* 0x000fc400078e0022 */
[----:B------:R-:W-:Y:S01]  /*9ff0*/  IMAD.MOV.U32 R36, RZ, RZ, R35 ;  /* 0x000000ffff247224 */ /* 0x000fe200078e0023 */
[----:B0-----:R-:W-:Y:S06]  /*a000*/  @!P0 BRA `(.L_x_501) ;  /* 0x00000110006c8947 */ /* 0x001fec0003800000 */
.L_x_704:
[----:B------:R-:W-:Y:S05]  /*a010*/  BSYNC B1 ;  /* 0x0000000000017941 */ /* 0x000fea0003800000 */
.L_x_500:
[----:B------:R-:W-:Y:S01]  /*a020*/  PRMT R46, R0, 0x5410, R36 ;  /* 0x00005410002e7816 */ /* 0x000fe20000000024 */
[----:B------:R-:W-:Y:S06]  /*a030*/  @P1 BRA `(.L_x_486) ;  /* 0x0000001000f81947 */ /* 0x000fec0003800000 */
[----:B0-----:R-:W0:Y:S01]  /*a040*/  LDC R3, c[0x0][0x3f4] ;  /* 0x0000fd00ff037b82 */ /* 0x001e220000000800 */
[C---:B------:R-:W-:Y:S01]  /*a050*/  VIADD R0, R16.reuse, 0x10 ;  /* 0x0000001010007836 */ /* 0x040fe20000000000 */
[----:B------:R-:W-:Y:S01]  /*a060*/  BSSY B1, `(.L_x_502) ;  /* 0x0000066000017945 */ /* 0x000fe20003800000 */
[C---:B------:R-:W-:Y:S01]  /*a070*/  VIADD R36, R16.reuse, 0x20 ;  /* 0x0000002010247836 */ /* 0x040fe20000000000 */
[-C--:B0-----:R-:W-:Y:S02]  /*a080*/  ISETP.GE.AND P0, PT, R16, R3.reuse, PT ;  /* 0x000000031000720c */ /* 0x081fe40003f06270 */
[-C--:B------:R-:W-:Y:S02]  /*a090*/  ISETP.GE.AND P1, PT, R0, R3.reuse, PT ;  /* 0x000000030000720c */ /* 0x080fe40003f26270 */
[----:B------:R-:W-:-:S09]  /*a0a0*/  ISETP.GE.AND P2, PT, R36, R3, PT ;  /* 0x000000032400720c */ /* 0x000fd20003f46270 */
[----:B------:R-:W-:Y:S05]  /*a0b0*/  @P0 BRA `(.L_x_503) ;  /* 0x0000000400800947 */ /* 0x000fea0003800000 */
[----:B------:R-:W2:Y:S04]  /*a0c0*/  LDL R37, [R1+0xa0] ;  /* 0x0000a00001257983 */ /* 0x000ea80000100800 */
[----:B------:R-:W3:Y:S01]  /*a0d0*/  LDL R69, [R1+0xcc] ;  /* 0x0000cc0001457983 */ /* 0x000ee20000100800 */
[----:B------:R-:W-:Y:S01]  /*a0e0*/  HADD2.F32 R60, -RZ, R60.H0_H0 ;  /* 0x2000003cff3c7230 */ /* 0x000fe20000004100 */
[----:B------:R-:W-:Y:S01]  /*a0f0*/  SHF.R.U32.HI R54, RZ, 0x10, R25 ;  /* 0x00000010ff367819 */ /* 0x000fe20000011619 */
[----:B------:R-:W-:Y:S01]  /*a100*/  HADD2.F32 R62, -RZ, R62.H0_H0 ;  /* 0x2000003eff3e7230 */ /* 0x000fe20000004100 */
[--C-:B------:R-:W-:Y:S01]  /*a110*/  SHF.R.U32.HI R63, RZ, 0x10, R5.reuse ;  /* 0x00000010ff3f7819 */ /* 0x100fe20000011605 */
[----:B------:R-:W-:Y:S01]  /*a120*/  HADD2.F32 R61, -RZ, R61.H0_H0 ;  /* 0x2000003dff3d7230 */ /* 0x000fe20000004100 */
[----:B------:R-:W-:Y:S01]  /*a130*/  SHF.R.U64 R4, R4, 0x10, R5 ;  /* 0x0000001004047819 */ /* 0x000fe20000001205 */
[----:B------:R-:W-:Y:S01]  /*a140*/  HADD2.F32 R54, -RZ, R54.H0_H0 ;  /* 0x20000036ff367230 */ /* 0x000fe20000004100 */
[--C-:B------:R-:W-:Y:S01]  /*a150*/  SHF.R.U64 R5, R26, 0x10, R27.reuse ;  /* 0x000000101a057819 */ /* 0x100fe2000000121b */
[----:B------:R-:W-:Y:S01]  /*a160*/  HADD2.F32 R63, -RZ, R63.H0_H0 ;  /* 0x2000003fff3f7230 */ /* 0x000fe20000004100 */
[----:B------:R-:W-:-:S02]  /*a170*/  SHF.R.U32.HI R26, RZ, 0x10, R27 ;  /* 0x00000010ff1a7819 */ /* 0x000fc4000001161b */
[--C-:B------:R-:W-:Y:S01]  /*a180*/  SHF.R.U64 R6, R6, 0x10, R7.reuse ;  /* 0x0000001006067819 */ /* 0x100fe20000001207 */
[----:B------:R-:W-:Y:S01]  /*a190*/  HADD2.F32 R5, -RZ, R5.H0_H0 ;  /* 0x20000005ff057230 */ /* 0x000fe20000004100 */
[----:B------:R-:W-:Y:S02]  /*a1a0*/  SHF.R.U32.HI R7, RZ, 0x10, R7 ;  /* 0x00000010ff077819 */ /* 0x000fe40000011607 */
[----:B------:R-:W-:Y:S02]  /*a1b0*/  SHF.R.U64 R24, R24, 0x10, R25 ;  /* 0x0000001018187819 */ /* 0x000fe40000001219 */
[----:B--2---:R-:W-:-:S04]  /*a1c0*/  LEA.HI R0, R3, R37, RZ, 0x1d ;  /* 0x0000002503007211 */ /* 0x004fc800078fe8ff */
[----:B------:R-:W-:-:S04]  /*a1d0*/  SHF.R.S32.HI R37, RZ, 0x1f, R0 ;  /* 0x0000001fff257819 */ /* 0x000fc80000011400 */
[----:B------:R-:W-:Y:S02]  /*a1e0*/  LEA.HI R36, R37, R0, RZ, 0x2 ;  /* 0x0000000025247211 */ /* 0x000fe400078f10ff */
[----:B------:R-:W-:Y:S02]  /*a1f0*/  SHF.L.U32 R37, R0, 0x3, RZ ;  /* 0x0000000300257819 */ /* 0x000fe400000006ff */
[----:B------:R-:W-:Y:S02]  /*a200*/  SHF.R.S32.HI R39, RZ, 0x2, R36 ;  /* 0x00000002ff277819 */ /* 0x000fe40000011424 */
[----:B------:R-:W-:-:S03]  /*a210*/  LOP3.LUT R0, R144, 0x18, R37, 0xf8, !PT ;  /* 0x0000001890007812 */ /* 0x000fc600078ef825 */
[----:B------:R-:W-:Y:S01]  /*a220*/  IMAD R40, R39, 0x1800, R146 ;  /* 0x0000180027287824 */ /* 0x000fe200078e0292 */
[----:B------:R-:W-:Y:S01]  /*a230*/  LOP3.LUT R41, R0, R145, RZ, 0x3c, !PT ;  /* 0x0000009100297212 */ /* 0x000fe200078e3cff */
[----:B---3--:R-:W0:Y:S04]  /*a240*/  LDS.128 R36, [R69] ;  /* 0x0000000045247984 */ /* 0x008e280000000c00 */
[----:B------:R-:W-:-:S04]  /*a250*/  IMAD.IADD R41, R40, 0x1, R41 ;  /* 0x0000000128297824 */ /* 0x000fc800078e0229 */
[----:B------:R-:W-:-:S05]  /*a260*/  IMAD R0, R41, 0x2, R2 ;  /* 0x0000000229007824 */ /* 0x000fca00078e0202 */
[----:B------:R-:W1:Y:S01]  /*a270*/  LDS.128 R40, [R0+0xc400] ;  /* 0x00c4000000287984 */ /* 0x000e620000000c00 */
[--C-:B0-----:R-:W-:Y:S02]  /*a280*/  HADD2.F32 R55, -RZ, R37.reuse.H0_H0 ;  /* 0x20000025ff377230 */ /* 0x101fe40000004100 */
[----:B------:R-:W-:Y:S02]  /*a290*/  HADD2.F32 R56, -RZ, R37.H1_H1 ;  /* 0x30000025ff387230 */ /* 0x000fe40000004100 */
[----:B------:R-:W-:Y:S02]  /*a2a0*/  HADD2.F32 R52, -RZ, R36.H0_H0 ;  /* 0x20000024ff347230 */ /* 0x000fe40000004100 */
[----:B------:R-:W-:Y:S02]  /*a2b0*/  HADD2.F32 R27, -RZ, R38.H0_H0 ;  /* 0x20000026ff1b7230 */ /* 0x000fe40000004100 */
[--C-:B------:R-:W-:Y:S02]  /*a2c0*/  HADD2.F32 R25, -RZ, R39.reuse.H0_H0 ;  /* 0x20000027ff197230 */ /* 0x100fe40000004100 */
[----:B------:R-:W-:-:S02]  /*a2d0*/  HADD2.F32 R39, -RZ, R39.H1_H1 ;  /* 0x30000027ff277230 */ /* 0x000fc40000004100 */
[----:B------:R-:W-:Y:S02]  /*a2e0*/  HADD2.F32 R36, -RZ, R36.H1_H1 ;  /* 0x30000024ff247230 */ /* 0x000fe40000004100 */
[--C-:B-1----:R-:W-:Y:S02]  /*a2f0*/  HADD2.F32 R37, -RZ, R41.reuse.H0_H0 ;  /* 0x20000029ff257230 */ /* 0x102fe40000004100 */
[----:B------:R-:W-:Y:S02]  /*a300*/  HADD2.F32 R59, -RZ, R41.H1_H1 ;  /* 0x30000029ff3b7230 */ /* 0x000fe40000004100 */
[----:B------:R-:W-:Y:S02]  /*a310*/  HADD2.F32 R58, -RZ, R40.H0_H0 ;  /* 0x20000028ff3a7230 */ /* 0x000fe40000004100 */
[C---:B------:R-:W-:Y:S01]  /*a320*/  FMUL.FTZ R64, R37.reuse, R62 ;  /* 0x0000003e25407220 */ /* 0x040fe20000410000 */
[----:B------:R-:W-:Y:S01]  /*a330*/  FMUL.FTZ R66, R37, R60 ;  /* 0x0000003c25427220 */ /* 0x000fe20000410000 */
[----:B------:R-:W-:Y:S01]  /*a340*/  FMUL.FTZ R65, R59, R63 ;  /* 0x0000003f3b417220 */ /* 0x000fe20000410000 */
[----:B------:R-:W-:-:S02]  /*a350*/  HADD2.F32 R53, -RZ, R42.H0_H0 ;  /* 0x2000002aff357230 */ /* 0x000fc40000004100 */
[C---:B------:R-:W-:Y:S01]  /*a360*/  FFMA.FTZ R37, R55.reuse, R60, -R64 ;  /* 0x0000003c37257223 */ /* 0x040fe20000010840 */
[----:B------:R-:W-:Y:S01]  /*a370*/  FFMA.FTZ R41, R55, R62, R66 ;  /* 0x0000003e37297223 */ /* 0x000fe20000010042 */
[----:B------:R-:W-:Y:S02]  /*a380*/  HADD2.F32 R55, -RZ, R67.H0_H0 ;  /* 0x20000043ff377230 */ /* 0x000fe40000004100 */
[-C--:B------:R-:W-:Y:S01]  /*a390*/  FMUL.FTZ R67, R59, R54.reuse ;  /* 0x000000363b437220 */ /* 0x080fe20000410000 */
[----:B------:R-:W-:Y:S01]  /*a3a0*/  FMUL.FTZ R59, R58, R61 ;  /* 0x0000003d3a3b7220 */ /* 0x000fe20000410000 */
[----:B------:R-:W-:Y:S02]  /*a3b0*/  HADD2.F32 R62, -RZ, R57.H1_H1 ;  /* 0x30000039ff3e7230 */ /* 0x000fe40000004100 */
[----:B------:R-:W-:Y:S01]  /*a3c0*/  FFMA.FTZ R54, R56, R54, -R65 ;  /* 0x0000003638367223 */ /* 0x000fe20000010841 */
[-C--:B------:R-:W-:Y:S01]  /*a3d0*/  FMUL.FTZ R60, R58, R55.reuse ;  /* 0x000000373a3c7220 */ /* 0x080fe20000410000 */
[----:B------:R-:W-:Y:S01]  /*a3e0*/  FFMA.FTZ R55, R52, R55, -R59 ;  /* 0x0000003734377223 */ /* 0x000fe2000001083b */
[----:B------:R-:W-:-:S02]  /*a3f0*/  HADD2.F32 R58, -RZ, R68.H0_H0 ;  /* 0x20000044ff3a7230 */ /* 0x000fc40000004100 */
[C---:B------:R-:W-:Y:S01]  /*a400*/  FMUL.FTZ R66, R53.reuse, R62 ;  /* 0x0000003e35427220 */ /* 0x040fe20000410000 */
[----:B------:R-:W-:Y:S02]  /*a410*/  HADD2.F32 R51, -RZ, R43.H0_H0 ;  /* 0x2000002bff337230 */ /* 0x000fe40000004100 */
[----:B------:R-:W-:Y:S01]  /*a420*/  FFMA.FTZ R52, R52, R61, R60 ;  /* 0x0000003d34347223 */ /* 0x000fe2000001003c */
[----:B------:R-:W-:Y:S02]  /*a430*/  HADD2.F32 R64, -RZ, R57.H0_H0 ;  /* 0x20000039ff407230 */ /* 0x000fe40000004100 */
[----:B------:R-:W-:Y:S01]  /*a440*/  FFMA.FTZ R56, R56, R63, R67 ;  /* 0x0000003f38387223 */ /* 0x000fe20000010043 */
[----:B------:R-:W-:Y:S02]  /*a450*/  HADD2.F32 R60, -RZ, R68.H1_H1 ;  /* 0x30000044ff3c7230 */ /* 0x000fe40000004100 */
[-C--:B------:R-:W-:Y:S01]  /*a460*/  FMUL.FTZ R68, R53, R58.reuse ;  /* 0x0000003a35447220 */ /* 0x080fe20000410000 */
[----:B------:R-:W-:Y:S01]  /*a470*/  FFMA.FTZ R53, R27, R58, -R66 ;  /* 0x0000003a1b357223 */ /* 0x000fe20000010842 */
[----:B------:R-:W-:Y:S01]  /*a480*/  FMUL.FTZ R70, R51, R64 ;  /* 0x0000004033467220 */ /* 0x000fe20000410000 */
[----:B------:R-:W-:-:S02]  /*a490*/  HADD2.F32 R43, -RZ, R43.H1_H1 ;  /* 0x3000002bff2b7230 */ /* 0x000fc40000004100 */
[-C--:B------:R-:W-:Y:S01]  /*a4a0*/  FMUL.FTZ R51, R51, R60.reuse ;  /* 0x0000003c33337220 */ /* 0x080fe20000410000 */
[----:B------:R-:W-:Y:S02]  /*a4b0*/  HADD2.F32 R66, -RZ, R7.H0_H0 ;  /* 0x20000007ff427230 */ /* 0x000fe40000004100 */
[----:B------:R-:W-:Y:S01]  /*a4c0*/  FFMA.FTZ R70, R25, R60, -R70 ;  /* 0x0000003c19467223 */ /* 0x000fe20000010846 */
[----:B------:R-:W-:Y:S02]  /*a4d0*/  HADD2.F32 R58, -RZ, R26.H0_H0 ;  /* 0x2000001aff3a7230 */ /* 0x000fe40000004100 */
[----:B------:R-:W-:Y:S01]  /*a4e0*/  FFMA.FTZ R26, R27, R62, R68 ;  /* 0x0000003e1b1a7223 */ /* 0x000fe20000010044 */
[----:B------:R-:W-:Y:S01]  /*a4f0*/  FFMA.FTZ R51, R25, R64, R51 ;  /* 0x0000004019337223 */ /* 0x000fe20000010033 */
[----:B------:R-:W-:Y:S02]  /*a500*/  HADD2.F32 R40, -RZ, R40.H1_H1 ;  /* 0x30000028ff287230 */ /* 0x000fe40000004100 */
[----:B------:R-:W-:Y:S01]  /*a510*/  FMUL.FTZ R62, R43, R66 ;  /* 0x000000422b3e7220 */ /* 0x000fe20000410000 */
[----:B------:R-:W-:-:S02]  /*a520*/  HADD2.F32 R42, -RZ, R42.H1_H1 ;  /* 0x3000002aff2a7230 */ /* 0x000fc40000004100 */
[-C--:B------:R-:W-:Y:S01]  /*a530*/  FMUL.FTZ R60, R43, R58.reuse ;  /* 0x0000003a2b3c7220 */ /* 0x080fe20000410000 */
[----:B------:R-:W-:Y:S02]  /*a540*/  HADD2.F32 R25, -RZ, R4.H0_H0 ;  /* 0x20000004ff197230 */ /* 0x000fe40000004100 */
[C---:B------:R-:W-:Y:S01]  /*a550*/  FFMA.FTZ R57, R39.reuse, R58, -R62 ;  /* 0x0000003a27397223 */ /* 0x040fe2000001083e */
[----:B------:R-:W-:Y:S02]  /*a560*/  HADD2.F32 R27, -RZ, R6.H0_H0 ;  /* 0x20000006ff1b7230 */ /* 0x000fe40000004100 */
[----:B------:R-:W-:Y:S01]  /*a570*/  FFMA.FTZ R60, R39, R66, R60 ;  /* 0x00000042273c7223 */ /* 0x000fe2000001003c */
[----:B------:R-:W-:Y:S02]  /*a580*/  HADD2.F32 R7, -RZ, R24.H0_H0 ;  /* 0x20000018ff077230 */ /* 0x000fe40000004100 */
[----:B------:R-:W-:Y:S01]  /*a590*/  FMUL.FTZ R39, R40, R25 ;  /* 0x0000001928277220 */ /* 0x000fe20000410000 */
[----:B------:R-:W-:-:S02]  /*a5a0*/  HADD2.F32 R38, -RZ, R38.H1_H1 ;  /* 0x30000026ff267230 */ /* 0x000fc40000004100 */
[C---:B------:R-:W-:Y:S01]  /*a5b0*/  FMUL.FTZ R43, R42.reuse, R27 ;  /* 0x0000001b2a2b7220 */ /* 0x040fe20000410000 */
[----:B------:R-:W-:Y:S01]  /*a5c0*/  FMUL.FTZ R42, R42, R5 ;  /* 0x000000052a2a7220 */ /* 0x000fe20000410000 */
[-C--:B------:R-:W-:Y:S01]  /*a5d0*/  FMUL.FTZ R40, R40, R7.reuse ;  /* 0x0000000728287220 */ /* 0x080fe20000410000 */
[----:B------:R-:W-:Y:S01]  /*a5e0*/  FFMA.FTZ R4, R36, R7, -R39 ;  /* 0x0000000724047223 */ /* 0x000fe20000010827 */
[C---:B------:R-:W-:Y:S01]  /*a5f0*/  FFMA.FTZ R6, R38.reuse, R5, -R43 ;  /* 0x0000000526067223 */ /* 0x040fe2000001082b */
[----:B------:R-:W-:Y:S01]  /*a600*/  FFMA.FTZ R43, R38, R27, R42 ;  /* 0x0000001b262b7223 */ /* 0x000fe2000001002a */
[----:B------:R-:W-:Y:S01]  /*a610*/  FFMA.FTZ R39, R36, R25, R40 ;  /* 0x0000001924277223 */ /* 0x000fe20000010028 */
[----:B------:R-:W-:Y:S02]  /*a620*/  F2FP.F16.F32.PACK_AB R7, R57, R70 ;  /* 0x000000463907723e */ /* 0x000fe400000000ff */
[----:B------:R-:W-:Y:S02]  /*a630*/  F2FP.F16.F32.PACK_AB R5, R54, R37 ;  /* 0x000000253605723e */ /* 0x000fe400000000ff */
[----:B------:R-:W-:-:S02]  /*a640*/  F2FP.F16.F32.PACK_AB R4, R4, R55 ;  /* 0x000000370404723e */ /* 0x000fc400000000ff */
[----:B------:R-:W-:Y:S02]  /*a650*/  F2FP.F16.F32.PACK_AB R6, R6, R53 ;  /* 0x000000350606723e */ /* 0x000fe400000000ff */
[----:B------:R-:W-:Y:S02]  /*a660*/  F2FP.F16.F32.PACK_AB R27, R60, R51 ;  /* 0x000000333c1b723e */ /* 0x000fe400000000ff */
[----:B------:R-:W-:Y:S01]  /*a670*/  F2FP.F16.F32.PACK_AB R25, R56, R41 ;  /* 0x000000293819723e */ /* 0x000fe200000000ff */
[----:B------:R0:W-:Y:S01]  /*a680*/  STS.128 [R69], R4 ;  /* 0x0000000445007388 */ /* 0x0001e20000000c00 */
[----:B------:R-:W-:Y:S02]  /*a690*/  F2FP.F16.F32.PACK_AB R24, R39, R52 ;  /* 0x000000342718723e */ /* 0x000fe400000000ff */
[----:B------:R-:W-:-:S05]  /*a6a0*/  F2FP.F16.F32.PACK_AB R26, R43, R26 ;  /* 0x0000001a2b1a723e */ /* 0x000fca00000000ff */
[----:B------:R0:W-:Y:S02]  /*a6b0*/  STS.128 [R0+0xc400], R24 ;  /* 0x00c4001800007388 */ /* 0x0001e40000000c00 */
.L_x_503:
[----:B------:R-:W-:Y:S05]  /*a6c0*/  BSYNC B1 ;  /* 0x0000000000017941 */ /* 0x000fea0003800000 */
.L_x_502:
[----:B------:R-:W-:Y:S04]  /*a6d0*/  BSSY B1, `(.L_x_504) ;  /* 0x000006b000017945 */ /* 0x000fe80003800000 */
[----:B------:R-:W-:Y:S05]  /*a6e0*/  @P1 BRA `(.L_x_505) ;  /* 0x0000000400a41947 */ /* 0x000fea0003800000 */
[----:B0-----:R-:W2:Y:S01]  /*a6f0*/  LDL R0, [R1+0x20] ;  /* 0x0000200001007983 */ /* 0x001ea20000100800 */
[--C-:B------:R-:W-:Y:S01]  /*a700*/  SHF.R.U64 R28, R28, 0x10, R29.reuse ;  /* 0x000000101c1c7819 */ /* 0x100fe2000000121d */
[--C-:B------:R-:W-:Y:S01]  /*a710*/  HADD2.F32 R43, -RZ, R50.reuse.H1_H1 ;  /* 0x30000032ff2b7230 */ /* 0x100fe20000004100 */
[----:B------:R-:W-:Y:S01]  /*a720*/  SHF.R.U32.HI R52, RZ, 0x10, R29 ;  /* 0x00000010ff347819 */ /* 0x000fe2000001161d */
[----:B------:R-:W-:Y:S01]  /*a730*/  HADD2.F32 R50, -RZ, R50.H0_H0 ;  /* 0x20000032ff327230 */ /* 0x000fe20000004100 */
[--C-:B------:R-:W-:Y:S01]  /*a740*/  SHF.R.U64 R29, R8, 0x10, R9.reuse ;  /* 0x00000010081d7819 */ /* 0x100fe20000001209 */
[--C-:B------:R-:W-:Y:S01]  /*a750*/  HADD2.F32 R54, -RZ, R47.reuse.H0_H0 ;  /* 0x2000002fff367230 */ /* 0x100fe20000004100 */
[----:B------:R-:W-:Y:S01]  /*a760*/  SHF.R.U32.HI R51, RZ, 0x10, R9 ;  /* 0x00000010ff337819 */ /* 0x000fe20000011609 */
[----:B------:R-:W-:Y:S01]  /*a770*/  HADD2.F32 R47, -RZ, R47.H1_H1 ;  /* 0x3000002fff2f7230 */ /* 0x000fe20000004100 */
[----:B------:R-:W-:Y:S01]  /*a780*/  SHF.R.U64 R9, R10, 0x10, R11 ;  /* 0x000000100a097819 */ /* 0x000fe2000000120b */
[----:B------:R-:W-:Y:S01]  /*a790*/  HADD2.F32 R29, -RZ, R29.H0_H0 ;  /* 0x2000001dff1d7230 */ /* 0x000fe20000004100 */
[--C-:B------:R-:W-:Y:S01]  /*a7a0*/  SHF.R.U64 R8, R30, 0x10, R31.reuse ;  /* 0x000000101e087819 */ /* 0x100fe2000000121f */
[----:B------:R-:W-:Y:S01]  /*a7b0*/  HADD2.F32 R51, -RZ, R51.H0_H0 ;  /* 0x20000033ff337230 */ /* 0x000fe20000004100 */
[----:B------:R-:W-:-:S02]  /*a7c0*/  SHF.R.U32.HI R30, RZ, 0x10, R31 ;  /* 0x00000010ff1e7819 */ /* 0x000fc4000001161f */
[----:B------:R-:W-:-:S03]  /*a7d0*/  SHF.R.U32.HI R37, RZ, 0x10, R11 ;  /* 0x00000010ff257819 */ /* 0x000fc6000001160b */
[----:B------:R-:W-:Y:S02]  /*a7e0*/  HADD2.F32 R30, -RZ, R30.H0_H0 ;  /* 0x2000001eff1e7230 */ /* 0x000fe40000004100 */
[----:B--2---:R-:W-:Y:S01]  /*a7f0*/  IMAD.IADD R4, R142, 0x1, R0 ;  /* 0x000000018e047824 */ /* 0x004fe200078e0200 */
[----:B------:R-:W-:-:S04]  /*a800*/  LEA.HI R0, R3, R147, RZ, 0x1d ;  /* 0x0000009303007211 */ /* 0x000fc800078fe8ff */
[----:B------:R-:W-:-:S04]  /*a810*/  SHF.R.S32.HI R5, RZ, 0x1f, R4 ;  /* 0x0000001fff057819 */ /* 0x000fc80000011404 */
[CC--:B------:R-:W-:Y:S02]  /*a820*/  LEA.HI R6, R5.reuse, R4.reuse, RZ, 0x5 ;  /* 0x0000000405067211 */ /* 0x0c0fe400078f28ff */
[----:B------:R-:W-:Y:S02]  /*a830*/  LEA.HI R7, R5, R4, RZ, 0x3 ;  /* 0x0000000405077211 */ /* 0x000fe400078f18ff */
[----:B------:R-:W-:Y:S02]  /*a840*/  SHF.R.S32.HI R5, RZ, 0x1f, R0 ;  /* 0x0000001fff057819 */ /* 0x000fe40000011400 */
[----:B------:R-:W-:Y:S02]  /*a850*/  SHF.R.S32.HI R25, RZ, 0x5, R6 ;  /* 0x00000005ff197819 */ /* 0x000fe40000011406 */
[----:B------:R-:W-:Y:S02]  /*a860*/  LOP3.LUT R6, R144, 0x18, R7, 0xf8, !PT ;  /* 0x0000001890067812 */ /* 0x000fe400078ef807 */
[----:B------:R-:W-:Y:S01]  /*a870*/  LEA.HI R4, R5, R0, RZ, 0x2 ;  /* 0x0000000005047211 */ /* 0x000fe200078f10ff */
[----:B------:R-:W-:Y:S01]  /*a880*/  IMAD.SHL.U32 R5, R0, 0x8, RZ ;  /* 0x0000000800057824 */ /* 0x000fe200078e00ff */
[----:B------:R-:W-:Y:S01]  /*a890*/  LOP3.LUT R6, R6, R145, RZ, 0x3c, !PT ;  /* 0x0000009106067212 */ /* 0x000fe200078e3cff */
[----:B------:R-:W-:Y:S01]  /*a8a0*/  IMAD R25, R25, 0x1800, R146 ;  /* 0x0000180019197824 */ /* 0x000fe200078e0292 */
[----:B------:R-:W-:-:S02]  /*a8b0*/  SHF.R.S32.HI R7, RZ, 0x2, R4 ;  /* 0x00000002ff077819 */ /* 0x000fc40000011404 */
[----:B------:R-:W-:Y:S01]  /*a8c0*/  LOP3.LUT R4, R144, 0x18, R5, 0xf8, !PT ;  /* 0x0000001890047812 */ /* 0x000fe200078ef805 */
[----:B------:R-:W-:Y:S02]  /*a8d0*/  IMAD.IADD R0, R25, 0x1, R6 ;  /* 0x0000000119007824 */ /* 0x000fe400078e0206 */
[----:B------:R-:W-:Y:S01]  /*a8e0*/  IMAD R24, R7, 0x1800, R146 ;  /* 0x0000180007187824 */ /* 0x000fe200078e0292 */
[----:B------:R-:W-:Y:S02]  /*a8f0*/  LOP3.LUT R25, R4, R145, RZ, 0x3c, !PT ;  /* 0x0000009104197212 */ /* 0x000fe400078e3cff */
[----:B------:R-:W-:Y:S02]  /*a900*/  LEA R0, R0, UR38, 0x1 ;  /* 0x0000002600007c11 */ /* 0x000fe4000f8e08ff */
[----:B------:R-:W-:-:S03]  /*a910*/  IADD3 R25, R24, R25, RZ ;  /* 0x0000001918197210 */ /* 0x000fc60007ffe0ff */
[----:B------:R-:W0:Y:S02]  /*a920*/  LDS.128 R4, [R0] ;  /* 0x0000000000047984 */ /* 0x000e240000000c00 */
[----:B------:R-:W-:-:S05]  /*a930*/  IMAD R36, R25, 0x2, R2 ;  /* 0x0000000219247824 */ /* 0x000fca00078e0202 */
[----:B------:R-:W1:Y:S01]  /*a940*/  LDS.128 R24, [R36+0xc400] ;  /* 0x00c4000024187984 */ /* 0x000e620000000c00 */
[--C-:B0-----:R-:W-:Y:S02]  /*a950*/  HADD2.F32 R10, -RZ, R5.reuse.H0_H0 ;  /* 0x20000005ff0a7230 */ /* 0x101fe40000004100 */
[----:B------:R-:W-:Y:S02]  /*a960*/  HADD2.F32 R40, -RZ, R5.H1_H1 ;  /* 0x30000005ff287230 */ /* 0x000fe40000004100 */
[----:B------:R-:W-:Y:S02]  /*a970*/  HADD2.F32 R39, -RZ, R4.H0_H0 ;  /* 0x20000004ff277230 */ /* 0x000fe40000004100 */
[----:B------:R-:W-:Y:S02]  /*a980*/  HADD2.F32 R31, -RZ, R6.H0_H0 ;  /* 0x20000006ff1f7230 */ /* 0x000fe40000004100 */
[--C-:B-1----:R-:W-:Y:S02]  /*a990*/  HADD2.F32 R5, -RZ, R25.reuse.H0_H0 ;  /* 0x20000019ff057230 */ /* 0x102fe40000004100 */
[----:B------:R-:W-:-:S02]  /*a9a0*/  HADD2.F32 R38, -RZ, R25.H1_H1 ;  /* 0x30000019ff267230 */ /* 0x000fc40000004100 */
[----:B------:R-:W-:Y:S02]  /*a9b0*/  HADD2.F32 R25, -RZ, R24.H0_H0 ;  /* 0x20000018ff197230 */ /* 0x000fe40000004100 */
[CC--:B------:R-:W-:Y:S01]  /*a9c0*/  FMUL.FTZ R53, R5.reuse, R50.reuse ;  /* 0x0000003205357220 */ /* 0x0c0fe20000410000 */
[-C--:B------:R-:W-:Y:S01]  /*a9d0*/  FMUL.FTZ R55, R5, R43.reuse ;  /* 0x0000002b05377220 */ /* 0x080fe20000410000 */
[----:B------:R-:W-:Y:S02]  /*a9e0*/  HADD2.F32 R41, -RZ, R26.H0_H0 ;  /* 0x2000001aff297230 */ /* 0x000fe40000004100 */
[C---:B------:R-:W-:Y:S01]  /*a9f0*/  FFMA.FTZ R5, R10.reuse, R43, -R53 ;  /* 0x0000002b0a057223 */ /* 0x040fe20000010835 */
[----:B------:R-:W-:Y:S02]  /*aa00*/  HADD2.F32 R43, -RZ, R52.H0_H0 ;  /* 0x20000034ff2b7230 */ /* 0x000fe40000004100 */
[----:B------:R-:W-:Y:S01]  /*aa10*/  FFMA.FTZ R10, R10, R50, R55 ;  /* 0x000000320a0a7223 */ /* 0x000fe20000010037 */
[----:B------:R-:W-:-:S02]  /*aa20*/  HADD2.F32 R52, -RZ, R49.H1_H1 ;  /* 0x30000031ff347230 */ /* 0x000fc40000004100 */
[C---:B------:R-:W-:Y:S01]  /*aa30*/  FMUL.FTZ R53, R38.reuse, R51 ;  /* 0x0000003326357220 */ /* 0x040fe20000410000 */
[----:B------:R-:W-:Y:S02]  /*aa40*/  HADD2.F32 R50, -RZ, R49.H0_H0 ;  /* 0x20000031ff327230 */ /* 0x000fe40000004100 */
[-C--:B------:R-:W-:Y:S01]  /*aa50*/  FMUL.FTZ R49, R38, R43.reuse ;  /* 0x0000002b26317220 */ /* 0x080fe20000410000 */
[----:B------:R-:W-:Y:S02]  /*aa60*/  HADD2.F32 R42, -RZ, R27.H0_H0 ;  /* 0x2000001bff2a7230 */ /* 0x000fe40000004100 */
[C---:B------:R-:W-:Y:S01]  /*aa70*/  FMUL.FTZ R56, R25.reuse, R52 ;  /* 0x0000003419387220 */ /* 0x040fe20000410000 */
[C---:B------:R-:W-:Y:S01]  /*aa80*/  FFMA.FTZ R38, R40.reuse, R43, -R53 ;  /* 0x0000002b28267223 */ /* 0x040fe20000010835 */
[----:B------:R-:W-:Y:S01]  /*aa90*/  FFMA.FTZ R49, R40, R51, R49 ;  /* 0x0000003328317223 */ /* 0x000fe20000010031 */
[-C--:B------:R-:W-:Y:S01]  /*aaa0*/  FMUL.FTZ R25, R25, R50.reuse ;  /* 0x0000003219197220 */ /* 0x080fe20000410000 */
[----:B------:R-:W-:Y:S01]  /*aab0*/  FFMA.FTZ R56, R39, R50, -R56 ;  /* 0x0000003227387223 */ /* 0x000fe20000010838 */
[----:B------:R-:W-:-:S02]  /*aac0*/  HADD2.F32 R40, -RZ, R48.H0_H0 ;  /* 0x20000030ff287230 */ /* 0x000fc40000004100 */
[----:B------:R-:W-:Y:S01]  /*aad0*/  FMUL.FTZ R50, R41, R54 ;  /* 0x0000003629327220 */ /* 0x000fe20000410000 */
[----:B------:R-:W-:Y:S02]  /*aae0*/  HADD2.F32 R48, -RZ, R48.H1_H1 ;  /* 0x30000030ff307230 */ /* 0x000fe40000004100 */
[----:B------:R-:W-:Y:S01]  /*aaf0*/  FFMA.FTZ R39, R39, R52, R25 ;  /* 0x0000003427277223 */ /* 0x000fe20000010019 */
[----:B------:R-:W-:Y:S02]  /*ab00*/  HADD2.F32 R11, -RZ, R7.H0_H0 ;  /* 0x20000007ff0b7230 */ /* 0x000fe40000004100 */
[-C--:B------:R-:W-:Y:S01]  /*ab10*/  FMUL.FTZ R52, R41, R40.reuse ;  /* 0x0000002829347220 */ /* 0x080fe20000410000 */
[----:B------:R-:W-:Y:S01]  /*ab20*/  FFMA.FTZ R50, R31, R40, -R50 ;  /* 0x000000281f327223 */ /* 0x000fe20000010832 */
[----:B------:R-:W-:Y:S02]  /*ab30*/  HADD2.F32 R27, -RZ, R27.H1_H1 ;  /* 0x3000001bff1b7230 */ /* 0x000fe40000004100 */
[----:B------:R-:W-:Y:S01]  /*ab40*/  FMUL.FTZ R58, R42, R47 ;  /* 0x0000002f2a3a7220 */ /* 0x000fe20000410000 */
[----:B------:R-:W-:-:S02]  /*ab50*/  HADD2.F32 R40, -RZ, R37.H0_H0 ;  /* 0x20000025ff287230 */ /* 0x000fc40000004100 */
[----:B------:R-:W-:Y:S01]  /*ab60*/  FMUL.FTZ R42, R42, R48 ;  /* 0x000000302a2a7220 */ /* 0x000fe20000410000 */
[----:B------:R-:W-:Y:S02]  /*ab70*/  HADD2.F32 R7, -RZ, R7.H1_H1 ;  /* 0x30000007ff077230 */ /* 0x000fe40000004100 */
[----:B------:R-:W-:Y:S01]  /*ab80*/  FFMA.FTZ R52, R31, R54, R52 ;  /* 0x000000361f347223 */ /* 0x000fe20000010034 */
[----:B------:R-:W-:Y:S01]  /*ab90*/  FFMA.FTZ R58, R11, R48, -R58 ;  /* 0x000000300b3a7223 */ /* 0x000fe2000001083a */
[----:B------:R-:W-:Y:S02]  /*aba0*/  HADD2.F32 R24, -RZ, R24.H1_H1 ;  /* 0x30000018ff187230 */ /* 0x000fe40000004100 */
[----:B------:R-:W-:Y:S01]  /*abb0*/  FMUL.FTZ R54, R27, R40 ;  /* 0x000000281b367220 */ /* 0x000fe20000410000 */
[----:B------:R-:W-:Y:S02]  /*abc0*/  HADD2.F32 R26, -RZ, R26.H1_H1 ;  /* 0x3000001aff1a7230 */ /* 0x000fe40000004100 */
[----:B------:R-:W-:Y:S01]  /*abd0*/  FFMA.FTZ R42, R11, R47, R42 ;  /* 0x0000002f0b2a7223 */ /* 0x000fe2000001002a */
[----:B------:R-:W-:Y:S01]  /*abe0*/  FMUL.FTZ R48, R27, R30 ;  /* 0x0000001e1b307220 */ /* 0x000fe20000410000 */
[----:B------:R-:W-:-:S02]  /*abf0*/  HADD2.F32 R25, -RZ, R9.H0_H0 ;  /* 0x20000009ff197230 */ /* 0x000fc40000004100 */
[C---:B------:R-:W-:Y:S01]  /*ac00*/  FFMA.FTZ R37, R7.reuse, R30, -R54 ;  /* 0x0000001e07257223 */ /* 0x040fe20000010836 */
[----:B------:R-:W-:Y:S02]  /*ac10*/  HADD2.F32 R11, -RZ, R28.H0_H0 ;  /* 0x2000001cff0b7230 */ /* 0x000fe40000004100 */
[----:B------:R-:W-:Y:S01]  /*ac20*/  FFMA.FTZ R41, R7, R40, R48 ;  /* 0x0000002807297223 */ /* 0x000fe20000010030 */
[----:B------:R-:W-:Y:S02]  /*ac30*/  HADD2.F32 R9, -RZ, R8.H0_H0 ;  /* 0x20000008ff097230 */ /* 0x000fe40000004100 */
[----:B------:R-:W-:Y:S01]  /*ac40*/  FMUL.FTZ R7, R24, R29 ;  /* 0x0000001d18077220 */ /* 0x000fe20000410000 */
[----:B------:R-:W-:Y:S02]  /*ac50*/  HADD2.F32 R4, -RZ, R4.H1_H1 ;  /* 0x30000004ff047230 */ /* 0x000fe40000004100 */
[----:B------:R-:W-:Y:S01]  /*ac60*/  FMUL.FTZ R31, R26, R25 ;  /* 0x000000191a1f7220 */ /* 0x000fe20000410000 */
[----:B------:R-:W-:-:S02]  /*ac70*/  HADD2.F32 R6, -RZ, R6.H1_H1 ;  /* 0x30000006ff067230 */ /* 0x000fc40000004100 */
[----:B------:R-:W-:Y:S01]  /*ac80*/  FMUL.FTZ R24, R24, R11 ;  /* 0x0000000b18187220 */ /* 0x000fe20000410000 */
[----:B------:R-:W-:Y:S01]  /*ac90*/  FMUL.FTZ R26, R26, R9 ;  /* 0x000000091a1a7220 */ /* 0x000fe20000410000 */
[----:B------:R-:W-:Y:S01]  /*aca0*/  FFMA.FTZ R27, R4, R11, -R7 ;  /* 0x0000000b041b7223 */ /* 0x000fe20000010807 */
[----:B------:R-:W-:Y:S01]  /*acb0*/  F2FP.F16.F32.PACK_AB R7, R37, R58 ;  /* 0x0000003a2507723e */ /* 0x000fe200000000ff */
[----:B------:R-:W-:Y:S01]  /*acc0*/  FFMA.FTZ R31, R6, R9, -R31 ;  /* 0x00000009061f7223 */ /* 0x000fe2000001081f */
        /* <DEDUP_REMOVED lines=9> */
[----:B------:R-:W-:-:S05]  /*ad60*/  F2FP.F16.F32.PACK_AB R10, R25, R52 ;  /* 0x00000034190a723e */ /* 0x000fca00000000ff */
[----:B------:R1:W-:Y:S02]  /*ad70*/  STS.128 [R36+0xc400], R8 ;  /* 0x00c4000824007388 */ /* 0x0003e40000000c00 */
.L_x_505:
[----:B------:R-:W-:Y:S05]  /*ad80*/  BSYNC B1 ;  /* 0x0000000000017941 */ /* 0x000fea0003800000 */
.L_x_504:
[----:B------:R-:W-:Y:S05]  /*ad90*/  @P2 BRA `(.L_x_486) ;  /* 0x0000000400a02947 */ /* 0x000fea0003800000 */
[----:B01----:R-:W-:Y:S01]  /*ada0*/  IMAD.IADD R0, R142, 0x1, R155 ;  /* 0x000000018e007824 */ /* 0x003fe200078e029b */
[----:B------:R-:W-:Y:S02]  /*adb0*/  LEA.HI R3, R3, R150, RZ, 0x1d ;  /* 0x0000009603037211 */ /* 0x000fe400078fe8ff */
[----:B------:R-:W-:Y:S02]  /*adc0*/  SHF.R.U64 R25, R12, 0x10, R13 ;  /* 0x000000100c197819 */ /* 0x000fe4000000120d */
[----:B------:R-:W-:Y:S02]  /*add0*/  SHF.R.S32.HI R5, RZ, 0x1f, R0 ;  /* 0x0000001fff057819 */ /* 0x000fe40000011400 */
[----:B------:R-:W-:Y:S01]  /*ade0*/  SHF.R.U64 R12, R34, 0x10, R35 ;  /* 0x00000010220c7819 */ /* 0x000fe20000001223 */
[----:B------:R-:W-:Y:S01]  /*adf0*/  HADD2.F32 R34, -RZ, R20.H1_H1 ;  /* 0x30000014ff227230 */ /* 0x000fe20000004100 */
[CC--:B------:R-:W-:Y:S01]  /*ae00*/  LEA.HI R4, R5.reuse, R0.reuse, RZ, 0x5 ;  /* 0x0000000005047211 */ /* 0x0c0fe200078f28ff */
[----:B------:R-:W-:Y:S01]  /*ae10*/  HADD2.F32 R25, -RZ, R25.H0_H0 ;  /* 0x20000019ff197230 */ /* 0x000fe20000004100 */
[----:B------:R-:W-:-:S02]  /*ae20*/  LEA.HI R5, R5, R0, RZ, 0x3 ;  /* 0x0000000005057211 */ /* 0x000fc400078f18ff */
[----:B------:R-:W-:Y:S02]  /*ae30*/  SHF.R.S32.HI R7, RZ, 0x5, R4 ;  /* 0x00000005ff077819 */ /* 0x000fe40000011404 */
[----:B------:R-:W-:Y:S02]  /*ae40*/  SHF.R.S32.HI R0, RZ, 0x1f, R3 ;  /* 0x0000001fff007819 */ /* 0x000fe40000011403 */
[----:B------:R-:W-:Y:S01]  /*ae50*/  LOP3.LUT R4, R144, 0x18, R5, 0xf8, !PT ;  /* 0x0000001890047812 */ /* 0x000fe200078ef805 */
[----:B------:R-:W-:Y:S01]  /*ae60*/  IMAD R7, R7, 0x1800, R146 ;  /* 0x0000180007077824 */ /* 0x000fe200078e0292 */
[----:B------:R-:W-:Y:S01]  /*ae70*/  LEA.HI R0, R0, R3, RZ, 0x2 ;  /* 0x0000000300007211 */ /* 0x000fe200078f10ff */
[----:B------:R-:W-:Y:S01]  /*ae80*/  IMAD.SHL.U32 R3, R3, 0x8, RZ ;  /* 0x0000000803037824 */ /* 0x000fe200078e00ff */
[----:B------:R-:W-:Y:S02]  /*ae90*/  LOP3.LUT R4, R4, R145, RZ, 0x3c, !PT ;  /* 0x0000009104047212 */ /* 0x000fe400078e3cff */
[----:B------:R-:W-:-:S02]  /*aea0*/  SHF.R.S32.HI R5, RZ, 0x2, R0 ;  /* 0x00000002ff057819 */ /* 0x000fc40000011400 */
[----:B------:R-:W-:Y:S01]  /*aeb0*/  SHF.R.U64 R24, R32, 0x10, R33 ;  /* 0x0000001020187819 */ /* 0x000fe20000001221 */
[----:B------:R-:W-:Y:S01]  /*aec0*/  IMAD.IADD R0, R7, 0x1, R4 ;  /* 0x0000000107007824 */ /* 0x000fe200078e0204 */
[----:B------:R-:W-:Y:S01]  /*aed0*/  LOP3.LUT R4, R144, 0x18, R3, 0xf8, !PT ;  /* 0x0000001890047812 */ /* 0x000fe200078ef803 */
[----:B------:R-:W-:Y:S01]  /*aee0*/  IMAD R3, R5, 0x1800, R146 ;  /* 0x0000180005037824 */ /* 0x000fe200078e0292 */
[----:B------:R-:W-:Y:S01]  /*aef0*/  SHF.R.U32.HI R31, RZ, 0x10, R13 ;  /* 0x00000010ff1f7819 */ /* 0x000fe2000001160d */
[----:B------:R-:W-:Y:S01]  /*af00*/  HADD2.F32 R32, -RZ, R45.H1_H1 ;  /* 0x3000002dff207230 */ /* 0x000fe20000004100 */
[----:B------:R-:W-:Y:S02]  /*af10*/  LOP3.LUT R8, R4, R145, RZ, 0x3c, !PT ;  /* 0x0000009104087212 */ /* 0x000fe400078e3cff */
[----:B------:R-:W-:Y:S01]  /*af20*/  LEA R0, R0, UR38, 0x1 ;  /* 0x0000002600007c11 */ /* 0x000fe2000f8e08ff */
[----:B------:R-:W-:Y:S01]  /*af30*/  HADD2.F32 R31, -RZ, R31.H0_H0 ;  /* 0x2000001fff1f7230 */ /* 0x000fe20000004100 */
[----:B------:R-:W-:Y:S01]  /*af40*/  SHF.R.U32.HI R33, RZ, 0x10, R33 ;  /* 0x00000010ff217819 */ /* 0x000fe20000011621 */
[----:B------:R-:W-:Y:S01]  /*af50*/  IMAD.IADD R3, R3, 0x1, R8 ;  /* 0x0000000103037824 */ /* 0x000fe200078e0208 */
[----:B------:R-:W-:Y:S01]  /*af60*/  SHF.R.U64 R37, R14, 0x10, R15 ;  /* 0x000000100e257819 */ /* 0x000fe2000000120f */
[----:B------:R-:W0:Y:S01]  /*af70*/  LDS.128 R4, [R0] ;  /* 0x0000000000047984 */ /* 0x000e220000000c00 */
[----:B------:R-:W-:-:S02]  /*af80*/  SHF.R.U32.HI R39, RZ, 0x10, R35 ;  /* 0x00000010ff277819 */ /* 0x000fc40000011623 */
[----:B------:R-:W-:Y:S02]  /*af90*/  LEA R3, R3, R2, 0x1 ;  /* 0x0000000203037211 */ /* 0x000fe400078e08ff */
[----:B------:R-:W-:-:S03]  /*afa0*/  SHF.R.U32.HI R35, RZ, 0x10, R15 ;  /* 0x00000010ff237819 */ /* 0x000fc6000001160f */
        /* <DEDUP_REMOVED lines=8> */
[C---:B------:R-:W-:Y:S01]  /*b030*/  FMUL.FTZ R36, R27.reuse, R34 ;  /* 0x000000221b247220 */ /* 0x040fe20000410000 */
[-C--:B------:R-:W-:Y:S01]  /*b040*/  FMUL.FTZ R38, R27, R32.reuse ;  /* 0x000000201b267220 */ /* 0x080fe20000410000 */
[----:B------:R-:W-:Y:S02]  /*b050*/  HADD2.F32 R27, -RZ, R33.H0_H0 ;  /* 0x20000021ff1b7230 */ /* 0x000fe40000004100 */
[----:B------:R-:W-:Y:S01]  /*b060*/  FMUL.FTZ R33, R28, R31 ;  /* 0x0000001f1c217220 */ /* 0x000fe20000410000 */
[C---:B------:R-:W-:Y:S01]  /*b070*/  FFMA.FTZ R36, R13.reuse, R32, -R36 ;  /* 0x000000200d247223 */ /* 0x040fe20000010824 */
[----:B------:R-:W-:Y:S02]  /*b080*/  HADD2.F32 R32, -RZ, R20.H0_H0 ;  /* 0x20000014ff207230 */ /* 0x000fe40000004100 */
[----:B------:R-:W-:Y:S01]  /*b090*/  FFMA.FTZ R38, R13, R34, R38 ;  /* 0x000000220d267223 */ /* 0x000fe20000010026 */
[----:B------:R-:W-:-:S02]  /*b0a0*/  HADD2.F32 R20, -RZ, R45.H0_H0 ;  /* 0x2000002dff147230 */ /* 0x000fc40000004100 */
[-C--:B------:R-:W-:Y:S01]  /*b0b0*/  FMUL.FTZ R13, R28, R27.reuse ;  /* 0x0000001b1c0d7220 */ /* 0x080fe20000410000 */
[----:B------:R-:W-:Y:S02]  /*b0c0*/  HADD2.F32 R29, -RZ, R10.H0_H0 ;  /* 0x2000000aff1d7230 */ /* 0x000fe40000004100 */
[C---:B------:R-:W-:Y:S01]  /*b0d0*/  FMUL.FTZ R34, R9.reuse, R32 ;  /* 0x0000002009227220 */ /* 0x040fe20000410000 */
[----:B------:R-:W-:Y:S02]  /*b0e0*/  HADD2.F32 R28, -RZ, R21.H0_H0 ;  /* 0x20000015ff1c7230 */ /* 0x000fe40000004100 */
[-C--:B------:R-:W-:Y:S01]  /*b0f0*/  FMUL.FTZ R9, R9, R20.reuse ;  /* 0x0000001409097220 */ /* 0x080fe20000410000 */
[C---:B------:R-:W-:Y:S01]  /*b100*/  FFMA.FTZ R33, R14.reuse, R27, -R33 ;  /* 0x0000001b0e217223 */ /* 0x040fe20000010821 */
[----:B------:R-:W-:Y:S01]  /*b110*/  FFMA.FTZ R31, R14, R31, R13 ;  /* 0x0000001f0e1f7223 */ /* 0x000fe2000001000d */
[----:B------:R-:W-:Y:S02]  /*b120*/  HADD2.F32 R30, -RZ, R11.H0_H0 ;  /* 0x2000000bff1e7230 */ /* 0x000fe40000004100 */
[----:B------:R-:W-:Y:S01]  /*b130*/  FFMA.FTZ R34, R5, R20, -R34 ;  /* 0x0000001405227223 */ /* 0x000fe20000010822 */
[----:B------:R-:W-:-:S02]  /*b140*/  HADD2.F32 R14, -RZ, R46.H0_H0 ;  /* 0x2000002eff0e7230 */ /* 0x000fc40000004100 */
[----:B------:R-:W-:Y:S01]  /*b150*/  FFMA.FTZ R32, R5, R32, R9 ;  /* 0x0000002005207223 */ /* 0x000fe20000010009 */
[----:B------:R-:W-:Y:S02]  /*b160*/  HADD2.F32 R21, -RZ, R21.H1_H1 ;  /* 0x30000015ff157230 */ /* 0x000fe40000004100 */
[C---:B------:R-:W-:Y:S01]  /*b170*/  FMUL.FTZ R20, R29.reuse, R28 ;  /* 0x0000001c1d147220 */ /* 0x040fe20000410000 */
[----:B------:R-:W-:Y:S02]  /*b180*/  HADD2.F32 R5, -RZ, R46.H1_H1 ;  /* 0x3000002eff057230 */ /* 0x000fe40000004100 */
[-C--:B------:R-:W-:Y:S01]  /*b190*/  FMUL.FTZ R40, R29, R14.reuse ;  /* 0x0000000e1d287220 */ /* 0x080fe20000410000 */
[----:B------:R-:W-:Y:S02]  /*b1a0*/  HADD2.F32 R26, -RZ, R7.H0_H0 ;  /* 0x20000007ff1a7230 */ /* 0x000fe40000004100 */
[----:B------:R-:W-:Y:S01]  /*b1b0*/  FFMA.FTZ R27, R15, R14, -R20 ;  /* 0x0000000e0f1b7223 */ /* 0x000fe20000010814 */
[----:B------:R-:W-:Y:S01]  /*b1c0*/  FMUL.FTZ R9, R30, R21 ;  /* 0x000000151e097220 */ /* 0x000fe20000410000 */
[----:B------:R-:W-:-:S02]  /*b1d0*/  HADD2.F32 R11, -RZ, R11.H1_H1 ;  /* 0x3000000bff0b7230 */ /* 0x000fc40000004100 */
[-C--:B------:R-:W-:Y:S01]  /*b1e0*/  FMUL.FTZ R30, R30, R5.reuse ;  /* 0x000000051e1e7220 */ /* 0x080fe20000410000 */
[----:B------:R-:W-:Y:S02]  /*b1f0*/  HADD2.F32 R20, -RZ, R35.H0_H0 ;  /* 0x20000023ff147230 */ /* 0x000fe40000004100 */
[----:B------:R-:W-:Y:S01]  /*b200*/  FFMA.FTZ R40, R15, R28, R40 ;  /* 0x0000001c0f287223 */ /* 0x000fe20000010028 */
[----:B------:R-:W-:Y:S02]  /*b210*/  HADD2.F32 R14, -RZ, R39.H0_H0 ;  /* 0x20000027ff0e7230 */ /* 0x000fe40000004100 */
[C---:B------:R-:W-:Y:S01]  /*b220*/  FFMA.FTZ R28, R26.reuse, R5, -R9 ;  /* 0x000000051a1c7223 */ /* 0x040fe20000010809 */
[----:B------:R-:W-:Y:S01]  /*b230*/  FFMA.FTZ R30, R26, R21, R30 ;  /* 0x000000151a1e7223 */ /* 0x000fe2000001001e */
[----:B------:R-:W-:Y:S02]  /*b240*/  HADD2.F32 R7, -RZ, R7.H1_H1 ;  /* 0x30000007ff077230 */ /* 0x000fe40000004100 */
[C---:B------:R-:W-:Y:S01]  /*b250*/  FMUL.FTZ R42, R11.reuse, R20 ;  /* 0x000000140b2a7220 */ /* 0x040fe20000410000 */
[----:B------:R-:W-:Y:S01]  /*b260*/  FMUL.FTZ R26, R11, R14 ;  /* 0x0000000e0b1a7220 */ /* 0x000fe20000410000 */
[----:B------:R-:W-:-:S02]  /*b270*/  HADD2.F32 R8, -RZ, R8.H1_H1 ;  /* 0x30000008ff087230 */ /* 0x000fc40000004100 */
[----:B------:R-:W-:Y:S02]  /*b280*/  HADD2.F32 R10, -RZ, R10.H1_H1 ;  /* 0x3000000aff0a7230 */ /* 0x000fe40000004100 */
[C---:B------:R-:W-:Y:S01]  /*b290*/  FFMA.FTZ R21, R7.reuse, R14, -R42 ;  /* 0x0000000e07157223 */ /* 0x040fe2000001082a */
[----:B------:R-:W-:Y:S02]  /*b2a0*/  HADD2.F32 R11, -RZ, R37.H0_H0 ;  /* 0x20000025ff0b7230 */ /* 0x000fe40000004100 */
[----:B------:R-:W-:Y:S01]  /*b2b0*/  FFMA.FTZ R29, R7, R20, R26 ;  /* 0x00000014071d7223 */ /* 0x000fe2000001001a */
[----:B------:R-:W-:Y:S02]  /*b2c0*/  HADD2.F32 R5, -RZ, R24.H0_H0 ;  /* 0x20000018ff057230 */ /* 0x000fe40000004100 */
[----:B------:R-:W-:Y:S01]  /*b2d0*/  FMUL.FTZ R7, R8, R25 ;  /* 0x0000001908077220 */ /* 0x000fe20000410000 */
[----:B------:R-:W-:Y:S02]  /*b2e0*/  HADD2.F32 R9, -RZ, R12.H0_H0 ;  /* 0x2000000cff097230 */ /* 0x000fe40000004100 */
[----:B------:R-:W-:Y:S01]  /*b2f0*/  FMUL.FTZ R15, R10, R11 ;  /* 0x0000000b0a0f7220 */ /* 0x000fe20000410000 */
[----:B------:R-:W-:-:S02]  /*b300*/  HADD2.F32 R4, -RZ, R4.H1_H1 ;  /* 0x30000004ff047230 */ /* 0x000fc40000004100 */
[----:B------:R-:W-:Y:S01]  /*b310*/  FMUL.FTZ R8, R8, R5 ;  /* 0x0000000508087220 */ /* 0x000fe20000410000 */
[----:B------:R-:W-:Y:S02]  /*b320*/  HADD2.F32 R6, -RZ, R6.H1_H1 ;  /* 0x30000006ff067230 */ /* 0x000fe40000004100 */
[----:B------:R-:W-:Y:S01]  /*b330*/  FMUL.FTZ R12, R10, R9 ;  /* 0x000000090a0c7220 */ /* 0x000fe20000410000 */
[C---:B------:R-:W-:Y:S01]  /*b340*/  FFMA.FTZ R13, R4.reuse, R5, -R7 ;  /* 0x00000005040d7223 */ /* 0x040fe20000010807 */
[----:B------:R-:W-:Y:S01]  /*b350*/  FFMA.FTZ R25, R4, R25, R8 ;  /* 0x0000001904197223 */ /* 0x000fe20000010008 */
[C---:B------:R-:W-:Y:S01]  /*b360*/  FFMA.FTZ R10, R6.reuse, R9, -R15 ;  /* 0x00000009060a7223 */ /* 0x040fe2000001080f */
[----:B------:R-:W-:Y:S01]  /*b370*/  FFMA.FTZ R15, R6, R11, R12 ;  /* 0x0000000b060f7223 */ /* 0x000fe2000001000c */
[----:B------:R-:W-:Y:S02]  /*b380*/  F2FP.F16.F32.PACK_AB R7, R21, R28 ;  /* 0x0000001c1507723e */ /* 0x000fe400000000ff */
[----:B------:R-:W-:-:S02]  /*b390*/  F2FP.F16.F32.PACK_AB R5, R33, R36 ;  /* 0x000000242105723e */ /* 0x000fc400000000ff */
[----:B------:R-:W-:Y:S02]  /*b3a0*/  F2FP.F16.F32.PACK_AB R4, R13, R34 ;  /* 0x000000220d04723e */ /* 0x000fe400000000ff */
[----:B------:R-:W-:Y:S02]  /*b3b0*/  F2FP.F16.F32.PACK_AB R6, R10, R27 ;  /* 0x0000001b0a06723e */ /* 0x000fe400000000ff */
[----:B------:R-:W-:Y:S02]  /*b3c0*/  F2FP.F16.F32.PACK_AB R11, R29, R30 ;  /* 0x0000001e1d0b723e */ /* 0x000fe400000000ff */
[----:B------:R-:W-:Y:S01]  /*b3d0*/  F2FP.F16.F32.PACK_AB R9, R31, R38 ;  /* 0x000000261f09723e */ /* 0x000fe200000000ff */
[----:B------:R0:W-:Y:S01]  /*b3e0*/  STS.128 [R0], R4 ;  /* 0x0000000400007388 */ /* 0x0001e20000000c00 */
[----:B------:R-:W-:Y:S02]  /*b3f0*/  F2FP.F16.F32.PACK_AB R8, R25, R32 ;  /* 0x000000201908723e */ /* 0x000fe400000000ff */
[----:B------:R-:W-:-:S05]  /*b400*/  F2FP.F16.F32.PACK_AB R10, R15, R40 ;  /* 0x000000280f0a723e */ /* 0x000fca00000000ff */
[----:B------:R0:W-:Y:S02]  /*b410*/  STS.128 [R3+0xc400], R8 ;  /* 0x00c4000803007388 */ /* 0x0001e40000000c00 */
.L_x_486:
[----:B------:R-:W-:Y:S05]  /*b420*/  BSYNC B0 ;  /* 0x0000000000007941 */ /* 0x000fea0003800000 */
.L_x_479:
[----:B------:R-:W-:Y:S01]  /*b430*/  @!PT LDS RZ, [RZ] ;  /* 0x00000000fffff984 */ /* 0x000fe20000000800 */
[----:B------:R-:W-:Y:S01]  /*b440*/  @!PT LDS RZ, [RZ] ;  /* 0x00000000fffff984 */ /* 0x000fe20000000800 */
[----:B------:R-:W-:Y:S01]  /*b450*/  @!PT LDS RZ, [RZ] ;  /* 0x00000000fffff984 */ /* 0x000fe20000000800 */
[----:B------:R-:W-:Y:S01]  /*b460*/  @!PT LDS RZ, [RZ] ;  /* 0x00000000fffff984 */ /* 0x000fe20000000800 */
[----:B------:R5:W-:Y:S06]  /*b470*/  MEMBAR.ALL.CTA ;  /* 0x0000000000007992 */ /* 0x000bec0000008000 */
[----:B-----5:R-:W5:Y:S01]  /*b480*/  FENCE.VIEW.ASYNC.S ;  /* 0x00000000000073c6 */ /* 0x020f620000000000 */
[----:B------:R-:W-:Y:S05]  /*b490*/  WARPSYNC.ALL ;  /* 0x0000000000007948 */ /* 0x000fea0003800000 */
[----:B-----5:R-:W-:Y:S06]  /*b4a0*/  BAR.SYNC.DEFER_BLOCKING 0xd, 0x180 ;  /* 0x0346000000007b1d */ /* 0x020fec0000010000 */
.L_x_477:
[----:B01-3--:R-:W-:-:S05]  /*b4b0*/  IMAD.U32 R0, RZ, RZ, UR40 ;  /* 0x00000028ff007e24 */ /* 0x00bfca000f8e00ff */
[----:B------:R-:W-:-:S13]  /*b4c0*/  ISETP.NE.AND P0, PT, R0, 0x3, PT ;  /* 0x000000030000780c */ /* 0x000fda0003f05270 */
[----:B------:R-:W-:Y:S05]  /*b4d0*/  @!P0 BRA `(.L_x_506) ;  /* 0x0000000000048947 */ /* 0x000fea0003800000 */
[----:B------:R-:W-:Y:S01]  /*b4e0*/  BPT.TRAP 0x1 ;  /* 0x000000040000795c */ /* 0x000fe20000300000 */
.L_x_506:
[----:B------:R-:W-:Y:S01]  /*b4f0*/  IMAD R8, R140, 0x8, R2 ;  /* 0x000000088c087824 */ /* 0x000fe200078e0202 */
[----:B--2-4-:R-:W-:-:S04]  /*b500*/  SHF.L.U32 R3, R151, 0x1f, RZ ;  /* 0x0000001f97037819 */ /* 0x014fc800000006ff */
[----:B------:R0:W1:Y:S01]  /*b510*/  SYNCS.PHASECHK.TRANS64.TRYWAIT P1, [R8+URZ+0x2d830], R3 ;  /* 0x02d83003080075a7 */ /* 0x000062000802017f */
[----:B------:R-:W-:Y:S05]  /*b520*/  @!P0 BRA `(.L_x_507) ;  /* 0x0000000000048947 */ /* 0x000fea0003800000 */
[----:B------:R-:W-:Y:S01]  /*b530*/  BPT.TRAP 0x1 ;  /* 0x000000040000795c */ /* 0x000fe20000300000 */
.L_x_507:
[----:B------:R-:W-:Y:S02]  /*b540*/  VIADD R0, R2, 0x15400 ;  /* 0x0001540002007836 */ /* 0x000fe40000000000 */
[----:B------:R-:W-:-:S03]  /*b550*/  IMAD R44, R44, 0x1000, R2 ;  /* 0x000010002c2c7824 */ /* 0x000fc600078e0202 */
[----:B------:R-:W-:Y:S01]  /*b560*/  SHF.R.U32.HI R0, RZ, 0x4, R0 ;  /* 0x00000004ff007819 */ /* 0x000fe20000011600 */
[----:B------:R-:W-:-:S03]  /*b570*/  VIADD R44, R44, 0xc400 ;  /* 0x0000c4002c2c7836 */ /* 0x000fc60000000000 */
[----:B------:R-:W-:Y:S02]  /*b580*/  LOP3.LUT R0, R0, 0x3fff, RZ, 0xc0, !PT ;  /* 0x00003fff00007812 */ /* 0x000fe400078ec0ff */
[----:B------:R-:W-:Y:S02]  /*b590*/  SHF.R.U32.HI R44, RZ, 0x4, R44 ;  /* 0x00000004ff2c7819 */ /* 0x000fe4000001162c */
[----:B------:R-:W-:Y:S02]  /*b5a0*/  LOP3.LUT R0, R0, 0x10000, RZ, 0xfc, !PT ;  /* 0x0001000000007812 */ /* 0x000fe400078efcff */
[----:B------:R-:W-:-:S03]  /*b5b0*/  LOP3.LUT R44, R44, 0x3fff, RZ, 0xc0, !PT ;  /* 0x00003fff2c2c7812 */ /* 0x000fc600078ec0ff */
[----:B------:R2:W-:Y:S01]  /*b5c0*/  STL [R1+0x44], R0 ;  /* 0x0000440001007387 */ /* 0x0005e20000100800 */
[----:B-1----:R-:W-:Y:S05]  /*b5d0*/  @P1 BRA `(.L_x_508) ;  /* 0x0000000000081947 */ /* 0x002fea0003800000 */
[----:B------:R-:W1:Y:S02]  /*b5e0*/  SYNCS.PHASECHK.TRANS64.TRYWAIT P1, [R8+URZ+0x2d830], R3 ;  /* 0x02d83003080075a7 */ /* 0x000e64000802017f */
[----:B-1----:R-:W-:Y:S05]  /*b5f0*/  @!P1 BRA `(.L_x_509) ;  /* 0x000000fc00049947 */ /* 0x002fea0003800000 */
.L_x_508:
[----:B--2---:R-:W2:Y:S01]  /*b600*/  LDL R0, [R1+0x44] ;  /* 0x0000440001007983 */ /* 0x004ea20000100800 */
[----:B------:R-:W-:Y:S01]  /*b610*/  IMAD.MOV.U32 R149, RZ, RZ, -0x7fffffe0 ;  /* 0x80000020ff957424 */ /* 0x000fe200078e00ff */
[----:B------:R-:W-:Y:S01]  /*b620*/  LOP3.LUT R148, R44, 0x10000, RZ, 0xfc, !PT ;  /* 0x000100002c947812 */ /* 0x000fe200078efcff */
[----:B------:R-:W-:Y:S05]  /*b630*/  WARPSYNC.ALL ;  /* 0x0000000000007948 */ /* 0x000fea0003800000 */
[----:B------:R-:W-:Y:S01]  /*b640*/  MOV R5, 0x80000020 ;  /* 0x8000002000057802 */ /* 0x000fe20000000f00 */
[----:B------:R-:W-:Y:S01]  /*b650*/  WARPGROUP.ARRIVE ;  /* 0x00000000000079c5 */ /* 0x000fe20000000000 */
[C---:B------:R-:W-:Y:S01]  /*b660*/  R2UR UR4, R148.reuse ;  /* 0x00000000940472ca */ /* 0x040fe200000e0000 */
[C---:B------:R-:W-:Y:S01]  /*b670*/  VIADD R20, R148.reuse, 0x2 ;  /* 0x0000000294147836 */ /* 0x040fe20000000000 */
[----:B------:R-:W-:Y:S01]  /*b680*/  R2UR UR7, R5 ;  /* 0x00000000050772ca */ /* 0x000fe200000e0000 */
[----:B------:R-:W-:Y:S01]  /*b690*/  IMAD.MOV.U32 R7, RZ, RZ, -0x7fffffe0 ;  /* 0x80000020ff077424 */ /* 0x000fe200078e00ff */
[----:B------:R-:W-:Y:S01]  /*b6a0*/  R2UR UR5, R149 ;  /* 0x00000000950572ca */ /* 0x000fe200000e0000 */
[----:B------:R-:W-:Y:S01]  /*b6b0*/  IMAD.MOV.U32 R21, RZ, RZ, -0x7fffffe0 ;  /* 0x80000020ff157424 */ /* 0x000fe200078e00ff */
[C---:B------:R-:W-:Y:S01]  /*b6c0*/  IADD3 R12, R148.reuse, 0x302, RZ ;  /* 0x00000302940c7810 */ /* 0x040fe20007ffe0ff */
[----:B------:R-:W-:-:S02]  /*b6d0*/  VIADD R14, R148, 0x300 ;  /* 0x00000300940e7836 */ /* 0x000fc40000000000 */
[----:B------:R-:W-:Y:S01]  /*b6e0*/  IMAD.MOV.U32 R15, RZ, RZ, -0x7fffffe0 ;  /* 0x80000020ff0f7424 */ /* 0x000fe200078e00ff */
[----:B------:R3:W-:Y:S01]  /*b6f0*/  STL.64 [R1+0x18], R20 ;  /* 0x0000181401007387 */ /* 0x0007e20000100a00 */
[----:B------:R-:W-:Y:S02]  /*b700*/  IMAD.MOV.U32 R13, RZ, RZ, -0x7fffffe0 ;  /* 0x80000020ff0d7424 */ /* 0x000fe400078e00ff */
[C---:B------:R-:W-:Y:S01]  /*b710*/  VIADD R10, R148.reuse, 0x600 ;  /* 0x00000600940a7836 */ /* 0x040fe20000000000 */
[----:B------:R3:W-:Y:S01]  /*b720*/  STL.64 [R1+0x10], R14 ;  /* 0x0000100e01007387 */ /* 0x0007e20000100a00 */
[----:B------:R-:W-:Y:S02]  /*b730*/  IMAD.MOV.U32 R11, RZ, RZ, -0x7fffffe0 ;  /* 0x80000020ff0b7424 */ /* 0x000fe400078e00ff */
[----:B------:R-:W-:Y:S01]  /*b740*/  IMAD.MOV.U32 R5, RZ, RZ, -0x7fffffe0 ;  /* 0x80000020ff057424 */ /* 0x000fe200078e00ff */
[----:B------:R3:W-:Y:S01]  /*b750*/  STL.64 [R1+0x8], R12 ;  /* 0x0000080c01007387 */ /* 0x0007e20000100a00 */
[----:B------:R-:W-:-:S02]  /*b760*/  VIADD R156, R148, 0x602 ;  /* 0x00000602949c7836 */ /* 0x000fc40000000000 */
[----:B------:R-:W-:Y:S01]  /*b770*/  IMAD.MOV.U32 R157, RZ, RZ, -0x7fffffe0 ;  /* 0x80000020ff9d7424 */ /* 0x000fe200078e00ff */
[----:B------:R3:W-:Y:S01]  /*b780*/  STL.64 [R1], R10 ;  /* 0x0000000a01007387 */ /* 0x0007e20000100a00 */
[----:B------:R-:W-:Y:S02]  /*b790*/  IMAD.MOV.U32 R135, RZ, RZ, RZ ;  /* 0x000000ffff877224 */ /* 0x000fe400078e00ff */
[----:B--2---:R-:W-:-:S04]  /*b7a0*/  IMAD R4, R140, 0x600, R0 ;  /* 0x000006008c047824 */ /* 0x004fc800078e0200 */
[C---:B------:R-:W-:Y:S01]  /*b7b0*/  VIADD R6, R4.reuse, 0x2 ;  /* 0x0000000204067836 */ /* 0x040fe20000000000 */
[----:B------:R-:W-:-:S13]  /*b7c0*/  R2UR UR6, R4 ;  /* 0x00000000040672ca */ /* 0x000fda00000e0000 */
[----:B------:R-:W-:Y:S01]  /*b7d0*/  HGMMA.64x128x16.F32 R24, gdesc[UR4], RZ, !UPT, gsb0 ;  /* 0x01e00000041879f0 */ /* 0x000fe2000c0008ff */
[----:B------:R-:W-:Y:S02]  /*b7e0*/  R2UR UR6, R6 ;  /* 0x00000000060672ca */ /* 0x000fe400000e0000 */
[----:B------:R-:W-:Y:S01]  /*b7f0*/  R2UR UR7, R7 ;  /* 0x00000000070772ca */ /* 0x000fe200000e0000 */
[----:B------:R-:W-:Y:S01]  /*b800*/  IMAD.MOV.U32 R7, RZ, RZ, -0x7fffffe0 ;  /* 0x80000020ff077424 */ /* 0x000fe200078e00ff */
[----:B------:R-:W-:Y:S02]  /*b810*/  R2UR UR4, R20 ;  /* 0x00000000140472ca */ /* 0x000fe400000e0000 */
[----:B------:R-:W-:Y:S02]  /*b820*/  R2UR UR5, R21 ;  /* 0x00000000150572ca */ /* 0x000fe400000e0000 */
[----:B------:R-:W-:Y:S01]  /*b830*/  IADD3 R6, R4, 0x200, RZ ;  /* 0x0000020004067810 */ /* 0x000fe20007ffe0ff */
[----:B------:R-:W-:-:S02]  /*b840*/  WARPGROUP.DEPBAR.LE gsb0, 0x0 ;  /* 0x00008000000079c5 */ /* 0x000fc40000010000 */
[----:B------:R-:W-:-:S08]  /*b850*/  WARPGROUP.ARRIVE ;  /* 0x00000000000079c5 */ /* 0x000fd00000000000 */
[----:B------:R-:W-:Y:S01]  /*b860*/  HGMMA.64x128x16.F32 R24, gdesc[UR4], R24, gsb0 ;  /* 0x01e00000041879f0 */ /* 0x000fe20008000818 */
[----:B------:R-:W-:Y:S01]  /*b870*/  R2UR UR6, R6 ;  /* 0x00000000060672ca */ /* 0x000fe200000e0000 */
[----:B------:R-:W-:Y:S01]  /*b880*/  VIADD R6, R4, 0x202 ;  /* 0x0000020204067836 */ /* 0x000fe20000000000 */
[----:B------:R-:W-:Y:S01]  /*b890*/  R2UR UR7, R7 ;  /* 0x00000000070772ca */ /* 0x000fe200000e0000 */
[----:B------:R-:W-:Y:S01]  /*b8a0*/  IMAD.MOV.U32 R7, RZ, RZ, -0x7fffffe0 ;  /* 0x80000020ff077424 */ /* 0x000fe200078e00ff */
[----:B------:R-:W-:Y:S02]  /*b8b0*/  R2UR UR4, R14 ;  /* 0x000000000e0472ca */ /* 0x000fe400000e0000 */
[----:B------:R-:W-:Y:S01]  /*b8c0*/  R2UR UR5, R15 ;  /* 0x000000000f0572ca */ /* 0x000fe200000e0000 */
[----:B------:R-:W-:Y:S02]  /*b8d0*/  WARPGROUP.DEPBAR.LE gsb0, 0x0 ;  /* 0x00008000000079c5 */ /* 0x000fe40000010000 */
[----:B------:R-:W-:-:S10]  /*b8e0*/  WARPGROUP.ARRIVE ;  /* 0x00000000000079c5 */ /* 0x000fd40000000000 */
[----:B------:R-:W-:Y:S01]  /*b8f0*/  HGMMA.64x128x16.F32 R24, gdesc[UR4], R24, gsb0 ;  /* 0x01e00000041879f0 */ /* 0x000fe20008000818 */
[----:B------:R-:W-:Y:S01]  /*b900*/  R2UR UR6, R6 ;  /* 0x00000000060672ca */ /* 0x000fe200000e0000 */
[----:B------:R-:W-:Y:S01]  /*b910*/  VIADD R6, R4, 0x400 ;  /* 0x0000040004067836 */ /* 0x000fe20000000000 */
        /* <DEDUP_REMOVED lines=8> */
[----:B------:R-:W-:Y:S02]  /*b9a0*/  R2UR UR6, R6 ;  /* 0x00000000060672ca */ /* 0x000fe400000e0000 */
[----:B------:R-:W-:Y:S02]  /*b9b0*/  R2UR UR7, R7 ;  /* 0x00000000070772ca */ /* 0x000fe400000e0000 */
[----:B------:R-:W-:Y:S02]  /*b9c0*/  R2UR UR4, R10 ;  /* 0x000000000a0472ca */ /* 0x000fe400000e0000 */
[----:B------:R-:W-:Y:S01]  /*b9d0*/  R2UR UR5, R11 ;  /* 0x000000000b0572ca */ /* 0x000fe200000e0000 */
[----:B------:R-:W-:Y:S02]  /*b9e0*/  WARPGROUP.DEPBAR.LE gsb0, 0x0 ;  /* 0x00008000000079c5 */ /* 0x000fe40000010000 */
[----:B------:R-:W-:-:S10]  /*b9f0*/  WARPGROUP.ARRIVE ;  /* 0x00000000000079c5 */ /* 0x000fd40000000000 */
[----:B------:R-:W-:Y:S01]  /*ba00*/  HGMMA.64x128x16.F32 R24, gdesc[UR4], R24, gsb0 ;  /* 0x01e00000041879f0 */ /* 0x000fe20008000818 */
[----:B------:R-:W-:Y:S02]  /*ba10*/  R2UR UR6, R4 ;  /* 0x00000000040672ca */ /* 0x000fe400000e0000 */
[----:B------:R-:W-:Y:S02]  /*ba20*/  R2UR UR7, R5 ;  /* 0x00000000050772ca */ /* 0x000fe400000e0000 */
[----:B------:R-:W-:Y:S02]  /*ba30*/  R2UR UR4, R156 ;  /* 0x000000009c0472ca */ /* 0x000fe400000e0000 */
[----:B------:R-:W-:Y:S01]  /*ba40*/  R2UR UR5, R157 ;  /* 0x000000009d0572ca */ /* 0x000fe200000e0000 */
[----:B------:R-:W-:Y:S02]  /*ba50*/  WARPGROUP.DEPBAR.LE gsb0, 0x0 ;  /* 0x00008000000079c5 */ /* 0x000fe40000010000 */
[----:B------:R-:W-:-:S10]  /*ba60*/  WARPGROUP.ARRIVE ;  /* 0x00000000000079c5 */ /* 0x000fd40000000000 */
[----:B------:R-:W-:Y:S03]  /*ba70*/  HGMMA.64x128x16.F32 R24, gdesc[UR4], R24, gsb0 ;  /* 0x01e00000041879f0 */ /* 0x000fe60008000818 */
[----:B------:R-:W-:Y:S02]  /*ba80*/  WARPGROUP.DEPBAR.LE gsb0, 0x0 ;  /* 0x00008000000079c5 */ /* 0x000fe40000010000 */
[----:B---3--:R-:W-:Y:S05]  /*ba90*/  @!P0 BRA `(.L_x_510) ;  /* 0x0000000000048947 */ /* 0x008fea0003800000 */
[----:B------:R-:W-:Y:S01]  /*baa0*/  BPT.TRAP 0x1 ;  /* 0x000000040000795c */ /* 0x000fe20000300000 */
.L_x_510:
[----:B------:R-:W2:Y:S01]  /*bab0*/  LDL R0, [R1+0x70] ;  /* 0x0000700001007983 */ /* 0x000ea20000100800 */
[----:B------:R-:W-:-:S03]  /*bac0*/  ULDC UR41, c[0x0][0x988] ;  /* 0x0002620000297ab9 */ /* 0x000fc60000000800 */
[----:B------:R-:W3:Y:S01]  /*bad0*/  LDL R94, [R1+0x30] ;  /* 0x00003000015e7983 */ /* 0x000ee20000100800 */
[----:B01----:R-:W-:Y:S01]  /*bae0*/  VIADD R8, R8, 0x2d840 ;  /* 0x0002d84008087836 */ /* 0x003fe20000000000 */
[----:B------:R-:W-:Y:S02]  /*baf0*/  ULDC UR44, c[0x0][0x988] ;  /* 0x00026200002c7ab9 */ /* 0x000fe40000000800 */
[----:B-----5:R-:W4:Y:S04]  /*bb00*/  LDL R95, [R1+0x50] ;  /* 0x00005000015f7983 */ /* 0x020f280000100800 */
[----:B------:R-:W4:Y:S04]  /*bb10*/  LDL R93, [R1+0x38] ;  /* 0x00003800015d7983 */ /* 0x000f280000100800 */
[----:B------:R-:W4:Y:S01]  /*bb20*/  LDL R92, [R1+0x34] ;  /* 0x00003400015c7983 */ /* 0x000f220000100800 */
[----:B--2---:R-:W-:-:S05]  /*bb30*/  IADD3 R3, R102, 0x80, -R0 ;  /* 0x0000008066037810 */ /* 0x004fca0007ffe800 */
[----:B------:R-:W-:-:S05]  /*bb40*/  IMAD R0, R88, -0x80, R3 ;  /* 0xffffff8058007824 */ /* 0x000fca00078e0203 */
[C---:B------:R-:W-:Y:S02]  /*bb50*/  ISETP.GT.AND P1, PT, R0.reuse, RZ, PT ;  /* 0x000000ff0000720c */ /* 0x040fe40003f24270 */
[C---:B------:R-:W-:Y:S02]  /*bb60*/  ISETP.GT.AND P3, PT, R0.reuse, 0x1, PT ;  /* 0x000000010000780c */ /* 0x040fe40003f64270 */
[----:B------:R-:W-:Y:S02]  /*bb70*/  ISETP.GT.AND P2, PT, R0, 0x8, PT ;  /* 0x000000080000780c */ /* 0x000fe40003f44270 */
[----:B------:R-:W-:Y:S02]  /*bb80*/  FSEL R24, R24, -INF , P1 ;  /* 0xff80000018187808 */ /* 0x000fe40000800000 */
[----:B------:R-:W-:Y:S02]  /*bb90*/  FSEL R25, R25, -INF , P3 ;  /* 0xff80000019197808 */ /* 0x000fe40001800000 */
[----:B------:R-:W-:-:S02]  /*bba0*/  FSEL R26, R26, -INF , P1 ;  /* 0xff8000001a1a7808 */ /* 0x000fc40000800000 */
[----:B------:R-:W-:Y:S02]  /*bbb0*/  FSEL R27, R27, -INF , P3 ;  /* 0xff8000001b1b7808 */ /* 0x000fe40001800000 */
[C---:B------:R-:W-:Y:S02]  /*bbc0*/  ISETP.GT.AND P5, PT, R0.reuse, 0x9, PT ;  /* 0x000000090000780c */ /* 0x040fe40003fa4270 */
[C---:B------:R-:W-:Y:S02]  /*bbd0*/  ISETP.GT.AND P4, PT, R0.reuse, 0x10, PT ;  /* 0x000000100000780c */ /* 0x040fe40003f84270 */
[C---:B------:R-:W-:Y:S02]  /*bbe0*/  ISETP.GT.AND P1, PT, R0.reuse, 0x11, PT ;  /* 0x000000110000780c */ /* 0x040fe40003f24270 */
[----:B------:R-:W-:Y:S02]  /*bbf0*/  ISETP.GT.AND P3, PT, R0, 0x18, PT ;  /* 0x000000180000780c */ /* 0x000fe40003f64270 */
[----:B------:R-:W-:-:S02]  /*bc00*/  FSEL R28, R28, -INF , P2 ;  /* 0xff8000001c1c7808 */ /* 0x000fc40001000000 */
[----:B------:R-:W-:Y:S02]  /*bc10*/  FMNMX.FTZ R3, R24, R25, !PT ;  /* 0x0000001918037209 */ /* 0x000fe40007810000 */
[----:B------:R-:W-:Y:S02]  /*bc20*/  FSEL R30, R30, -INF , P2 ;  /* 0xff8000001e1e7808 */ /* 0x000fe40001000000 */
[----:B------:R-:W-:Y:S02]  /*bc30*/  FSEL R31, R31, -INF , P5 ;  /* 0xff8000001f1f7808 */ /* 0x000fe40002800000 */
[----:B------:R-:W-:Y:S02]  /*bc40*/  FSEL R29, R29, -INF , P5 ;  /* 0xff8000001d1d7808 */ /* 0x000fe40002800000 */
[----:B------:R-:W-:Y:S02]  /*bc50*/  FSEL R34, R34, -INF , P4 ;  /* 0xff80000022227808 */ /* 0x000fe40002000000 */
[----:B------:R-:W-:-:S02]  /*bc60*/  FSEL R32, R32, -INF , P4 ;  /* 0xff80000020207808 */ /* 0x000fc40002000000 */
[----:B------:R-:W-:Y:S02]  /*bc70*/  FSEL R35, R35, -INF , P1 ;  /* 0xff80000023237808 */ /* 0x000fe40000800000 */
[----:B------:R-:W-:Y:S02]  /*bc80*/  FSEL R33, R33, -INF , P1 ;  /* 0xff80000021217808 */ /* 0x000fe40000800000 */
[----:B------:R-:W-:Y:S02]  /*bc90*/  FSEL R38, R38, -INF , P3 ;  /* 0xff80000026267808 */ /* 0x000fe40001800000 */
[----:B------:R-:W-:Y:S02]  /*bca0*/  FSEL R36, R36, -INF , P3 ;  /* 0xff80000024247808 */ /* 0x000fe40001800000 */
[C---:B------:R-:W-:Y:S02]  /*bcb0*/  ISETP.GT.AND P2, PT, R0.reuse, 0x19, PT ;  /* 0x000000190000780c */ /* 0x040fe40003f44270 */
[----:B------:R-:W-:-:S02]  /*bcc0*/  ISETP.GT.AND P5, PT, R0, 0x20, PT ;  /* 0x000000200000780c */ /* 0x000fc40003fa4270 */
[C---:B------:R-:W-:Y:S02]  /*bcd0*/  ISETP.GT.AND P4, PT, R0.reuse, 0x21, PT ;  /* 0x000000210000780c */ /* 0x040fe40003f84270 */
[C---:B------:R-:W-:Y:S02]  /*bce0*/  ISETP.GT.AND P1, PT, R0.reuse, 0x28, PT ;  /* 0x000000280000780c */ /* 0x040fe40003f24270 */
[----:B------:R-:W-:Y:S02]  /*bcf0*/  ISETP.GT.AND P3, PT, R0, 0x29, PT ;  /* 0x000000290000780c */ /* 0x000fe40003f64270 */
[----:B------:R-:W-:Y:S02]  /*bd00*/  FMNMX.FTZ R4, R28, R3, !PT ;  /* 0x000000031c047209 */ /* 0x000fe40007810000 */
[----:B------:R-:W-:Y:S02]  /*bd10*/  FSEL R39, R39, -INF , P2 ;  /* 0xff80000027277808 */ /* 0x000fe40001000000 */
[----:B------:R-:W-:-:S02]  /*bd20*/  FSEL R37, R37, -INF , P2 ;  /* 0xff80000025257808 */ /* 0x000fc40001000000 */
[----:B------:R-:W-:Y:S02]  /*bd30*/  FSEL R42, R42, -INF , P5 ;  /* 0xff8000002a2a7808 */ /* 0x000fe40002800000 */
[----:B------:R-:W-:Y:S02]  /*bd40*/  FSEL R40, R40, -INF , P5 ;  /* 0xff80000028287808 */ /* 0x000fe40002800000 */
[----:B------:R-:W-:Y:S02]  /*bd50*/  FSEL R43, R43, -INF , P4 ;  /* 0xff8000002b2b7808 */ /* 0x000fe40002000000 */
[----:B------:R-:W-:Y:S02]  /*bd60*/  FSEL R41, R41, -INF , P4 ;  /* 0xff80000029297808 */ /* 0x000fe40002000000 */
[----:B------:R-:W-:Y:S02]  /*bd70*/  FSEL R46, R46, -INF , P1 ;  /* 0xff8000002e2e7808 */ /* 0x000fe40000800000 */
[----:B------:R-:W-:-:S02]  /*bd80*/  FSEL R44, R44, -INF , P1 ;  /* 0xff8000002c2c7808 */ /* 0x000fc40000800000 */
[----:B------:R-:W-:Y:S02]  /*bd90*/  FSEL R47, R47, -INF , P3 ;  /* 0xff8000002f2f7808 */ /* 0x000fe40001800000 */
[----:B------:R-:W-:Y:S02]  /*bda0*/  FSEL R45, R45, -INF , P3 ;  /* 0xff8000002d2d7808 */ /* 0x000fe40001800000 */
[----:B------:R-:W-:Y:S02]  /*bdb0*/  FMNMX.FTZ R3, R29, R4, !PT ;  /* 0x000000041d037209 */ /* 0x000fe40007810000 */
[C---:B------:R-:W-:Y:S02]  /*bdc0*/  ISETP.GT.AND P2, PT, R0.reuse, 0x30, PT ;  /* 0x000000300000780c */ /* 0x040fe40003f44270 */
[C---:B------:R-:W-:Y:S02]  /*bdd0*/  ISETP.GT.AND P5, PT, R0.reuse, 0x31, PT ;  /* 0x000000310000780c */ /* 0x040fe40003fa4270 */
[----:B------:R-:W-:-:S02]  /*bde0*/  ISETP.GT.AND P4, PT, R0, 0x38, PT ;  /* 0x000000380000780c */ /* 0x000fc40003f84270 */
[C---:B------:R-:W-:Y:S02]  /*bdf0*/  ISETP.GT.AND P1, PT, R0.reuse, 0x39, PT ;  /* 0x000000390000780c */ /* 0x040fe40003f24270 */
[----:B------:R-:W-:Y:S02]  /*be00*/  ISETP.GT.AND P3, PT, R0, 0x40, PT ;  /* 0x000000400000780c */ /* 0x000fe40003f64270 */
[----:B------:R-:W-:Y:S02]  /*be10*/  FMNMX.FTZ R4, R32, R3, !PT ;  /* 0x0000000320047209 */ /* 0x000fe40007810000 */
[----:B------:R-:W-:Y:S02]  /*be20*/  FSEL R50, R50, -INF , P2 ;  /* 0xff80000032327808 */ /* 0x000fe40001000000 */
        /* <DEDUP_REMOVED lines=9> */
[C---:B------:R-:W-:Y:S02]  /*bec0*/  ISETP.GT.AND P2, PT, R0.reuse, 0x41, PT ;  /* 0x000000410000780c */ /* 0x040fe40003f44270 */
[C---:B------:R-:W-:Y:S02]  /*bed0*/  ISETP.GT.AND P5, PT, R0.reuse, 0x48, PT ;  /* 0x000000480000780c */ /* 0x040fe40003fa4270 */
[C---:B------:R-:W-:Y:S02]  /*bee0*/  ISETP.GT.AND P4, PT, R0.reuse, 0x49, PT ;  /* 0x000000490000780c */ /* 0x040fe40003f84270 */
[C---:B------:R-:W-:Y:S02]  /*bef0*/  ISETP.GT.AND P1, PT, R0.reuse, 0x50, PT ;  /* 0x000000500000780c */ /* 0x040fe40003f24270 */
[----:B------:R-:W-:-:S02]  /*bf00*/  ISETP.GT.AND P3, PT, R0, 0x51, PT ;  /* 0x000000510000780c */ /* 0x000fc40003f64270 */
        /* <DEDUP_REMOVED lines=11> */
[----:B------:R-:W-:-:S02]  /*bfc0*/  ISETP.GT.AND P2, PT, R0, 0x58, PT ;  /* 0x000000580000780c */ /* 0x000fc40003f44270 */
[C---:B------:R-:W-:Y:S02]  /*bfd0*/  ISETP.GT.AND P5, PT, R0.reuse, 0x59, PT ;  /* 0x000000590000780c */ /* 0x040fe40003fa4270 */
[C---:B------:R-:W-:Y:S02]  /*bfe0*/  ISETP.GT.AND P4, PT, R0.reuse, 0x60, PT ;  /* 0x000000600000780c */ /* 0x040fe40003f84270 */
[C---:B------:R-:W-:Y:S02]  /*bff0*/  ISETP.GT.AND P1, PT, R0.reuse, 0x61, PT ;  /* 0x000000610000780c */ /* 0x040fe40003f24270 */
[----:B------:R-:W-:Y:S02]  /*c000*/  ISETP.GT.AND P3, PT, R0, 0x68, PT ;  /* 0x000000680000780c */ /* 0x000fe40003f64270 */
[----:B------:R-:W-:Y:S02]  /*c010*/  FMNMX.FTZ R4, R36, R3, !PT ;  /* 0x0000000324047209 */ /* 0x000fe40007810000 */
[----:B------:R-:W-:-:S02]  /*c020*/  FMNMX.FTZ R3, R26, R27, !PT ;  /* 0x0000001b1a037209 */ /* 0x000fc40007810000 */
        /* <DEDUP_REMOVED lines=15> */
[----:B------:R-:W-:-:S04]  /*c120*/  FMNMX.FTZ R0, R30, R3, !PT ;  /* 0x000000031e007209 */ /* 0x000fc80007810000 */
        /* <DEDUP_REMOVED lines=39> */
[----:B------:R-:W-:Y:S02]  /*c3a0*/  FSEL R77, R77, -INF , P2 ;  /* 0xff8000004d4d7808 */ /* 0x000fe40001000000 */
[----:B------:R-:W-:Y:S02]  /*c3b0*/  FMNMX.FTZ R4, R76, R5, !PT ;  /* 0x000000054c047209 */ /* 0x000fe40007810000 */
[----:B------:R-:W-:-:S02]  /*c3c0*/  FMNMX.FTZ R3, R71, R0, !PT ;  /* 0x0000000047037209 */ /* 0x000fc40007810000 */
[----:B------:R-:W-:Y:S02]  /*c3d0*/  FSEL R80, R80, -INF , P5 ;  /* 0xff80000050507808 */ /* 0x000fe40002800000 */
[----:B------:R-:W-:Y:S02]  /*c3e0*/  FMNMX.FTZ R5, R77, R4, !PT ;  /* 0x000000044d057209 */ /* 0x000fe40007810000 */
[----:B------:R-:W-:Y:S02]  /*c3f0*/  FMNMX.FTZ R0, R74, R3, !PT ;  /* 0x000000034a007209 */ /* 0x000fe40007810000 */
[----:B------:R-:W-:Y:S02]  /*c400*/  FSEL R81, R81, -INF , P4 ;  /* 0xff80000051517808 */ /* 0x000fe40002000000 */
[----:B------:R-:W-:Y:S02]  /*c410*/  FMNMX.FTZ R4, R80, R5, !PT ;  /* 0x0000000550047209 */ /* 0x000fe40007810000 */
[----:B------:R-:W-:-:S02]  /*c420*/  FMNMX.FTZ R3, R75, R0, !PT ;  /* 0x000000004b037209 */ /* 0x000fc40007810000 */
[----:B------:R-:W-:Y:S02]  /*c430*/  FSEL R84, R84, -INF , P1 ;  /* 0xff80000054547808 */ /* 0x000fe40000800000 */
[----:B------:R-:W-:Y:S02]  /*c440*/  FMNMX.FTZ R5, R81, R4, !PT ;  /* 0x0000000451057209 */ /* 0x000fe40007810000 */
[----:B------:R-:W-:Y:S02]  /*c450*/  FSEL R79, R79, -INF , P2 ;  /* 0xff8000004f4f7808 */ /* 0x000fe40001000000 */
[----:B------:R-:W-:Y:S02]  /*c460*/  FMNMX.FTZ R4, R78, R3, !PT ;  /* 0x000000034e047209 */ /* 0x000fe40007810000 */
[----:B------:R-:W-:Y:S02]  /*c470*/  FMNMX.FTZ R0, R84, R5, !PT ;  /* 0x0000000554007209 */ /* 0x000fe40007810000 */
[----:B------:R-:W-:-:S02]  /*c480*/  FSEL R82, R82, -INF , P5 ;  /* 0xff80000052527808 */ /* 0x000fc40002800000 */
[----:B------:R-:W-:Y:S02]  /*c490*/  FMNMX.FTZ R5, R79, R4, !PT ;  /* 0x000000044f057209 */ /* 0x000fe40007810000 */
[----:B------:R-:W-:Y:S02]  /*c4a0*/  FSEL R83, R83, -INF , P4 ;  /* 0xff80000053537808 */ /* 0x000fe40002000000 */
[----:B------:R-:W-:Y:S02]  /*c4b0*/  FMNMX.FTZ R4, R82, R5, !PT ;  /* 0x0000000552047209 */ /* 0x000fe40007810000 */
[----:B------:R-:W-:Y:S02]  /*c4c0*/  FSEL R85, R85, -INF , P3 ;  /* 0xff80000055557808 */ /* 0x000fe40001800000 */
[----:B------:R-:W-:Y:S02]  /*c4d0*/  FSEL R86, R86, -INF , P1 ;  /* 0xff80000056567808 */ /* 0x000fe40000800000 */
[----:B------:R-:W-:-:S02]  /*c4e0*/  FMNMX.FTZ R5, R83, R4, !PT ;  /* 0x0000000453057209 */ /* 0x000fc40007810000 */
[----:B------:R-:W-:Y:S02]  /*c4f0*/  FMNMX.FTZ R0, R85, R0, !PT ;  /* 0x0000000055007209 */ /* 0x000fe40007810000 */
[----:B------:R-:W-:Y:S02]  /*c500*/  FSEL R87, R87, -INF , P3 ;  /* 0xff80000057577808 */ /* 0x000fe40001800000 */
[----:B------:R-:W-:Y:S01]  /*c510*/  FMNMX.FTZ R4, R86, R5, !PT ;  /* 0x0000000556047209 */ /* 0x000fe20007810000 */
[----:B------:R-:W0:Y:S03]  /*c520*/  SHFL.BFLY PT, R3, R0, 0x2, 0x1f ;  /* 0x0c401f0000037f89 */ /* 0x000e2600000e0000 */
[----:B------:R-:W-:-:S05]  /*c530*/  FMNMX.FTZ R4, R87, R4, !PT ;  /* 0x0000000457047209 */ /* 0x000fca0007810000 */
[----:B------:R-:W1:Y:S01]  /*c540*/  SHFL.BFLY PT, R5, R4, 0x2, 0x1f ;  /* 0x0c401f0004057f89 */ /* 0x000e6200000e0000 */
[----:B0-----:R-:W-:-:S05]  /*c550*/  FMNMX.FTZ R0, R0, R3, !PT ;  /* 0x0000000300007209 */ /* 0x001fca0007810000 */
[----:B------:R-:W0:Y:S01]  /*c560*/  SHFL.BFLY PT, R6, R0, 0x1, 0x1f ;  /* 0x0c201f0000067f89 */ /* 0x000e2200000e0000 */
[----:B-1----:R-:W-:-:S05]  /*c570*/  FMNMX.FTZ R3, R4, R5, !PT ;  /* 0x0000000504037209 */ /* 0x002fca0007810000 */
[----:B------:R-:W1:Y:S01]  /*c580*/  SHFL.BFLY PT, R4, R3, 0x1, 0x1f ;  /* 0x0c201f0003047f89 */ /* 0x000e6200000e0000 */
[----:B0-----:R-:W-:-:S04]  /*c590*/  FMNMX.FTZ R0, R0, R6, !PT ;  /* 0x0000000600007209 */ /* 0x001fc80007810000 */
[C---:B------:R-:W-:Y:S01]  /*c5a0*/  FSETP.NEU.FTZ.AND P1, PT, R0.reuse, -INF , PT ;  /* 0xff8000000000780b */ /* 0x040fe20003f3d000 */
[----:B------:R-:W-:Y:S01]  /*c5b0*/  FMUL.FTZ R9, R0, UR41 ;  /* 0x0000002900097c20 */ /* 0x000fe20008410000 */
[----:B-1----:R-:W-:-:S04]  /*c5c0*/  FMNMX.FTZ R3, R3, R4, !PT ;  /* 0x0000000403037209 */ /* 0x002fc80007810000 */
[----:B------:R-:W-:Y:S02]  /*c5d0*/  FSEL R9, R9, RZ, P1 ;  /* 0x000000ff09097208 */ /* 0x000fe40000800000 */
[C---:B------:R-:W-:Y:S01]  /*c5e0*/  FSETP.NEU.FTZ.AND P1, PT, R3.reuse, -INF , PT ;  /* 0xff8000000300780b */ /* 0x040fe20003f3d000 */
[----:B------:R-:W-:-:S05]  /*c5f0*/  FMUL.FTZ R12, R3, UR41 ;  /* 0x00000029030c7c20 */ /* 0x000fca0008410000 */
[----:B------:R-:W-:Y:S01]  /*c600*/  FSEL R12, R12, RZ, P1 ;  /* 0x000000ff0c0c7208 */ /* 0x000fe20000800000 */
[--C-:B------:R-:W-:Y:S01]  /*c610*/  FFMA.FTZ R10, R24, UR41, -R9.reuse ;  /* 0x00000029180a7c23 */ /* 0x100fe20008010809 */
[--C-:B------:R-:W-:Y:S01]  /*c620*/  FFMA.FTZ R11, R25, UR41, -R9.reuse ;  /* 0x00000029190b7c23 */ /* 0x100fe20008010809 */
[--C-:B------:R-:W-:Y:S01]  /*c630*/  FFMA.FTZ R13, R28, UR41, -R9.reuse ;  /* 0x000000291c0d7c23 */ /* 0x100fe20008010809 */
[----:B------:R-:W-:Y:S01]  /*c640*/  FFMA.FTZ R14, R29, UR41, -R9 ;  /* 0x000000291d0e7c23 */ /* 0x000fe20008010809 */
[--C-:B------:R-:W-:Y:S01]  /*c650*/  FFMA.FTZ R15, R26, UR41, -R12.reuse ;  /* 0x000000291a0f7c23 */ /* 0x100fe2000801080c */
[--C-:B------:R-:W-:Y:S01]  /*c660*/  FFMA.FTZ R20, R27, UR41, -R12.reuse ;  /* 0x000000291b147c23 */ /* 0x100fe2000801080c */
[--C-:B------:R-:W-:Y:S01]  /*c670*/  FFMA.FTZ R21, R30, UR41, -R12.reuse ;  /* 0x000000291e157c23 */ /* 0x100fe2000801080c */
[----:B------:R-:W-:Y:S01]  /*c680*/  FFMA.FTZ R24, R31, UR41, -R12 ;  /* 0x000000291f187c23 */ /* 0x000fe2000801080c */
[----:B------:R-:W-:Y:S08]  /*c690*/  MUFU.EX2 R10, R10 ;  /* 0x0000000a000a7308 */ /* 0x000ff00000000800 */
[----:B------:R-:W0:Y:S08]  /*c6a0*/  MUFU.EX2 R11, R11 ;  /* 0x0000000b000b7308 */ /* 0x000e300000000800 */
[----:B------:R-:W-:Y:S08]  /*c6b0*/  MUFU.EX2 R13, R13 ;  /* 0x0000000d000d7308 */ /* 0x000ff00000000800 */
[----:B------:R-:W1:Y:S08]  /*c6c0*/  MUFU.EX2 R14, R14 ;  /* 0x0000000e000e7308 */ /* 0x000e700000000800 */
[----:B------:R-:W-:Y:S08]  /*c6d0*/  MUFU.EX2 R15, R15 ;  /* 0x0000000f000f7308 */ /* 0x000ff00000000800 */
[----:B------:R-:W2:Y:S08]  /*c6e0*/  MUFU.EX2 R20, R20 ;  /* 0x0000001400147308 */ /* 0x000eb00000000800 */
[----:B------:R-:W-:Y:S08]  /*c6f0*/  MUFU.EX2 R21, R21 ;  /* 0x0000001500157308 */ /* 0x000ff00000000800 */
[----:B------:R-:W3:Y:S01]  /*c700*/  MUFU.EX2 R24, R24 ;  /* 0x0000001800187308 */ /* 0x000ee20000000800 */
[----:B------:R-:W-:-:S02]  /*c710*/  MOV R5, UR39 ;  /* 0x0000002700057c02 */ /* 0x000fc40008000f00 */
[----:B0-----:R-:W-:Y:S02]  /*c720*/  F2FP.F16.F32.PACK_AB R4, R11, R10 ;  /* 0x0000000a0b04723e */ /* 0x001fe400000000ff */
[----:B------:R-:W-:Y:S02]  /*c730*/  PRMT R8, R5, 0x654, R8 ;  /* 0x0000065405087816 */ /* 0x000fe40000000008 */
[----:B-1----:R-:W-:Y:S02]  /*c740*/  F2FP.F16.F32.PACK_AB R6, R14, R13 ;  /* 0x0000000d0e06723e */ /* 0x002fe400000000ff */
[----:B--2---:R-:W-:Y:S01]  /*c750*/  F2FP.F16.F32.PACK_AB R5, R20, R15 ;  /* 0x0000000f1405723e */ /* 0x004fe200000000ff */
[--C-:B------:R-:W-:Y:S01]  /*c760*/  FFMA.FTZ R32, R32, UR41, -R9.reuse ;  /* 0x0000002920207c23 */ /* 0x100fe20008010809 */
[--C-:B------:R-:W-:Y:S01]  /*c770*/  FFMA.FTZ R33, R33, UR41, -R9.reuse ;  /* 0x0000002921217c23 */ /* 0x100fe20008010809 */
[--C-:B------:R-:W-:Y:S01]  /*c780*/  FFMA.FTZ R36, R36, UR41, -R9.reuse ;  /* 0x0000002924247c23 */ /* 0x100fe20008010809 */
[--C-:B------:R-:W-:Y:S01]  /*c790*/  FFMA.FTZ R37, R37, UR41, -R9.reuse ;  /* 0x0000002925257c23 */ /* 0x100fe20008010809 */
[----:B------:R0:W-:Y:S01]  /*c7a0*/  SYNCS.ARRIVE.TRANS64.RED.A1T0 RZ, [R8+URZ], RZ ;  /* 0x000000ff08ff79a7 */ /* 0x0001e2000810043f */
[----:B---3--:R-:W-:Y:S01]  /*c7b0*/  F2FP.F16.F32.PACK_AB R7, R24, R21 ;  /* 0x000000151807723e */ /* 0x008fe200000000ff */
[--C-:B------:R-:W-:Y:S01]  /*c7c0*/  FFMA.FTZ R89, R41, UR41, -R9.reuse ;  /* 0x0000002929597c23 */ /* 0x100fe20008010809 */
[--C-:B------:R-:W-:Y:S01]  /*c7d0*/  FFMA.FTZ R90, R44, UR41, -R9.reuse ;  /* 0x000000292c5a7c23 */ /* 0x100fe20008010809 */
[----:B------:R-:W-:-:S02]  /*c7e0*/  FFMA.FTZ R91, R45, UR41, -R9 ;  /* 0x000000292d5b7c23 */ /* 0x000fc40008010809 */
[----:B------:R1:W-:Y:S01]  /*c7f0*/  STSM.16.M88.4 [R94+0x21800], R4 ;  /* 0x021800045e007844 */ /* 0x0003e20000000200 */
[--C-:B0-----:R-:W-:Y:S01]  /*c800*/  FFMA.FTZ R8, R40, UR41, -R9.reuse ;  /* 0x0000002928087c23 */ /* 0x101fe20008010809 */
        /* <DEDUP_REMOVED lines=13> */
[----:B-1----:R0:W1:Y:S01]  /*c8e0*/  MUFU.EX2 R4, R32 ;  /* 0x0000002000047308 */ /* 0x0020620000000800 */
[--C-:B------:R-:W-:Y:S01]  /*c8f0*/  FFMA.FTZ R25, R84, UR41, -R9.reuse ;  /* 0x0000002954197c23 */ /* 0x100fe20008010809 */
[----:B------:R-:W-:-:S06]  /*c900*/  FFMA.FTZ R141, R85, UR41, -R9 ;  /* 0x00000029558d7c23 */ /* 0x000fcc0008010809 */
[----:B------:R2:W3:Y:S01]  /*c910*/  MUFU.EX2 R5, R33 ;  /* 0x0000002100057308 */ /* 0x0004e20000000800 */
[--C-:B0-----:R-:W-:Y:S01]  /*c920*/  FFMA.FTZ R32, R53, UR41, -R9.reuse ;  /* 0x0000002935207c23 */ /* 0x101fe20008010809 */
[----:B------:R-:W-:-:S06]  /*c930*/  FFMA.FTZ R53, R81, UR41, -R9 ;  /* 0x0000002951357c23 */ /* 0x000fcc0008010809 */
[----:B------:R0:W-:Y:S01]  /*c940*/  MUFU.EX2 R6, R36 ;  /* 0x0000002400067308 */ /* 0x0001e20000000800 */
[----:B--2---:R-:W-:Y:S01]  /*c950*/  FFMA.FTZ R33, R56, UR41, -R9 ;  /* 0x0000002938217c23 */ /* 0x004fe20008010809 */
[----:B------:R-:W-:-:S06]  /*c960*/  FFMA.FTZ R35, R35, UR41, -R12 ;  /* 0x0000002923237c23 */ /* 0x000fcc000801080c */
[----:B------:R2:W-:Y:S01]  /*c970*/  MUFU.EX2 R7, R37 ;  /* 0x0000002500077308 */ /* 0x0005e20000000800 */
[----:B0-----:R-:W-:Y:S01]  /*c980*/  FFMA.FTZ R36, R69, UR41, -R9 ;  /* 0x0000002945247c23 */ /* 0x001fe20008010809 */
[----:B------:R-:W-:Y:S01]  /*c990*/  FADD.FTZ R10, R10, R11 ;  /* 0x0000000b0a0a7221 */ /* 0x000fe20000010000 */
[----:B--2---:R-:W-:Y:S01]  /*c9a0*/  FFMA.FTZ R37, R72, UR41, -R9 ;  /* 0x0000002948257c23 */ /* 0x004fe20008010809 */
[--C-:B------:R-:W-:Y:S01]  /*c9b0*/  FFMA.FTZ R9, R34, UR41, -R12.reuse ;  /* 0x0000002922097c23 */ /* 0x100fe2000801080c */
[----:B------:R-:W-:-:S03]  /*c9c0*/  FFMA.FTZ R38, R38, UR41, -R12 ;  /* 0x0000002926267c23 */ /* 0x000fc6000801080c */
[----:B------:R-:W-:Y:S01]  /*c9d0*/  MUFU.EX2 R35, R35 ;  /* 0x0000002300237308 */ /* 0x000fe20000000800 */
[----:B------:R-:W-:Y:S01]  /*c9e0*/  FADD.FTZ R13, R13, R10 ;  /* 0x0000000a0d0d7221 */ /* 0x000fe20000010000 */
[----:B------:R-:W-:-:S06]  /*c9f0*/  FADD.FTZ R15, R15, R20 ;  /* 0x000000140f0f7221 */ /* 0x000fcc0000010000 */
[----:B------:R-:W0:Y:S01]  /*ca00*/  MUFU.EX2 R9, R9 ;  /* 0x0000000900097308 */ /* 0x000e220000000800 */
[--C-:B------:R-:W-:Y:S01]  /*ca10*/  FFMA.FTZ R56, R39, UR41, -R12.reuse ;  /* 0x0000002927387c23 */ /* 0x100fe2000801080c */
[----:B------:R-:W-:Y:S01]  /*ca20*/  FADD.FTZ R14, R14, R13 ;  /* 0x0000000d0e0e7221 */ /* 0x000fe20000010000 */
[----:B------:R-:W-:Y:S01]  /*ca30*/  FADD.FTZ R15, R21, R15 ;  /* 0x0000000f150f7221 */ /* 0x000fe20000010000 */
[----:B------:R-:W-:-:S04]  /*ca40*/  FFMA.FTZ R57, R42, UR41, -R12 ;  /* 0x000000292a397c23 */ /* 0x000fc8000801080c */
[----:B------:R-:W2:Y:S01]  /*ca50*/  MUFU.EX2 R38, R38 ;  /* 0x0000002600267308 */ /* 0x000ea20000000800 */
[----:B-1----:R-:W-:Y:S01]  /*ca60*/  FADD.FTZ R14, R4, R14 ;  /* 0x0000000e040e7221 */ /* 0x002fe20000010000 */
[----:B------:R-:W-:Y:S01]  /*ca70*/  FADD.FTZ R24, R24, R15 ;  /* 0x0000000f18187221 */ /* 0x000fe20000010000 */
[--C-:B------:R-:W-:Y:S01]  /*ca80*/  FFMA.FTZ R43, R43, UR41, -R12.reuse ;  /* 0x000000292b2b7c23 */ /* 0x100fe2000801080c */
[----:B------:R-:W-:-:S04]  /*ca90*/  FFMA.FTZ R10, R58, UR41, -R12 ;  /* 0x000000293a0a7c23 */ /* 0x000fc8000801080c */
[----:B------:R-:W1:Y:S01]  /*caa0*/  MUFU.EX2 R8, R8 ;  /* 0x0000000800087308 */ /* 0x000e620000000800 */
[----:B---3--:R-:W-:Y:S01]  /*cab0*/  FADD.FTZ R11, R5, R14 ;  /* 0x0000000e050b7221 */ /* 0x008fe20000010000 */
[----:B0-----:R-:W-:-:S06]  /*cac0*/  FADD.FTZ R24, R9, R24 ;  /* 0x0000001809187221 */ /* 0x001fcc0000010000 */
[----:B------:R-:W0:Y:S01]  /*cad0*/  MUFU.EX2 R56, R56 ;  /* 0x0000003800387308 */ /* 0x000e220000000800 */
[----:B------:R-:W-:-:S07]  /*cae0*/  FFMA.FTZ R46, R46, UR41, -R12 ;  /* 0x000000292e2e7c23 */ /* 0x000fce000801080c */
[----:B------:R-:W3:Y:S01]  /*caf0*/  MUFU.EX2 R89, R89 ;  /* 0x0000005900597308 */ /* 0x000ee20000000800 */
[----:B------:R-:W-:-:S07]  /*cb00*/  FFMA.FTZ R47, R47, UR41, -R12 ;  /* 0x000000292f2f7c23 */ /* 0x000fce000801080c */
[----:B------:R-:W4:Y:S01]  /*cb10*/  MUFU.EX2 R57, R57 ;  /* 0x0000003900397308 */ /* 0x000f220000000800 */
[--C-:B------:R-:W-:Y:S01]  /*cb20*/  FFMA.FTZ R34, R50, UR41, -R12.reuse ;  /* 0x0000002932227c23 */ /* 0x100fe2000801080c */
[----:B------:R-:W-:-:S06]  /*cb30*/  FFMA.FTZ R39, R51, UR41, -R12 ;  /* 0x0000002933277c23 */ /* 0x000fcc000801080c */
[----:B------:R-:W4:Y:S01]  /*cb40*/  MUFU.EX2 R90, R90 ;  /* 0x0000005a005a7308 */ /* 0x000f220000000800 */
[----:B------:R-:W-:-:S07]  /*cb50*/  FFMA.FTZ R42, R54, UR41, -R12 ;  /* 0x00000029362a7c23 */ /* 0x000fce000801080c */
[----:B------:R2:W-:Y:S01]  /*cb60*/  MUFU.EX2 R20, R10 ;  /* 0x0000000a00147308 */ /* 0x0005e20000000800 */
[--C-:B------:R-:W-:Y:S01]  /*cb70*/  FFMA.FTZ R50, R55, UR41, -R12.reuse ;  /* 0x0000002937327c23 */ /* 0x100fe2000801080c */
[----:B------:R-:W-:-:S06]  /*cb80*/  FFMA.FTZ R51, R59, UR41, -R12 ;  /* 0x000000293b337c23 */ /* 0x000fcc000801080c */
[----:B------:R-:W4:Y:S01]  /*cb90*/  MUFU.EX2 R43, R43 ;  /* 0x0000002b002b7308 */ /* 0x000f220000000800 */
[----:B--2---:R-:W-:Y:S01]  /*cba0*/  FADD.FTZ R10, R6, R11 ;  /* 0x0000000b060a7221 */ /* 0x004fe20000010000 */
[----:B------:R-:W-:-:S03]  /*cbb0*/  FADD.FTZ R11, R35, R24 ;  /* 0x00000018230b7221 */ /* 0x000fc60000010000 */
[----:B------:R-:W-:Y:S01]  /*cbc0*/  FADD.FTZ R13, R7, R10 ;  /* 0x0000000a070d7221 */ /* 0x000fe20000010000 */
[----:B------:R-:W-:Y:S02]  /*cbd0*/  FADD.FTZ R11, R38, R11 ;  /* 0x0000000b260b7221 */ /* 0x000fe40000010000 */
[----:B------:R-:W2:Y:S01]  /*cbe0*/  MUFU.EX2 R91, R91 ;  /* 0x0000005b005b7308 */ /* 0x000ea20000000800 */
[--C-:B------:R-:W-:Y:S01]  /*cbf0*/  FFMA.FTZ R54, R62, UR41, -R12.reuse ;  /* 0x000000293e367c23 */ /* 0x100fe2000801080c */
[--C-:B------:R-:W-:Y:S01]  /*cc00*/  FFMA.FTZ R60, R63, UR41, -R12.reuse ;  /* 0x000000293f3c7c23 */ /* 0x100fe2000801080c */
[--C-:B------:R-:W-:Y:S01]  /*cc10*/  FFMA.FTZ R55, R66, UR41, -R12.reuse ;  /* 0x0000002942377c23 */ /* 0x100fe2000801080c */
[--C-:B------:R-:W-:Y:S01]  /*cc20*/  FFMA.FTZ R58, R67, UR41, -R12.reuse ;  /* 0x00000029433a7c23 */ /* 0x100fe2000801080c */
[----:B------:R-:W-:-:S03]  /*cc30*/  FFMA.FTZ R70, R70, UR41, -R12 ;  /* 0x0000002946467c23 */ /* 0x000fc6000801080c */
[----:B------:R-:W2:Y:S01]  /*cc40*/  MUFU.EX2 R46, R46 ;  /* 0x0000002e002e7308 */ /* 0x000ea20000000800 */
[--C-:B------:R-:W-:Y:S01]  /*cc50*/  FFMA.FTZ R71, R71, UR41, -R12.reuse ;  /* 0x0000002947477c23 */ /* 0x100fe2000801080c */
[--C-:B------:R-:W-:Y:S01]  /*cc60*/  FFMA.FTZ R59, R74, UR41, -R12.reuse ;  /* 0x000000294a3b7c23 */ /* 0x100fe2000801080c */
[--C-:B------:R-:W-:Y:S01]  /*cc70*/  FFMA.FTZ R75, R75, UR41, -R12.reuse ;  /* 0x000000294b4b7c23 */ /* 0x100fe2000801080c */
[--C-:B------:R-:W-:Y:S01]  /*cc80*/  FFMA.FTZ R78, R78, UR41, -R12.reuse ;  /* 0x000000294e4e7c23 */ /* 0x100fe2000801080c */
[--C-:B------:R-:W-:Y:S01]  /*cc90*/  FFMA.FTZ R79, R79, UR41, -R12.reuse ;  /* 0x000000294f4f7c23 */ /* 0x100fe2000801080c */
[--C-:B------:R-:W-:Y:S01]  /*cca0*/  FFMA.FTZ R82, R82, UR41, -R12.reuse ;  /* 0x0000002952527c23 */ /* 0x100fe2000801080c */
[--C-:B------:R-:W-:Y:S01]  /*ccb0*/  FFMA.FTZ R83, R83, UR41, -R12.reuse ;  /* 0x0000002953537c23 */ /* 0x100fe2000801080c */
[----:B------:R-:W2:Y:S01]  /*ccc0*/  MUFU.EX2 R26, R26 ;  /* 0x0000001a001a7308 */ /* 0x000ea20000000800 */
[--C-:B------:R-:W-:Y:S01]  /*ccd0*/  FFMA.FTZ R86, R86, UR41, -R12.reuse ;  /* 0x0000002956567c23 */ /* 0x100fe2000801080c */
[----:B------:R-:W-:Y:S01]  /*cce0*/  FFMA.FTZ R87, R87, UR41, -R12 ;  /* 0x0000002957577c23 */ /* 0x000fe2000801080c */
[----:B-1----:R-:W-:Y:S01]  /*ccf0*/  FADD.FTZ R12, R8, R13 ;  /* 0x0000000d080c7221 */ /* 0x002fe20000010000 */
[----:B0-----:R-:W-:-:S04]  /*cd00*/  FADD.FTZ R10, R56, R11 ;  /* 0x0000000b380a7221 */ /* 0x001fc80000010000 */
[----:B------:R-:W0:Y:S01]  /*cd10*/  MUFU.EX2 R47, R47 ;  /* 0x0000002f002f7308 */ /* 0x000e220000000800 */
[----:B---3--:R-:W-:Y:S01]  /*cd20*/  FADD.FTZ R11, R89, R12 ;  /* 0x0000000c590b7221 */ /* 0x008fe20000010000 */
[----:B----4-:R-:W-:-:S06]  /*cd30*/  FADD.FTZ R10, R57, R10 ;  /* 0x0000000a390a7221 */ /* 0x010fcc0000010000 */
[----:B------:R-:W1:Y:S01]  /*cd40*/  MUFU.EX2 R30, R30 ;  /* 0x0000001e001e7308 */ /* 0x000e620000000800 */
[----:B------:R-:W-:Y:S01]  /*cd50*/  FADD.FTZ R12, R90, R11 ;  /* 0x0000000b5a0c7221 */ /* 0x000fe20000010000 */
[----:B------:R-:W-:-:S06]  /*cd60*/  FADD.FTZ R11, R43, R10 ;  /* 0x0000000a2b0b7221 */ /* 0x000fcc0000010000 */
[----:B------:R-:W3:Y:S01]  /*cd70*/  MUFU.EX2 R34, R34 ;  /* 0x0000002200227308 */ /* 0x000ee20000000800 */
[----:B--2---:R-:W-:Y:S01]  /*cd80*/  FADD.FTZ R13, R91, R12 ;  /* 0x0000000c5b0d7221 */ /* 0x004fe20000010000 */
[----:B------:R-:W-:-:S06]  /*cd90*/  FADD.FTZ R10, R46, R11 ;  /* 0x0000000b2e0a7221 */ /* 0x000fcc0000010000 */
[----:B------:R-:W2:Y:S08]  /*cda0*/  MUFU.EX2 R31, R31 ;  /* 0x0000001f001f7308 */ /* 0x000eb00000000800 */
[----:B------:R-:W4:Y:S01]  /*cdb0*/  MUFU.EX2 R39, R39 ;  /* 0x0000002700277308 */ /* 0x000f220000000800 */
[----:B------:R-:W-:Y:S01]  /*cdc0*/  FADD.FTZ R13, R26, R13 ;  /* 0x0000000d1a0d7221 */ /* 0x000fe20000010000 */
[----:B------:R-:W-:-:S06]  /*cdd0*/  F2FP.F16.F32.PACK_AB R4, R5, R4 ;  /* 0x000000040504723e */ /* 0x000fcc00000000ff */
[----:B------:R-:W4:Y:S01]  /*cde0*/  MUFU.EX2 R32, R32 ;  /* 0x0000002000207308 */ /* 0x000f220000000800 */
[----:B0-----:R-:W-:-:S07]  /*cdf0*/  FADD.FTZ R5, R47, R10 ;  /* 0x0000000a2f057221 */ /* 0x001fce0000010000 */
[----:B------:R-:W0:Y:S01]  /*ce00*/  MUFU.EX2 R42, R42 ;  /* 0x0000002a002a7308 */ /* 0x000e220000000800 */
[----:B-1----:R-:W-:Y:S01]  /*ce10*/  FADD.FTZ R12, R30, R13 ;  /* 0x0000000d1e0c7221 */ /* 0x002fe20000010000 */
[----:B---3--:R-:W-:-:S03]  /*ce20*/  FADD.FTZ R10, R34, R5 ;  /* 0x00000005220a7221 */ /* 0x008fc60000010000 */
[----:B--2---:R-:W-:Y:S01]  /*ce30*/  FADD.FTZ R11, R31, R12 ;  /* 0x0000000c1f0b7221 */ /* 0x004fe20000010000 */
[----:B----4-:R-:W-:-:S03]  /*ce40*/  FADD.FTZ R5, R39, R10 ;  /* 0x0000000a27057221 */ /* 0x010fc60000010000 */
[----:B------:R-:W-:Y:S01]  /*ce50*/  FADD.FTZ R12, R32, R11 ;  /* 0x0000000b200c7221 */ /* 0x000fe20000010000 */
[----:B0-----:R-:W-:Y:S01]  /*ce60*/  FADD.FTZ R11, R42, R5 ;  /* 0x000000052a0b7221 */ /* 0x001fe20000010000 */
[----:B------:R-:W-:Y:S02]  /*ce70*/  F2FP.F16.F32.PACK_AB R5, R35, R9 ;  /* 0x000000092305723e */ /* 0x000fe400000000ff */
[----:B------:R-:W2:Y:S01]  /*ce80*/  LDL R35, [R1+0x54] ;  /* 0x0000540001237983 */ /* 0x000ea20000100800 */
[----:B------:R-:W0:Y:S08]  /*ce90*/  MUFU.EX2 R33, R33 ;  /* 0x0000002100217308 */ /* 0x000e300000000800 */
[----:B------:R-:W1:Y:S08]  /*cea0*/  MUFU.EX2 R50, R50 ;  /* 0x0000003200327308 */ /* 0x000e700000000800 */
[----:B------:R-:W3:Y:S08]  /*ceb0*/  MUFU.EX2 R41, R41 ;  /* 0x0000002900297308 */ /* 0x000ef00000000800 */
[----:B------:R-:W4:Y:S01]  /*cec0*/  MUFU.EX2 R45, R45 ;  /* 0x0000002d002d7308 */ /* 0x000f220000000800 */
[----:B0-----:R-:W-:-:S07]  /*ced0*/  FADD.FTZ R12, R33, R12 ;  /* 0x0000000c210c7221 */ /* 0x001fce0000010000 */
[----:B------:R-:W0:Y:S08]  /*cee0*/  MUFU.EX2 R51, R51 ;  /* 0x0000003300337308 */ /* 0x000e300000000800 */
[----:B------:R-:W0:Y:S01]  /*cef0*/  MUFU.EX2 R49, R49 ;  /* 0x0000003100317308 */ /* 0x000e220000000800 */
[----:B-1----:R-:W-:Y:S01]  /*cf00*/  FADD.FTZ R11, R50, R11 ;  /* 0x0000000b320b7221 */ /* 0x002fe20000010000 */
[----:B---3--:R-:W-:-:S06]  /*cf10*/  FADD.FTZ R14, R41, R12 ;  /* 0x0000000c290e7221 */ /* 0x008fcc0000010000 */
[----:B------:R-:W1:Y:S08]  /*cf20*/  MUFU.EX2 R54, R54 ;  /* 0x0000003600367308 */ /* 0x000e700000000800 */
[----:B------:R-:W3:Y:S01]  /*cf30*/  MUFU.EX2 R27, R27 ;  /* 0x0000001b001b7308 */ /* 0x000ee20000000800 */
[----:B------:R-:W-:Y:S01]  /*cf40*/  FADD.FTZ R12, R20, R11 ;  /* 0x0000000b140c7221 */ /* 0x000fe20000010000 */
[----:B----4-:R-:W-:-:S06]  /*cf50*/  FADD.FTZ R14, R45, R14 ;  /* 0x0000000e2d0e7221 */ /* 0x010fcc0000010000 */
[----:B------:R-:W4:Y:S08]  /*cf60*/  MUFU.EX2 R60, R60 ;  /* 0x0000003c003c7308 */ /* 0x000f300000000800 */
[----:B------:R-:W4:Y:S01]  /*cf70*/  MUFU.EX2 R29, R29 ;  /* 0x0000001d001d7308 */ /* 0x000f220000000800 */
[----:B0-----:R-:W-:Y:S01]  /*cf80*/  FADD.FTZ R13, R51, R12 ;  /* 0x0000000c330d7221 */ /* 0x001fe20000010000 */
[----:B------:R-:W-:-:S06]  /*cf90*/  FADD.FTZ R14, R49, R14 ;  /* 0x0000000e310e7221 */ /* 0x000fcc0000010000 */
[----:B------:R-:W-:Y:S01]  /*cfa0*/  MUFU.EX2 R28, R28 ;  /* 0x0000001c001c7308 */ /* 0x000fe20000000800 */
[----:B------:R-:W-:-:S07]  /*cfb0*/  F2FP.F16.F32.PACK_AB R6, R7, R6 ;  /* 0x000000060706723e */ /* 0x000fce00000000ff */
[----:B------:R-:W0:Y:S01]  /*cfc0*/  MUFU.EX2 R55, R55 ;  /* 0x0000003700377308 */ /* 0x000e220000000800 */
[----:B------:R-:W-:Y:S01]  /*cfd0*/  F2FP.F16.F32.PACK_AB R7, R56, R38 ;  /* 0x000000263807723e */ /* 0x000fe200000000ff */
[----:B-1----:R-:W-:Y:S01]  /*cfe0*/  FADD.FTZ R13, R54, R13 ;  /* 0x0000000d360d7221 */ /* 0x002fe20000010000 */
[----:B---3--:R-:W-:-:S05]  /*cff0*/  FADD.FTZ R38, R27, R14 ;  /* 0x0000000e1b267221 */ /* 0x008fca0000010000 */
[----:B------:R-:W-:Y:S01]  /*d000*/  MUFU.EX2 R36, R36 ;  /* 0x0000002400247308 */ /* 0x000fe20000000800 */
[----:B------:R-:W-:-:S07]  /*d010*/  F2FP.F16.F32.PACK_AB R12, R30, R26 ;  /* 0x0000001a1e0c723e */ /* 0x000fce00000000ff */
[----:B------:R-:W1:Y:S01]  /*d020*/  MUFU.EX2 R58, R58 ;  /* 0x0000003a003a7308 */ /* 0x000e620000000800 */
[----:B----4-:R-:W-:Y:S01]  /*d030*/  FADD.FTZ R26, R60, R13 ;  /* 0x0000000d3c1a7221 */ /* 0x010fe20000010000 */
[----:B------:R-:W-:Y:S01]  /*d040*/  FADD.FTZ R13, R29, R38 ;  /* 0x000000261d0d7221 */ /* 0x000fe20000010000 */
[----:B------:R-:W-:-:S05]  /*d050*/  F2FP.F16.F32.PACK_AB R8, R89, R8 ;  /* 0x000000085908723e */ /* 0x000fca00000000ff */
[----:B------:R-:W-:Y:S01]  /*d060*/  MUFU.EX2 R21, R70 ;  /* 0x0000004600157308 */ /* 0x000fe20000000800 */
[----:B------:R-:W-:Y:S01]  /*d070*/  F2FP.F16.F32.PACK_AB R10, R91, R90 ;  /* 0x0000005a5b0a723e */ /* 0x000fe200000000ff */
[----:B------:R0:W-:Y:S01]  /*d080*/  STSM.16.M88.4 [R95], R4 ;  /* 0x000000045f007844 */ /* 0x0001e20000000200 */
[----:B------:R-:W-:-:S05]  /*d090*/  F2FP.F16.F32.PACK_AB R9, R43, R57 ;  /* 0x000000392b09723e */ /* 0x000fca00000000ff */
[----:B------:R-:W3:Y:S01]  /*d0a0*/  MUFU.EX2 R24, R71 ;  /* 0x0000004700187308 */ /* 0x000ee20000000800 */
[----:B------:R-:W-:Y:S02]  /*d0b0*/  F2FP.F16.F32.PACK_AB R11, R47, R46 ;  /* 0x0000002e2f0b723e */ /* 0x000fe400000000ff */
[----:B------:R-:W-:Y:S02]  /*d0c0*/  F2FP.F16.F32.PACK_AB R14, R32, R31 ;  /* 0x0000001f200e723e */ /* 0x000fe400000000ff */
[----:B------:R-:W-:Y:S01]  /*d0d0*/  F2FP.F16.F32.PACK_AB R15, R50, R42 ;  /* 0x0000002a320f723e */ /* 0x000fe200000000ff */
[----:B------:R1:W-:Y:S01]  /*d0e0*/  STSM.16.M88.4 [R93], R8 ;  /* 0x000000085d007844 */ /* 0x0003e20000000200 */
[----:B0-----:R-:W-:Y:S01]  /*d0f0*/  FADD.FTZ R5, R55, R26 ;  /* 0x0000001a37057221 */ /* 0x001fe20000010000 */
[----:B------:R-:W-:Y:S01]  /*d100*/  FADD.FTZ R7, R28, R13 ;  /* 0x0000000d1c077221 */ /* 0x000fe20000010000 */
[----:B------:R-:W-:Y:S02]  /*d110*/  F2FP.F16.F32.PACK_AB R13, R39, R34 ;  /* 0x00000022270d723e */ /* 0x000fe400000000ff */
[----:B------:R-:W-:-:S02]  /*d120*/  F2FP.F16.F32.PACK_AB R4, R41, R33 ;  /* 0x000000212904723e */ /* 0x000fc400000000ff */
[----:B------:R-:W-:Y:S01]  /*d130*/  F2FP.F16.F32.PACK_AB R6, R49, R45 ;  /* 0x0000002d3106723e */ /* 0x000fe200000000ff */
[----:B------:R-:W-:Y:S01]  /*d140*/  STSM.16.M88.4 [R92], R12 ;  /* 0x0000000c5c007844 */ /* 0x000fe20000000200 */
[----:B-1----:R-:W-:Y:S01]  /*d150*/  FADD.FTZ R8, R58, R5 ;  /* 0x000000053a087221 */ /* 0x002fe20000010000 */
[----:B------:R-:W-:Y:S01]  /*d160*/  FADD.FTZ R10, R36, R7 ;  /* 0x00000007240a7221 */ /* 0x000fe20000010000 */
[----:B------:R-:W-:Y:S02]  /*d170*/  F2FP.F16.F32.PACK_AB R5, R51, R20 ;  /* 0x000000143305723e */ /* 0x000fe400000000ff */
[----:B------:R-:W-:-:S05]  /*d180*/  F2FP.F16.F32.PACK_AB R7, R60, R54 ;  /* 0x000000363c07723e */ /* 0x000fca00000000ff */
[----:B------:R0:W-:Y:S02]  /*d190*/  STSM.16.M88.4 [R94+0x27800], R4 ;  /* 0x027800045e007844 */ /* 0x0001e40000000200 */
[----:B0-----:R-:W-:Y:S02]  /*d1a0*/  F2FP.F16.F32.PACK_AB R4, R29, R27 ;  /* 0x0000001b1d04723e */ /* 0x001fe400000000ff */
[----:B------:R-:W-:Y:S02]  /*d1b0*/  F2FP.F16.F32.PACK_AB R6, R36, R28 ;  /* 0x0000001c2406723e */ /* 0x000fe400000000ff */
[----:B------:R-:W-:Y:S02]  /*d1c0*/  F2FP.F16.F32.PACK_AB R5, R58, R55 ;  /* 0x000000373a05723e */ /* 0x000fe400000000ff */
[----:B---3--:R-:W-:-:S05]  /*d1d0*/  F2FP.F16.F32.PACK_AB R7, R24, R21 ;  /* 0x000000151807723e */ /* 0x008fca00000000ff */
[----:B--2---:R0:W-:Y:S04]  /*d1e0*/  STSM.16.M88.4 [R35], R4 ;  /* 0x0000000423007844 */ /* 0x0041e80000000200 */
[----:B0-----:R-:W2:Y:S01]  /*d1f0*/  LDL R4, [R1+0x3c] ;  /* 0x00003c0001047983 */ /* 0x001ea20000100800 */
[----:B------:R-:W0:Y:S01]  /*d200*/  MUFU.EX2 R59, R59 ;  /* 0x0000003b003b7308 */ /* 0x000e220000000800 */
[----:B------:R-:W-:-:S07]  /*d210*/  FADD.FTZ R9, R21, R8 ;  /* 0x0000000815097221 */ /* 0x000fce0000010000 */
[----:B------:R-:W1:Y:S08]  /*d220*/  MUFU.EX2 R37, R37 ;  /* 0x0000002500257308 */ /* 0x000e700000000800 */
[----:B------:R-:W3:Y:S01]  /*d230*/  MUFU.EX2 R75, R75 ;  /* 0x0000004b004b7308 */ /* 0x000ee20000000800 */
[----:B------:R-:W-:-:S07]  /*d240*/  FADD.FTZ R8, R24, R9 ;  /* 0x0000000918087221 */ /* 0x000fce0000010000 */
[----:B------:R-:W4:Y:S08]  /*d250*/  MUFU.EX2 R40, R40 ;  /* 0x0000002800287308 */ /* 0x000f300000000800 */
        /* <DEDUP_REMOVED lines=8> */
[----:B----4-:R-:W-:Y:S01]  /*d2e0*/  FADD.FTZ R11, R40, R11 ;  /* 0x0000000b280b7221 */ /* 0x010fe20000010000 */
[----:B------:R-:W-:-:S06]  /*d2f0*/  FADD.FTZ R20, R78, R9 ;  /* 0x000000094e147221 */ /* 0x000fcc0000010000 */
[----:B------:R-:W4:Y:S08]  /*d300*/  MUFU.EX2 R52, R52 ;  /* 0x0000003400347308 */ /* 0x000f300000000800 */
[----:B------:R-:W4:Y:S01]  /*d310*/  MUFU.EX2 R83, R83 ;  /* 0x0000005300537308 */ /* 0x000f220000000800 */
[----:B0-----:R-:W-:-:S07]  /*d320*/  FADD.FTZ R11, R44, R11 ;  /* 0x0000000b2c0b7221 */ /* 0x001fce0000010000 */
[----:B------:R-:W0:Y:S08]  /*d330*/  MUFU.EX2 R53, R53 ;  /* 0x0000003500357308 */ /* 0x000e300000000800 */
[----:B------:R-:W-:Y:S08]  /*d340*/  MUFU.EX2 R25, R25 ;  /* 0x0000001900197308 */ /* 0x000ff00000000800 */
[----:B------:R-:W0:Y:S08]  /*d350*/  MUFU.EX2 R141, R141 ;  /* 0x0000008d008d7308 */ /* 0x000e300000000800 */
[----:B------:R-:W-:Y:S08]  /*d360*/  MUFU.EX2 R86, R86 ;  /* 0x0000005600567308 */ /* 0x000ff00000000800 */
[----:B------:R-:W0:Y:S01]  /*d370*/  MUFU.EX2 R87, R87 ;  /* 0x0000005700577308 */ /* 0x000e220000000800 */
[----:B------:R-:W-:Y:S01]  /*d380*/  FADD.FTZ R9, R79, R20 ;  /* 0x000000144f097221 */ /* 0x000fe20000010000 */
[----:B-1----:R-:W-:-:S03]  /*d390*/  FADD.FTZ R11, R48, R11 ;  /* 0x0000000b300b7221 */ /* 0x002fc60000010000 */
[----:B---3--:R-:W-:Y:S01]  /*d3a0*/  FADD.FTZ R14, R82, R9 ;  /* 0x00000009520e7221 */ /* 0x008fe20000010000 */
[----:B----4-:R-:W-:Y:S01]  /*d3b0*/  FADD.FTZ R26, R52, R11 ;  /* 0x0000000b341a7221 */ /* 0x010fe20000010000 */
[----:B------:R-:W-:Y:S02]  /*d3c0*/  F2FP.F16.F32.PACK_AB R8, R40, R37 ;  /* 0x000000252808723e */ /* 0x000fe400000000ff */
[----:B------:R-:W-:Y:S01]  /*d3d0*/  F2FP.F16.F32.PACK_AB R10, R48, R44 ;  /* 0x0000002c300a723e */ /* 0x000fe200000000ff */
[----:B------:R-:W-:Y:S01]  /*d3e0*/  FADD.FTZ R21, R83, R14 ;  /* 0x0000000e53157221 */ /* 0x000fe20000010000 */
[----:B------:R-:W-:Y:S02]  /*d3f0*/  F2FP.F16.F32.PACK_AB R9, R75, R59 ;  /* 0x0000003b4b09723e */ /* 0x000fe400000000ff */
[----:B------:R-:W-:Y:S02]  /*d400*/  F2FP.F16.F32.PACK_AB R11, R79, R78 ;  /* 0x0000004e4f0b723e */ /* 0x000fe400000000ff */
[----:B0-----:R-:W-:-:S02]  /*d410*/  F2FP.F16.F32.PACK_AB R12, R53, R52 ;  /* 0x00000034350c723e */ /* 0x001fc400000000ff */
[----:B------:R-:W-:Y:S02]  /*d420*/  F2FP.F16.F32.PACK_AB R13, R83, R82 ;  /* 0x00000052530d723e */ /* 0x000fe400000000ff */
[----:B------:R-:W-:Y:S02]  /*d430*/  F2FP.F16.F32.PACK_AB R14, R141, R25 ;  /* 0x000000198d0e723e */ /* 0x000fe400000000ff */
[----:B------:R-:W-:Y:S01]  /*d440*/  F2FP.F16.F32.PACK_AB R15, R87, R86 ;  /* 0x00000056570f723e */ /* 0x000fe200000000ff */
[----:B------:R0:W-:Y:S04]  /*d450*/  STSM.16.M88.4 [R93+0x6000], R8 ;  /* 0x006000085d007844 */ /* 0x0001e80000000200 */
[----:B------:R1:W-:Y:S01]  /*d460*/  STSM.16.M88.4 [R92+0x6000], R12 ;  /* 0x0060000c5c007844 */ /* 0x0003e20000000200 */
[----:B------:R3:W-:Y:S06]  /*d470*/  MEMBAR.ALL.CTA ;  /* 0x0000000000007992 */ /* 0x0007ec0000008000 */
[----:B---3--:R-:W3:Y:S01]  /*d480*/  FENCE.VIEW.ASYNC.S ;  /* 0x00000000000073c6 */ /* 0x008ee20000000000 */
[----:B------:R-:W-:-:S02]  /*d490*/  VIADD R20, R88, 0xfffffffe ;  /* 0xfffffffe58147836 */ /* 0x000fc40000000000 */
[----:B------:R-:W-:Y:S01]  /*d4a0*/  FADD.FTZ R26, R53, R26 ;  /* 0x0000001a351a7221 */ /* 0x000fe20000010000 */
[----:B------:R-:W-:-:S03]  /*d4b0*/  FADD.FTZ R86, R86, R21 ;  /* 0x0000001556567221 */ /* 0x000fc60000010000 */
[----:B------:R-:W-:Y:S01]  /*d4c0*/  FADD.FTZ R26, R25, R26 ;  /* 0x0000001a191a7221 */ /* 0x000fe20000010000 */
[----:B------:R-:W-:Y:S01]  /*d4d0*/  FADD.FTZ R21, R87, R86 ;  /* 0x0000005657157221 */ /* 0x000fe20000010000 */
[--C-:B------:R-:W-:Y:S01]  /*d4e0*/  IMAD.MOV.U32 R134, RZ, RZ, R135.reuse ;  /* 0x000000ffff867224 */ /* 0x100fe200078e0087 */
[-C--:B------:R-:W-:Y:S01]  /*d4f0*/  MOV R130, R135.reuse ;  /* 0x0000008700827202 */ /* 0x080fe20000000f00 */
[----:B------:R-:W-:Y:S01]  /*d500*/  FADD.FTZ R141, R141, R26 ;  /* 0x0000001a8d8d7221 */ /* 0x000fe20000010000 */
[--C-:B------:R-:W-:Y:S01]  /*d510*/  IMAD.MOV.U32 R133, RZ, RZ, R135.reuse ;  /* 0x000000ffff857224 */ /* 0x100fe200078e0087 */
[-C--:B------:R-:W-:Y:S01]  /*d520*/  MOV R124, R135.reuse ;  /* 0x00000087007c7202 */ /* 0x080fe20000000f00 */
        /* <DEDUP_REMOVED lines=11> */
[----:B------:R-:W-:Y:S01]  /*d5e0*/  MOV R88, R135 ;  /* 0x0000008700587202 */ /* 0x000fe20000000f00 */
[----:B------:R-:W-:-:S02]  /*d5f0*/  IMAD.MOV.U32 R125, RZ, RZ, R135 ;  /* 0x000000ffff7d7224 */ /* 0x000fc400078e0087 */
[--C-:B------:R-:W-:Y:S02]  /*d600*/  IMAD.MOV.U32 R123, RZ, RZ, R135.reuse ;  /* 0x000000ffff7b7224 */ /* 0x100fe400078e0087 */
[--C-:B------:R-:W-:Y:S02]  /*d610*/  IMAD.MOV.U32 R122, RZ, RZ, R135.reuse ;  /* 0x000000ffff7a7224 */ /* 0x100fe400078e0087 */
[--C-:B------:R-:W-:Y:S02]  /*d620*/  IMAD.MOV.U32 R121, RZ, RZ, R135.reuse ;  /* 0x000000ffff797224 */ /* 0x100fe400078e0087 */
[--C-:B------:R-:W-:Y:S02]  /*d630*/  IMAD.MOV.U32 R120, RZ, RZ, R135.reuse ;  /* 0x000000ffff787224 */ /* 0x100fe400078e0087 */
[--C-:B------:R-:W-:Y:S02]  /*d640*/  IMAD.MOV.U32 R119, RZ, RZ, R135.reuse ;  /* 0x000000ffff777224 */ /* 0x100fe400078e0087 */
        /* <DEDUP_REMOVED lines=20> */
[--C-:B0-----:R-:W-:Y:S02]  /*d790*/  IMAD.MOV.U32 R93, RZ, RZ, R135.reuse ;  /* 0x000000ffff5d7224 */ /* 0x101fe400078e0087 */
[--C-:B-1----:R-:W-:Y:S02]  /*d7a0*/  IMAD.MOV.U32 R92, RZ, RZ, R135.reuse ;  /* 0x000000ffff5c7224 */ /* 0x102fe400078e0087 */
[--C-:B------:R-:W-:Y:S02]  /*d7b0*/  IMAD.MOV.U32 R91, RZ, RZ, R135.reuse ;  /* 0x000000ffff5b7224 */ /* 0x100fe400078e0087 */
[--C-:B------:R-:W-:Y:S02]  /*d7c0*/  IMAD.MOV.U32 R90, RZ, RZ, R135.reuse ;  /* 0x000000ffff5a7224 */ /* 0x100fe400078e0087 */
[----:B------:R-:W-:Y:S01]  /*d7d0*/  IMAD.MOV.U32 R89, RZ, RZ, R135 ;  /* 0x000000ffff597224 */ /* 0x000fe200078e0087 */
[----:B--2---:R-:W-:Y:S01]  /*d7e0*/  ISETP.GE.AND P1, PT, R20, R4, PT ;  /* 0x000000041400720c */ /* 0x004fe20003f26270 */
[----:B---3--:R-:W-:-:S12]  /*d7f0*/  NOP ;  /* 0x0000000000007918 */ /* 0x008fd80000000000 */
[----:B------:R-:W-:Y:S05]  /*d800*/  @!P1 BRA `(.L_x_511) ;  /* 0x00000024009c9947 */ /* 0x000fea0003800000 */
[----:B------:R-:W-:Y:S01]  /*d810*/  IMAD.MOV.U32 R6, RZ, RZ, R3 ;  /* 0x000000ffff067224 */ /* 0x000fe200078e0003 */
[----:B------:R-:W-:Y:S01]  /*d820*/  CS2R R134, SRZ ;  /* 0x0000000000867805 */ /* 0x000fe2000001ff00 */
[----:B------:R-:W-:Y:S01]  /*d830*/  IMAD.MOV.U32 R7, RZ, RZ, R0 ;  /* 0x000000ffff077224 */ /* 0x000fe200078e0000 */
[----:B------:R-:W-:Y:S01]  /*d840*/  CS2R R132, SRZ ;  /* 0x0000000000847805 */ /* 0x000fe2000001ff00 */
[----:B------:R-:W-:Y:S01]  /*d850*/  IMAD.MOV.U32 R5, RZ, RZ, R151 ;  /* 0x000000ffff057224 */ /* 0x000fe200078e0097 */
[----:B------:R-:W-:Y:S01]  /*d860*/  CS2R R130, SRZ ;  /* 0x0000000000827805 */ /* 0x000fe2000001ff00 */
[----:B------:R-:W-:Y:S01]  /*d870*/  IMAD.MOV.U32 R4, RZ, RZ, R140 ;  /* 0x000000ffff047224 */ /* 0x000fe200078e008c */
        /* <DEDUP_REMOVED lines=20> */
[----:B------:R-:W-:-:S07]  /*d9c0*/  CS2R R88, SRZ ;  /* 0x0000000000587805 */ /* 0x000fce000001ff00 */
.L_x_523:
[----:B------:R-:W2:Y:S01]  /*d9d0*/  LDL R3, [R1+0x40] ;  /* 0x0000400001037983 */ /* 0x000ea20000100800 */
[----:B------:R-:W-:Y:S01]  /*d9e0*/  ISETP.NE.AND P1, PT, R4, 0x1, PT ;  /* 0x000000010400780c */ /* 0x000fe20003f25270 */
[----:B------:R-:W-:Y:S05]  /*d9f0*/  YIELD ;  /* 0x0000000000007946 */ /* 0x000fea0003800000 */
[----:B------:R-:W-:-:S04]  /*da00*/  SEL R0, RZ, 0x1, P1 ;  /* 0x00000001ff007807 */ /* 0x000fc80000800000 */
[----:B------:R-:W-:Y:S02]  /*da10*/  LOP3.LUT R151, R5, R0, RZ, 0x3c, !PT ;  /* 0x0000000005977212 */ /* 0x000fe400078e3cff */
[----:B--2---:R-:W-:-:S13]  /*da20*/  ISETP.NE.AND P1, PT, R3, RZ, PT ;  /* 0x000000ff0300720c */ /* 0x004fda0003f25270 */
[----:B------:R-:W-:Y:S05]  /*da30*/  @P1 BRA `(.L_x_512) ;  /* 0x00000000003c1947 */ /* 0x000fea0003800000 */
[----:B------:R-:W-:Y:S05]  /*da40*/  @!P0 BRA `(.L_x_513) ;  /* 0x0000000000048947 */ /* 0x000fea0003800000 */
[----:B------:R-:W-:Y:S01]  /*da50*/  BPT.TRAP 0x1 ;  /* 0x000000040000795c */ /* 0x000fe20000300000 */
.L_x_513:
[----:B------:R-:W-:-:S05]  /*da60*/  VIADD R0, R4, 0x1 ;  /* 0x0000000104007836 */ /* 0x000fca0000000000 */
[----:B------:R-:W-:-:S04]  /*da70*/  ISETP.NE.AND P2, PT, R0, 0x2, PT ;  /* 0x000000020000780c */ /* 0x000fc80003f45270 */
[----:B------:R-:W-:Y:S02]  /*da80*/  SEL R3, R0, RZ, P2 ;  /* 0x000000ff00037207 */ /* 0x000fe40001000000 */
[----:B------:R-:W-:Y:S02]  /*da90*/  SHF.L.U32 R0, R151, 0x1f, RZ ;  /* 0x0000001f97007819 */ /* 0x000fe400000006ff */
[----:B------:R-:W-:-:S04]  /*daa0*/  LEA R3, R3, R2, 0x3 ;  /* 0x0000000203037211 */ /* 0x000fc800078e18ff */
[----:B------:R0:W1:Y:S01]  /*dab0*/  SYNCS.PHASECHK.TRANS64.TRYWAIT P2, [R3+URZ+0x2d830], R0 ;  /* 0x02d83000030075a7 */ /* 0x000062000804017f */
[----:B------:R-:W-:Y:S05]  /*dac0*/  @!P0 BRA `(.L_x_514) ;  /* 0x0000000000048947 */ /* 0x000fea0003800000 */
[----:B------:R-:W-:Y:S01]  /*dad0*/  BPT.TRAP 0x1 ;  /* 0x000000040000795c */ /* 0x000fe20000300000 */
.L_x_514:
[----:B------:R-:W-:Y:S04]  /*dae0*/  BSSY B0, `(.L_x_512) ;  /* 0x0000004000007945 */ /* 0x000fe80003800000 */
[----:B-1----:R-:W-:Y:S05]  /*daf0*/  @P2 BRA `(.L_x_515) ;  /* 0x0000000000082947 */ /* 0x002fea0003800000 */
[----:B------:R-:W1:Y:S02]  /*db00*/  SYNCS.PHASECHK.TRANS64.TRYWAIT P2, [R3+URZ+0x2d830], R0 ;  /* 0x02d83000030075a7 */ /* 0x000e64000804017f */
[----:B-1----:R-:W-:Y:S05]  /*db10*/  @!P2 BRA `(.L_x_516) ;  /* 0x000000d400d0a947 */ /* 0x002fea0003800000 */
.L_x_515:
[----:B------:R-:W-:Y:S05]  /*db20*/  BSYNC B0 ;  /* 0x0000000000007941 */ /* 0x000fea0003800000 */
.L_x_512:
[----:B01----:R-:W2:Y:S01]  /*db30*/  LDL R3, [R1+0x44] ;  /* 0x0000440001037983 */ /* 0x003ea20000100800 */
[----:B------:R-:W-:Y:S01]  /*db40*/  VIADD R140, R4, 0x1 ;  /* 0x00000001048c7836 */ /* 0x000fe20000000000 */
[----:B------:R-:W0:Y:S04]  /*db50*/  S2R R0, SR_TID.X ;  /* 0x0000000000007919 */ /* 0x000e280000002100 */
[----:B------:R-:W-:-:S04]  /*db60*/  ISETP.NE.AND P2, PT, R140, 0x2, PT ;  /* 0x000000028c00780c */ /* 0x000fc80003f45270 */
[----:B------:R-:W-:Y:S01]  /*db70*/  SEL R140, R140, RZ, P2 ;  /* 0x000000ff8c8c7207 */ /* 0x000fe20001000000 */
[----:B------:R-:W-:Y:S05]  /*db80*/  WARPSYNC.ALL ;  /* 0x0000000000007948 */ /* 0x000fea0003800000 */
[----:B------:R-:W-:-:S05]  /*db90*/  IMAD.MOV.U32 R9, RZ, RZ, -0x7fffffe0 ;  /* 0x80000020ff097424 */ /* 0x000fca00078e00ff */
[C---:B------:R-:W-:Y:S02]  /*dba0*/  R2UR UR7, R9.reuse ;  /* 0x00000000090772ca */ /* 0x040fe400000e0000 */
[----:B------:R-:W-:Y:S01]  /*dbb0*/  R2UR UR27, R9 ;  /* 0x00000000091b72ca */ /* 0x000fe200000e0000 */
[----:B------:R-:W-:-:S05]  /*dbc0*/  IMAD.MOV.U32 R15, RZ, RZ, -0x7fffffe0 ;  /* 0x80000020ff0f7424 */ /* 0x000fca00078e00ff */
[----:B------:R-:W-:Y:S02]  /*dbd0*/  R2UR UR23, R15 ;  /* 0x000000000f1772ca */ /* 0x000fe400000e0000 */
[----:B0-----:R-:W-:-:S05]  /*dbe0*/  SHF.R.U32.HI R0, RZ, 0x7, R0 ;  /* 0x00000007ff007819 */ /* 0x001fca0000011600 */
[----:B------:R-:W-:-:S05]  /*dbf0*/  VIADD R0, R0, 0x8 ;  /* 0x0000000800007836 */ /* 0x000fca0000000000 */
[----:B------:R0:W-:Y:S01]  /*dc00*/  BAR.SYNC.DEFER_BLOCKING R0, 0x100 ;  /* 0x000400000000751d */ /* 0x0001e20000010000 */
[----:B------:R-:W-:Y:S02]  /*dc10*/  R2UR UR4, R148 ;  /* 0x00000000940472ca */ /* 0x000fe400000e0000 */
[----:B------:R-:W-:-:S03]  /*dc20*/  R2UR UR5, R149 ;  /* 0x00000000950572ca */ /* 0x000fc600000e0000 */
[----:B------:R-:W-:Y:S01]  /*dc30*/  WARPGROUP.ARRIVE ;  /* 0x00000000000079c5 */ /* 0x000fe20000000000 */
[----:B--2---:R-:W-:-:S04]  /*dc40*/  IMAD R8, R140, 0x600, R3 ;  /* 0x000006008c087824 */ /* 0x004fc800078e0203 */
[C---:B------:R-:W-:Y:S01]  /*dc50*/  VIADD R12, R8.reuse, 0x2 ;  /* 0x00000002080c7836 */ /* 0x040fe20000000000 */
[C---:B------:R-:W-:Y:S01]  /*dc60*/  R2UR UR6, R8.reuse ;  /* 0x00000000080672ca */ /* 0x040fe200000e0000 */
[C---:B------:R-:W-:Y:S02]  /*dc70*/  VIADD R10, R8.reuse, 0x200 ;  /* 0x00000200080a7836 */ /* 0x040fe40000000000 */
[----:B------:R-:W-:Y:S01]  /*dc80*/  VIADD R14, R8, 0x400 ;  /* 0x00000400080e7836 */ /* 0x000fe20000000000 */
[----:B------:R-:W-:Y:S01]  /*dc90*/  R2UR UR10, R12 ;  /* 0x000000000c0a72ca */ /* 0x000fe200000e0000 */
[C---:B------:R-:W-:Y:S02]  /*dca0*/  VIADD R12, R8.reuse, 0x202 ;  /* 0x00000202080c7836 */ /* 0x040fe40000000000 */
[----:B------:R-:W-:-:S05]  /*dcb0*/  VIADD R8, R8, 0x402 ;  /* 0x0000040208087836 */ /* 0x000fca0000000000 */
[----:B------:R-:W-:Y:S01]  /*dcc0*/  R2UR UR26, R8 ;  /* 0x00000000081a72ca */ /* 0x000fe200000e0000 */
[----:B------:R-:W-:Y:S01]  /*dcd0*/  HGMMA.64x128x16.F32 R24, gdesc[UR4], RZ, !UPT, gsb0 ;  /* 0x01e00000041879f0 */ /* 0x000fe2000c0008ff */
[----:B------:R-:W2:Y:S01]  /*dce0*/  LDL.64 R8, [R1+0x18] ;  /* 0x0000180001087983 */ /* 0x000ea20000100a00 */
[----:B------:R-:W-:-:S03]  /*dcf0*/  R2UR UR22, R14 ;  /* 0x000000000e1672ca */ /* 0x000fc600000e0000 */
[----:B------:R-:W3:Y:S01]  /*dd00*/  LDL.64 R14, [R1+0x10] ;  /* 0x00001000010e7983 */ /* 0x000ee20000100a00 */
[----:B------:R-:W-:Y:S02]  /*dd10*/  MOV R13, 0x80000020 ;  /* 0x80000020000d7802 */ /* 0x000fe40000000f00 */
[----:B------:R-:W-:Y:S02]  /*dd20*/  R2UR UR18, R12 ;  /* 0x000000000c1272ca */ /* 0x000fe400000e0000 */
[C---:B------:R-:W-:Y:S02]  /*dd30*/  R2UR UR11, R13.reuse ;  /* 0x000000000d0b72ca */ /* 0x040fe400000e0000 */
[----:B------:R-:W-:Y:S02]  /*dd40*/  R2UR UR19, R13 ;  /* 0x000000000d1372ca */ /* 0x000fe400000e0000 */
[----:B------:R-:W4:Y:S01]  /*dd50*/  LDL.64 R12, [R1+0x8] ;  /* 0x00000800010c7983 */ /* 0x000f220000100a00 */
[----:B------:R-:W-:Y:S01]  /*dd60*/  IMAD.MOV.U32 R11, RZ, RZ, -0x7fffffe0 ;  /* 0x80000020ff0b7424 */ /* 0x000fe200078e00ff */
[----:B------:R-:W-:-:S04]  /*dd70*/  R2UR UR14, R10 ;  /* 0x000000000a0e72ca */ /* 0x000fc800000e0000 */
[----:B------:R-:W-:Y:S02]  /*dd80*/  R2UR UR15, R11 ;  /* 0x000000000b0f72ca */ /* 0x000fe400000e0000 */
[----:B------:R-:W5:Y:S01]  /*dd90*/  LDL.64 R10, [R1] ;  /* 0x00000000010a7983 */ /* 0x000f620000100a00 */
[----:B------:R-:W-:Y:S02]  /*dda0*/  WARPGROUP.DEPBAR.LE gsb0, 0x0 ;  /* 0x00008000000079c5 */ /* 0x000fe40000010000 */
[----:B------:R-:W-:Y:S01]  /*ddb0*/  WARPGROUP.ARRIVE ;  /* 0x00000000000079c5 */ /* 0x000fe20000000000 */
[----:B--2---:R-:W-:Y:S02]  /*ddc0*/  R2UR UR8, R8 ;  /* 0x00000000080872ca */ /* 0x004fe400000e0000 */
[----:B------:R-:W-:-:S13]  /*ddd0*/  R2UR UR9, R9 ;  /* 0x00000000090972ca */ /* 0x000fda00000e0000 */
[----:B------:R-:W-:Y:S01]  /*dde0*/  HGMMA.64x128x16.F32 R24, gdesc[UR8], R24, gsb0 ;  /* 0x01e00000081879f0 */ /* 0x000fe20008000818 */
[----:B---3--:R-:W-:Y:S02]  /*ddf0*/  R2UR UR12, R14 ;  /* 0x000000000e0c72ca */ /* 0x008fe400000e0000 */
[----:B------:R-:W-:Y:S02]  /*de00*/  R2UR UR13, R15 ;  /* 0x000000000f0d72ca */ /* 0x000fe400000e0000 */
[----:B----4-:R-:W-:Y:S02]  /*de10*/  R2UR UR16, R12 ;  /* 0x000000000c1072ca */ /* 0x010fe400000e0000 */
[----:B------:R-:W-:Y:S01]  /*de20*/  R2UR UR17, R13 ;  /* 0x000000000d1172ca */ /* 0x000fe200000e0000 */
[----:B------:R-:W-:Y:S02]  /*de30*/  WARPGROUP.DEPBAR.LE gsb0, 0x0 ;  /* 0x00008000000079c5 */ /* 0x000fe40000010000 */
[----:B------:R-:W-:-:S06]  /*de40*/  WARPGROUP.ARRIVE ;  /* 0x00000000000079c5 */ /* 0x000fcc0000000000 */
[----:B------:R-:W-:Y:S01]  /*de50*/  HGMMA.64x128x16.F32 R24, gdesc[UR12], R24, gsb0 ;  /* 0x01e000000c1879f0 */ /* 0x000fe20008000818 */
[----:B-----5:R-:W-:Y:S02]  /*de60*/  R2UR UR20, R10 ;  /* 0x000000000a1472ca */ /* 0x020fe400000e0000 */
[----:B------:R-:W-:Y:S01]  /*de70*/  R2UR UR21, R11 ;  /* 0x000000000b1572ca */ /* 0x000fe200000e0000 */
[----:B------:R-:W-:Y:S02]  /*de80*/  WARPGROUP.DEPBAR.LE gsb0, 0x0 ;  /* 0x00008000000079c5 */ /* 0x000fe40000010000 */
[----:B------:R-:W-:-:S06]  /*de90*/  WARPGROUP.ARRIVE ;  /* 0x00000000000079c5 */ /* 0x000fcc0000000000 */
[----:B------:R-:W-:Y:S01]  /*dea0*/  HGMMA.64x128x16.F32 R24, gdesc[UR16], R24, gsb0 ;  /* 0x01e00000101879f0 */ /* 0x000fe20008000818 */
[----:B------:R-:W-:Y:S02]  /*deb0*/  R2UR UR24, R156 ;  /* 0x000000009c1872ca */ /* 0x000fe400000e0000 */
[----:B------:R-:W-:Y:S01]  /*dec0*/  R2UR UR25, R157 ;  /* 0x000000009d1972ca */ /* 0x000fe200000e0000 */
[----:B------:R-:W-:Y:S02]  /*ded0*/  WARPGROUP.DEPBAR.LE gsb0, 0x0 ;  /* 0x00008000000079c5 */ /* 0x000fe40000010000 */
[----:B------:R-:W-:-:S06]  /*dee0*/  WARPGROUP.ARRIVE ;  /* 0x00000000000079c5 */ /* 0x000fcc0000000000 */
        /* <DEDUP_REMOVED lines=8> */
.L_x_518:
[----:B------:R-:W-:Y:S02]  /*df70*/  SHF.L.U32 R0, R5, 0x1f, RZ ;  /* 0x0000001f05007819 */ /* 0x000fe400000006ff */
[----:B------:R-:W-:-:S04]  /*df80*/  LEA R3, R4, R2, 0x3 ;  /* 0x0000000204037211 */ /* 0x000fc800078e18ff */
[----:B------:R0:W1:Y:S01]  /*df90*/  SYNCS.PHASECHK.TRANS64.TRYWAIT P1, [R3+URZ+0x2d850], R0 ;  /* 0x02d85000030075a7 */ /* 0x000062000802017f */
[----:B------:R-:W-:Y:S05]  /*dfa0*/  @!P0 BRA `(.L_x_519) ;  /* 0x0000000000048947 */ /* 0x000fea0003800000 */
[----:B------:R-:W-:Y:S01]  /*dfb0*/  BPT.TRAP 0x1 ;  /* 0x000000040000795c */ /* 0x000fe20000300000 */
.L_x_519:
[----:B-1----:R-:W-:Y:S05]  /*dfc0*/  @P1 BRA `(.L_x_517) ;  /* 0x0000000000081947 */ /* 0x002fea0003800000 */
[----:B------:R-:W1:Y:S02]  /*dfd0*/  SYNCS.PHASECHK.TRANS64.TRYWAIT P1, [R3+URZ+0x2d850], R0 ;  /* 0x02d85000030075a7 */ /* 0x000e64000802017f */
[----:B-1----:R-:W-:Y:S05]  /*dfe0*/  @!P1 BRA `(.L_x_520) ;  /* 0x000000d000b09947 */ /* 0x002fea0003800000 */
.L_x_517:
[----:B------:R-:W2:Y:S01]  /*dff0*/  LDL R5, [R1+0x48] ;  /* 0x0000480001057983 */ /* 0x000ea20000100800 */
[----:B01----:R-:W-:Y:S01]  /*e000*/  VIADD R0, R2, 0x400 ;  /* 0x0000040002007836 */ /* 0x003fe20000000000 */
[----:B------:R-:W-:Y:S05]  /*e010*/  WARPSYNC.ALL ;  /* 0x0000000000007948 */ /* 0x000fea0003800000 */
[----:B------:R-:W-:Y:S01]  /*e020*/  SHF.R.U32.HI R0, RZ, 0x4, R0 ;  /* 0x00000004ff007819 */ /* 0x000fe20000011600 */
[----:B------:R-:W-:Y:S01]  /*e030*/  IMAD.MOV.U32 R9, RZ, RZ, -0x7fffffe0 ;  /* 0x80000020ff097424 */ /* 0x000fe200078e00ff */
[----:B------:R-:W-:Y:S01]  /*e040*/  WARPGROUP.ARRIVE ;  /* 0x00000000000079c5 */ /* 0x000fe20000000000 */
[----:B------:R-:W-:Y:S01]  /*e050*/  IMAD.MOV.U32 R11, RZ, RZ, -0x7fffffe0 ;  /* 0x80000020ff0b7424 */ /* 0x000fe200078e00ff */
[----:B------:R-:W-:-:S02]  /*e060*/  LOP3.LUT R0, R0, 0x3fff, RZ, 0xc0, !PT ;  /* 0x00003fff00007812 */ /* 0x000fc400078ec0ff */
[C---:B------:R-:W-:Y:S02]  /*e070*/  R2UR UR7, R9.reuse ;  /* 0x00000000090772ca */ /* 0x040fe400000e0000 */
[----:B------:R-:W-:Y:S02]  /*e080*/  LOP3.LUT R0, R0, 0x2000000, RZ, 0xfc, !PT ;  /* 0x0200000000007812 */ /* 0x000fe400078efcff */
[----:B------:R-:W-:Y:S01]  /*e090*/  R2UR UR35, R9 ;  /* 0x00000000092372ca */ /* 0x000fe200000e0000 */
[----:B------:R-:W-:Y:S01]  /*e0a0*/  IMAD.MOV.U32 R9, RZ, RZ, 0x40000040 ;  /* 0x40000040ff097424 */ /* 0x000fe200078e00ff */
[C---:B------:R-:W-:Y:S01]  /*e0b0*/  R2UR UR11, R11.reuse ;  /* 0x000000000b0b72ca */ /* 0x040fe200000e0000 */
[----:B------:R-:W-:Y:S01]  /*e0c0*/  IMAD R8, R4, 0x600, R0 ;  /* 0x0000060004087824 */ /* 0x000fe200078e0200 */
[----:B------:R-:W-:Y:S02]  /*e0d0*/  R2UR UR15, R11 ;  /* 0x000000000b0f72ca */ /* 0x000fe400000e0000 */
[----:B------:R-:W-:Y:S01]  /*e0e0*/  R2UR UR5, R9 ;  /* 0x00000000090572ca */ /* 0x000fe200000e0000 */
[C---:B------:R-:W-:Y:S01]  /*e0f0*/  VIADD R10, R8.reuse, 0x40 ;  /* 0x00000040080a7836 */ /* 0x040fe20000000000 */
[----:B------:R-:W-:Y:S01]  /*e100*/  R2UR UR6, R8 ;  /* 0x00000000080672ca */ /* 0x000fe200000e0000 */
[----:B------:R-:W-:Y:S01]  /*e110*/  IMAD.MOV.U32 R9, RZ, RZ, 0x40000040 ;  /* 0x40000040ff097424 */ /* 0x000fe200078e00ff */
[----:B------:R-:W-:-:S02]  /*e120*/  R2UR UR19, R11 ;  /* 0x000000000b1372ca */ /* 0x000fc400000e0000 */
[----:B------:R-:W-:Y:S01]  /*e130*/  R2UR UR10, R10 ;  /* 0x000000000a0a72ca */ /* 0x000fe200000e0000 */
[----:B------:R-:W-:Y:S01]  /*e140*/  VIADD R10, R8, 0x80 ;  /* 0x00000080080a7836 */ /* 0x000fe20000000000 */
[C---:B------:R-:W-:Y:S02]  /*e150*/  R2UR UR23, R11.reuse ;  /* 0x000000000b1772ca */ /* 0x040fe400000e0000 */
[C---:B------:R-:W-:Y:S02]  /*e160*/  R2UR UR27, R11.reuse ;  /* 0x000000000b1b72ca */ /* 0x040fe400000e0000 */
[----:B------:R-:W-:Y:S02]  /*e170*/  R2UR UR14, R10 ;  /* 0x000000000a0e72ca */ /* 0x000fe400000e0000 */
[----:B------:R-:W-:Y:S02]  /*e180*/  IADD3 R10, R8, 0xc0, RZ ;  /* 0x000000c0080a7810 */ /* 0x000fe40007ffe0ff */
[----:B------:R-:W-:Y:S01]  /*e190*/  R2UR UR31, R11 ;  /* 0x000000000b1f72ca */ /* 0x000fe200000e0000 */
[----:B------:R-:W-:Y:S01]  /*e1a0*/  IMAD.MOV.U32 R11, RZ, RZ, 0x40000040 ;  /* 0x40000040ff0b7424 */ /* 0x000fe200078e00ff */
[----:B------:R-:W-:Y:S01]  /*e1b0*/  R2UR UR18, R10 ;  /* 0x000000000a1272ca */ /* 0x000fe200000e0000 */
[----:B------:R-:W-:Y:S01]  /*e1c0*/  VIADD R10, R8, 0x100 ;  /* 0x00000100080a7836 */ /* 0x000fe20000000000 */
[----:B------:R-:W-:-:S02]  /*e1d0*/  R2UR UR33, R9 ;  /* 0x00000000092172ca */ /* 0x000fc400000e0000 */
[----:B------:R-:W-:Y:S01]  /*e1e0*/  R2UR UR9, R11 ;  /* 0x000000000b0972ca */ /* 0x000fe200000e0000 */
[----:B------:R-:W-:Y:S01]  /*e1f0*/  IMAD.MOV.U32 R11, RZ, RZ, 0x40000040 ;  /* 0x40000040ff0b7424 */ /* 0x000fe200078e00ff */
[----:B------:R-:W-:Y:S01]  /*e200*/  R2UR UR22, R10 ;  /* 0x000000000a1672ca */ /* 0x000fe200000e0000 */
[----:B------:R-:W-:-:S03]  /*e210*/  VIADD R10, R8, 0x140 ;  /* 0x00000140080a7836 */ /* 0x000fc60000000000 */
[----:B------:R-:W-:Y:S01]  /*e220*/  R2UR UR13, R11 ;  /* 0x000000000b0d72ca */ /* 0x000fe200000e0000 */
[----:B------:R-:W-:Y:S01]  /*e230*/  IMAD.MOV.U32 R11, RZ, RZ, 0x40000040 ;  /* 0x40000040ff0b7424 */ /* 0x000fe200078e00ff */
[----:B------:R-:W-:Y:S01]  /*e240*/  R2UR UR26, R10 ;  /* 0x000000000a1a72ca */ /* 0x000fe200000e0000 */
[C---:B------:R-:W-:Y:S02]  /*e250*/  VIADD R10, R8.reuse, 0x180 ;  /* 0x00000180080a7836 */ /* 0x040fe40000000000 */
[----:B------:R-:W-:Y:S01]  /*e260*/  VIADD R8, R8, 0x1c0 ;  /* 0x000001c008087836 */ /* 0x000fe20000000000 */
[----:B------:R-:W-:Y:S01]  /*e270*/  R2UR UR17, R11 ;  /* 0x000000000b1172ca */ /* 0x000fe200000e0000 */
[----:B------:R-:W-:Y:S01]  /*e280*/  IMAD.MOV.U32 R11, RZ, RZ, 0x40000040 ;  /* 0x40000040ff0b7424 */ /* 0x000fe200078e00ff */
[----:B------:R-:W-:Y:S02]  /*e290*/  R2UR UR30, R10 ;  /* 0x000000000a1e72ca */ /* 0x000fe400000e0000 */
[----:B------:R-:W-:-:S02]  /*e2a0*/  R2UR UR34, R8 ;  /* 0x00000000082272ca */ /* 0x000fc400000e0000 */
[----:B------:R-:W-:Y:S01]  /*e2b0*/  R2UR UR21, R11 ;  /* 0x000000000b1572ca */ /* 0x000fe200000e0000 */
[----:B------:R-:W-:-:S05]  /*e2c0*/  IMAD.MOV.U32 R11, RZ, RZ, 0x40000040 ;  /* 0x40000040ff0b7424 */ /* 0x000fca00078e00ff */
[----:B------:R-:W-:Y:S01]  /*e2d0*/  R2UR UR25, R11 ;  /* 0x000000000b1972ca */ /* 0x000fe200000e0000 */
[----:B------:R-:W-:-:S05]  /*e2e0*/  IMAD.MOV.U32 R11, RZ, RZ, 0x40000040 ;  /* 0x40000040ff0b7424 */ /* 0x000fca00078e00ff */
[----:B------:R-:W-:Y:S02]  /*e2f0*/  R2UR UR29, R11 ;  /* 0x000000000b1d72ca */ /* 0x000fe400000e0000 */
[----:B--2---:R-:W-:Y:S02]  /*e300*/  LOP3.LUT R8, R5, 0x10000, RZ, 0xfc, !PT ;  /* 0x0001000005087812 */ /* 0x004fe400078efcff */
[----:B------:R-:W0:Y:S02]  /*e310*/  S2R R5, SR_TID.X ;  /* 0x0000000000057919 */ /* 0x000e240000002100 */
[C---:B------:R-:W-:Y:S02]  /*e320*/  R2UR UR4, R8.reuse ;  /* 0x00000000080472ca */ /* 0x040fe400000e0000 */
[----:B------:R-:W-:-:S04]  /*e330*/  IADD3 R10, R8, 0x2, RZ ;  /* 0x00000002080a7810 */ /* 0x000fc80007ffe0ff */
[----:B------:R-:W-:Y:S01]  /*e340*/  R2UR UR8, R10 ;  /* 0x000000000a0872ca */ /* 0x000fe200000e0000 */
[----:B------:R-:W-:-:S05]  /*e350*/  VIADD R10, R8, 0x4 ;  /* 0x00000004080a7836 */ /* 0x000fca0000000000 */
[----:B------:R-:W-:Y:S01]  /*e360*/  R2UR UR12, R10 ;  /* 0x000000000a0c72ca */ /* 0x000fe200000e0000 */
[----:B------:R-:W-:Y:S01]  /*e370*/  HGMMA.64x96x16.F32 R88, gdesc[UR4].tnspB, R88, gsb0 ;  /* 0x41600000045879f0 */ /* 0x000fe20008000858 */
[----:B------:R-:W-:-:S05]  /*e380*/  VIADD R10, R8, 0x6 ;  /* 0x00000006080a7836 */ /* 0x000fca0000000000 */
[----:B------:R-:W-:Y:S02]  /*e390*/  R2UR UR16, R10 ;  /* 0x000000000a1072ca */ /* 0x000fe400000e0000 */
[----:B------:R-:W-:-:S04]  /*e3a0*/  IADD3 R10, R8, 0x600, RZ ;  /* 0x00000600080a7810 */ /* 0x000fc80007ffe0ff */
[----:B------:R-:W-:Y:S01]  /*e3b0*/  R2UR UR20, R10 ;  /* 0x000000000a1472ca */ /* 0x000fe200000e0000 */
[----:B------:R-:W-:Y:S01]  /*e3c0*/  VIADD R10, R8, 0x602 ;  /* 0x00000602080a7836 */ /* 0x000fe20000000000 */
[----:B0-----:R-:W-:-:S04]  /*e3d0*/  SHF.R.U32.HI R0, RZ, 0x7, R5 ;  /* 0x00000007ff007819 */ /* 0x001fc80000011605 */
[----:B------:R-:W-:Y:S01]  /*e3e0*/  R2UR UR24, R10 ;  /* 0x000000000a1872ca */ /* 0x000fe200000e0000 */
[C---:B------:R-:W-:Y:S01]  /*e3f0*/  VIADD R10, R8.reuse, 0x604 ;  /* 0x00000604080a7836 */ /* 0x040fe20000000000 */
[----:B------:R-:W-:Y:S01]  /*e400*/  IADD3 R8, R8, 0x606, RZ ;  /* 0x0000060608087810 */ /* 0x000fe20007ffe0ff */
[----:B------:R-:W-:Y:S01]  /*e410*/  VIADD R0, R0, 0x9 ;  /* 0x0000000900007836 */ /* 0x000fe20000000000 */
[----:B------:R-:W-:Y:S02]  /*e420*/  ISETP.GE.U32.AND P1, PT, R5, 0x180, PT ;  /* 0x000001800500780c */ /* 0x000fe40003f26070 */
[----:B------:R-:W-:Y:S02]  /*e430*/  R2UR UR28, R10 ;  /* 0x000000000a1c72ca */ /* 0x000fe400000e0000 */
[----:B------:R-:W-:Y:S02]  /*e440*/  R2UR UR32, R8 ;  /* 0x00000000082072ca */ /* 0x000fe400000e0000 */
[----:B------:R-:W-:Y:S01]  /*e450*/  SEL R0, R0, 0x9, !P1 ;  /* 0x0000000900007807 */ /* 0x000fe20004800000 */
[----:B------:R-:W-:-:S02]  /*e460*/  WARPGROUP.DEPBAR.LE gsb0, 0x0 ;  /* 0x00008000000079c5 */ /* 0x000fc40000010000 */
[----:B------:R-:W-:-:S06]  /*e470*/  WARPGROUP.ARRIVE ;  /* 0x00000000000079c5 */ /* 0x000fcc0000000000 */
[----:B------:R-:W-:Y:S03]  /*e480*/  HGMMA.64x96x16.F32 R88, gdesc[UR8].tnspB, R88, gsb0 ;  /* 0x41600000085879f0 */ /* 0x000fe60008000858 */
[----:B------:R-:W-:Y:S02]  /*e490*/  WARPGROUP.DEPBAR.LE gsb0, 0x0 ;  /* 0x00008000000079c5 */ /* 0x000fe40000010000 */
        /* <DEDUP_REMOVED lines=18> */
[----:B------:R0:W-:Y:S06]  /*e5c0*/  BAR.ARV R0, 0x100 ;  /* 0x000400000000751d */ /* 0x0001ec0000002000 */
[----:B------:R-:W-:Y:S05]  /*e5d0*/  @!P0 BRA `(.L_x_521) ;  /* 0x0000000000048947 */ /* 0x000fea0003800000 */
[----:B------:R-:W-:Y:S01]  /*e5e0*/  BPT.TRAP 0x1 ;  /* 0x000000040000795c */ /* 0x000fe20000300000 */
.L_x_521:
[----:B0-----:R-:W-:Y:S01]  /*e5f0*/  IMAD R0, R140, 0x8, R2 ;  /* 0x000000088c007824 */ /* 0x001fe200078e0202 */
[----:B------:R-:W-:Y:S01]  /*e600*/  UMOV UR41, UR44 ;  /* 0x0000002c00297c82 */ /* 0x000fe20008000000 */
[----:B------:R-:W-:Y:S02]  /*e610*/  IMAD.U32 R3, RZ, RZ, UR39 ;  /* 0x00000027ff037e24 */ /* 0x000fe4000f8e00ff */
[----:B------:R-:W-:-:S05]  /*e620*/  VIADD R0, R0, 0x2d840 ;  /* 0x0002d84000007836 */ /* 0x000fca0000000000 */
[----:B------:R-:W-:-:S04]  /*e630*/  PRMT R0, R3, 0x654, R0 ;  /* 0x0000065403007816 */ /* 0x000fc80000000000 */
[----:B------:R0:W-:Y:S02]  /*e640*/  SYNCS.ARRIVE.TRANS64.RED.A1T0 RZ, [R0+URZ], RZ ;  /* 0x000000ff00ff79a7 */ /* 0x0001e4000810043f */
[----:B0-----:R-:W-:-:S04]  /*e650*/  FMNMX.FTZ R0, R24, R7, !PT ;  /* 0x0000000718007209 */ /* 0x001fc80007810000 */
        /* <DEDUP_REMOVED lines=71> */
[----:B0-----:R-:W-:Y:S01]  /*ead0*/  FMNMX.FTZ R3, R3, R5, !PT ;  /* 0x0000000503037209 */ /* 0x001fe20007810000 */
[----:B------:R-:W-:-:S04]  /*eae0*/  FMUL.FTZ R5, R0, UR41 ;  /* 0x0000002900057c20 */ /* 0x000fc80008410000 */
[----:B------:R-:W-:Y:S01]  /*eaf0*/  FADD.FTZ R7, -R3, R6 ;  /* 0x0000000603077221 */ /* 0x000fe20000010100 */
[----:B------:R-:W-:Y:S01]  /*eb00*/  FMUL.FTZ R6, R8, UR41 ;  /* 0x0000002908067c20 */ /* 0x000fe20008410000 */
        /* <DEDUP_REMOVED lines=33> */
[----:B------:R-:W-:Y:S01]  /*ed20*/  FMUL.FTZ R7, R7, UR41 ;  /* 0x0000002907077c20 */ /* 0x000fe20008410000 */
[----:B------:R-:W-:Y:S02]  /*ed30*/  MUFU.EX2 R6, R6 ;  /* 0x0000000600067308 */ /* 0x000fe40000000800 */
        /* <DEDUP_REMOVED lines=36> */
[----:B------:R-:W-:-:S02]  /*ef80*/  FFMA.FTZ R5, R87, UR41, -R5 ;  /* 0x0000002957057c23 */ /* 0x000fc40008010805 */
        /* <DEDUP_REMOVED lines=126> */
.L_x_522:
[----:B------:R-:W2:Y:S01]  /*f770*/  LDL R62, [R1+0x30] ;  /* 0x00003000013e7983 */ /* 0x000ea20000100800 */
[----:B------:R-:W-:-:S03]  /*f780*/  LEA R4, R4, R2, 0x3 ;  /* 0x0000000204047211 */ /* 0x000fc600078e18ff */
[----:B------:R-:W3:Y:S04]  /*f790*/  LDL R70, [R1+0x50] ;  /* 0x0000500001467983 */ /* 0x000ee80000100800 */
[----:B------:R-:W4:Y:S04]  /*f7a0*/  LDL R46, [R1+0x38] ;  /* 0x00003800012e7983 */ /* 0x000f280000100800 */
[----:B------:R-:W5:Y:S04]  /*f7b0*/  LDL R38, [R1+0x34] ;  /* 0x0000340001267983 */ /* 0x000f680000100800 */
[----:B------:R-:W5:Y:S01]  /*f7c0*/  LDL R54, [R1+0x54] ;  /* 0x0000540001367983 */ /* 0x000f620000100800 */
[----:B------:R-:W-:-:S02]  /*f7d0*/  VIADD R4, R4, 0x2d860 ;  /* 0x0002d86004047836 */ /* 0x000fc40000000000 */
[----:B------:R-:W-:-:S05]  /*f7e0*/  IMAD.U32 R30, RZ, RZ, UR39 ;  /* 0x00000027ff1e7e24 */ /* 0x000fca000f8e00ff */
[----:B------:R-:W-:-:S04]  /*f7f0*/  PRMT R4, R30, 0x654, R4 ;  /* 0x000006541e047816 */ /* 0x000fc80000000004 */
[----:B------:R0:W-:Y:S02]  /*f800*/  SYNCS.ARRIVE.TRANS64.RED.A1T0 RZ, [R4+URZ], RZ ;  /* 0x000000ff04ff79a7 */ /* 0x0001e4000810043f */
[----:B0-----:R-:W5:Y:S01]  /*f810*/  LDL R4, [R1+0x3c] ;  /* 0x00003c0001047983 */ /* 0x001f620000100800 */
[----:B------:R-:W-:Y:S02]  /*f820*/  F2FP.F16.F32.PACK_AB R24, R25, R24 ;  /* 0x000000181918723e */ /* 0x000fe400000000ff */
[----:B------:R-:W-:Y:S02]  /*f830*/  F2FP.F16.F32.PACK_AB R25, R15, R26 ;  /* 0x0000001a0f19723e */ /* 0x000fe400000000ff */
[----:B------:R-:W-:Y:S02]  /*f840*/  F2FP.F16.F32.PACK_AB R32, R33, R32 ;  /* 0x000000202120723e */ /* 0x000fe400000000ff */
[----:B------:R-:W-:Y:S02]  /*f850*/  F2FP.F16.F32.PACK_AB R26, R29, R28 ;  /* 0x0000001c1d1a723e */ /* 0x000fe400000000ff */
[----:B------:R-:W-:-:S02]  /*f860*/  F2FP.F16.F32.PACK_AB R27, R31, R27 ;  /* 0x0000001b1f1b723e */ /* 0x000fc400000000ff */
[----:B------:R-:W-:Y:S02]  /*f870*/  F2FP.F16.F32.PACK_AB R33, R14, R34 ;  /* 0x000000220e21723e */ /* 0x000fe400000000ff */
        /* <DEDUP_REMOVED lines=25> */
[----:B------:R-:W-:Y:S01]  /*fa10*/  F2FP.F16.F32.PACK_AB R83, R5, R86 ;  /* 0x000000560553723e */ /* 0x000fe200000000ff */
        /* <DEDUP_REMOVED lines=48> */
[----:B------:R-:W-:Y:S01]  /*fd20*/  IMAD.MOV.U32 R6, RZ, RZ, R3 ;  /* 0x000000ffff067224 */ /* 0x000fe200078e0003 */
[----:B------:R-:W-:Y:S01]  /*fd30*/  MOV R5, R151 ;  /* 0x0000009700057202 */ /* 0x000fe20000000f00 */
[----:B------:R-:W-:Y:S01]  /*fd40*/  IMAD.MOV.U32 R7, RZ, RZ, R0 ;  /* 0x000000ffff077224 */ /* 0x000fe200078e0000 */
[----:B--2---:R0:W-:Y:S04]  /*fd50*/  STSM.16.M88.4 [R62+0x21800], R24 ;  /* 0x021800183e007844 */ /* 0x0041e80000000200 */
[----:B---3--:R0:W-:Y:S04]  /*fd60*/  STSM.16.M88.4 [R70], R32 ;  /* 0x0000002046007844 */ /* 0x0081e80000000200 */
[----:B----4-:R0:W-:Y:S04]  /*fd70*/  STSM.16.M88.4 [R46], R40 ;  /* 0x000000282e007844 */ /* 0x0101e80000000200 */
[----:B-----5:R0:W-:Y:S04]  /*fd80*/  STSM.16.M88.4 [R38], R48 ;  /* 0x0000003026007844 */ /* 0x0201e80000000200 */
[----:B------:R0:W-:Y:S04]  /*fd90*/  STSM.16.M88.4 [R62+0x27800], R56 ;  /* 0x027800383e007844 */ /* 0x0001e80000000200 */
[----:B------:R0:W-:Y:S04]  /*fda0*/  STSM.16.M88.4 [R54], R64 ;  /* 0x0000004036007844 */ /* 0x0001e80000000200 */
[----:B------:R0:W-:Y:S04]  /*fdb0*/  STSM.16.M88.4 [R46+0x6000], R72 ;  /* 0x006000482e007844 */ /* 0x0001e80000000200 */
[----:B------:R0:W-:Y:S01]  /*fdc0*/  STSM.16.M88.4 [R38+0x6000], R80 ;  /* 0x0060005026007844 */ /* 0x0001e20000000200 */
[----:B------:R-:W-:Y:S01]  /*fdd0*/  @!PT LDS RZ, [RZ] ;  /* 0x00000000fffff984 */ /* 0x000fe20000000800 */
[----:B------:R-:W-:Y:S01]  /*fde0*/  @!PT LDS RZ, [RZ] ;  /* 0x00000000fffff984 */ /* 0x000fe20000000800 */
[----:B------:R-:W-:Y:S01]  /*fdf0*/  @!PT LDS RZ, [RZ] ;  /* 0x00000000fffff984 */ /* 0x000fe20000000800 */
[----:B------:R-:W-:Y:S01]  /*fe00*/  @!PT LDS RZ, [RZ] ;  /* 0x00000000fffff984 */ /* 0x000fe20000000800 */
[----:B------:R1:W-:Y:S06]  /*fe10*/  MEMBAR.ALL.CTA ;  /* 0x0000000000007992 */ /* 0x0003ec0000008000 */
[----:B-1----:R-:W1:Y:S01]  /*fe20*/  FENCE.VIEW.ASYNC.S ;  /* 0x00000000000073c6 */ /* 0x002e620000000000 */
[C---:B------:R-:W-:Y:S01]  /*fe30*/  ISETP.GT.AND P1, PT, R20.reuse, R4, PT ;  /* 0x000000041400720c */ /* 0x040fe20003f24270 */
[----:B------:R-:W-:-:S02]  /*fe40*/  VIADD R20, R20, 0xffffffff ;  /* 0xffffffff14147836 */ /* 0x000fc40000000000 */
[----:B------:R-:W-:Y:S01]  /*fe50*/  IMAD.MOV.U32 R4, RZ, RZ, R140 ;  /* 0x000000ffff047224 */ /* 0x000fe200078e008c */
[----:B-1----:R-:W-:-:S09]  /*fe60*/  NOP ;  /* 0x0000000000007918 */ /* 0x002fd20000000000 */
[----:B0-----:R-:W-:Y:S05]  /*fe70*/  @P1 BRA `(.L_x_523) ;  /* 0xffffffd800d41947 */ /* 0x001fea000383ffff */
.L_x_511:
[----:B------:R-:W-:Y:S05]  /*fe80*/  WARPSYNC.ALL ;  /* 0x0000000000007948 */ /* 0x000fea0003800000 */
[----:B------:R-:W-:Y:S06]  /*fe90*/  BAR.ARV 0x8, 0x200 ;  /* 0x0208000000007b1d */ /* 0x000fec0000002000 */
[----:B------:R-:W-:Y:S05]  /*fea0*/  @!P0 BRA `(.L_x_524) ;  /* 0x0000000000048947 */ /* 0x000fea0003800000 */
[----:B------:R-:W-:Y:S01]  /*feb0*/  BPT.TRAP 0x1 ;  /* 0x000000040000795c */ /* 0x000fe20000300000 */
.L_x_524:
[----:B------:R-:W-:Y:S01]  /*fec0*/  IMAD R12, R140, 0x8, R2 ;  /* 0x000000088c0c7824 */ /* 0x000fe200078e0202 */
[----:B------:R-:W-:-:S04]  /*fed0*/  SHF.L.U32 R7, R151, 0x1f, RZ ;  /* 0x0000001f97077819 */ /* 0x000fc800000006ff */
[----:B------:R0:W1:Y:S01]  /*fee0*/  SYNCS.PHASECHK.TRANS64.TRYWAIT P1, [R12+URZ+0x2d850], R7 ;  /* 0x02d850070c0075a7 */ /* 0x000062000802017f */
[----:B------:R-:W-:Y:S05]  /*fef0*/  @!P0 BRA `(.L_x_525) ;  /* 0x0000000000048947 */ /* 0x000fea0003800000 */
[----:B------:R-:W-:Y:S01]  /*ff00*/  BPT.TRAP 0x1 ;  /* 0x000000040000795c */ /* 0x000fe20000300000 */
.L_x_525:
[----:B------:R-:W2:Y:S01]  /*ff10*/  LDL.LU R4, [R1+0x48] ;  /* 0x0000480001047983 */ /* 0x000ea20000300800 */
[----:B------:R-:W-:Y:S02]  /*ff20*/  VIADD R2, R2, 0x400 ;  /* 0x0000040002027836 */ /* 0x000fe40000000000 */
[----:B------:R-:W-:-:S03]  /*ff30*/  IMAD.MOV.U32 R5, RZ, RZ, 0x40000040 ;  /* 0x40000040ff057424 */ /* 0x000fc600078e00ff */
[----:B------:R-:W-:-:S04]  /*ff40*/  SHF.R.U32.HI R2, RZ, 0x4, R2 ;  /* 0x00000004ff027819 */ /* 0x000fc80000011602 */
[----:B------:R-:W-:-:S04]  /*ff50*/  LOP3.LUT R2, R2, 0x3fff, RZ, 0xc0, !PT ;  /* 0x00003fff02027812 */ /* 0x000fc800078ec0ff */
[----:B------:R-:W-:Y:S02]  /*ff60*/  LOP3.LUT R9, R2, 0x2000000, RZ, 0xfc, !PT ;  /* 0x0200000002097812 */ /* 0x000fe400078efcff */
[----:B--2---:R-:W-:Y:S01]  /*ff70*/  LOP3.LUT R4, R4, 0x10000, RZ, 0xfc, !PT ;  /* 0x0001000004047812 */ /* 0x004fe200078efcff */
[----:B-1----:R-:W-:Y:S06]  /*ff80*/  @P1 BRA `(.L_x_526) ;  /* 0x0000000000081947 */ /* 0x002fec0003800000 */
[----:B------:R-:W1:Y:S02]  /*ff90*/  SYNCS.PHASECHK.TRANS64.TRYWAIT P1, [R12+URZ+0x2d850], R7 ;  /* 0x02d850070c0075a7 */ /* 0x000e64000802017f */
[----:B-1----:R-:W-:Y:S05]  /*ffa0*/  @!P1 BRA `(.L_x_527) ;  /* 0x000000b000d49947 */ /* 0x002fea0003800000 */
.L_x_526:
[----:B------:R-:W-:Y:S01]  /*ffb0*/  IMAD R6, R140, 0x600, R9 ;  /* 0x000006008c067824 */ /* 0x000fe200078e0209 */
[----:B------:R-:W-:Y:S05]  /*ffc0*/  WARPSYNC.ALL ;  /* 0x0000000000007948 */ /* 0x000fea0003800000 */
[----:B01----:R-:W-:Y:S01]  /*ffd0*/  IMAD.MOV.U32 R7, RZ, RZ, -0x7fffffe0 ;  /* 0x80000020ff077424 */ /* 0x003fe200078e00ff */
[----:B------:R-:W-:Y:S01]  /*ffe0*/  R2UR UR4, R4 ;  /* 0x00000000040472ca */ /* 0x000fe200000e0000 */
[----:B------:R-:W-:Y:S01]  /*fff0*/  WARPGROUP.ARRIVE ;  /* 0x00000000000079c5 */ /* 0x000fe20000000000 */
[----:B------:R-:W-:Y:S01]  /*10000*/  R2UR UR5, R5 ;  /* 0x00000000050572ca */ /* 0x000fe200000e0000 */
[C---:B------:R-:W-:Y:S01]  /*10010*/  VIADD R10, R6.reuse, 0x40 ;  /* 0x00000040060a7836 */ /* 0x040fe20000000000 */
[----:B------:R-:W-:Y:S01]  /*10020*/  R2UR UR6, R6 ;  /* 0x00000000060672ca */ /* 0x000fe200000e0000 */
[----:B------:R-:W-:Y:S01]  /*10030*/  IMAD.MOV.U32 R9, RZ, RZ, 0x40000040 ;  /* 0x40000040ff097424 */ /* 0x000fe200078e00ff */
[----:B------:R-:W-:Y:S01]  /*10040*/  R2UR UR7, R7 ;  /* 0x00000000070772ca */ /* 0x000fe200000e0000 */
[----:B------:R-:W-:Y:S01]  /*10050*/  IMAD.MOV.U32 R11, RZ, RZ, -0x7fffffe0 ;  /* 0x80000020ff0b7424 */ /* 0x000fe200078e00ff */
[----:B------:R-:W-:Y:S01]  /*10060*/  IADD3 R8, R4, 0x2, RZ ;  /* 0x0000000204087810 */ /* 0x000fe20007ffe0ff */
[----:B------:R-:W-:Y:S01]  /*10070*/  IMAD.MOV.U32 R5, RZ, RZ, 0x40000040 ;  /* 0x40000040ff057424 */ /* 0x000fe200078e00ff */
[----:B------:R-:W0:Y:S01]  /*10080*/  SHFL.BFLY PT, R2, R141, 0x2, 0x1f ;  /* 0x0c401f008d027f89 */ /* 0x000e2200000e0000 */
[----:B------:R-:W-:-:S02]  /*10090*/  IMAD.MOV.U32 R7, RZ, RZ, -0x7fffffe0 ;  /* 0x80000020ff077424 */ /* 0x000fc400078e00ff */
[----:B------:R-:W-:Y:S02]  /*100a0*/  IMAD.MOV.U32 R51, RZ, RZ, RZ ;  /* 0x000000ffff337224 */ /* 0x000fe400078e00ff */
[----:B------:R-:W-:-:S04]  /*100b0*/  IMAD.U32 R13, RZ, RZ, UR41 ;  /* 0x00000029ff0d7e24 */ /* 0x000fc8000f8e00ff */
[----:B------:R-:W-:Y:S01]  /*100c0*/  HGMMA.64x96x16.F32 R88, gdesc[UR4].tnspB, R88, gsb0 ;  /* 0x41600000045879f0 */ /* 0x000fe20008000858 */
[----:B------:R-:W-:Y:S01]  /*100d0*/  R2UR UR4, R8 ;  /* 0x00000000080472ca */ /* 0x000fe200000e0000 */
[----:B------:R-:W-:Y:S01]  /*100e0*/  VIADD R8, R4, 0x4 ;  /* 0x0000000404087836 */ /* 0x000fe20000000000 */
[----:B------:R-:W-:Y:S02]  /*100f0*/  R2UR UR5, R9 ;  /* 0x00000000090572ca */ /* 0x000fe400000e0000 */
[----:B------:R-:W-:Y:S01]  /*10100*/  R2UR UR6, R10 ;  /* 0x000000000a0672ca */ /* 0x000fe200000e0000 */
[----:B------:R-:W-:Y:S01]  /*10110*/  VIADD R10, R6, 0x80 ;  /* 0x00000080060a7836 */ /* 0x000fe20000000000 */
[----:B------:R-:W-:Y:S01]  /*10120*/  R2UR UR7, R11 ;  /* 0x000000000b0772ca */ /* 0x000fe200000e0000 */
[----:B------:R-:W-:Y:S01]  /*10130*/  IMAD.MOV.U32 R11, RZ, RZ, -0x7fffffe0 ;  /* 0x80000020ff0b7424 */ /* 0x000fe200078e00ff */
[----:B------:R-:W-:Y:S01]  /*10140*/  MOV R9, 0x40000040 ;  /* 0x4000004000097802 */ /* 0x000fe20000000f00 */
[----:B------:R-:W-:-:S02]  /*10150*/  WARPGROUP.DEPBAR.LE gsb0, 0x0 ;  /* 0x00008000000079c5 */ /* 0x000fc40000010000 */
[----:B------:R-:W-:-:S08]  /*10160*/  WARPGROUP.ARRIVE ;  /* 0x00000000000079c5 */ /* 0x000fd00000000000 */
[----:B------:R-:W-:Y:S01]  /*10170*/  HGMMA.64x96x16.F32 R88, gdesc[UR4].tnspB, R88, gsb0 ;  /* 0x41600000045879f0 */ /* 0x000fe20008000858 */
[----:B------:R-:W-:Y:S01]  /*10180*/  R2UR UR4, R8 ;  /* 0x00000000080472ca */ /* 0x000fe200000e0000 */
[----:B------:R-:W-:Y:S01]  /*10190*/  VIADD R8, R4, 0x6 ;  /* 0x0000000604087836 */ /* 0x000fe20000000000 */
[----:B------:R-:W-:Y:S01]  /*101a0*/  R2UR UR5, R9 ;  /* 0x00000000090572ca */ /* 0x000fe200000e0000 */
[----:B------:R-:W-:Y:S01]  /*101b0*/  IMAD.MOV.U32 R9, RZ, RZ, 0x40000040 ;  /* 0x40000040ff097424 */ /* 0x000fe200078e00ff */
[----:B------:R-:W-:Y:S01]  /*101c0*/  R2UR UR6, R10 ;  /* 0x000000000a0672ca */ /* 0x000fe200000e0000 */
[----:B------:R-:W-:Y:S01]  /*101d0*/  VIADD R10, R6, 0xc0 ;  /* 0x000000c0060a7836 */ /* 0x000fe20000000000 */
[----:B------:R-:W-:Y:S01]  /*101e0*/  R2UR UR7, R11 ;  /* 0x000000000b0772ca */ /* 0x000fe200000e0000 */
[----:B------:R-:W-:Y:S01]  /*101f0*/  IMAD.MOV.U32 R11, RZ, RZ, -0x7fffffe0 ;  /* 0x80000020ff0b7424 */ /* 0x000fe200078e00ff */
[----:B------:R-:W-:Y:S02]  /*10200*/  WARPGROUP.DEPBAR.LE gsb0, 0x0 ;  /* 0x00008000000079c5 */ /* 0x000fe40000010000 */
[----:B------:R-:W-:-:S09]  /*10210*/  WARPGROUP.ARRIVE ;  /* 0x00000000000079c5 */ /* 0x000fd20000000000 */
[----:B------:R-:W-:Y:S01]  /*10220*/  HGMMA.64x96x16.F32 R88, gdesc[UR4].tnspB, R88, gsb0 ;  /* 0x41600000045879f0 */ /* 0x000fe20008000858 */
[----:B------:R-:W-:Y:S02]  /*10230*/  R2UR UR4, R8 ;  /* 0x00000000080472ca */ /* 0x000fe400000e0000 */
[----:B------:R-:W-:Y:S01]  /*10240*/  R2UR UR5, R9 ;  /* 0x00000000090572ca */ /* 0x000fe200000e0000 */
[----:B------:R-:W-:Y:S01]  /*10250*/  IMAD.MOV.U32 R9, RZ, RZ, 0x40000040 ;  /* 0x40000040ff097424 */ /* 0x000fe200078e00ff */
[----:B------:R-:W-:Y:S01]  /*10260*/  R2UR UR6, R10 ;  /* 0x000000000a0672ca */ /* 0x000fe200000e0000 */
[----:B------:R-:W-:Y:S01]  /*10270*/  VIADD R10, R6, 0x100 ;  /* 0x00000100060a7836 */ /* 0x000fe20000000000 */
[----:B------:R-:W-:Y:S01]  /*10280*/  R2UR UR7, R11 ;  /* 0x000000000b0772ca */ /* 0x000fe200000e0000 */
[----:B------:R-:W-:Y:S01]  /*10290*/  IMAD.MOV.U32 R11, RZ, RZ, -0x7fffffe0 ;  /* 0x80000020ff0b7424 */ /* 0x000fe200078e00ff */
[----:B------:R-:W-:Y:S01]  /*102a0*/  IADD3 R8, R4, 0x600, RZ ;  /* 0x0000060004087810 */ /* 0x000fe20007ffe0ff */
[----:B------:R-:W-:-:S02]  /*102b0*/  WARPGROUP.DEPBAR.LE gsb0, 0x0 ;  /* 0x00008000000079c5 */ /* 0x000fc40000010000 */
[----:B------:R-:W-:-:S08]  /*102c0*/  WARPGROUP.ARRIVE ;  /* 0x00000000000079c5 */ /* 0x000fd00000000000 */
        /* <DEDUP_REMOVED lines=20> */
[----:B------:R-:W-:Y:S01]  /*10410*/  IADD3 R4, R4, 0x606, RZ ;  /* 0x0000060604047810 */ /* 0x000fe20007ffe0ff */
[----:B------:R-:W-:Y:S01]  /*10420*/  VIADD R6, R6, 0x1c0 ;  /* 0x000001c006067836 */ /* 0x000fe20000000000 */
[----:B------:R-:W-:-:S02]  /*10430*/  WARPGROUP.DEPBAR.LE gsb0, 0x0 ;  /* 0x00008000000079c5 */ /* 0x000fc40000010000 */
[----:B------:R-:W-:-:S07]  /*10440*/  WARPGROUP.ARRIVE ;  /* 0x00000000000079c5 */ /* 0x000fce0000000000 */
[----:B------:R-:W-:Y:S01]  /*10450*/  HGMMA.64x96x16.F32 R88, gdesc[UR4].tnspB, R88, gsb0 ;  /* 0x41600000045879f0 */ /* 0x000fe20008000858 */
[----:B------:R-:W-:Y:S02]  /*10460*/  R2UR UR4, R8 ;  /* 0x00000000080472ca */ /* 0x000fe400000e0000 */
[----:B------:R-:W-:Y:S02]  /*10470*/  R2UR UR5, R9 ;  /* 0x00000000090572ca */ /* 0x000fe400000e0000 */
[----:B------:R-:W-:Y:S02]  /*10480*/  R2UR UR6, R10 ;  /* 0x000000000a0672ca */ /* 0x000fe400000e0000 */
[----:B------:R-:W-:Y:S01]  /*10490*/  R2UR UR7, R11 ;  /* 0x000000000b0772ca */ /* 0x000fe200000e0000 */
[----:B------:R-:W-:Y:S02]  /*104a0*/  WARPGROUP.DEPBAR.LE gsb0, 0x0 ;  /* 0x00008000000079c5 */ /* 0x000fe40000010000 */
[----:B------:R-:W-:-:S10]  /*104b0*/  WARPGROUP.ARRIVE ;  /* 0x00000000000079c5 */ /* 0x000fd40000000000 */
[----:B------:R-:W-:Y:S01]  /*104c0*/  HGMMA.64x96x16.F32 R88, gdesc[UR4].tnspB, R88, gsb0 ;  /* 0x41600000045879f0 */ /* 0x000fe20008000858 */
[----:B------:R-:W-:Y:S01]  /*104d0*/  R2UR UR4, R4 ;  /* 0x00000000040472ca */ /* 0x000fe200000e0000 */
[----:B0-----:R-:W-:Y:S01]  /*104e0*/  FADD.FTZ R4, R2, R141 ;  /* 0x0000008d02047221 */ /* 0x001fe20000010000 */
[----:B------:R-:W-:Y:S01]  /*104f0*/  R2UR UR5, R5 ;  /* 0x00000000050572ca */ /* 0x000fe200000e0000 */
[----:B------:R-:W-:Y:S01]  /*10500*/  IMAD.MOV.U32 R2, RZ, RZ, RZ ;  /* 0x000000ffff027224 */ /* 0x000fe200078e00ff */
[----:B------:R-:W-:Y:S02]  /*10510*/  R2UR UR6, R6 ;  /* 0x00000000060672ca */ /* 0x000fe400000e0000 */
[----:B------:R-:W-:Y:S01]  /*10520*/  R2UR UR7, R7 ;  /* 0x00000000070772ca */ /* 0x000fe200000e0000 */
[----:B------:R-:W0:Y:S04]  /*10530*/  SHFL.BFLY PT, R6, R21, 0x2, 0x1f ;  /* 0x0c401f0015067f89 */ /* 0x000e2800000e0000 */
[----:B------:R-:W1:Y:S01]  /*10540*/  SHFL.BFLY PT, R5, R4, 0x1, 0x1f ;  /* 0x0c201f0004057f89 */ /* 0x000e6200000e0000 */
[----:B0-----:R-:W-:Y:S01]  /*10550*/  FADD.FTZ R6, R6, R21 ;  /* 0x0000001506067221 */ /* 0x001fe20000010000 */
[----:B-1----:R-:W-:-:S04]  /*10560*/  FADD.FTZ R10, R4, R5 ;  /* 0x00000005040a7221 */ /* 0x002fc80000010000 */
[----:B------:R-:W0:Y:S01]  /*10570*/  SHFL.BFLY PT, R7, R6, 0x1, 0x1f ;  /* 0x0c201f0006077f89 */ /* 0x000e2200000e0000 */
[----:B------:R-:W-:Y:S02]  /*10580*/  IMAD.MOV.U32 R5, RZ, RZ, -0x800000 ;  /* 0xff800000ff057424 */ /* 0x000fe400078e00ff */
[----:B------:R-:W-:Y:S01]  /*10590*/  IMAD.MOV.U32 R4, RZ, RZ, -0x800000 ;  /* 0xff800000ff047424 */ /* 0x000fe200078e00ff */
[----:B------:R-:W-:-:S13]  /*105a0*/  FSETP.NE.FTZ.AND P1, PT, R10, RZ, PT ;  /* 0x000000ff0a00720b */ /* 0x000fda0003f35000 */
[----:B------:R-:W1:Y:S01]  /*105b0*/  @P1 MUFU.LG2 R8, R10 ;  /* 0x0000000a00081308 */ /* 0x000e620000000c00 */
[----:B0-----:R-:W-:-:S07]  /*105c0*/  FADD.FTZ R11, R6, R7 ;  /* 0x00000007060b7221 */ /* 0x001fce0000010000 */
[----:B------:R-:W-:Y:S01]  /*105d0*/  @P1 MUFU.RCP R51, R10 ;  /* 0x0000000a00331308 */ /* 0x000fe20000001000 */
[----:B------:R-:W-:Y:S02]  /*105e0*/  MOV R7, UR41 ;  /* 0x0000002900077c02 */ /* 0x000fe40008000f00 */
[----:B------:R-:W-:-:S03]  /*105f0*/  FSETP.NE.FTZ.AND P2, PT, R11, RZ, PT ;  /* 0x000000ff0b00720b */ /* 0x000fc60003f55000 */
[----:B------:R-:W-:Y:S01]  /*10600*/  @P1 FMUL.FTZ R7, R7, 0.69314718246459960938 ;  /* 0x3f31721807071820 */ /* 0x000fe20000410000 */
[----:B-1----:R-:W-:-:S04]  /*10610*/  @P1 FMUL.FTZ R8, R8, 0.69314718246459960938 ;  /* 0x3f31721808081820 */ /* 0x002fc80000410000 */
[----:B------:R-:W-:-:S05]  /*10620*/  @P1 FFMA.FTZ R5, R7, R0, R8 ;  /* 0x0000000007051223 */ /* 0x000fca0000010008 */
[----:B------:R-:W0:Y:S01]  /*10630*/  @P2 MUFU.LG2 R9, R11 ;  /* 0x0000000b00092308 */ /* 0x000e220000000c00 */
[----:B------:R-:W-:-:S07]  /*10640*/  @P2 FMUL.FTZ R13, R13, 0.69314718246459960938 ;  /* 0x3f3172180d0d2820 */ /* 0x000fce0000410000 */
[----:B------:R1:W2:Y:S01]  /*10650*/  @P2 MUFU.RCP R2, R11 ;  /* 0x0000000b00022308 */ /* 0x0002a20000001000 */
[----:B0-----:R-:W-:-:S04]  /*10660*/  @P2 FMUL.FTZ R6, R9, 0.69314718246459960938 ;  /* 0x3f31721809062820 */ /* 0x001fc80000410000 */
[----:B------:R-:W-:Y:S01]  /*10670*/  @P2 FFMA.FTZ R4, R13, R3, R6 ;  /* 0x000000030d042223 */ /* 0x000fe20000010006 */
[----:B------:R-:W-:Y:S02]  /*10680*/  WARPGROUP.DEPBAR.LE gsb0, 0x0 ;  /* 0x00008000000079c5 */ /* 0x000fe40000010000 */
[----:B------:R-:W-:-:S06]  /*10690*/  WARPGROUP.ARRIVE ;  /* 0x00000000000079c5 */ /* 0x000fcc0000000000 */
[----:B------:R-:W-:Y:S03]  /*106a0*/  HGMMA.64x96x16.F32 R88, gdesc[UR4].tnspB, R88, gsb0 ;  /* 0x41600000045879f0 */ /* 0x000fe60008000858 */
[----:B------:R-:W-:Y:S02]  /*106b0*/  WARPGROUP.DEPBAR.LE gsb0, 0x0 ;  /* 0x00008000000079c5 */ /* 0x000fe40000010000 */
[----:B-12---:R-:W-:Y:S05]  /*106c0*/  @!P0 BRA `(.L_x_528) ;  /* 0x0000000000048947 */ /* 0x006fea0003800000 */
[----:B------:R-:W-:Y:S01]  /*106d0*/  BPT.TRAP 0x1 ;  /* 0x000000040000795c */ /* 0x000fe20000300000 */
.L_x_528:
[----:B------:R-:W-:Y:S01]  /*106e0*/  VIADD R12, R12, 0x2d860 ;  /* 0x0002d8600c0c7836 */ /* 0x000fe20000000000 */
[----:B------:R-:W-:Y:S01]  /*106f0*/  IADD3 R140, R140, 0x1, RZ ;  /* 0x000000018c8c7810 */ /* 0x000fe20007ffe0ff */
[----:B------:R-:W-:Y:S02]  /*10700*/  IMAD.U32 R3, RZ, RZ, UR39 ;  /* 0x00000027ff037e24 */ /* 0x000fe4000f8e00ff */
[-C--:B------:R-:W-:Y:S01]  /*10710*/  FMUL.FTZ R6, R88, R51.reuse ;  /* 0x0000003358067220 */ /* 0x080fe20000410000 */
[-C--:B------:R-:W-:Y:S01]  /*10720*/  FMUL.FTZ R7, R89, R51.reuse ;  /* 0x0000003359077220 */ /* 0x080fe20000410000 */
[----:B------:R-:W-:Y:S01]  /*10730*/  ISETP.NE.AND P1, PT, R140, 0x2, PT ;  /* 0x000000028c00780c */ /* 0x000fe20003f25270 */
[-C--:B------:R-:W-:Y:S01]  /*10740*/  FMUL.FTZ R20, R92, R51.reuse ;  /* 0x000000335c147220 */ /* 0x080fe20000410000 */
[----:B------:R-:W-:Y:S01]  /*10750*/  PRMT R12, R3, 0x654, R12 ;  /* 0x00000654030c7816 */ /* 0x000fe2000000000c */
[-C--:B------:R-:W-:Y:S01]  /*10760*/  FMUL.FTZ R21, R93, R51.reuse ;  /* 0x000000335d157220 */ /* 0x080fe20000410000 */
[----:B------:R-:W-:Y:S01]  /*10770*/  SEL R0, RZ, 0x1, P1 ;  /* 0x00000001ff007807 */ /* 0x000fe20000800000 */
[-C--:B------:R-:W-:Y:S01]  /*10780*/  FMUL.FTZ R32, R96, R51.reuse ;  /* 0x0000003360207220 */ /* 0x080fe20000410000 */
[----:B------:R1:W-:Y:S01]  /*10790*/  SYNCS.ARRIVE.TRANS64.RED.A1T0 RZ, [R12+URZ], RZ ;  /* 0x000000ff0cff79a7 */ /* 0x0003e2000810043f */
        /* <DEDUP_REMOVED lines=44> */
[----:B------:R-:W-:Y:S01]  /*10a60*/  LOP3.LUT R151, R151, R0, RZ, 0x3c, !PT ;  /* 0x0000000097977212 */ /* 0x000fe200078e3cff */
[----:B------:R-:W-:Y:S01]  /*10a70*/  UIADD3 UR37, UR37, 0x1, URZ ;  /* 0x0000000125257890 */ /* 0x000fe2000fffe03f */
[----:B-1----:R-:W-:-:S11]  /*10a80*/  SEL R140, R140, RZ, P1 ;  /* 0x000000ff8c8c7207 */ /* 0x002fd60000800000 */
.L_x_469:
[----:B------:R-:W-:Y:S05]  /*10a90*/  WARPSYNC.ALL ;  /* 0x0000000000007948 */ /* 0x000fea0003800000 */
[----:B------:R-:W1:Y:S08]  /*10aa0*/  S2UR UR39, SR_CgaCtaId ;  /* 0x00000000002779c3 */ /* 0x000e700000008800 */
[----:B------:R-:W-:Y:S06]  /*10ab0*/  BAR.SYNC.DEFER_BLOCKING 0x5, 0x200 ;  /* 0x0148000000007b1d */ /* 0x000fec0000010000 */
[----:B------:R-:W-:Y:S01]  /*10ac0*/  UMOV UR4, 0x400 ;  /* 0x0000040000047882 */ /* 0x000fe20000000000 */
[----:B------:R-:W-:Y:S01]  /*10ad0*/  BSSY B0, `(.L_x_529) ;  /* 0x00002b9000007945 */ /* 0x000fe20003800000 */
[----:B-1----:R-:W-:-:S06]  /*10ae0*/  ULEA UR4, UR39, UR4, 0x18 ;  /* 0x0000000427047291 */ /* 0x002fcc000f8ec03f */
[----:B------:R-:W-:-:S05]  /*10af0*/  IMAD.U32 R2, RZ, RZ, UR4 ;  /* 0x00000004ff027e24 */ /* 0x000fca000f8e00ff */
[----:B------:R1:W2:Y:S01]  /*10b00*/  LDS.128 R96, [R2+0x2d8d0] ;  /* 0x02d8d00002607984 */ /* 0x0002a20000000c00 */
[----:B------:R-:W-:Y:S06]  /*10b10*/  BAR.ARV 0x4, 0x200 ;  /* 0x0108000000007b1d */ /* 0x000fec0000002000 */
[----:B------:R-:W-:Y:S05]  /*10b20*/  @P0 BRA `(.L_x_530) ;  /* 0x0000001c00f00947 */ /* 0x000fea0003800000 */
[----:B------:R-:W4:Y:S01]  /*10b30*/  LDL R0, [R1+0xd8] ;  /* 0x0000d80001007983 */ /* 0x000f220000100800 */
[----:B------:R-:W-:-:S03]  /*10b40*/  ULDC UR4, c[0x0][0xad4] ;  /* 0x0002b50000047ab9 */ /* 0x000fc60000000800 */
[----:B------:R-:W2:Y:S04]  /*10b50*/  LDL.LU R30, [R1+0x58] ;  /* 0x00005800011e7983 */ /* 0x000ea80000300800 */
[----:B------:R-:W2:Y:S04]  /*10b60*/  LDL.LU R81, [R1+0x60] ;  /* 0x0000600001517983 */ /* 0x000ea80000300800 */
[----:B------:R-:W2:Y:S01]  /*10b70*/  LDL.LU R80, [R1+0x64] ;  /* 0x0000640001507983 */ /* 0x000ea20000300800 */
[----:B------:R-:W0:Y:S01]  /*10b80*/  S2R R3, SR_SWINHI ;  /* 0x0000000000037919 */ /* 0x000e220000002f00 */
[----:B------:R-:W-:-:S02]  /*10b90*/  MOV R74, R2 ;  /* 0x00000002004a7202 */ /* 0x000fc40000000f00 */
[----:B0-----:R-:W-:-:S03]  /*10ba0*/  MOV R75, R3 ;  /* 0x00000003004b7202 */ /* 0x001fc60000000f00 */
[----:B----4-:R-:W-:-:S03]  /*10bb0*/  IMAD.WIDE R8, R0, 0x2, R74 ;  /* 0x0000000200087825 */ /* 0x010fc600078e024a */
[C---:B------:R-:W-:Y:S02]  /*10bc0*/  LOP3.LUT R3, R8.reuse, 0x180, RZ, 0xc0, !PT ;  /* 0x0000018008037812 */ /* 0x040fe400078ec0ff */
[C---:B------:R-:W-:Y:S02]  /*10bd0*/  IADD3 R10, P2, R8.reuse, 0x3020, RZ ;  /* 0x00003020080a7810 */ /* 0x040fe40007f5e0ff */
[----:B------:R-:W-:Y:S02]  /*10be0*/  SHF.R.U64 R3, R3, 0x3, RZ ;  /* 0x0000000303037819 */ /* 0x000fe400000012ff */
[C---:B------:R-:W-:Y:S02]  /*10bf0*/  IADD3 R11, P4, R8.reuse, 0x20, RZ ;  /* 0x00000020080b7810 */ /* 0x040fe40007f9e0ff */
[C---:B---3--:R-:W-:Y:S02]  /*10c00*/  IADD3 R31, P3, R8.reuse, 0x3000, RZ ;  /* 0x00003000081f7810 */ /* 0x048fe40007f7e0ff */
[----:B------:R-:W-:-:S02]  /*10c10*/  IADD3 R12, P1, R8, 0x6000, RZ ;  /* 0x00006000080c7810 */ /* 0x000fc40007f3e0ff */
[----:B------:R-:W-:Y:S02]  /*10c20*/  IADD3 R77, P0, R8, 0x6020, RZ ;  /* 0x00006020084d7810 */ /* 0x000fe40007f1e0ff */
[----:B------:R-:W-:Y:S02]  /*10c30*/  LOP3.LUT R8, R3, R8, RZ, 0x3c, !PT ;  /* 0x0000000803087212 */ /* 0x000fe400078e3cff */
[----:B------:R-:W-:Y:S02]  /*10c40*/  LOP3.LUT R3, R10, 0x180, RZ, 0xc0, !PT ;  /* 0x000001800a037812 */ /* 0x000fe400078ec0ff */
[----:B------:R-:W-:Y:S02]  /*10c50*/  IADD3.X R15, RZ, R9, RZ, P0, !PT ;  /* 0x00000009ff0f7210 */ /* 0x000fe400007fe4ff */
[----:B------:R-:W-:Y:S02]  /*10c60*/  SHF.R.U64 R3, R3, 0x3, RZ ;  /* 0x0000000303037819 */ /* 0x000fe400000012ff */
[----:B--2---:R-:W-:-:S02]  /*10c70*/  ISETP.NE.AND P0, PT, R30, RZ, PT ;  /* 0x000000ff1e00720c */ /* 0x004fc40003f05270 */
[----:B------:R-:W-:Y:S02]  /*10c80*/  LOP3.LUT R28, R3, R10, RZ, 0x3c, !PT ;  /* 0x0000000a031c7212 */ /* 0x000fe400078e3cff */
[----:B------:R-:W-:Y:S01]  /*10c90*/  SEL R3, R30, UR4, P0 ;  /* 0x000000041e037c07 */ /* 0x000fe20008000000 */
[----:B------:R-:W-:Y:S05]  /*10ca0*/  WARPSYNC.ALL ;  /* 0x0000000000007948 */ /* 0x000fea0003800000 */
[----:B------:R-:W-:Y:S01]  /*10cb0*/  LOP3.LUT R0, R11, 0x180, RZ, 0xc0, !PT ;  /* 0x000001800b007812 */ /* 0x000fe200078ec0ff */
[--C-:B------:R-:W-:Y:S01]  /*10cc0*/  IMAD.X R25, RZ, RZ, R9.reuse, P4 ;  /* 0x000000ffff197224 */ /* 0x100fe200020e0609 */
[----:B------:R-:W-:Y:S01]  /*10cd0*/  LOP3.LUT R14, R77, 0x180, RZ, 0xc0, !PT ;  /* 0x000001804d0e7812 */ /* 0x000fe200078ec0ff */
[--C-:B------:R-:W-:Y:S01]  /*10ce0*/  IMAD.X R27, RZ, RZ, R9.reuse, P3 ;  /* 0x000000ffff1b7224 */ /* 0x100fe200018e0609 */
[----:B------:R-:W-:Y:S01]  /*10cf0*/  SHF.R.U64 R0, R0, 0x3, RZ ;  /* 0x0000000300007819 */ /* 0x000fe200000012ff */
[--C-:B------:R-:W-:Y:S01]  /*10d00*/  IMAD.X R29, RZ, RZ, R9.reuse, P2 ;  /* 0x000000ffff1d7224 */ /* 0x100fe200010e0609 */
[----:B------:R-:W-:Y:S01]  /*10d10*/  F2FP.F16.F32.PACK_AB R10, R21, R20 ;  /* 0x00000014150a723e */ /* 0x000fe200000000ff */
[----:B------:R-:W-:Y:S01]  /*10d20*/  IMAD.X R13, RZ, RZ, R9, P1 ;  /* 0x000000ffff0d7224 */ /* 0x000fe200008e0609 */
[----:B------:R-:W-:Y:S01]  /*10d30*/  LOP3.LUT R24, R0, R11, RZ, 0x3c, !PT ;  /* 0x0000000b00187212 */ /* 0x000fe200078e3cff */
[----:B------:R-:W-:Y:S01]  /*10d40*/  ULDC.64 UR4, c[0x0][0xc00] ;  /* 0x0003000000047ab9 */ /* 0x000fe20000000a00 */
[----:B------:R-:W-:Y:S01]  /*10d50*/  LOP3.LUT R0, R31, 0x180, RZ, 0xc0, !PT ;  /* 0x000001801f007812 */ /* 0x000fe200078ec0ff */
[----:B------:R-:W-:Y:S01]  /*10d60*/  ULDC.64 UR6, c[0x0][0xc08] ;  /* 0x0003020000067ab9 */ /* 0x000fe20000000a00 */
[----:B------:R-:W-:-:S02]  /*10d70*/  LOP3.LUT R11, R12, 0x180, RZ, 0xc0, !PT ;  /* 0x000001800c0b7812 */ /* 0x000fc400078ec0ff */
[----:B------:R-:W-:Y:S02]  /*10d80*/  SHF.R.U64 R0, R0, 0x3, RZ ;  /* 0x0000000300007819 */ /* 0x000fe400000012ff */
[----:B------:R-:W-:Y:S02]  /*10d90*/  SHF.R.U64 R11, R11, 0x3, RZ ;  /* 0x000000030b0b7819 */ /* 0x000fe400000012ff */
[----:B------:R-:W-:Y:S02]  /*10da0*/  LOP3.LUT R26, R0, R31, RZ, 0x3c, !PT ;  /* 0x0000001f001a7212 */ /* 0x000fe400078e3cff */
[----:B------:R-:W-:Y:S02]  /*10db0*/  SHF.R.U64 R14, R14, 0x3, RZ ;  /* 0x000000030e0e7819 */ /* 0x000fe400000012ff */
[----:B------:R-:W-:Y:S02]  /*10dc0*/  LOP3.LUT R12, R11, R12, RZ, 0x3c, !PT ;  /* 0x0000000c0b0c7212 */ /* 0x000fe400078e3cff */
[----:B------:R-:W-:-:S02]  /*10dd0*/  MOV R31, R8 ;  /* 0x00000008001f7202 */ /* 0x000fc40000000f00 */
[----:B------:R-:W-:Y:S02]  /*10de0*/  F2FP.F16.F32.PACK_AB R8, R7, R6 ;  /* 0x000000060708723e */ /* 0x000fe400000000ff */
[----:B------:R-:W-:Y:S02]  /*10df0*/  F2FP.F16.F32.PACK_AB R9, R53, R52 ;  /* 0x000000343509723e */ /* 0x000fe400000000ff */
[----:B------:R-:W-:Y:S01]  /*10e00*/  F2FP.F16.F32.PACK_AB R11, R55, R54 ;  /* 0x00000036370b723e */ /* 0x000fe200000000ff */
[----:B------:R-:W-:Y:S01]  /*10e10*/  BAR.SYNC.DEFER_BLOCKING 0x1, 0x180 ;  /* 0x0046000000007b1d */ /* 0x000fe20000010000 */
[----:B------:R-:W-:Y:S02]  /*10e20*/  MOV R79, R24 ;  /* 0x00000018004f7202 */ /* 0x000fe40000000f00 */
[----:B------:R-:W-:Y:S02]  /*10e30*/  MOV R0, R26 ;  /* 0x0000001a00007202 */ /* 0x000fe40000000f00 */
[----:B------:R-:W-:-:S02]  /*10e40*/  LOP3.LUT R14, R14, R77, RZ, 0x3c, !PT ;  /* 0x0000004d0e0e7212 */ /* 0x000fc400078e3cff */
[----:B------:R-:W-:Y:S02]  /*10e50*/  F2FP.F16.F32.PACK_AB R24, R33, R32 ;  /* 0x000000202118723e */ /* 0x000fe400000000ff */
[----:B------:R-:W-:Y:S02]  /*10e60*/  F2FP.F16.F32.PACK_AB R25, R57, R56 ;  /* 0x000000383919723e */ /* 0x000fe400000000ff */
[----:B------:R-:W-:Y:S02]  /*10e70*/  F2FP.F16.F32.PACK_AB R26, R35, R34 ;  /* 0x00000022231a723e */ /* 0x000fe400000000ff */
[----:B------:R-:W-:Y:S02]  /*10e80*/  F2FP.F16.F32.PACK_AB R27, R59, R58 ;  /* 0x0000003a3b1b723e */ /* 0x000fe400000000ff */
[----:B------:R-:W-:Y:S02]  /*10e90*/  MOV R78, R28 ;  /* 0x0000001c004e7202 */ /* 0x000fe40000000f00 */
[----:B------:R-:W-:-:S02]  /*10ea0*/  F2FP.F16.F32.PACK_AB R28, R37, R36 ;  /* 0x00000024251c723e */ /* 0x000fc400000000ff */
[----:B------:R-:W-:Y:S02]  /*10eb0*/  F2FP.F16.F32.PACK_AB R29, R61, R60 ;  /* 0x0000003c3d1d723e */ /* 0x000fe400000000ff */
[----:B------:R-:W-:Y:S01]  /*10ec0*/  F2FP.F16.F32.PACK_AB R30, R39, R38 ;  /* 0x00000026271e723e */ /* 0x000fe200000000ff */
[----:B------:R0:W-:Y:S01]  /*10ed0*/  STSM.16.M88.4 [R31], R8 ;  /* 0x000000081f007844 */ /* 0x0001e20000000200 */
[----:B------:R-:W-:Y:S02]  /*10ee0*/  MOV R77, R12 ;  /* 0x0000000c004d7202 */ /* 0x000fe40000000f00 */
[----:B------:R-:W-:Y:S01]  /*10ef0*/  MOV R76, R14 ;  /* 0x0000000e004c7202 */ /* 0x000fe20000000f00 */
[----:B------:R2:W-:Y:S01]  /*10f00*/  STSM.16.M88.4 [R79], R24 ;  /* 0x000000184f007844 */ /* 0x0005e20000000200 */
[----:B------:R-:W-:Y:S02]  /*10f10*/  F2FP.F16.F32.PACK_AB R12, R45, R44 ;  /* 0x0000002c2d0c723e */ /* 0x000fe400000000ff */
[----:B------:R-:W-:-:S02]  /*10f20*/  F2FP.F16.F32.PACK_AB R13, R69, R68 ;  /* 0x00000044450d723e */ /* 0x000fc400000000ff */
[----:B------:R-:W-:Y:S02]  /*10f30*/  F2FP.F16.F32.PACK_AB R14, R47, R46 ;  /* 0x0000002e2f0e723e */ /* 0x000fe400000000ff */
[----:B------:R-:W-:Y:S02]  /*10f40*/  F2FP.F16.F32.PACK_AB R15, R71, R70 ;  /* 0x00000046470f723e */ /* 0x000fe400000000ff */
[----:B0-----:R-:W-:Y:S02]  /*10f50*/  F2FP.F16.F32.PACK_AB R31, R63, R62 ;  /* 0x0000003e3f1f723e */ /* 0x001fe400000000ff */
[----:B------:R-:W-:Y:S02]  /*10f60*/  F2FP.F16.F32.PACK_AB R8, R41, R40 ;  /* 0x000000282908723e */ /* 0x000fe400000000ff */
[----:B------:R-:W-:Y:S02]  /*10f70*/  F2FP.F16.F32.PACK_AB R9, R65, R64 ;  /* 0x000000404109723e */ /* 0x000fe400000000ff */
[----:B------:R-:W-:-:S02]  /*10f80*/  F2FP.F16.F32.PACK_AB R10, R43, R42 ;  /* 0x0000002a2b0a723e */ /* 0x000fc400000000ff */
[----:B------:R-:W-:Y:S02]  /*10f90*/  F2FP.F16.F32.PACK_AB R11, R67, R66 ;  /* 0x00000042430b723e */ /* 0x000fe400000000ff */
[----:B--2---:R-:W-:Y:S02]  /*10fa0*/  F2FP.F16.F32.PACK_AB R24, R49, R48 ;  /* 0x000000303118723e */ /* 0x004fe400000000ff */
[----:B------:R-:W-:Y:S02]  /*10fb0*/  F2FP.F16.F32.PACK_AB R25, R73, R72 ;  /* 0x000000484919723e */ /* 0x000fe400000000ff */
[----:B------:R-:W-:Y:S02]  /*10fc0*/  F2FP.F16.F32.PACK_AB R26, R51, R50 ;  /* 0x00000032331a723e */ /* 0x000fe400000000ff */
[----:B------:R-:W-:Y:S01]  /*10fd0*/  F2FP.F16.F32.PACK_AB R27, R135, R134 ;  /* 0x00000086871b723e */ /* 0x000fe200000000ff */
[----:B------:R0:W-:Y:S04]  /*10fe0*/  STSM.16.M88.4 [R0], R28 ;  /* 0x0000001c00007844 */ /* 0x0001e80000000200 */
[----:B------:R2:W-:Y:S04]  /*10ff0*/  STSM.16.M88.4 [R78], R8 ;  /* 0x000000084e007844 */ /* 0x0005e80000000200 */
[----:B------:R3:W-:Y:S04]  /*11000*/  STSM.16.M88.4 [R77], R12 ;  /* 0x0000000c4d007844 */ /* 0x0007e80000000200 */
[----:B------:R4:W-:Y:S01]  /*11010*/  STSM.16.M88.4 [R76], R24 ;  /* 0x000000184c007844 */ /* 0x0009e20000000200 */
[----:B------:R-:W-:Y:S01]  /*11020*/  BAR.SYNC.DEFER_BLOCKING 0x1, 0x180 ;  /* 0x0046000000007b1d */ /* 0x000fe20000010000 */
[----:B------:R-:W-:-:S04]  /*11030*/  ISETP.NE.U32.AND P0, PT, RZ, UR4, PT ;  /* 0x00000004ff007c0c */ /* 0x000fc8000bf05070 */
[----:B------:R-:W-:Y:S02]  /*11040*/  ISETP.NE.AND.EX P0, PT, RZ, UR5, PT, P0 ;  /* 0x00000005ff007c0c */ /* 0x000fe4000bf05300 */
[----:B0-----:R-:W-:Y:S01]  /*11050*/  IADD3 R28, P1, R81, UR4, RZ ;  /* 0x00000004511c7c10 */ /* 0x001fe2000ff3e0ff */
[----:B------:R-:W-:Y:S01]  /*11060*/  IMAD.MOV.U32 R0, RZ, RZ, RZ ;  /* 0x000000ffff007224 */ /* 0x000fe200078e00ff */
[----:B------:R-:W-:Y:S01]  /*11070*/  ISETP.NE.U32.AND P3, PT, RZ, UR6, PT ;  /* 0x00000006ff007c0c */ /* 0x000fe2000bf65070 */
[----:B--2---:R-:W0:Y:S01]  /*11080*/  LDC R78, c[0x0][0xbe8] ;  /* 0x0002fa00ff4e7b82 */ /* 0x004e220000000800 */
[----:B------:R-:W-:-:S07]  /*11090*/  IADD3.X R29, R80, UR5, RZ, P1, !PT ;  /* 0x00000005501d7c10 */ /* 0x000fce0008ffe4ff */
[----:B------:R-:W5:Y:S01]  /*110a0*/  @P0 LDG.E R0, desc[UR42][R28.64] ;  /* 0x0000002a1c000981 */ /* 0x000f62000c1e1900 */
[----:B------:R-:W-:Y:S01]  /*110b0*/  ISETP.NE.AND.EX P3, PT, RZ, UR7, PT, P3 ;  /* 0x00000007ff007c0c */ /* 0x000fe2000bf65330 */
[----:B---3--:R-:W-:Y:S01]  /*110c0*/  IMAD.MOV.U32 R14, RZ, RZ, 0x9b8 ;  /* 0x000009b8ff0e7424 */ /* 0x008fe200078e00ff */
[----:B------:R-:W-:-:S04]  /*110d0*/  ISETP.GT.AND P2, PT, R3, 0x1, PT ;  /* 0x000000010300780c */ /* 0x000fc80003f44270 */
[----:B------:R-:W-:-:S07]  /*110e0*/  SEL R14, R14, 0x978, P2 ;  /* 0x000009780e0e7807 */ /* 0x000fce0001000000 */
[----:B------:R-:W-:Y:S01]  /*110f0*/  @P3 IADD3 R8, P1, R81, UR6, RZ ;  /* 0x0000000651083c10 */ /* 0x000fe2000ff3e0ff */
[----:B------:R-:W-:Y:S02]  /*11100*/  ULDC UR6, c[0x0][0xa88] ;  /* 0x0002a20000067ab9 */ /* 0x000fe40000000800 */
[----:B------:R-:W-:Y:S01]  /*11110*/  IMAD.U32 R31, RZ, RZ, UR6 ;  /* 0x00000006ff1f7e24 */ /* 0x000fe2000f8e00ff */
[----:B------:R-:W-:Y:S01]  /*11120*/  @P3 IADD3.X R9, R80, UR7, RZ, P1, !PT ;  /* 0x0000000750093c10 */ /* 0x000fe20008ffe4ff */
[----:B------:R4:W2:Y:S04]  /*11130*/  LDC.64 R10, c[0x0][R14+0x218] ;  /* 0x000086000e0a7b82 */ /* 0x0008a80000000a00 */
[----:B------:R3:W5:Y:S04]  /*11140*/  @P3 LDG.E R31, desc[UR42][R8.64] ;  /* 0x0000002a081f3981 */ /* 0x000768000c1e1900 */
[----:B------:R4:W1:Y:S08]  /*11150*/  LDC.64 R12, c[0x0][R14+0x228] ;  /* 0x00008a000e0c7b82 */ /* 0x0008700000000a00 */
[----:B---3--:R4:W3:Y:S01]  /*11160*/  LDC.64 R8, c[0x0][R14+0x220] ;  /* 0x000088000e087b82 */ /* 0x0088e20000000a00 */
[----:B0-----:R-:W-:Y:S01]  /*11170*/  ISETP.NE.AND P1, PT, R78, 0x1, PT ;  /* 0x000000014e00780c */ /* 0x001fe20003f25270 */
[----:B------:R-:W-:-:S12]  /*11180*/  @P3 BRA `(.L_x_531) ;  /* 0x0000000000103947 */ /* 0x000fd80003800000 */
[----:B------:R-:W-:Y:S05]  /*11190*/  @!P0 BRA `(.L_x_531) ;  /* 0x00000000000c8947 */ /* 0x000fea0003800000 */
[----:B----4-:R-:W4:Y:S04]  /*111a0*/  LDG.E R24, desc[UR42][R28.64] ;  /* 0x0000002a1c187981 */ /* 0x010f28000c1e1900 */
[----:B-----5:R-:W4:Y:S02]  /*111b0*/  LDG.E R31, desc[UR42][R28.64+0x4] ;  /* 0x0000042a1c1f7981 */ /* 0x020f24000c1e1900 */
[----:B----4-:R-:W-:-:S07]  /*111c0*/  IMAD.IADD R31, R31, 0x1, -R24 ;  /* 0x000000011f1f7824 */ /* 0x010fce00078e0a18 */
.L_x_531:
[----:B------:R-:W3:Y:S01]  /*111d0*/  LDL.LU R3, [R1+0x5c] ;  /* 0x00005c0001037983 */ /* 0x000ee20000300800 */
[----:B----4-:R-:W0:Y:S03]  /*111e0*/  LDC.64 R14, c[0x0][R14+0x210] ;  /* 0x000084000e0e7b82 */ /* 0x010e260000000a00 */
[----:B------:R-:W4:Y:S04]  /*111f0*/  LDL.LU R27, [R1+0x9c] ;  /* 0x00009c00011b7983 */ /* 0x000f280000300800 */
[----:B------:R-:W4:Y:S01]  /*11200*/  LDL R26, [R1+0xd4] ;  /* 0x0000d400011a7983 */ /* 0x000f220000100800 */
[----:B------:R-:W-:Y:S01]  /*11210*/  ISETP.NE.U32.AND P0, PT, RZ, UR4, PT ;  /* 0x00000004ff007c0c */ /* 0x000fe2000bf05070 */
[----:B------:R-:W1:Y:S02]  /*11220*/  @P1 LDC R79, c[0x0][0xbec] ;  /* 0x0002fb00ff4f1b82 */ /* 0x000e640000000800 */
[----:B------:R-:W4:Y:S04]  /*11230*/  LDL R82, [R1+0x68] ;  /* 0x0000680001527983 */ /* 0x000f280000100800 */
[----:B------:R-:W4:Y:S01]  /*11240*/  LDL R80, [R1+0x74] ;  /* 0x0000740001507983 */ /* 0x000f220000100800 */
[----:B------:R-:W-:Y:S01]  /*11250*/  ISETP.NE.AND.EX P0, PT, RZ, UR5, PT, P0 ;  /* 0x00000005ff007c0c */ /* 0x000fe2000bf05300 */
[----:B------:R-:W0:Y:S01]  /*11260*/  @P1 LDC R81, c[0x0][0xbf0] ;  /* 0x0002fc00ff511b82 */ /* 0x000e220000000800 */
[-C--:B--2---:R-:W-:Y:S01]  /*11270*/  IMAD R29, R11, R137.reuse, RZ ;  /* 0x000000890b1d7224 */ /* 0x084fe200078e02ff */
[----:B------:R-:W2:Y:S01]  /*11280*/  LDL R76, [R1+0xd0] ;  /* 0x0000d000014c7983 */ /* 0x000ea20000100800 */
[----:B------:R-:W-:-:S03]  /*11290*/  IMAD.WIDE.U32 R10, R10, R137, RZ ;  /* 0x000000890a0a7225 */ /* 0x000fc600078e00ff */
[----:B------:R-:W2:Y:S02]  /*112a0*/  LDL R30, [R1+0xa4] ;  /* 0x0000a400011e7983 */ /* 0x000ea40000100800 */
[----:B------:R-:W1:Y:S01]  /*112b0*/  LDC.64 R24, c[0x0][0xba8] ;  /* 0x0002ea00ff187b82 */ /* 0x000e620000000a00 */
[----:B------:R-:W-:-:S07]  /*112c0*/  IMAD.IADD R28, R11, 0x1, R29 ;  /* 0x000000010b1c7824 */ /* 0x000fce00078e021d */
[----:B-1----:R-:W1:Y:S08]  /*112d0*/  @!P2 LDC R24, c[0x0][0xb50] ;  /* 0x0002d400ff18ab82 */ /* 0x002e700000000800 */
[----:B------:R-:W1:Y:S01]  /*112e0*/  @!P2 LDC R25, c[0x0][0xb54] ;  /* 0x0002d500ff19ab82 */ /* 0x000e620000000800 */
[----:B---3--:R-:W-:Y:S02]  /*112f0*/  SEL R3, R3, RZ, !P0 ;  /* 0x000000ff03037207 */ /* 0x008fe40004000000 */
[----:B----4-:R-:W-:-:S03]  /*11300*/  SEL R27, R27, RZ, !P0 ;  /* 0x000000ff1b1b7207 */ /* 0x010fc60004000000 */
[----:B------:R-:W-:-:S04]  /*11310*/  IMAD R9, R9, R3, RZ ;  /* 0x0000000309097224 */ /* 0x000fc800078e02ff */
[C---:B------:R-:W-:Y:S02]  /*11320*/  IMAD R77, R8.reuse, R27, R9 ;  /* 0x0000001b084d7224 */ /* 0x040fe400078e0209 */
[----:B------:R-:W-:-:S04]  /*11330*/  IMAD.WIDE.U32 R8, R8, R3, RZ ;  /* 0x0000000308087225 */ /* 0x000fc800078e00ff */
[----:B------:R-:W-:Y:S01]  /*11340*/  IMAD R26, R82, 0xc0, R26 ;  /* 0x000000c0521a7824 */ /* 0x000fe200078e021a */
[----:B-----5:R-:W-:-:S03]  /*11350*/  IADD3 R10, P0, P3, R8, R10, R0 ;  /* 0x0000000a080a7210 */ /* 0x020fc60007b1e000 */
[----:B------:R-:W-:Y:S01]  /*11360*/  @P1 IMAD.HI.U32 R8, R26, R79, RZ ;  /* 0x0000004f1a081227 */ /* 0x000fe200078e00ff */
[----:B------:R-:W-:Y:S02]  /*11370*/  SEL R27, R80, RZ, P2 ;  /* 0x000000ff501b7207 */ /* 0x000fe40001000000 */
[----:B------:R-:W-:Y:S01]  /*11380*/  IADD3 R11, R9, R77, RZ ;  /* 0x0000004d090b7210 */ /* 0x000fe20007ffe0ff */
[----:B------:R-:W-:Y:S01]  /*11390*/  IMAD.MOV.U32 R9, RZ, RZ, R26 ;  /* 0x000000ffff097224 */ /* 0x000fe200078e001a */
[----:B0-----:R-:W-:Y:S01]  /*113a0*/  @P1 SHF.R.U32.HI R9, RZ, R81, R8 ;  /* 0x00000051ff091219 */ /* 0x001fe20000011608 */
[-C--:B------:R-:W-:Y:S01]  /*113b0*/  IMAD R29, R13, R27.reuse, RZ ;  /* 0x0000001b0d1d7224 */ /* 0x080fe200078e02ff */
[----:B------:R-:W-:Y:S01]  /*113c0*/  SHF.R.S32.HI R77, RZ, 0x1f, R0 ;  /* 0x0000001fff4d7819 */ /* 0x000fe20000011400 */
[----:B------:R-:W-:Y:S01]  /*113d0*/  IMAD.WIDE.U32 R12, R12, R27, RZ ;  /* 0x0000001b0c0c7225 */ /* 0x000fe200078e00ff */
[----:B------:R-:W-:-:S03]  /*113e0*/  SHF.R.S32.HI R8, RZ, 0x1f, R9 ;  /* 0x0000001fff087819 */ /* 0x000fc60000011409 */
[----:B------:R-:W-:Y:S01]  /*113f0*/  IMAD.MOV R27, RZ, RZ, -R9 ;  /* 0x000000ffff1b7224 */ /* 0x000fe200078e0a09 */
[----:B------:R-:W-:Y:S01]  /*11400*/  IADD3.X R11, R11, R28, R77, P0, P3 ;  /* 0x0000001c0b0b7210 */ /* 0x000fe200007e644d */
[----:B------:R-:W-:Y:S01]  /*11410*/  IMAD.IADD R29, R13, 0x1, R29 ;  /* 0x000000010d1d7824 */ /* 0x000fe200078e021d */
[----:B------:R-:W-:Y:S01]  /*11420*/  IADD3 R12, P0, P3, R9, R10, R12 ;  /* 0x0000000a090c7210 */ /* 0x000fe20007b1e00c */
[----:B------:R-:W-:-:S03]  /*11430*/  IMAD R9, R78, R27, R26 ;  /* 0x0000001b4e097224 */ /* 0x000fc600078e021a */
[----:B------:R-:W-:Y:S01]  /*11440*/  IADD3.X R13, R8, R11, R29, P0, P3 ;  /* 0x0000000b080d7210 */ /* 0x000fe200007e641d */
[-C--:B------:R-:W-:Y:S01]  /*11450*/  IMAD R8, R15, R9.reuse, RZ ;  /* 0x000000090f087224 */ /* 0x080fe200078e02ff */
[----:B------:R-:W-:Y:S01]  /*11460*/  SHF.R.S32.HI R11, RZ, 0x1f, R9 ;  /* 0x0000001fff0b7819 */ /* 0x000fe20000011409 */
[----:B------:R-:W-:-:S04]  /*11470*/  IMAD.WIDE.U32 R12, R14, R9, R12 ;  /* 0x000000090e0c7225 */ /* 0x000fc800078e000c */
[----:B------:R-:W-:-:S04]  /*11480*/  IMAD R11, R14, R11, R8 ;  /* 0x0000000b0e0b7224 */ /* 0x000fc800078e0208 */
[----:B------:R-:W-:Y:S01]  /*11490*/  IMAD.IADD R8, R13, 0x1, R11 ;  /* 0x000000010d087824 */ /* 0x000fe200078e020b */
[----:B-1----:R-:W-:-:S04]  /*114a0*/  LEA R13, P0, R12, R24, 0x2 ;  /* 0x000000180c0d7211 */ /* 0x002fc800078010ff */
[----:B------:R-:W-:Y:S01]  /*114b0*/  LEA.HI.X R12, R12, R25, R8, 0x2, P0 ;  /* 0x000000190c0c7211 */ /* 0x000fe200000f1408 */
[----:B------:R-:W-:Y:S01]  /*114c0*/  SHFL.IDX PT, R10, R13, 0x1, 0x1c1f ;  /* 0x003c1f000d0a7f89 */ /* 0x000fe200000e0000 */
[----:B--2---:R-:W-:-:S03]  /*114d0*/  IMAD R25, R82, 0xc0, R76 ;  /* 0x000000c052197824 */ /* 0x004fc600078e024c */
[----:B------:R-:W-:Y:S04]  /*114e0*/  SHFL.IDX PT, R8, R13, RZ, 0x1c1f ;  /* 0x001c1fff0d087589 */ /* 0x000fe800000e0000 */
[----:B------:R-:W0:Y:S04]  /*114f0*/  SHFL.IDX PT, R9, R12, RZ, 0x1c1f ;  /* 0x001c1fff0c097589 */ /* 0x000e2800000e0000 */
[----:B------:R-:W1:Y:S01]  /*11500*/  SHFL.IDX PT, R11, R12, 0x1, 0x1c1f ;  /* 0x003c1f000c0b7f89 */ /* 0x000e6200000e0000 */
[----:B------:R-:W-:Y:S01]  /*11510*/  IMAD R76, R31, R78, RZ ;  /* 0x0000004e1f4c7224 */ /* 0x000fe200078e02ff */
[----:B------:R-:W-:Y:S01]  /*11520*/  LOP3.LUT P0, RZ, R30, 0x3, RZ, 0xc0, !PT ;  /* 0x000000031eff7812 */ /* 0x000fe2000780c0ff */
[----:B------:R-:W-:-:S03]  /*11530*/  VIADD R24, R25, 0x8 ;  /* 0x0000000819187836 */ /* 0x000fc60000000000 */
[-C--:B------:R-:W-:Y:S02]  /*11540*/  ISETP.GE.OR P3, PT, R25, R76.reuse, P0 ;  /* 0x0000004c1900720c */ /* 0x080fe40000766670 */
[----:B------:R-:W-:-:S11]  /*11550*/  ISETP.GE.OR P0, PT, R24, R76, P0 ;  /* 0x0000004c1800720c */ /* 0x000fd60000706670 */
[----:B0-----:R0:W-:Y:S04]  /*11560*/  @!P3 ST.E desc[UR42][R8.64], R5 ;  /* 0x000000050800b985 */ /* 0x0011e8000c10192a */
[----:B-1----:R0:W-:Y:S01]  /*11570*/  @!P0 ST.E desc[UR42][R10.64], R4 ;  /* 0x000000040a008985 */ /* 0x0021e2000c10192a */
[----:B------:R-:W-:Y:S05]  /*11580*/  @P2 BRA `(.L_x_532) ;  /* 0x00000008002c2947 */ /* 0x000fea0003800000 */
[----:B------:R-:W1:Y:S01]  /*11590*/  S2R R30, SR_TID.X ;  /* 0x00000000001e7919 */ /* 0x000e620000002100 */
[----:B0-----:R-:W0:Y:S01]  /*115a0*/  @P1 LDC R11, c[0x0][0xbec] ;  /* 0x0002fb00ff0b1b82 */ /* 0x001e220000000800 */
[----:B------:R-:W-:-:S07]  /*115b0*/  ULDC.64 UR4, c[0x0][0xaa0] ;  /* 0x0002a80000047ab9 */ /* 0x000fce0000000a00 */
[----:B------:R-:W2:Y:S01]  /*115c0*/  @P1 LDC R13, c[0x0][0xbf0] ;  /* 0x0002fc00ff0d1b82 */ /* 0x000ea20000000800 */
[----:B-1----:R-:W-:-:S04]  /*115d0*/  IADD3 R4, R30, -0x80, RZ ;  /* 0xffffff801e047810 */ /* 0x002fc80007ffe0ff */
[----:B------:R-:W-:-:S04]  /*115e0*/  SHF.R.S32.HI R5, RZ, 0x1f, R4 ;  /* 0x0000001fff057819 */ /* 0x000fc80000011404 */
[----:B------:R-:W-:-:S04]  /*115f0*/  LEA.HI R5, R5, R4, RZ, 0x2 ;  /* 0x0000000405057211 */ /* 0x000fc800078f10ff */
[----:B------:R-:W-:Y:S02]  /*11600*/  LOP3.LUT R7, R5, 0xfffffffc, RZ, 0xc0, !PT ;  /* 0xfffffffc05077812 */ /* 0x000fe400078ec0ff */
[----:B------:R-:W-:-:S03]  /*11610*/  SHF.R.S32.HI R10, RZ, 0x2, R5 ;  /* 0x00000002ff0a7819 */ /* 0x000fc60000011405 */
[----:B------:R-:W-:-:S04]  /*11620*/  IMAD.IADD R15, R4, 0x1, -R7 ;  /* 0x00000001040f7824 */ /* 0x000fc800078e0a07 */
[----:B------:R-:W-:-:S04]  /*11630*/  IMAD.SHL.U32 R45, R15, 0x8, RZ ;  /* 0x000000080f2d7824 */ /* 0x000fc800078e00ff */
[----:B------:R-:W-:-:S04]  /*11640*/  IMAD R5, R10, 0x20, R45 ;  /* 0x000000200a057824 */ /* 0x000fc800078e022d */
[----:B------:R-:W-:-:S04]  /*11650*/  IMAD.WIDE R74, R5, 0x2, R74 ;  /* 0x00000002054a7825 */ /* 0x000fc800078e024a */
[----:B------:R-:W-:Y:S01]  /*11660*/  IMAD R77, R77, UR4, RZ ;  /* 0x000000044d4d7c24 */ /* 0x000fe2000f8e02ff */
[C---:B------:R-:W-:Y:S02]  /*11670*/  IADD3 R25, P0, R74.reuse, 0x1800, RZ ;  /* 0x000018004a197810 */ /* 0x040fe40007f1e0ff */
[C---:B------:R-:W-:Y:S02]  /*11680*/  IADD3 R29, P2, R74.reuse, 0x3000, RZ ;  /* 0x000030004a1d7810 */ /* 0x040fe40007f5e0ff */
[C---:B------:R-:W-:Y:S02]  /*11690*/  IADD3 R33, P3, R74.reuse, 0x4800, RZ ;  /* 0x000048004a217810 */ /* 0x040fe40007f7e0ff */
[----:B------:R-:W-:Y:S01]  /*116a0*/  IADD3 R37, P4, R74, 0x6000, RZ ;  /* 0x000060004a257810 */ /* 0x000fe20007f9e0ff */
[----:B------:R-:W-:Y:S01]  /*116b0*/  IMAD R77, R0, UR5, R77 ;  /* 0x00000005004d7c24 */ /* 0x000fe2000f8e024d */
[----:B------:R-:W-:Y:S01]  /*116c0*/  IADD3 R5, P5, R74, 0x7800, RZ ;  /* 0x000078004a057810 */ /* 0x000fe20007fbe0ff */
[----:B------:R-:W-:Y:S01]  /*116d0*/  IMAD.WIDE.U32 R8, R0, UR4, RZ ;  /* 0x0000000400087c25 */ /* 0x000fe2000f8e00ff */
[----:B------:R-:W-:Y:S01]  /*116e0*/  LOP3.LUT R24, R25, 0x180, RZ, 0xc0, !PT ;  /* 0x0000018019187812 */ /* 0x000fe200078ec0ff */
[----:B------:R-:W-:Y:S01]  /*116f0*/  ULDC.64 UR4, c[0x0][0xae8] ;  /* 0x0002ba0000047ab9 */ /* 0x000fe20000000a00 */
[----:B------:R-:W-:Y:S01]  /*11700*/  LOP3.LUT R28, R29, 0x180, RZ, 0xc0, !PT ;  /* 0x000001801d1c7812 */ /* 0x000fe200078ec0ff */
[----:B------:R-:W-:Y:S01]  /*11710*/  IMAD R0, R15, 0x60, R10 ;  /* 0x000000600f007824 */ /* 0x000fe200078e020a */
[----:B------:R-:W-:-:S02]  /*11720*/  LOP3.LUT R32, R33, 0x180, RZ, 0xc0, !PT ;  /* 0x0000018021207812 */ /* 0x000fc400078ec0ff */
[----:B------:R-:W-:Y:S01]  /*11730*/  LOP3.LUT R36, R37, 0x180, RZ, 0xc0, !PT ;  /* 0x0000018025247812 */ /* 0x000fe200078ec0ff */
[----:B------:R-:W-:Y:S01]  /*11740*/  IMAD.IADD R9, R9, 0x1, R77 ;  /* 0x0000000109097824 */ /* 0x000fe200078e024d */
[----:B------:R-:W-:Y:S01]  /*11750*/  LOP3.LUT R4, R5, 0x180, RZ, 0xc0, !PT ;  /* 0x0000018005047812 */ /* 0x000fe200078ec0ff */
[----:B------:R-:W-:Y:S01]  /*11760*/  IMAD R14, R82, 0xc0, R0 ;  /* 0x000000c0520e7824 */ /* 0x000fe200078e0200 */
[----:B------:R-:W-:Y:S01]  /*11770*/  LOP3.LUT R7, R74, 0x180, RZ, 0xc0, !PT ;  /* 0x000001804a077812 */ /* 0x000fe200078ec0ff */
[----:B------:R-:W-:Y:S01]  /*11780*/  IMAD.X R41, RZ, RZ, R75, P5 ;  /* 0x000000ffff297224 */ /* 0x000fe200028e064b */
[----:B------:R-:W-:Y:S02]  /*11790*/  SHF.R.U64 R24, R24, 0x3, RZ ;  /* 0x0000000318187819 */ /* 0x000fe400000012ff */
[----:B------:R-:W-:Y:S02]  /*117a0*/  SHF.R.U64 R28, R28, 0x3, RZ ;  /* 0x000000031c1c7819 */ /* 0x000fe400000012ff */
[----:B------:R-:W-:-:S02]  /*117b0*/  SHF.R.U64 R32, R32, 0x3, RZ ;  /* 0x0000000320207819 */ /* 0x000fc400000012ff */
[----:B------:R-:W-:Y:S01]  /*117c0*/  SHF.R.U64 R36, R36, 0x3, RZ ;  /* 0x0000000324247819 */ /* 0x000fe200000012ff */
[----:B------:R-:W-:Y:S01]  /*117d0*/  IMAD.WIDE.U32 R8, R137, UR4, R8 ;  /* 0x0000000489087c25 */ /* 0x000fe2000f8e0008 */
[----:B------:R-:W-:Y:S02]  /*117e0*/  SHF.R.U64 R4, R4, 0x3, RZ ;  /* 0x0000000304047819 */ /* 0x000fe400000012ff */
[----:B------:R-:W-:Y:S01]  /*117f0*/  SHF.R.U64 R7, R7, 0x3, RZ ;  /* 0x0000000307077819 */ /* 0x000fe200000012ff */
[----:B0-----:R-:W-:Y:S01]  /*11800*/  @P1 IMAD.HI.U32 R0, R14, R11, RZ ;  /* 0x0000000b0e001227 */ /* 0x001fe200078e00ff */
[----:B------:R-:W-:Y:S02]  /*11810*/  LOP3.LUT R24, R24, R25, RZ, 0x3c, !PT ;  /* 0x0000001918187212 */ /* 0x000fe400078e3cff */
[----:B------:R-:W-:Y:S01]  /*11820*/  LOP3.LUT R28, R28, R29, RZ, 0x3c, !PT ;  /* 0x0000001d1c1c7212 */ /* 0x000fe200078e3cff */
[--C-:B------:R-:W-:Y:S01]  /*11830*/  IMAD.X R25, RZ, RZ, R75.reuse, P0 ;  /* 0x000000ffff197224 */ /* 0x100fe200000e064b */
[----:B------:R-:W-:Y:S01]  /*11840*/  LOP3.LUT R32, R32, R33, RZ, 0x3c, !PT ;  /* 0x0000002120207212 */ /* 0x000fe200078e3cff */
[--C-:B------:R-:W-:Y:S01]  /*11850*/  IMAD.X R29, RZ, RZ, R75.reuse, P2 ;  /* 0x000000ffff1d7224 */ /* 0x100fe200010e064b */
[----:B------:R-:W-:Y:S01]  /*11860*/  LOP3.LUT R36, R36, R37, RZ, 0x3c, !PT ;  /* 0x0000002524247212 */ /* 0x000fe200078e3cff */
[----:B------:R-:W-:Y:S01]  /*11870*/  IMAD.X R37, RZ, RZ, R75, P4 ;  /* 0x000000ffff257224 */ /* 0x000fe200020e064b */
[----:B------:R-:W-:Y:S01]  /*11880*/  SHF.R.S32.HI R12, RZ, 0x1f, R3 ;  /* 0x0000001fff0c7819 */ /* 0x000fe20000011403 */
[----:B------:R-:W-:Y:S01]  /*11890*/  IMAD R9, R137, UR5, R9 ;  /* 0x0000000589097c24 */ /* 0x000fe2000f8e0209 */
[----:B------:R-:W-:Y:S01]  /*118a0*/  IADD3.X R33, RZ, R75, RZ, P3, !PT ;  /* 0x0000004bff217210 */ /* 0x000fe20001ffe4ff */
[----:B------:R-:W-:Y:S01]  /*118b0*/  ULDC.64 UR4, c[0x0][0xaf0] ;  /* 0x0002bc0000047ab9 */ /* 0x000fe20000000a00 */
[----:B------:R-:W-:Y:S01]  /*118c0*/  LOP3.LUT R40, R4, R5, RZ, 0x3c, !PT ;  /* 0x0000000504287212 */ /* 0x000fe200078e3cff */
[----:B------:R-:W-:Y:S01]  /*118d0*/  IMAD.MOV.U32 R11, RZ, RZ, R14 ;  /* 0x000000ffff0b7224 */ /* 0x000fe200078e000e */
[----:B------:R-:W-:Y:S01]  /*118e0*/  LOP3.LUT R74, R7, R74, RZ, 0x3c, !PT ;  /* 0x0000004a074a7212 */ /* 0x000fe200078e3cff */
[----:B------:R-:W-:Y:S01]  /*118f0*/  IMAD R12, R12, UR4, RZ ;  /* 0x000000040c0c7c24 */ /* 0x000fe2000f8e02ff */
[----:B--2---:R-:W-:Y:S01]  /*11900*/  @P1 SHF.R.U32.HI R11, RZ, R13, R0 ;  /* 0x0000000dff0b1219 */ /* 0x004fe20000011600 */
[----:B------:R-:W5:Y:S01]  /*11910*/  LD.E.128 R24, desc[UR42][R24.64] ;  /* 0x0000002a18187980 */ /* 0x000f62000c101d00 */
[----:B------:R-:W-:-:S03]  /*11920*/  IMAD.WIDE.U32 R8, R3, UR4, R8 ;  /* 0x0000000403087c25 */ /* 0x000fc6000f8e0008 */
[----:B------:R0:W5:Y:S01]  /*11930*/  LD.E.128 R4, desc[UR42][R74.64] ;  /* 0x0000002a4a047980 */ /* 0x000162000c101d00 */
[----:B------:R-:W-:-:S03]  /*11940*/  IMAD R13, R3, UR5, R12 ;  /* 0x00000005030d7c24 */ /* 0x000fc6000f8e020c */
[----:B------:R-:W5:Y:S01]  /*11950*/  LD.E.128 R28, desc[UR42][R28.64] ;  /* 0x0000002a1c1c7980 */ /* 0x000f62000c101d00 */
[----:B------:R-:W-:-:S03]  /*11960*/  IMAD.MOV R21, RZ, RZ, -R11 ;  /* 0x000000ffff157224 */ /* 0x000fc600078e0a0b */
[----:B------:R-:W5:Y:S04]  /*11970*/  LD.E.128 R32, desc[UR42][R32.64] ;  /* 0x0000002a20207980 */ /* 0x000f68000c101d00 */
[----:B------:R-:W5:Y:S04]  /*11980*/  LD.E.128 R36, desc[UR42][R36.64] ;  /* 0x0000002a24247980 */ /* 0x000f68000c101d00 */
[----:B------:R-:W5:Y:S01]  /*11990*/  LD.E.128 R40, desc[UR42][R40.64] ;  /* 0x0000002a28287980 */ /* 0x000f62000c101d00 */
[----:B------:R-:W-:Y:S01]  /*119a0*/  SHF.R.S32.HI R0, RZ, 0x1f, R11 ;  /* 0x0000001fff007819 */ /* 0x000fe2000001140b */
[----:B------:R-:W-:Y:S01]  /*119b0*/  ULDC.64 UR4, c[0x0][0xae0] ;  /* 0x0002b80000047ab9 */ /* 0x000fe20000000a00 */
[----:B------:R-:W-:Y:S01]  /*119c0*/  @!PT LDS RZ, [RZ] ;  /* 0x00000000fffff984 */ /* 0x000fe20000000800 */
[----:B------:R-:W-:Y:S01]  /*119d0*/  @!PT LDS RZ, [RZ] ;  /* 0x00000000fffff984 */ /* 0x000fe20000000800 */
[----:B------:R-:W-:Y:S01]  /*119e0*/  @!PT LDS RZ, [RZ] ;  /* 0x00000000fffff984 */ /* 0x000fe20000000800 */
[----:B------:R-:W-:Y:S01]  /*119f0*/  @!PT LDS RZ, [RZ] ;  /* 0x00000000fffff984 */ /* 0x000fe20000000800 */
[----:B------:R1:W-:Y:S06]  /*11a00*/  MEMBAR.ALL.CTA ;  /* 0x0000000000007992 */ /* 0x0003ec0000008000 */
[----:B-1----:R-:W1:Y:S01]  /*11a10*/  FENCE.VIEW.ASYNC.S ;  /* 0x00000000000073c6 */ /* 0x002e620000000000 */
[----:B------:R-:W-:Y:S01]  /*11a20*/  IMAD R21, R78, R21, R14 ;  /* 0x000000154e157224 */ /* 0x000fe200078e020e */
[----:B------:R-:W-:Y:S01]  /*11a30*/  IADD3 R9, R9, R13, RZ ;  /* 0x0000000d09097210 */ /* 0x000fe20007ffe0ff */
[----:B------:R-:W-:-:S03]  /*11a40*/  IMAD R0, R0, UR4, RZ ;  /* 0x0000000400007c24 */ /* 0x000fc6000f8e02ff */
[----:B------:R-:W-:Y:S01]  /*11a50*/  SHF.R.S32.HI R3, RZ, 0x1f, R21 ;  /* 0x0000001fff037819 */ /* 0x000fe20000011415 */
[----:B------:R-:W-:-:S04]  /*11a60*/  IMAD.WIDE.U32 R8, R11, UR4, R8 ;  /* 0x000000040b087c25 */ /* 0x000fc8000f8e0008 */
[----:B------:R-:W-:Y:S01]  /*11a70*/  IMAD R11, R11, UR5, R0 ;  /* 0x000000050b0b7c24 */ /* 0x000fe2000f8e0200 */
[----:B------:R-:W-:Y:S01]  /*11a80*/  ULDC.64 UR4, c[0x0][0xad8] ;  /* 0x0002b60000047ab9 */ /* 0x000fe20000000a00 */
[----:B------:R-:W-:Y:S02]  /*11a90*/  VIADD R0, R2, 0x2d820 ;  /* 0x0002d82002007836 */ /* 0x000fe40000000000 */
[----:B------:R-:W-:Y:S02]  /*11aa0*/  IMAD R12, R3, UR4, RZ ;  /* 0x00000004030c7c24 */ /* 0x000fe4000f8e02ff */
[----:B------:R-:W-:Y:S01]  /*11ab0*/  IMAD.IADD R9, R9, 0x1, R11 ;  /* 0x0000000109097824 */ /* 0x000fe200078e020b */
[----:B------:R-:W-:Y:S01]  /*11ac0*/  PRMT R0, RZ, 0x654, R0 ;  /* 0x00000654ff007816 */ /* 0x000fe20000000000 */
[C---:B------:R-:W-:Y:S02]  /*11ad0*/  IMAD R3, R21.reuse, UR5, R12 ;  /* 0x0000000515037c24 */ /* 0x040fe4000f8e020c */
[----:B------:R-:W-:Y:S01]  /*11ae0*/  IMAD.WIDE.U32 R20, R21, UR4, R8 ;  /* 0x0000000415147c25 */ /* 0x000fe2000f8e0008 */
[----:B------:R-:W-:Y:S01]  /*11af0*/  ULDC.64 UR4, c[0x0][0xa80] ;  /* 0x0002a00000047ab9 */ /* 0x000fe20000000a00 */
[----:B-1----:R1:W-:Y:S02]  /*11b00*/  SYNCS.ARRIVE.TRANS64.RED.A1T0 RZ, [R0+URZ], RZ ;  /* 0x000000ff00ff79a7 */ /* 0x0023e4000810043f */
[----:B------:R-:W-:-:S02]  /*11b10*/  IMAD.IADD R3, R21, 0x1, R3 ;  /* 0x0000000115037824 */ /* 0x000fc400078e0203 */
[C---:B------:R-:W-:Y:S02]  /*11b20*/  VIADD R44, R45.reuse, 0x40 ;  /* 0x000000402d2c7836 */ /* 0x040fe40000000000 */
[----:B------:R-:W-:Y:S01]  /*11b30*/  VIADD R47, R45, 0x20 ;  /* 0x000000202d2f7836 */ /* 0x000fe20000000000 */
[----:B-1----:R-:W-:Y:S01]  /*11b40*/  LEA R0, P0, R20, UR4, 0x1 ;  /* 0x0000000414007c11 */ /* 0x002fe2000f8008ff */
[----:B------:R-:W-:-:S03]  /*11b50*/  UMOV UR4, 0xffffffff ;  /* 0xffffffff00047882 */ /* 0x000fc60000000000 */
[----:B------:R-:W-:Y:S02]  /*11b60*/  LEA.HI.X R20, R20, UR5, R3, 0x1, P0 ;  /* 0x0000000514147c11 */ /* 0x000fe400080f0c03 */
[----:B------:R-:W-:Y:S02]  /*11b70*/  SHF.R.S32.HI R46, RZ, 0x1f, R44 ;  /* 0x0000001fff2e7819 */ /* 0x000fe4000001142c */
[----:B------:R-:W-:Y:S01]  /*11b80*/  SHF.R.S32.HI R48, RZ, 0x1f, R47 ;  /* 0x0000001fff307819 */ /* 0x000fe2000001142f */
[----:B0-----:R-:W-:Y:S06]  /*11b90*/  BRA.DIV UR4, `(.L_x_533) ;  /* 0x0000009604ec7947 */ /* 0x001fec000b800000 */
[----:B------:R0:W1:Y:S04]  /*11ba0*/  SHFL.IDX PT, R3, R20, RZ, 0x1c1f ;  /* 0x001c1fff14037589 */ /* 0x00006800000e0000 */
[----:B------:R0:W2:Y:S02]  /*11bb0*/  SHFL.IDX PT, R14, R0, RZ, 0x1c1f ;  /* 0x001c1fff000e7589 */ /* 0x0000a400000e0000 */
.L_x_707:
[----:B------:R-:W-:Y:S01]  /*11bc0*/  IMAD R21, R82, 0xc0, R10 ;  /* 0x000000c052157824 */ /* 0x000fe200078e020a */
[----:B------:R-:W-:Y:S04]  /*11bd0*/  BSSY B1, `(.L_x_534) ;  /* 0x0000010000017945 */ /* 0x000fe80003800000 */
[----:B------:R-:W-:-:S13]  /*11be0*/  ISETP.GE.AND P0, PT, R21, R76, PT ;  /* 0x0000004c1500720c */ /* 0x000fda0003f06270 */
[----:B------:R-:W-:Y:S05]  /*11bf0*/  @P0 BRA `(.L_x_535) ;  /* 0x0000000000340947 */ /* 0x000fea0003800000 */
[----:B------:R-:W-:Y:S02]  /*11c00*/  ULDC UR4, c[0x0][0xac8] ;  /* 0x0002b20000047ab9 */ /* 0x000fe40000000800 */
[----:B------:R-:W-:Y:S02]  /*11c10*/  ISETP.GE.AND P0, PT, R45, UR4, PT ;  /* 0x000000042d007c0c */ /* 0x000fe4000bf06270 */
[----:B------:R-:W-:Y:S02]  /*11c20*/  ISETP.GE.AND P1, PT, R47, UR4, PT ;  /* 0x000000042f007c0c */ /* 0x000fe4000bf26270 */
[----:B------:R-:W-:-:S09]  /*11c30*/  ISETP.GE.AND P2, PT, R44, UR4, PT ;  /* 0x000000042c007c0c */ /* 0x000fd2000bf46270 */
[-C--:B-1----:R-:W-:Y:S02]  /*11c40*/  @!P0 MOV R15, R3.reuse ;  /* 0x00000003000f8202 */ /* 0x082fe40000000f00 */
[-C--:B--2---:R-:W-:Y:S02]  /*11c50*/  @!P1 LEA R10, P3, R47, R14.reuse, 0x1 ;  /* 0x0000000e2f0a9211 */ /* 0x084fe400078608ff */
[C---:B------:R-:W-:Y:S01]  /*11c60*/  @!P2 LEA R8, P4, R44.reuse, R14, 0x1 ;  /* 0x0000000e2c08a211 */ /* 0x040fe200078808ff */
[----:B------:R-:W-:Y:S01]  /*11c70*/  @!P0 IMAD.WIDE R12, R45, 0x2, R14 ;  /* 0x000000022d0c8825 */ /* 0x000fe200078e020e */
[-C--:B------:R-:W-:Y:S02]  /*11c80*/  @!P1 LEA.HI.X R11, R47, R3.reuse, R48, 0x1, P3 ;  /* 0x000000032f0b9211 */ /* 0x080fe400018f0c30 */
[----:B------:R-:W-:Y:S02]  /*11c90*/  @!P2 LEA.HI.X R9, R44, R3, R46, 0x1, P4 ;  /* 0x000000032c09a211 */ /* 0x000fe400020f0c2e */
[----:B-----5:R3:W-:Y:S04]  /*11ca0*/  @!P0 ST.E.128 desc[UR42][R12.64], R4 ;  /* 0x000000040c008985 */ /* 0x0207e8000c101d2a */
[----:B------:R3:W-:Y:S04]  /*11cb0*/  @!P1 ST.E.128 desc[UR42][R10.64], R28 ;  /* 0x0000001c0a009985 */ /* 0x0007e8000c101d2a */
[----:B------:R3:W-:Y:S02]  /*11cc0*/  @!P2 ST.E.128 desc[UR42][R8.64], R36 ;  /* 0x000000240800a985 */ /* 0x0007e4000c101d2a */
.L_x_535:
[----:B------:R-:W-:Y:S05]  /*11cd0*/  BSYNC B1 ;  /* 0x0000000000017941 */ /* 0x000fea0003800000 */
.L_x_534:
[----:B------:R-:W-:-:S03]  /*11ce0*/  UMOV UR4, 0xffffffff ;  /* 0xffffffff00047882 */ /* 0x000fc60000000000 */
[----:B------:R-:W-:Y:S05]  /*11cf0*/  BRA.DIV UR4, `(.L_x_536) ;  /* 0x0000009604c87947 */ /* 0x000fea000b800000 */
[----:B-1----:R1:W4:Y:S04]  /*11d00*/  SHFL.IDX PT, R3, R20, 0x1, 0x1c1f ;  /* 0x003c1f0014037f89 */ /* 0x00232800000e0000 */
[----:B--2---:R1:W2:Y:S02]  /*11d10*/  SHFL.IDX PT, R14, R0, 0x1, 0x1c1f ;  /* 0x003c1f00000e7f89 */ /* 0x0042a400000e0000 */
.L_x_711:
[----:B---3-5:R-:W-:-:S05]  /*11d20*/  VIADD R5, R21, 0x60 ;  /* 0x0000006015057836 */ /* 0x028fca0000000000 */
[----:B------:R-:W-:-:S13]  /*11d30*/  ISETP.GE.AND P0, PT, R5, R76, PT ;  /* 0x0000004c0500720c */ /* 0x000fda0003f06270 */
[----:B------:R-:W-:Y:S05]  /*11d40*/  @P0 BRA `(.L_x_537) ;  /* 0x0000001800440947 */ /* 0x000fea0003800000 */
[----:B------:R-:W-:Y:S02]  /*11d50*/  ULDC UR4, c[0x0][0xac8] ;  /* 0x0002b20000047ab9 */ /* 0x000fe40000000800 */
[----:B------:R-:W-:Y:S02]  /*11d60*/  ISETP.GE.AND P1, PT, R45, UR4, PT ;  /* 0x000000042d007c0c */ /* 0x000fe4000bf26270 */
[----:B------:R-:W-:-:S11]  /*11d70*/  ISETP.GE.AND P2, PT, R47, UR4, PT ;  /* 0x000000042f007c0c */ /* 0x000fd6000bf46270 */
[----:B----4-:R-:W-:Y:S02]  /*11d80*/  @!P1 IMAD.MOV.U32 R15, RZ, RZ, R3 ;  /* 0x000000ffff0f9224 */ /* 0x010fe400078e0003 */
[----:B--2---:R-:W-:Y:S01]  /*11d90*/  @!P2 LEA R6, P0, R47, R14, 0x1 ;  /* 0x0000000e2f06a211 */ /* 0x004fe200078008ff */
[----:B------:R-:W-:-:S03]  /*11da0*/  @!P1 IMAD.WIDE R4, R45, 0x2, R14 ;  /* 0x000000022d049825 */ /* 0x000fc600078e020e */
[----:B------:R-:W-:Y:S02]  /*11db0*/  @!P2 LEA.HI.X R7, R47, R3, R48, 0x1, P0 ;  /* 0x000000032f07a211 */ /* 0x000fe400000f0c30 */
[----:B------:R-:W-:Y:S01]  /*11dc0*/  ISETP.GE.AND P0, PT, R44, UR4, PT ;  /* 0x000000042c007c0c */ /* 0x000fe2000bf06270 */
[----:B------:R2:W-:Y:S04]  /*11dd0*/  @!P1 ST.E.128 desc[UR42][R4.64], R24 ;  /* 0x0000001804009985 */ /* 0x0005e8000c101d2a */
[----:B------:R2:W-:Y:S08]  /*11de0*/  @!P2 ST.E.128 desc[UR42][R6.64], R32 ;  /* 0x000000200600a985 */ /* 0x0005f0000c101d2a */
[----:B------:R-:W-:Y:S05]  /*11df0*/  @P0 BRA `(.L_x_537) ;  /* 0x0000001800180947 */ /* 0x000fea0003800000 */
[----:B------:R-:W-:-:S04]  /*11e00*/  LEA R14, P0, R44, R14, 0x1 ;  /* 0x0000000e2c0e7211 */ /* 0x000fc800078008ff */
[----:B------:R-:W-:-:S05]  /*11e10*/  LEA.HI.X R15, R44, R3, R46, 0x1, P0 ;  /* 0x000000032c0f7211 */ /* 0x000fca00000f0c2e */
[----:B------:R3:W-:Y:S01]  /*11e20*/  ST.E.128 desc[UR42][R14.64], R40 ;  /* 0x000000280e007985 */ /* 0x0007e2000c101d2a */
[----:B------:R-:W-:Y:S05]  /*11e30*/  BRA `(.L_x_537) ;  /* 0x0000001800087947 */ /* 0x000fea0003800000 */
.L_x_532:
[----:B------:R-:W-:Y:S01]  /*11e40*/  ULDC.64 UR4, c[0x0][0xb08] ;  /* 0x0002c20000047ab9 */ /* 0x000fe20000000a00 */
[----:B0-----:R-:W0:Y:S01]  /*11e50*/  @P1 LDC R11, c[0x0][0xbec] ;  /* 0x0002fb00ff0b1b82 */ /* 0x001e220000000800 */
[----:B------:R-:W-:Y:S02]  /*11e60*/  IMAD R77, R77, UR4, RZ ;  /* 0x000000044d4d7c24 */ /* 0x000fe4000f8e02ff */
[----:B------:R-:W-:-:S04]  /*11e70*/  IMAD.WIDE.U32 R4, R0, UR4, RZ ;  /* 0x0000000400047c25 */ /* 0x000fc8000f8e00ff */
[----:B------:R-:W-:Y:S01]  /*11e80*/  IMAD R77, R0, UR5, R77 ;  /* 0x00000005004d7c24 */ /* 0x000fe2000f8e024d */
[----:B------:R-:W1:Y:S01]  /*11e90*/  @P1 LDC R8, c[0x0][0xbf0] ;  /* 0x0002fc00ff081b82 */ /* 0x000e620000000800 */
[----:B------:R-:W-:Y:S01]  /*11ea0*/  ULDC.64 UR4, c[0x0][0xb38] ;  /* 0x0002ce0000047ab9 */ /* 0x000fe20000000a00 */
[----:B------:R-:W-:Y:S01]  /*11eb0*/  SHF.R.S32.HI R0, RZ, 0x1f, R3 ;  /* 0x0000001fff007819 */ /* 0x000fe20000011403 */
[----:B------:R-:W-:Y:S02]  /*11ec0*/  IMAD.IADD R5, R5, 0x1, R77 ;  /* 0x0000000105057824 */ /* 0x000fe400078e024d */
[----:B------:R-:W-:-:S04]  /*11ed0*/  IMAD.WIDE.U32 R4, R137, UR4, R4 ;  /* 0x0000000489047c25 */ /* 0x000fc8000f8e0004 */
[----:B------:R-:W-:Y:S01]  /*11ee0*/  IMAD R5, R137, UR5, R5 ;  /* 0x0000000589057c24 */ /* 0x000fe2000f8e0205 */
[----:B------:R-:W-:Y:S02]  /*11ef0*/  ULDC.64 UR4, c[0x0][0xb40] ;  /* 0x0002d00000047ab9 */ /* 0x000fe40000000a00 */
[----:B------:R-:W-:Y:S02]  /*11f00*/  IMAD R0, R0, UR4, RZ ;  /* 0x0000000400007c24 */ /* 0x000fe4000f8e02ff */
[----:B------:R-:W-:-:S04]  /*11f10*/  IMAD.WIDE.U32 R4, R3, UR4, R4 ;  /* 0x0000000403047c25 */ /* 0x000fc8000f8e0004 */
[----:B------:R-:W-:Y:S01]  /*11f20*/  IMAD R9, R3, UR5, R0 ;  /* 0x0000000503097c24 */ /* 0x000fe2000f8e0200 */
[----:B------:R-:W-:Y:S01]  /*11f30*/  ULDC.64 UR4, c[0x0][0xb48] ;  /* 0x0002d20000047ab9 */ /* 0x000fe20000000a00 */
[----:B0-----:R-:W-:-:S04]  /*11f40*/  @P1 IMAD.HI.U32 R11, R26, R11, RZ ;  /* 0x0000000b1a0b1227 */ /* 0x001fc800078e00ff */
[----:B------:R-:W-:Y:S02]  /*11f50*/  IMAD.IADD R5, R5, 0x1, R9 ;  /* 0x0000000105057824 */ /* 0x000fe400078e0209 */
[----:B------:R-:W-:Y:S01]  /*11f60*/  IMAD.MOV.U32 R3, RZ, RZ, R26 ;  /* 0x000000ffff037224 */ /* 0x000fe200078e001a */
[----:B-1----:R-:W-:Y:S01]  /*11f70*/  @P1 SHF.R.U32.HI R3, RZ, R8, R11 ;  /* 0x00000008ff031219 */ /* 0x002fe2000001160b */
[----:B------:R-:W-:-:S03]  /*11f80*/  IMAD.WIDE.U32 R4, R80, UR4, R4 ;  /* 0x0000000450047c25 */ /* 0x000fc6000f8e0004 */
[----:B------:R-:W-:Y:S01]  /*11f90*/  SHF.R.S32.HI R0, RZ, 0x1f, R3 ;  /* 0x0000001fff007819 */ /* 0x000fe20000011403 */
[----:B------:R-:W-:Y:S01]  /*11fa0*/  IMAD R5, R80, UR5, R5 ;  /* 0x0000000550057c24 */ /* 0x000fe2000f8e0205 */
[C---:B------:R-:W-:Y:S01]  /*11fb0*/  IADD3 R9, -R3.reuse, RZ, RZ ;  /* 0x000000ff03097210 */ /* 0x040fe20007ffe1ff */
[----:B------:R-:W-:Y:S01]  /*11fc0*/  ULDC.64 UR4, c[0x0][0xb30] ;  /* 0x0002cc0000047ab9 */ /* 0x000fe20000000a00 */
[----:B------:R-:W-:Y:S02]  /*11fd0*/  VIADD R8, R2, 0x2d820 ;  /* 0x0002d82002087836 */ /* 0x000fe40000000000 */
[----:B------:R-:W-:Y:S02]  /*11fe0*/  IMAD R0, R0, UR4, RZ ;  /* 0x0000000400007c24 */ /* 0x000fe4000f8e02ff */
[----:B------:R-:W-:Y:S01]  /*11ff0*/  IMAD R9, R78, R9, R26 ;  /* 0x000000094e097224 */ /* 0x000fe200078e021a */
[----:B------:R-:W-:Y:S01]  /*12000*/  PRMT R8, RZ, 0x654, R8 ;  /* 0x00000654ff087816 */ /* 0x000fe20000000008 */
[----:B------:R-:W-:-:S02]  /*12010*/  IMAD R11, R3, UR5, R0 ;  /* 0x00000005030b7c24 */ /* 0x000fc4000f8e0200 */
[----:B------:R-:W-:Y:S01]  /*12020*/  IMAD.WIDE.U32 R4, R3, UR4, R4 ;  /* 0x0000000403047c25 */ /* 0x000fe2000f8e0004 */
[----:B------:R-:W-:Y:S01]  /*12030*/  SHF.R.S32.HI R0, RZ, 0x1f, R9 ;  /* 0x0000001fff007819 */ /* 0x000fe20000011409 */
[----:B------:R-:W-:Y:S01]  /*12040*/  ULDC.64 UR4, c[0x0][0xb28] ;  /* 0x0002ca0000047ab9 */ /* 0x000fe20000000a00 */
[----:B------:R0:W-:Y:S01]  /*12050*/  SYNCS.ARRIVE.TRANS64.RED.A1T0 RZ, [R8+URZ], RZ ;  /* 0x000000ff08ff79a7 */ /* 0x0001e2000810043f */
[----:B------:R-:W-:Y:S02]  /*12060*/  IMAD.IADD R5, R5, 0x1, R11 ;  /* 0x0000000105057824 */ /* 0x000fe400078e020b */
[----:B------:R-:W-:Y:S02]  /*12070*/  IMAD R0, R0, UR4, RZ ;  /* 0x0000000400007c24 */ /* 0x000fe4000f8e02ff */
[----:B------:R-:W-:-:S04]  /*12080*/  IMAD.WIDE.U32 R4, R9, UR4, R4 ;  /* 0x0000000409047c25 */ /* 0x000fc8000f8e0004 */
[----:B------:R-:W-:Y:S01]  /*12090*/  IMAD R3, R9, UR5, R0 ;  /* 0x0000000509037c24 */ /* 0x000fe2000f8e0200 */
[----:B------:R-:W-:Y:S02]  /*120a0*/  ULDC.64 UR4, c[0x0][0xb00] ;  /* 0x0002c00000047ab9 */ /* 0x000fe40000000a00 */
[----:B------:R-:W-:Y:S01]  /*120b0*/  LEA R0, P0, R4, UR4, 0x2 ;  /* 0x0000000404007c11 */ /* 0x000fe2000f8010ff */
[----:B------:R-:W-:Y:S01]  /*120c0*/  IMAD.IADD R3, R5, 0x1, R3 ;  /* 0x0000000105037824 */ /* 0x000fe200078e0203 */
[----:B------:R-:W-:-:S04]  /*120d0*/  UMOV UR4, 0xffffffff ;  /* 0xffffffff00047882 */ /* 0x000fc80000000000 */
[----:B------:R-:W-:Y:S01]  /*120e0*/  LEA.HI.X R26, R4, UR5, R3, 0x2, P0 ;  /* 0x00000005041a7c11 */ /* 0x000fe200080f1403 */
[----:B0-----:R-:W-:Y:S06]  /*120f0*/  BRA.DIV UR4, `(.L_x_538) ;  /* 0x0000009604107947 */ /* 0x001fec000b800000 */
[----:B------:R0:W1:Y:S04]  /*12100*/  SHFL.IDX PT, R3, R26, RZ, 0x1c1f ;  /* 0x001c1fff1a037589 */ /* 0x00006800000e0000 */
[----:B------:R0:W2:Y:S02]  /*12110*/  SHFL.IDX PT, R14, R0, RZ, 0x1c1f ;  /* 0x001c1fff000e7589 */ /* 0x0000a400000e0000 */
.L_x_714:
[----:B------:R-:W-:Y:S01]  /*12120*/  ISETP.GE.AND P0, PT, R25, R76, PT ;  /* 0x0000004c1900720c */ /* 0x000fe20003f06270 */
[----:B------:R-:W-:-:S12]  /*12130*/  BSSY B1, `(.L_x_539) ;  /* 0x000004b000017945 */ /* 0x000fd80003800000 */
[----:B------:R-:W-:Y:S05]  /*12140*/  @P0 BRA `(.L_x_540) ;  /* 0x0000000400240947 */ /* 0x000fea0003800000 */
[----:B------:R-:W3:Y:S01]  /*12150*/  LDL R13, [R1+0x70] ;  /* 0x00007000010d7983 */ /* 0x000ee20000100800 */
[----:B------:R-:W-:-:S03]  /*12160*/  ULDC UR4, c[0x0][0xac8] ;  /* 0x0002b20000047ab9 */ /* 0x000fc60000000800 */
[----:B------:R-:W4:Y:S04]  /*12170*/  LDL R83, [R1+0x98] ;  /* 0x0000980001537983 */ /* 0x000f280000100800 */
[----:B------:R-:W5:Y:S04]  /*12180*/  LDL R81, [R1+0x94] ;  /* 0x0000940001517983 */ /* 0x000f680000100800 */
[----:B------:R-:W2:Y:S04]  /*12190*/  LDL R79, [R1+0x90] ;  /* 0x00009000014f7983 */ /* 0x000ea80000100800 */
        /* <DEDUP_REMOVED lines=15> */
[----:B------:R-:W2:Y:S01]  /*12290*/  LDL R11, [R1+0xa8] ;  /* 0x0000a800010b7983 */ /* 0x000ea20000100800 */
[----:B---3--:R-:W-:-:S02]  /*122a0*/  ISETP.GE.AND P2, PT, R13, UR4, PT ;  /* 0x000000040d007c0c */ /* 0x008fc4000bf46270 */
[----:B----4-:R-:W-:Y:S02]  /*122b0*/  ISETP.GE.AND P3, PT, R83, UR4, PT ;  /* 0x0000000453007c0c */ /* 0x010fe4000bf66270 */
[----:B-----5:R-:W-:-:S09]  /*122c0*/  ISETP.GE.AND P0, PT, R81, UR4, PT ;  /* 0x0000000451007c0c */ /* 0x020fd2000bf06270 */
[----:B--2---:R-:W-:Y:S02]  /*122d0*/  @!P2 IMAD.MOV.U32 R4, RZ, RZ, R14 ;  /* 0x000000ffff04a224 */ /* 0x004fe400078e000e */
[----:B-1----:R-:W-:Y:S01]  /*122e0*/  @!P2 IMAD.MOV.U32 R5, RZ, RZ, R3 ;  /* 0x000000ffff05a224 */ /* 0x002fe200078e0003 */
[----:B------:R-:W-:Y:S01]  /*122f0*/  ISETP.GE.AND P1, PT, R79, UR4, PT ;  /* 0x000000044f007c0c */ /* 0x000fe2000bf26270 */
[----:B------:R-:W-:Y:S01]  /*12300*/  @!P2 IMAD.WIDE R4, R13, 0x4, R4 ;  /* 0x000000040d04a825 */ /* 0x000fe200078e0204 */
[----:B------:R-:W-:-:S04]  /*12310*/  @!P3 LEA R8, P4, R83, R14, 0x2 ;  /* 0x0000000e5308b211 */ /* 0x000fc800078810ff */
[----:B------:R1:W-:Y:S01]  /*12320*/  @!P2 ST.E.64 desc[UR42][R4.64], R6 ;  /* 0x000000060400a985 */ /* 0x0003e2000c101b2a */
[----:B------:R-:W-:Y:S02]  /*12330*/  ISETP.GE.AND P2, PT, R77, UR4, PT ;  /* 0x000000044d007c0c */ /* 0x000fe4000bf46270 */
[----:B------:R-:W-:-:S05]  /*12340*/  @!P3 LEA.HI.X R9, R83, R3, R84, 0x2, P4 ;  /* 0x000000035309b211 */ /* 0x000fca00020f1454 */
[----:B------:R-:W-:Y:S01]  /*12350*/  @!P3 ST.E.64 desc[UR42][R8.64], R20 ;  /* 0x000000140800b985 */ /* 0x000fe2000c101b2a */
[----:B-1----:R-:W-:-:S04]  /*12360*/  @!P0 LEA R4, P5, R81, R14, 0x2 ;  /* 0x0000000e51048211 */ /* 0x002fc800078a10ff */
[-C--:B------:R-:W-:Y:S02]  /*12370*/  @!P0 LEA.HI.X R5, R81, R3.reuse, R82, 0x2, P5 ;  /* 0x0000000351058211 */ /* 0x080fe400028f1452 */
[----:B------:R-:W-:Y:S02]  /*12380*/  ISETP.GE.AND P3, PT, R74, UR4, PT ;  /* 0x000000044a007c0c */ /* 0x000fe4000bf66270 */
[C---:B------:R-:W-:Y:S01]  /*12390*/  @!P1 LEA R6, P4, R79.reuse, R14, 0x2 ;  /* 0x0000000e4f069211 */ /* 0x040fe200078810ff */
[----:B------:R1:W-:Y:S01]  /*123a0*/  @!P0 ST.E.64 desc[UR42][R4.64], R32 ;  /* 0x0000002004008985 */ /* 0x0003e2000c101b2a */
[----:B------:R-:W-:Y:S02]  /*123b0*/  ISETP.GE.AND P0, PT, R30, UR4, PT ;  /* 0x000000041e007c0c */ /* 0x000fe4000bf06270 */
[----:B------:R-:W-:-:S05]  /*123c0*/  @!P1 LEA.HI.X R7, R79, R3, R80, 0x2, P4 ;  /* 0x000000034f079211 */ /* 0x000fca00020f1450 */
[----:B------:R2:W-:Y:S01]  /*123d0*/  @!P1 ST.E.64 desc[UR42][R6.64], R34 ;  /* 0x0000002206009985 */ /* 0x0005e2000c101b2a */
[----:B-1----:R-:W-:-:S04]  /*123e0*/  @!P2 LEA R4, P5, R77, R14, 0x2 ;  /* 0x0000000e4d04a211 */ /* 0x002fc800078a10ff */
[-C--:B------:R-:W-:Y:S02]  /*123f0*/  @!P2 LEA.HI.X R5, R77, R3.reuse, R78, 0x2, P5 ;  /* 0x000000034d05a211 */ /* 0x080fe400028f144e */
[----:B------:R-:W-:Y:S02]  /*12400*/  ISETP.GE.AND P1, PT, R28, UR4, PT ;  /* 0x000000041c007c0c */ /* 0x000fe4000bf26270 */
[----:B--2---:R-:W-:Y:S01]  /*12410*/  @!P3 LEA R6, P5, R74, R14, 0x2 ;  /* 0x0000000e4a06b211 */ /* 0x004fe200078a10ff */
[----:B------:R1:W-:Y:S01]  /*12420*/  @!P2 ST.E.64 desc[UR42][R4.64], R36 ;  /* 0x000000240400a985 */ /* 0x0003e2000c101b2a */
[----:B------:R-:W-:Y:S02]  /*12430*/  ISETP.GE.AND P2, PT, R12, UR4, PT ;  /* 0x000000040c007c0c */ /* 0x000fe4000bf46270 */
[----:B------:R-:W-:Y:S02]  /*12440*/  @!P3 LEA.HI.X R7, R74, R3, R75, 0x2, P5 ;  /* 0x000000034a07b211 */ /* 0x000fe400028f144b */
[----:B------:R-:W-:-:S03]  /*12450*/  ISETP.GE.AND P5, PT, R10, UR4, PT ;  /* 0x000000040a007c0c */ /* 0x000fc6000bfa6270 */
[----:B------:R2:W-:Y:S01]  /*12460*/  @!P3 ST.E.64 desc[UR42][R6.64], R38 ;  /* 0x000000260600b985 */ /* 0x0005e2000c101b2a */
[----:B-1----:R-:W-:-:S04]  /*12470*/  @!P0 LEA R4, P4, R30, R14, 0x2 ;  /* 0x0000000e1e048211 */ /* 0x002fc800078810ff */
[-C--:B------:R-:W-:Y:S02]  /*12480*/  @!P0 LEA.HI.X R5, R30, R3.reuse, R31, 0x2, P4 ;  /* 0x000000031e058211 */ /* 0x080fe400020f141f */
[----:B------:R-:W-:Y:S02]  /*12490*/  ISETP.GE.AND P3, PT, R15, UR4, PT ;  /* 0x000000040f007c0c */ /* 0x000fe4000bf66270 */
[C---:B--2---:R-:W-:Y:S01]  /*124a0*/  @!P1 LEA R6, P4, R28.reuse, R14, 0x2 ;  /* 0x0000000e1c069211 */ /* 0x044fe200078810ff */
[----:B------:R1:W-:Y:S01]  /*124b0*/  @!P0 ST.E.64 desc[UR42][R4.64], R40 ;  /* 0x0000002804008985 */ /* 0x0003e2000c101b2a */
[----:B------:R-:W-:Y:S02]  /*124c0*/  IADD3 R13, R13, 0x58, RZ ;  /* 0x000000580d0d7810 */ /* 0x000fe40007ffe0ff */
[----:B------:R-:W-:Y:S02]  /*124d0*/  @!P1 LEA.HI.X R7, R28, R3, R29, 0x2, P4 ;  /* 0x000000031c079211 */ /* 0x000fe400020f141d */
[----:B------:R-:W-:-:S02]  /*124e0*/  ISETP.GE.AND P4, PT, R13, UR4, PT ;  /* 0x000000040d007c0c */ /* 0x000fc4000bf86270 */
[----:B-1----:R-:W-:-:S04]  /*124f0*/  @!P2 LEA R4, P0, R12, R14, 0x2 ;  /* 0x0000000e0c04a211 */ /* 0x002fc800078010ff */
[-C--:B------:R-:W-:Y:S02]  /*12500*/  @!P2 LEA.HI.X R5, R12, R3.reuse, R27, 0x2, P0 ;  /* 0x000000030c05a211 */ /* 0x080fe400000f141b */
[CC--:B------:R-:W-:Y:S02]  /*12510*/  @!P5 LEA R8, P0, R10.reuse, R14.reuse, 0x2 ;  /* 0x0000000e0a08d211 */ /* 0x0c0fe400078010ff */
[----:B------:R-:W-:Y:S02]  /*12520*/  SHF.R.S32.HI R12, RZ, 0x1f, R15 ;  /* 0x0000001fff0c7819 */ /* 0x000fe4000001140f */
[----:B------:R-:W-:Y:S02]  /*12530*/  @!P5 LEA.HI.X R9, R10, R3, R11, 0x2, P0 ;  /* 0x000000030a09d211 */ /* 0x000fe400000f140b */
[----:B------:R-:W-:Y:S02]  /*12540*/  @!P3 LEA R10, P0, R15, R14, 0x2 ;  /* 0x0000000e0f0ab211 */ /* 0x000fe400078010ff */
[----:B------:R-:W-:-:S02]  /*12550*/  SHF.R.S32.HI R20, RZ, 0x1f, R13 ;  /* 0x0000001fff147819 */ /* 0x000fc4000001140d */
[-C--:B------:R-:W-:Y:S02]  /*12560*/  @!P3 LEA.HI.X R11, R15, R3.reuse, R12, 0x2, P0 ;  /* 0x000000030f0bb211 */ /* 0x080fe400000f140c */
[C---:B------:R-:W-:Y:S01]  /*12570*/  @!P4 LEA R12, P0, R13.reuse, R14, 0x2 ;  /* 0x0000000e0d0cc211 */ /* 0x040fe200078010ff */
[----:B------:R3:W-:Y:S03]  /*12580*/  @!P1 ST.E.64 desc[UR42][R6.64], R42 ;  /* 0x0000002a06009985 */ /* 0x0007e6000c101b2a */
[----:B------:R-:W-:Y:S01]  /*12590*/  @!P4 LEA.HI.X R13, R13, R3, R20, 0x2, P0 ;  /* 0x000000030d0dc211 */ /* 0x000fe200000f1414 */
[----:B------:R3:W-:Y:S04]  /*125a0*/  @!P2 ST.E.64 desc[UR42][R4.64], R44 ;  /* 0x0000002c0400a985 */ /* 0x0007e8000c101b2a */
[----:B------:R3:W-:Y:S04]  /*125b0*/  @!P5 ST.E.64 desc[UR42][R8.64], R46 ;  /* 0x0000002e0800d985 */ /* 0x0007e8000c101b2a */
[----:B------:R3:W-:Y:S04]  /*125c0*/  @!P3 ST.E.64 desc[UR42][R10.64], R48 ;  /* 0x000000300a00b985 */ /* 0x0007e8000c101b2a */
[----:B------:R3:W-:Y:S02]  /*125d0*/  @!P4 ST.E.64 desc[UR42][R12.64], R50 ;  /* 0x000000320c00c985 */ /* 0x0007e4000c101b2a */
.L_x_540:
[----:B------:R-:W-:Y:S05]  /*125e0*/  BSYNC B1 ;  /* 0x0000000000017941 */ /* 0x000fea0003800000 */
.L_x_539:
[----:B------:R-:W-:-:S03]  /*125f0*/  UMOV UR4, 0xffffffff ;  /* 0xffffffff00047882 */ /* 0x000fc60000000000 */
[----:B------:R-:W-:Y:S05]  /*12600*/  BRA.DIV UR4, `(.L_x_541) ;  /* 0x0000009204007947 */ /* 0x000fea000b800000 */
[----:B-1----:R1:W4:Y:S04]  /*12610*/  SHFL.IDX PT, R3, R26, 0x1, 0x1c1f ;  /* 0x003c1f001a037f89 */ /* 0x00232800000e0000 */
[----:B--2---:R1:W2:Y:S02]  /*12620*/  SHFL.IDX PT, R14, R0, 0x1, 0x1c1f ;  /* 0x003c1f00000e7f89 */ /* 0x0042a400000e0000 */
.L_x_718:
[----:B------:R-:W-:-:S13]  /*12630*/  ISETP.GE.AND P0, PT, R24, R76, PT ;  /* 0x0000004c1800720c */ /* 0x000fda0003f06270 */
[----:B------:R-:W-:Y:S05]  /*12640*/  @P0 BRA `(.L_x_537) ;  /* 0x0000001000040947 */ /* 0x000fea0003800000 */
[----:B------:R-:W5:Y:S01]  /*12650*/  LDL R25, [R1+0x70] ;  /* 0x0000700001197983 */ /* 0x000f620000100800 */
[----:B------:R-:W-:-:S03]  /*12660*/  ULDC UR4, c[0x0][0xac8] ;  /* 0x0002b20000047ab9 */ /* 0x000fc60000000800 */
[----:B---3--:R-:W3:Y:S04]  /*12670*/  LDL R12, [R1+0x98] ;  /* 0x00009800010c7983 */ /* 0x008ee80000100800 */
[----:B------:R-:W4:Y:S04]  /*12680*/  LDL R10, [R1+0x94] ;  /* 0x00009400010a7983 */ /* 0x000f280000100800 */
[----:B------:R-:W2:Y:S04]  /*12690*/  LDL R36, [R1+0x90] ;  /* 0x0000900001247983 */ /* 0x000ea80000100800 */
[----:B------:R-:W2:Y:S04]  /*126a0*/  LDL R13, [R1+0xc8] ;  /* 0x0000c800010d7983 */ /* 0x000ea80000100800 */
[----:B------:R-:W2:Y:S04]  /*126b0*/  LDL R34, [R1+0x8c] ;  /* 0x00008c0001227983 */ /* 0x000ea80000100800 */
[----:B------:R-:W2:Y:S04]  /*126c0*/  LDL R32, [R1+0x88] ;  /* 0x0000880001207983 */ /* 0x000ea80000100800 */
[----:B------:R-:W2:Y:S04]  /*126d0*/  LDL R11, [R1+0xc4] ;  /* 0x0000c400010b7983 */ /* 0x000ea80000100800 */
[----:B01----:R-:W2:Y:S04]  /*126e0*/  LDL R0, [R1+0x84] ;  /* 0x0000840001007983 */ /* 0x003ea80000100800 */
        /* <DEDUP_REMOVED lines=11> */
[----:B-----5:R-:W-:-:S02]  /*127a0*/  ISETP.GE.AND P3, PT, R25, UR4, PT ;  /* 0x0000000419007c0c */ /* 0x020fc4000bf66270 */
[----:B---3--:R-:W-:Y:S02]  /*127b0*/  ISETP.GE.AND P4, PT, R12, UR4, PT ;  /* 0x000000040c007c0c */ /* 0x008fe4000bf86270 */
[----:B----4-:R-:W-:-:S09]  /*127c0*/  ISETP.GE.AND P1, PT, R10, UR4, PT ;  /* 0x000000040a007c0c */ /* 0x010fd2000bf26270 */
[----:B------:R-:W-:Y:S01]  /*127d0*/  @!P3 IMAD.MOV.U32 R15, RZ, RZ, R3 ;  /* 0x000000ffff0fb224 */ /* 0x000fe200078e0003 */
[----:B--2---:R-:W-:Y:S01]  /*127e0*/  ISETP.GE.AND P2, PT, R36, UR4, PT ;  /* 0x0000000424007c0c */ /* 0x004fe2000bf46270 */
[----:B------:R-:W-:Y:S01]  /*127f0*/  @!P3 IMAD.WIDE R4, R25, 0x4, R14 ;  /* 0x000000041904b825 */ /* 0x000fe200078e020e */
[-C--:B------:R-:W-:Y:S02]  /*12800*/  @!P4 LEA R6, P0, R12, R14.reuse, 0x2 ;  /* 0x0000000e0c06c211 */ /* 0x080fe400078010ff */
[----:B------:R-:W-:Y:S02]  /*12810*/  @!P1 LEA R8, P5, R10, R14, 0x2 ;  /* 0x0000000e0a089211 */ /* 0x000fe400078a10ff */
[----:B------:R0:W-:Y:S01]  /*12820*/  @!P3 ST.E.64 desc[UR42][R4.64], R52 ;  /* 0x000000340400b985 */ /* 0x0001e2000c101b2a */
[----:B------:R-:W-:Y:S02]  /*12830*/  ISETP.GE.AND P3, PT, R34, UR4, PT ;  /* 0x0000000422007c0c */ /* 0x000fe4000bf66270 */
[----:B------:R-:W-:-:S02]  /*12840*/  @!P4 LEA.HI.X R7, R12, R3, R13, 0x2, P0 ;  /* 0x000000030c07c211 */ /* 0x000fc400000f140d */
[----:B------:R-:W-:Y:S02]  /*12850*/  ISETP.GE.AND P0, PT, R32, UR4, PT ;  /* 0x0000000420007c0c */ /* 0x000fe4000bf06270 */
[----:B------:R-:W-:Y:S01]  /*12860*/  @!P1 LEA.HI.X R9, R10, R3, R11, 0x2, P5 ;  /* 0x000000030a099211 */ /* 0x000fe200028f140b */
[----:B------:R1:W-:Y:S01]  /*12870*/  @!P4 ST.E.64 desc[UR42][R6.64], R54 ;  /* 0x000000360600c985 */ /* 0x0003e2000c101b2a */
[----:B------:R-:W-:-:S03]  /*12880*/  @!P2 LEA R10, P4, R36, R14, 0x2 ;  /* 0x0000000e240aa211 */ /* 0x000fc600078810ff */
[----:B------:R2:W-:Y:S01]  /*12890*/  @!P1 ST.E.64 desc[UR42][R8.64], R56 ;  /* 0x0000003808009985 */ /* 0x0005e2000c101b2a */
[----:B------:R-:W-:Y:S02]  /*128a0*/  ISETP.GE.AND P1, PT, R0, UR4, PT ;  /* 0x0000000400007c0c */ /* 0x000fe4000bf26270 */
[-C--:B------:R-:W-:Y:S02]  /*128b0*/  @!P2 LEA.HI.X R11, R36, R3.reuse, R37, 0x2, P4 ;  /* 0x00000003240ba211 */ /* 0x080fe400020f1425 */
[-C--:B------:R-:W-:Y:S02]  /*128c0*/  @!P3 LEA R12, P5, R34, R14.reuse, 0x2 ;  /* 0x0000000e220cb211 */ /* 0x080fe400078a10ff */
[----:B0-----:R-:W-:Y:S01]  /*128d0*/  @!P0 LEA R4, P4, R32, R14, 0x2 ;  /* 0x0000000e20048211 */ /* 0x001fe200078810ff */
[----:B------:R0:W-:Y:S01]  /*128e0*/  @!P2 ST.E.64 desc[UR42][R10.64], R58 ;  /* 0x0000003a0a00a985 */ /* 0x0001e2000c101b2a */
[----:B------:R-:W-:Y:S02]  /*128f0*/  @!P3 LEA.HI.X R13, R34, R3, R35, 0x2, P5 ;  /* 0x00000003220db211 */ /* 0x000fe400028f1423 */
[----:B------:R-:W-:-:S02]  /*12900*/  ISETP.GE.AND P2, PT, R29, UR4, PT ;  /* 0x000000041d007c0c */ /* 0x000fc4000bf46270 */
[----:B------:R-:W-:Y:S01]  /*12910*/  @!P0 LEA.HI.X R5, R32, R3, R33, 0x2, P4 ;  /* 0x0000000320058211 */ /* 0x000fe200020f1421 */
[----:B------:R3:W-:Y:S01]  /*12920*/  @!P3 ST.E.64 desc[UR42][R12.64], R60 ;  /* 0x0000003c0c00b985 */ /* 0x0007e2000c101b2a */
[----:B------:R-:W-:-:S03]  /*12930*/  ISETP.GE.AND P4, PT, R20, UR4, PT ;  /* 0x0000000414007c0c */ /* 0x000fc6000bf86270 */
[----:B------:R4:W-:Y:S01]  /*12940*/  @!P0 ST.E.64 desc[UR42][R4.64], R62 ;  /* 0x0000003e04008985 */ /* 0x0009e2000c101b2a */
[-C--:B-1----:R-:W-:Y:S02]  /*12950*/  @!P1 LEA R6, P5, R0, R14.reuse, 0x2 ;  /* 0x0000000e00069211 */ /* 0x082fe400078a10ff */
[----:B------:R-:W-:Y:S02]  /*12960*/  ISETP.GE.AND P3, PT, R27, UR4, PT ;  /* 0x000000041b007c0c */ /* 0x000fe4000bf66270 */
[----:B------:R-:W-:Y:S02]  /*12970*/  ISETP.GE.AND P0, PT, R26, UR4, PT ;  /* 0x000000041a007c0c */ /* 0x000fe4000bf06270 */
[----:B------:R-:W-:Y:S02]  /*12980*/  @!P1 LEA.HI.X R7, R0, R3, R31, 0x2, P5 ;  /* 0x0000000300079211 */ /* 0x000fe400028f141f */
[----:B--2---:R-:W-:-:S03]  /*12990*/  @!P2 LEA R8, P5, R29, R14, 0x2 ;  /* 0x0000000e1d08a211 */ /* 0x004fc600078a10ff */
[----:B------:R4:W-:Y:S01]  /*129a0*/  @!P1 ST.E.64 desc[UR42][R6.64], R64 ;  /* 0x0000004006009985 */ /* 0x0009e2000c101b2a */
[CC--:B0-----:R-:W-:Y:S02]  /*129b0*/  @!P4 LEA R10, P1, R20.reuse, R14.reuse, 0x2 ;  /* 0x0000000e140ac211 */ /* 0x0c1fe400078210ff */
[-C--:B------:R-:W-:Y:S02]  /*129c0*/  @!P2 LEA.HI.X R9, R29, R3.reuse, R30, 0x2, P5 ;  /* 0x000000031d09a211 */ /* 0x080fe400028f141e */
[-C--:B---3--:R-:W-:Y:S02]  /*129d0*/  @!P3 LEA R12, P5, R27, R14.reuse, 0x2 ;  /* 0x0000000e1b0cb211 */ /* 0x088fe400078a10ff */
[----:B------:R-:W-:Y:S02]  /*129e0*/  @!P4 LEA.HI.X R11, R20, R3, R21, 0x2, P1 ;  /* 0x00000003140bc211 */ /* 0x000fe400008f1415 */
[----:B------:R-:W-:Y:S02]  /*129f0*/  SHF.R.S32.HI R0, RZ, 0x1f, R26 ;  /* 0x0000001fff007819 */ /* 0x000fe4000001141a */
[----:B------:R-:W-:-:S02]  /*12a00*/  @!P0 LEA R20, P1, R26, R14, 0x2 ;  /* 0x0000000e1a148211 */ /* 0x000fc400078210ff */
[-C--:B------:R-:W-:Y:S02]  /*12a10*/  @!P3 LEA.HI.X R13, R27, R3.reuse, R28, 0x2, P5 ;  /* 0x000000031b0db211 */ /* 0x080fe400028f141c */
[----:B------:R-:W-:Y:S01]  /*12a20*/  @!P0 LEA.HI.X R21, R26, R3, R0, 0x2, P1 ;  /* 0x000000031a158211 */ /* 0x000fe200008f1400 */
[----:B------:R-:W-:Y:S01]  /*12a30*/  VIADD R0, R25, 0x58 ;  /* 0x0000005819007836 */ /* 0x000fe20000000000 */
[----:B------:R4:W-:Y:S04]  /*12a40*/  @!P2 ST.E.64 desc[UR42][R8.64], R66 ;  /* 0x000000420800a985 */ /* 0x0009e8000c101b2a */
[----:B------:R4:W-:Y:S04]  /*12a50*/  @!P4 ST.E.64 desc[UR42][R10.64], R68 ;  /* 0x000000440a00c985 */ /* 0x0009e8000c101b2a */
[----:B------:R4:W-:Y:S04]  /*12a60*/  @!P3 ST.E.64 desc[UR42][R12.64], R70 ;  /* 0x000000460c00b985 */ /* 0x0009e8000c101b2a */
[----:B------:R4:W-:Y:S01]  /*12a70*/  @!P0 ST.E.64 desc[UR42][R20.64], R72 ;  /* 0x0000004814008985 */ /* 0x0009e2000c101b2a */
[----:B------:R-:W-:-:S13]  /*12a80*/  ISETP.GE.AND P0, PT, R0, UR4, PT ;  /* 0x0000000400007c0c */ /* 0x000fda000bf06270 */
[----:B----4-:R-:W-:Y:S05]  /*12a90*/  @P0 BRA `(.L_x_537) ;  /* 0x0000000800f00947 */ /* 0x010fea0003800000 */
[----:B------:R-:W-:Y:S02]  /*12aa0*/  LEA R14, P0, R0, R14, 0x2 ;  /* 0x0000000e000e7211 */ /* 0x000fe400078010ff */
[----:B------:R-:W-:-:S04]  /*12ab0*/  SHF.R.S32.HI R4, RZ, 0x1f, R0 ;  /* 0x0000001fff047819 */ /* 0x000fc80000011400 */
[----:B------:R-:W-:-:S05]  /*12ac0*/  LEA.HI.X R15, R0, R3, R4, 0x2, P0 ;  /* 0x00000003000f7211 */ /* 0x000fca00000f1404 */
[----:B------:R0:W-:Y:S01]  /*12ad0*/  ST.E.64 desc[UR42][R14.64], R134 ;  /* 0x000000860e007985 */ /* 0x0001e2000c101b2a */
[----:B------:R-:W-:Y:S05]  /*12ae0*/  BRA `(.L_x_537) ;  /* 0x0000000800dc7947 */ /* 0x000fea0003800000 */
.L_x_530:
[----:B------:R-:W4:Y:S01]  /*12af0*/  LDL.LU R6, [R1+0x60] ;  /* 0x0000600001067983 */ /* 0x000f220000300800 */
[----:B------:R-:W-:Y:S01]  /*12b00*/  ULDC.64 UR6, c[0x0][0xc08] ;  /* 0x0003020000067ab9 */ /* 0x000fe20000000a00 */
[----:B------:R-:W-:Y:S02]  /*12b10*/  ULDC.64 UR4, c[0x0][0xc00] ;  /* 0x0003000000047ab9 */ /* 0x000fe40000000a00 */
[----:B------:R-:W3:Y:S04]  /*12b20*/  LDL.LU R0, [R1+0x64] ;  /* 0x0000640001007983 */ /* 0x000ee80000300800 */
[----:B------:R-:W2:Y:S01]  /*12b30*/  LDL R8, [R1+0x58] ;  /* 0x0000580001087983 */ /* 0x000ea20000100800 */
[----:B------:R-:W-:Y:S01]  /*12b40*/  ISETP.NE.U32.AND P1, PT, RZ, UR6, PT ;  /* 0x00000006ff007c0c */ /* 0x000fe2000bf25070 */
[----:B------:R-:W-:Y:S01]  /*12b50*/  IMAD.MOV.U32 R3, RZ, RZ, RZ ;  /* 0x000000ffff037224 */ /* 0x000fe200078e00ff */
[----:B------:R-:W-:-:S02]  /*12b60*/  ISETP.NE.U32.AND P0, PT, RZ, UR4, PT ;  /* 0x00000004ff007c0c */ /* 0x000fc4000bf05070 */
[----:B------:R-:W-:Y:S02]  /*12b70*/  ISETP.NE.AND.EX P1, PT, RZ, UR7, PT, P1 ;  /* 0x00000007ff007c0c */ /* 0x000fe4000bf25310 */
[----:B------:R-:W-:Y:S01]  /*12b80*/  ISETP.NE.AND.EX P0, PT, RZ, UR5, PT, P0 ;  /* 0x00000005ff007c0c */ /* 0x000fe2000bf05300 */
[----:B------:R-:W0:Y:S01]  /*12b90*/  S2R R9, SR_TID.X ;  /* 0x0000000000097919 */ /* 0x000e220000002100 */
[----:B----4-:R-:W-:Y:S01]  /*12ba0*/  IADD3 R4, P2, R6, UR4, RZ ;  /* 0x0000000406047c10 */ /* 0x010fe2000ff5e0ff */
[----:B------:R-:W-:-:S03]  /*12bb0*/  ULDC UR4, c[0x0][0xa88] ;  /* 0x0002a20000047ab9 */ /* 0x000fc60000000800 */
[----:B---3--:R-:W-:-:S05]  /*12bc0*/  IADD3.X R5, R0, UR5, RZ, P2, !PT ;  /* 0x0000000500057c10 */ /* 0x008fca00097fe4ff */
[----:B------:R-:W-:Y:S01]  /*12bd0*/  @P1 IADD3 R6, P2, R6, UR6, RZ ;  /* 0x0000000606061c10 */ /* 0x000fe2000ff5e0ff */
[----:B------:R-:W-:Y:S01]  /*12be0*/  IMAD.U32 R20, RZ, RZ, UR4 ;  /* 0x00000004ff147e24 */ /* 0x000fe2000f8e00ff */
[----:B------:R3:W5:Y:S02]  /*12bf0*/  @P0 LDG.E R3, desc[UR42][R4.64] ;  /* 0x0000002a04030981 */ /* 0x000764000c1e1900 */
[----:B------:R-:W-:-:S05]  /*12c00*/  @P1 IADD3.X R7, R0, UR7, RZ, P2, !PT ;  /* 0x0000000700071c10 */ /* 0x000fca00097fe4ff */
[----:B------:R3:W5:Y:S01]  /*12c10*/  @P1 LDG.E R20, desc[UR42][R6.64] ;  /* 0x0000002a06141981 */ /* 0x000762000c1e1900 */
[----:B--2---:R-:W-:Y:S01]  /*12c20*/  ISETP.NE.AND P2, PT, R8, RZ, PT ;  /* 0x000000ff0800720c */ /* 0x004fe20003f45270 */
[----:B0-----:R-:W-:-:S05]  /*12c30*/  VIADD R30, R9, 0xffffff80 ;  /* 0xffffff80091e7836 */ /* 0x001fca0000000000 */
[----:B------:R-:W-:-:S07]  /*12c40*/  ISETP.GT.AND P3, PT, R30, 0xbf, PT ;  /* 0x000000bf1e00780c */ /* 0x000fce0003f64270 */
[----:B------:R-:W0:Y:S02]  /*12c50*/  @!P2 LDC R8, c[0x0][0xad4] ;  /* 0x0002b500ff08ab82 */ /* 0x000e240000000800 */
[----:B0-----:R3:W-:Y:S01]  /*12c60*/  @!P2 STL [R1+0x58], R8 ;  /* 0x000058080100a387 */ /* 0x0017e20000100800 */
[----:B------:R-:W-:Y:S01]  /*12c70*/  ISETP.GT.AND P2, PT, R8, 0x1, PT ;  /* 0x000000010800780c */ /* 0x000fe20003f44270 */
[----:B------:R-:W-:-:S12]  /*12c80*/  @P1 BRA `(.L_x_542) ;  /* 0x0000000000101947 */ /* 0x000fd80003800000 */
[----:B------:R-:W-:Y:S05]  /*12c90*/  @!P0 BRA `(.L_x_542) ;  /* 0x00000000000c8947 */ /* 0x000fea0003800000 */
[----:B---3--:R-:W2:Y:S04]  /*12ca0*/  LDG.E R7, desc[UR42][R4.64] ;  /* 0x0000002a04077981 */ /* 0x008ea8000c1e1900 */
[----:B-----5:R-:W2:Y:S02]  /*12cb0*/  LDG.E R20, desc[UR42][R4.64+0x4] ;  /* 0x0000042a04147981 */ /* 0x020ea4000c1e1900 */
[----:B--2---:R-:W-:-:S07]  /*12cc0*/  IADD3 R20, -R7, R20, RZ ;  /* 0x0000001407147210 */ /* 0x004fce0007ffe1ff */
.L_x_542:
[----:B---3--:R-:W2:Y:S04]  /*12cd0*/  LDL.LU R4, [R1+0x5c] ;  /* 0x00005c0001047983 */ /* 0x008ea80000300800 */
[----:B------:R-:W3:Y:S01]  /*12ce0*/  LDL.LU R0, [R1+0x9c] ;  /* 0x00009c0001007983 */ /* 0x000ee20000300800 */
[----:B------:R-:W-:Y:S01]  /*12cf0*/  BSSY B1, `(.L_x_543) ;  /* 0x0000038000017945 */ /* 0x000fe20003800000 */
[----:B-----5:R-:W-:Y:S02]  /*12d00*/  SHF.R.S32.HI R26, RZ, 0x1f, R3 ;  /* 0x0000001fff1a7819 */ /* 0x020fe40000011403 */
[----:B--2---:R-:W-:Y:S02]  /*12d10*/  SEL R29, R4, RZ, !P0 ;  /* 0x000000ff041d7207 */ /* 0x004fe40004000000 */
[----:B---3--:R-:W-:Y:S01]  /*12d20*/  SEL R28, R0, RZ, !P0 ;  /* 0x000000ff001c7207 */ /* 0x008fe20004000000 */
[----:B------:R-:W-:Y:S06]  /*12d30*/  @P3 BRA `(.L_x_544) ;  /* 0x0000000000cc3947 */ /* 0x000fec0003800000 */
[----:B------:R-:W2:Y:S01]  /*12d40*/  LDL R0, [R1+0x68] ;  /* 0x0000680001007983 */ /* 0x000ea20000100800 */
[----:B------:R-:W0:Y:S02]  /*12d50*/  LDC R33, c[0x0][0xbe8] ;  /* 0x0002fa00ff217b82 */ /* 0x000e240000000800 */
[----:B0-----:R-:W-:Y:S02]  /*12d60*/  IMAD R4, R20, R33, RZ ;  /* 0x0000002114047224 */ /* 0x001fe400078e02ff */
[----:B--2---:R-:W-:-:S04]  /*12d70*/  IMAD R0, R0, 0xc0, R9 ;  /* 0x000000c000007824 */ /* 0x004fc800078e0209 */
[----:B------:R-:W-:-:S05]  /*12d80*/  VIADD R31, R0, 0xffffff80 ;  /* 0xffffff80001f7836 */ /* 0x000fca0000000000 */
[----:B------:R-:W-:-:S13]  /*12d90*/  ISETP.GE.AND P0, PT, R31, R4, PT ;  /* 0x000000041f00720c */ /* 0x000fda0003f06270 */
[----:B------:R-:W-:Y:S05]  /*12da0*/  @P0 BRA `(.L_x_544) ;  /* 0x0000000000b00947 */ /* 0x000fea0003800000 */
[----:B------:R-:W2:Y:S01]  /*12db0*/  LDL.LU R32, [R1+0x74] ;  /* 0x0000740001207983 */ /* 0x000ea20000300800 */
[----:B------:R-:W-:Y:S01]  /*12dc0*/  IMAD.MOV.U32 R24, RZ, RZ, 0x9b8 ;  /* 0x000009b8ff187424 */ /* 0x000fe200078e00ff */
[----:B------:R-:W-:Y:S01]  /*12dd0*/  ISETP.GT.AND P0, PT, R8, 0x1, PT ;  /* 0x000000010800780c */ /* 0x000fe20003f04270 */
[----:B------:R-:W0:Y:S01]  /*12de0*/  LDC.64 R4, c[0x0][0xba8] ;  /* 0x0002ea00ff047b82 */ /* 0x000e220000000a00 */
[----:B------:R-:W-:Y:S01]  /*12df0*/  ISETP.NE.AND P1, PT, R33, 0x1, PT ;  /* 0x000000012100780c */ /* 0x000fe20003f25270 */
[----:B------:R-:W-:Y:S01]  /*12e00*/  IMAD.MOV.U32 R21, RZ, RZ, R31 ;  /* 0x000000ffff157224 */ /* 0x000fe200078e001f */
[----:B------:R-:W-:-:S05]  /*12e10*/  SEL R24, R24, 0x978, P0 ;  /* 0x0000097818187807 */ /* 0x000fca0000000000 */
[----:B------:R-:W3:Y:S08]  /*12e20*/  LDC.64 R12, c[0x0][R24+0x220] ;  /* 0x00008800180c7b82 */ /* 0x000ef00000000a00 */
[----:B------:R-:W4:Y:S08]  /*12e30*/  LDC.64 R14, c[0x0][R24+0x218] ;  /* 0x00008600180e7b82 */ /* 0x000f300000000a00 */
[----:B------:R-:W5:Y:S08]  /*12e40*/  LDC.64 R8, c[0x0][R24+0x228] ;  /* 0x00008a0018087b82 */ /* 0x000f700000000a00 */
[----:B------:R-:W1:Y:S08]  /*12e50*/  @P1 LDC R0, c[0x0][0xbec] ;  /* 0x0002fb00ff001b82 */ /* 0x000e700000000800 */
[----:B------:R-:W5:Y:S08]  /*12e60*/  LDC.64 R6, c[0x0][R24+0x210] ;  /* 0x0000840018067b82 */ /* 0x000f700000000a00 */
[----:B------:R-:W5:Y:S01]  /*12e70*/  @P1 LDC R27, c[0x0][0xbf0] ;  /* 0x0002fc00ff1b1b82 */ /* 0x000f620000000800 */
[----:B-1----:R-:W-:-:S07]  /*12e80*/  @P1 IMAD.HI.U32 R0, R31, R0, RZ ;  /* 0x000000001f001227 */ /* 0x002fce00078e00ff */
[----:B0-----:R-:W0:Y:S01]  /*12e90*/  @!P0 LDC R4, c[0x0][0xb50] ;  /* 0x0002d400ff048b82 */ /* 0x001e220000000800 */
[-C--:B---3--:R-:W-:Y:S02]  /*12ea0*/  IMAD R13, R13, R29.reuse, RZ ;  /* 0x0000001d0d0d7224 */ /* 0x088fe400078e02ff */
[----:B------:R-:W-:-:S05]  /*12eb0*/  IMAD.WIDE.U32 R10, R12, R29, RZ ;  /* 0x0000001d0c0a7225 */ /* 0x000fca00078e00ff */
[----:B------:R-:W1:Y:S01]  /*12ec0*/  @!P0 LDC R5, c[0x0][0xb54] ;  /* 0x0002d500ff058b82 */ /* 0x000e620000000800 */
[-C--:B----4-:R-:W-:Y:S02]  /*12ed0*/  IMAD R25, R15, R137.reuse, RZ ;  /* 0x000000890f197224 */ /* 0x090fe400078e02ff */
[----:B------:R-:W-:Y:S01]  /*12ee0*/  IMAD.WIDE.U32 R14, R14, R137, RZ ;  /* 0x000000890e0e7225 */ /* 0x000fe200078e00ff */
[----:B-----5:R-:W-:-:S03]  /*12ef0*/  @P1 SHF.R.U32.HI R21, RZ, R27, R0 ;  /* 0x0000001bff151219 */ /* 0x020fc60000011600 */
[----:B------:R-:W-:Y:S01]  /*12f00*/  IMAD R27, R12, R28, R13 ;  /* 0x0000001c0c1b7224 */ /* 0x000fe200078e020d */
[----:B------:R-:W-:Y:S01]  /*12f10*/  IADD3 R14, P1, P3, R10, R14, R3 ;  /* 0x0000000e0a0e7210 */ /* 0x000fe20007b3e003 */
[----:B------:R-:W-:Y:S02]  /*12f20*/  IMAD.IADD R25, R15, 0x1, R25 ;  /* 0x000000010f197824 */ /* 0x000fe400078e0219 */
[----:B------:R-:W-:Y:S01]  /*12f30*/  IMAD.MOV R0, RZ, RZ, -R21 ;  /* 0x000000ffff007224 */ /* 0x000fe200078e0a15 */
[----:B------:R-:W-:-:S03]  /*12f40*/  IADD3 R27, R11, R27, RZ ;  /* 0x0000001b0b1b7210 */ /* 0x000fc60007ffe0ff */
[----:B------:R-:W-:Y:S01]  /*12f50*/  IMAD R11, R33, R0, R31 ;  /* 0x00000000210b7224 */ /* 0x000fe200078e021f */
[----:B------:R-:W-:Y:S02]  /*12f60*/  IADD3.X R0, R27, R25, R26, P1, P3 ;  /* 0x000000191b007210 */ /* 0x000fe40000fe641a */
[----:B--2---:R-:W-:-:S05]  /*12f70*/  SEL R13, R32, RZ, P0 ;  /* 0x000000ff200d7207 */ /* 0x004fca0000000000 */
[-C--:B------:R-:W-:Y:S02]  /*12f80*/  IMAD R15, R9, R13.reuse, RZ ;  /* 0x0000000d090f7224 */ /* 0x080fe400078e02ff */
[----:B------:R-:W-:Y:S01]  /*12f90*/  IMAD.WIDE.U32 R8, R8, R13, RZ ;  /* 0x0000000d08087225 */ /* 0x000fe200078e00ff */
[----:B------:R-:W-:-:S03]  /*12fa0*/  SHF.R.S32.HI R13, RZ, 0x1f, R11 ;  /* 0x0000001fff0d7819 */ /* 0x000fc6000001140b */
[----:B------:R-:W-:Y:S01]  /*12fb0*/  IMAD.IADD R15, R9, 0x1, R15 ;  /* 0x00000001090f7824 */ /* 0x000fe200078e020f */
[----:B------:R-:W-:Y:S02]  /*12fc0*/  IADD3 R8, P0, P1, R21, R14, R8 ;  /* 0x0000000e15087210 */ /* 0x000fe4000791e008 */
[----:B------:R-:W-:-:S04]  /*12fd0*/  SHF.R.S32.HI R21, RZ, 0x1f, R21 ;  /* 0x0000001fff157819 */ /* 0x000fc80000011415 */
[----:B------:R-:W-:Y:S01]  /*12fe0*/  IADD3.X R9, R21, R0, R15, P0, P1 ;  /* 0x0000000015097210 */ /* 0x000fe200007e240f */
[----:B------:R-:W-:Y:S02]  /*12ff0*/  IMAD R0, R7, R11, RZ ;  /* 0x0000000b07007224 */ /* 0x000fe400078e02ff */
[----:B------:R-:W-:Y:S02]  /*13000*/  IMAD.MOV.U32 R7, RZ, RZ, -0x800000 ;  /* 0xff800000ff077424 */ /* 0x000fe400078e00ff */
[C---:B------:R-:W-:Y:S02]  /*13010*/  IMAD R13, R6.reuse, R13, R0 ;  /* 0x0000000d060d7224 */ /* 0x040fe400078e0200 */
[----:B------:R-:W-:-:S04]  /*13020*/  IMAD.WIDE.U32 R8, R6, R11, R8 ;  /* 0x0000000b06087225 */ /* 0x000fc800078e0008 */
[----:B------:R-:W-:Y:S01]  /*13030*/  IMAD.IADD R0, R9, 0x1, R13 ;  /* 0x0000000109007824 */ /* 0x000fe200078e020d */
[----:B0-----:R-:W-:-:S04]  /*13040*/  LEA R4, P0, R8, R4, 0x2 ;  /* 0x0000000408047211 */ /* 0x001fc800078010ff */
[----:B-1----:R-:W-:-:S05]  /*13050*/  LEA.HI.X R5, R8, R5, R0, 0x2, P0 ;  /* 0x0000000508057211 */ /* 0x002fca00000f1400 */
[----:B------:R0:W-:Y:S04]  /*13060*/  STG.E desc[UR42][R4.64], R7 ;  /* 0x0000000704007986 */ /* 0x0001e8000c10192a */
.L_x_544:
[----:B------:R-:W-:Y:S05]  /*13070*/  BSYNC B1 ;  /* 0x0000000000017941 */ /* 0x000fea0003800000 */
.L_x_543:
[----:B------:R-:W-:Y:S05]  /*13080*/  @P2 BRA `(.L_x_537) ;  /* 0x0000000400742947 */ /* 0x000fea0003800000 */
[----:B------:R-:W2:Y:S01]  /*13090*/  LDL R27, [R1+0x68] ;  /* 0x00006800011b7983 */ /* 0x000ea20000100800 */
[----:B------:R-:W3:Y:S01]  /*130a0*/  LDC R21, c[0x0][0xbe8] ;  /* 0x0002fa00ff157b82 */ /* 0x000ee20000000800 */
[----:B0-----:R-:W-:Y:S01]  /*130b0*/  SHF.R.S32.HI R5, RZ, 0x1f, R30 ;  /* 0x0000001fff057819 */ /* 0x001fe2000001141e */
[----:B------:R-:W-:Y:S01]  /*130c0*/  ULDC.64 UR4, c[0x0][0xaa0] ;  /* 0x0002a80000047ab9 */ /* 0x000fe20000000a00 */
[----:B------:R-:W-:Y:S01]  /*130d0*/  ULDC.64 UR6, c[0x0][0xaf0] ;  /* 0x0002bc0000067ab9 */ /* 0x000fe20000000a00 */
[----:B------:R-:W-:Y:S01]  /*130e0*/  IMAD R0, R26, UR4, RZ ;  /* 0x000000041a007c24 */ /* 0x000fe2000f8e02ff */
[----:B------:R-:W-:Y:S01]  /*130f0*/  LEA.HI R6, R5, R30, RZ, 0x2 ;  /* 0x0000001e05067211 */ /* 0x000fe200078f10ff */
[----:B------:R-:W-:-:S03]  /*13100*/  IMAD.WIDE.U32 R4, R3, UR4, RZ ;  /* 0x0000000403047c25 */ /* 0x000fc6000f8e00ff */
[----:B------:R-:W-:Y:S01]  /*13110*/  LOP3.LUT R9, R6, 0xfffffffc, RZ, 0xc0, !PT ;  /* 0xfffffffc06097812 */ /* 0x000fe200078ec0ff */
[----:B------:R-:W-:Y:S01]  /*13120*/  IMAD R7, R3, UR5, R0 ;  /* 0x0000000503077c24 */ /* 0x000fe2000f8e0200 */
[----:B------:R-:W-:Y:S01]  /*13130*/  SHF.R.S32.HI R10, RZ, 0x2, R6 ;  /* 0x00000002ff0a7819 */ /* 0x000fe20000011406 */
[----:B------:R-:W-:Y:S01]  /*13140*/  ULDC.64 UR4, c[0x0][0xae8] ;  /* 0x0002ba0000047ab9 */ /* 0x000fe20000000a00 */
[----:B------:R-:W-:Y:S02]  /*13150*/  IMAD R6, R28, UR6, RZ ;  /* 0x000000061c067c24 */ /* 0x000fe4000f8e02ff */
[----:B------:R-:W-:Y:S02]  /*13160*/  IMAD.IADD R13, R30, 0x1, -R9 ;  /* 0x000000011e0d7824 */ /* 0x000fe400078e0a09 */
[----:B------:R-:W-:Y:S02]  /*13170*/  IMAD.IADD R5, R5, 0x1, R7 ;  /* 0x0000000105057824 */ /* 0x000fe400078e0207 */
[----:B------:R-:W-:-:S02]  /*13180*/  IMAD R0, R13, 0x60, R10 ;  /* 0x000000600d007824 */ /* 0x000fc400078e020a */
[----:B------:R-:W-:Y:S01]  /*13190*/  IMAD.WIDE.U32 R4, R137, UR4, R4 ;  /* 0x0000000489047c25 */ /* 0x000fe2000f8e0004 */
[----:B---3--:R-:W-:-:S03]  /*131a0*/  ISETP.NE.AND P0, PT, R21, 0x1, PT ;  /* 0x000000011500780c */ /* 0x008fc60003f05270 */
[----:B------:R-:W-:Y:S01]  /*131b0*/  IMAD R5, R137, UR5, R5 ;  /* 0x0000000589057c24 */ /* 0x000fe2000f8e0205 */
[----:B------:R-:W-:Y:S01]  /*131c0*/  ULDC.64 UR4, c[0x0][0xae0] ;  /* 0x0002b80000047ab9 */ /* 0x000fe20000000a00 */
[C---:B------:R-:W-:Y:S02]  /*131d0*/  IMAD R7, R29.reuse, UR7, R6 ;  /* 0x000000071d077c24 */ /* 0x040fe4000f8e0206 */
[----:B------:R-:W-:-:S04]  /*131e0*/  IMAD.WIDE.U32 R4, R29, UR6, R4 ;  /* 0x000000061d047c25 */ /* 0x000fc8000f8e0004 */
[----:B------:R-:W-:Y:S02]  /*131f0*/  IMAD.IADD R5, R5, 0x1, R7 ;  /* 0x0000000105057824 */ /* 0x000fe400078e0207 */
[----:B------:R-:W0:Y:S08]  /*13200*/  @P0 LDC R8, c[0x0][0xbec] ;  /* 0x0002fb00ff080b82 */ /* 0x000e300000000800 */
[----:B------:R-:W3:Y:S01]  /*13210*/  @P0 LDC R11, c[0x0][0xbf0] ;  /* 0x0002fc00ff0b0b82 */ /* 0x000ee20000000800 */
[----:B--2---:R-:W-:-:S04]  /*13220*/  IMAD R9, R27, 0xc0, R0 ;  /* 0x000000c01b097824 */ /* 0x004fc800078e0200 */
[----:B0-----:R-:W-:Y:S01]  /*13230*/  @P0 IMAD.HI.U32 R0, R9, R8, RZ ;  /* 0x0000000809000227 */ /* 0x001fe200078e00ff */
[----:B------:R-:W-:-:S04]  /*13240*/  MOV R3, R9 ;  /* 0x0000000900037202 */ /* 0x000fc80000000f00 */
[----:B---3--:R-:W-:-:S04]  /*13250*/  @P0 SHF.R.U32.HI R3, RZ, R11, R0 ;  /* 0x0000000bff030219 */ /* 0x008fc80000011600 */
[--C-:B------:R-:W-:Y:S01]  /*13260*/  SHF.R.S32.HI R0, RZ, 0x1f, R3.reuse ;  /* 0x0000001fff007819 */ /* 0x100fe20000011403 */
[----:B------:R-:W-:Y:S02]  /*13270*/  IMAD.MOV R6, RZ, RZ, -R3 ;  /* 0x000000ffff067224 */ /* 0x000fe400078e0a03 */
[----:B------:R-:W-:-:S04]  /*13280*/  IMAD.WIDE.U32 R4, R3, UR4, R4 ;  /* 0x0000000403047c25 */ /* 0x000fc8000f8e0004 */
[----:B------:R-:W-:Y:S02]  /*13290*/  IMAD R0, R0, UR4, RZ ;  /* 0x0000000400007c24 */ /* 0x000fe4000f8e02ff */
[----:B------:R-:W-:Y:S02]  /*132a0*/  IMAD R7, R21, R6, R9 ;  /* 0x0000000615077224 */ /* 0x000fe400078e0209 */
[----:B------:R-:W-:Y:S01]  /*132b0*/  IMAD R9, R3, UR5, R0 ;  /* 0x0000000503097c24 */ /* 0x000fe2000f8e0200 */
[----:B------:R-:W-:Y:S02]  /*132c0*/  ULDC.64 UR4, c[0x0][0xad8] ;  /* 0x0002b60000047ab9 */ /* 0x000fe40000000a00 */
[----:B------:R-:W-:Y:S01]  /*132d0*/  SHF.R.S32.HI R0, RZ, 0x1f, R7 ;  /* 0x0000001fff007819 */ /* 0x000fe20000011407 */
[----:B------:R-:W-:Y:S02]  /*132e0*/  IMAD.IADD R5, R5, 0x1, R9 ;  /* 0x0000000105057824 */ /* 0x000fe400078e0209 */
[----:B------:R-:W-:-:S02]  /*132f0*/  IMAD.SHL.U32 R9, R13, 0x8, RZ ;  /* 0x000000080d097824 */ /* 0x000fc400078e00ff */
[----:B------:R-:W-:Y:S02]  /*13300*/  IMAD R0, R0, UR4, RZ ;  /* 0x0000000400007c24 */ /* 0x000fe4000f8e02ff */
[----:B------:R-:W-:Y:S01]  /*13310*/  IMAD.WIDE.U32 R4, R7, UR4, R4 ;  /* 0x0000000407047c25 */ /* 0x000fe2000f8e0004 */
[----:B------:R-:W-:-:S03]  /*13320*/  IADD3 R24, R9, 0x40, RZ ;  /* 0x0000004009187810 */ /* 0x000fc60007ffe0ff */
[----:B------:R-:W-:Y:S01]  /*13330*/  IMAD R3, R7, UR5, R0 ;  /* 0x0000000507037c24 */ /* 0x000fe2000f8e0200 */
[----:B------:R-:W-:Y:S01]  /*13340*/  ULDC.64 UR4, c[0x0][0xa80] ;  /* 0x0002a00000047ab9 */ /* 0x000fe20000000a00 */
[----:B------:R-:W-:Y:S01]  /*13350*/  VIADD R7, R9, 0x20 ;  /* 0x0000002009077836 */ /* 0x000fe20000000000 */
[C---:B------:R-:W-:Y:S01]  /*13360*/  LEA R0, P0, R4.reuse, UR4, 0x1 ;  /* 0x0000000404007c11 */ /* 0x040fe2000f8008ff */
[----:B------:R-:W-:Y:S01]  /*13370*/  IMAD.IADD R3, R5, 0x1, R3 ;  /* 0x0000000105037824 */ /* 0x000fe200078e0203 */
[----:B------:R-:W-:Y:S01]  /*13380*/  UMOV UR4, 0xffffffff ;  /* 0xffffffff00047882 */ /* 0x000fe20000000000 */
[----:B------:R-:W-:Y:S02]  /*13390*/  SHF.R.S32.HI R25, RZ, 0x1f, R24 ;  /* 0x0000001fff197819 */ /* 0x000fe40000011418 */
[----:B------:R-:W-:Y:S02]  /*133a0*/  SHF.R.S32.HI R8, RZ, 0x1f, R7 ;  /* 0x0000001fff087819 */ /* 0x000fe40000011407 */
[----:B------:R-:W-:Y:S01]  /*133b0*/  LEA.HI.X R4, R4, UR5, R3, 0x1, P0 ;  /* 0x0000000504047c11 */ /* 0x000fe200080f0c03 */
[----:B------:R-:W-:Y:S06]  /*133c0*/  BRA.DIV UR4, `(.L_x_545) ;  /* 0x0000008204d87947 */ /* 0x000fec000b800000 */
[----:B------:R0:W2:Y:S04]  /*133d0*/  SHFL.IDX PT, R3, R4, RZ, 0x1c1f ;  /* 0x001c1fff04037589 */ /* 0x0000a800000e0000 */
[----:B------:R0:W3:Y:S02]  /*133e0*/  SHFL.IDX PT, R14, R0, RZ, 0x1c1f ;  /* 0x001c1fff000e7589 */ /* 0x0000e400000e0000 */
.L_x_721:
[----:B------:R-:W-:Y:S01]  /*133f0*/  IMAD R21, R20, R21, RZ ;  /* 0x0000001514157224 */ /* 0x000fe200078e02ff */
[----:B------:R-:W-:Y:S01]  /*13400*/  BSSY B1, `(.L_x_546) ;  /* 0x0000011000017945 */ /* 0x000fe20003800000 */
[----:B------:R-:W-:-:S05]  /*13410*/  IMAD R6, R27, 0xc0, R10 ;  /* 0x000000c01b067824 */ /* 0x000fca00078e020a */
[----:B------:R-:W-:-:S13]  /*13420*/  ISETP.GE.AND P0, PT, R6, R21, PT ;  /* 0x000000150600720c */ /* 0x000fda0003f06270 */
[----:B------:R-:W-:Y:S05]  /*13430*/  @P0 BRA `(.L_x_547) ;  /* 0x0000000000340947 */ /* 0x000fea0003800000 */
[----:B------:R-:W-:Y:S02]  /*13440*/  ULDC UR4, c[0x0][0xac8] ;  /* 0x0002b20000047ab9 */ /* 0x000fe40000000800 */
[----:B------:R-:W-:Y:S02]  /*13450*/  ISETP.GE.AND P2, PT, R9, UR4, PT ;  /* 0x0000000409007c0c */ /* 0x000fe4000bf46270 */
[----:B------:R-:W-:Y:S02]  /*13460*/  ISETP.GE.AND P3, PT, R7, UR4, PT ;  /* 0x0000000407007c0c */ /* 0x000fe4000bf66270 */
[----:B------:R-:W-:-:S09]  /*13470*/  ISETP.GE.AND P4, PT, R24, UR4, PT ;  /* 0x0000000418007c0c */ /* 0x000fd2000bf86270 */
[----:B--2---:R-:W-:Y:S02]  /*13480*/  @!P2 IMAD.MOV.U32 R15, RZ, RZ, R3 ;  /* 0x000000ffff0fa224 */ /* 0x004fe400078e0003 */
[-C--:B---3--:R-:W-:Y:S02]  /*13490*/  @!P3 LEA R12, P0, R7, R14.reuse, 0x1 ;  /* 0x0000000e070cb211 */ /* 0x088fe400078008ff */
[C---:B------:R-:W-:Y:S01]  /*134a0*/  @!P4 LEA R26, P1, R24.reuse, R14, 0x1 ;  /* 0x0000000e181ac211 */ /* 0x040fe200078208ff */
[----:B------:R-:W-:Y:S01]  /*134b0*/  @!P2 IMAD.WIDE R10, R9, 0x2, R14 ;  /* 0x00000002090aa825 */ /* 0x000fe200078e020e */
[-C--:B------:R-:W-:Y:S02]  /*134c0*/  @!P3 LEA.HI.X R13, R7, R3.reuse, R8, 0x1, P0 ;  /* 0x00000003070db211 */ /* 0x080fe400000f0c08 */
[----:B------:R-:W-:Y:S02]  /*134d0*/  @!P4 LEA.HI.X R27, R24, R3, R25, 0x1, P1 ;  /* 0x00000003181bc211 */ /* 0x000fe400008f0c19 */
[----:B------:R4:W-:Y:S04]  /*134e0*/  @!P2 ST.E.128 desc[UR42][R10.64], RZ ;  /* 0x000000ff0a00a985 */ /* 0x0009e8000c101d2a */
[----:B------:R4:W-:Y:S04]  /*134f0*/  @!P3 ST.E.128 desc[UR42][R12.64], RZ ;  /* 0x000000ff0c00b985 */ /* 0x0009e8000c101d2a */
[----:B------:R4:W-:Y:S02]  /*13500*/  @!P4 ST.E.128 desc[UR42][R26.64], RZ ;  /* 0x000000ff1a00c985 */ /* 0x0009e4000c101d2a */
.L_x_547:
[----:B------:R-:W-:Y:S05]  /*13510*/  BSYNC B1 ;  /* 0x0000000000017941 */ /* 0x000fea0003800000 */
.L_x_546:
[----:B------:R-:W-:-:S03]  /*13520*/  UMOV UR4, 0xffffffff ;  /* 0xffffffff00047882 */ /* 0x000fc60000000000 */
[----:B------:R-:W-:Y:S05]  /*13530*/  BRA.DIV UR4, `(.L_x_548) ;  /* 0x0000008204b07947 */ /* 0x000fea000b800000 */
[----:B--2---:R2:W0:Y:S04]  /*13540*/  SHFL.IDX PT, R3, R4, 0x1, 0x1c1f ;  /* 0x003c1f0004037f89 */ /* 0x00442800000e0000 */
[----:B---3--:R2:W3:Y:S02]  /*13550*/  SHFL.IDX PT, R14, R0, 0x1, 0x1c1f ;  /* 0x003c1f00000e7f89 */ /* 0x0084e400000e0000 */
.L_x_725:
[----:B0-2---:R-:W-:-:S05]  /*13560*/  VIADD R0, R6, 0x60 ;  /* 0x0000006006007836 */ /* 0x005fca0000000000 */
[----:B------:R-:W-:-:S13]  /*13570*/  ISETP.GE.AND P0, PT, R0, R21, PT ;  /* 0x000000150000720c */ /* 0x000fda0003f06270 */
[----:B------:R-:W-:Y:S05]  /*13580*/  @P0 BRA `(.L_x_537) ;  /* 0x0000000000340947 */ /* 0x000fea0003800000 */
[----:B------:R-:W-:Y:S02]  /*13590*/  ULDC UR4, c[0x0][0xac8] ;  /* 0x0002b20000047ab9 */ /* 0x000fe40000000800 */
[----:B------:R-:W-:Y:S02]  /*135a0*/  ISETP.GE.AND P2, PT, R9, UR4, PT ;  /* 0x0000000409007c0c */ /* 0x000fe4000bf46270 */
[----:B------:R-:W-:Y:S02]  /*135b0*/  ISETP.GE.AND P3, PT, R7, UR4, PT ;  /* 0x0000000407007c0c */ /* 0x000fe4000bf66270 */
[----:B------:R-:W-:-:S09]  /*135c0*/  ISETP.GE.AND P4, PT, R24, UR4, PT ;  /* 0x0000000418007c0c */ /* 0x000fd2000bf86270 */
[----:B------:R-:W-:Y:S02]  /*135d0*/  @!P2 IMAD.MOV.U32 R15, RZ, RZ, R3 ;  /* 0x000000ffff0fa224 */ /* 0x000fe400078e0003 */
[-C--:B---3--:R-:W-:Y:S02]  /*135e0*/  @!P3 LEA R6, P0, R7, R14.reuse, 0x1 ;  /* 0x0000000e0706b211 */ /* 0x088fe400078008ff */
[C---:B----4-:R-:W-:Y:S01]  /*135f0*/  @!P4 LEA R10, P1, R24.reuse, R14, 0x1 ;  /* 0x0000000e180ac211 */ /* 0x050fe200078208ff */
[----:B------:R-:W-:Y:S01]  /*13600*/  @!P2 IMAD.WIDE R4, R9, 0x2, R14 ;  /* 0x000000020904a825 */ /* 0x000fe200078e020e */
[-C--:B------:R-:W-:Y:S02]  /*13610*/  @!P3 LEA.HI.X R7, R7, R3.reuse, R8, 0x1, P0 ;  /* 0x000000030707b211 */ /* 0x080fe400000f0c08 */
[----:B------:R-:W-:Y:S02]  /*13620*/  @!P4 LEA.HI.X R11, R24, R3, R25, 0x1, P1 ;  /* 0x00000003180bc211 */ /* 0x000fe400008f0c19 */
[----:B------:R2:W-:Y:S04]  /*13630*/  @!P2 ST.E.128 desc[UR42][R4.64], RZ ;  /* 0x000000ff0400a985 */ /* 0x0005e8000c101d2a */
[----:B------:R2:W-:Y:S04]  /*13640*/  @!P3 ST.E.128 desc[UR42][R6.64], RZ ;  /* 0x000000ff0600b985 */ /* 0x0005e8000c101d2a */
[----:B------:R2:W-:Y:S02]  /*13650*/  @!P4 ST.E.128 desc[UR42][R10.64], RZ ;  /* 0x000000ff0a00c985 */ /* 0x0005e4000c101d2a */
.L_x_537:
[----:B------:R-:W-:Y:S05]  /*13660*/  BSYNC B0 ;  /* 0x0000000000007941 */ /* 0x000fea0003800000 */
.L_x_529:
[----:B------:R-:W-:Y:S02]  /*13670*/  ULDC UR4, c[0x0][0xc3c] ;  /* 0x00030f0000047ab9 */ /* 0x000fe40000000800 */
[----:B------:R-:W-:-:S13]  /*13680*/  ISETP.GE.AND P0, PT, R99, UR4, PT ;  /* 0x0000000463007c0c */ /* 0x000fda000bf06270 */
[----:B------:R-:W-:Y:S05]  /*13690*/  @!P0 BRA `(.L_x_549) ;  /* 0xfffffedc00c88947 */ /* 0x000fea000383ffff */
[----:B------:R-:W-:Y:S05]  /*136a0*/  BRA `(.L_x_396) ;  /* 0x0000007000687947 */ /* 0x000fea0003800000 */
.L_x_394:
        /* <DEDUP_REMOVED lines=16> */
.L_x_550:
[----:B------:R-:W0:Y:S01]  /*137b0*/  S2R R2, SR_TID.X ;  /* 0x0000000000027919 */ /* 0x000e220000002100 */
[----:B------:R-:W-:Y:S01]  /*137c0*/  ULDC UR4, c[0x0][0xc3c] ;  /* 0x00030f0000047ab9 */ /* 0x000fe20000000800 */
[----:B------:R-:W-:Y:S01]  /*137d0*/  MOV R9, RZ ;  /* 0x000000ff00097202 */ /* 0x000fe20000000f00 */
        /* <DEDUP_REMOVED lines=35> */
[----:B-1----:R-:W-:Y:S02]  /*13a10*/  ISETP.GT.AND P6, PT, R6, UR6, PT ;  /* 0x0000000606007c0c */ /* 0x002fe4000bfc4270 */
[----:B------:R-:W-:-:S11]  /*13a20*/  MOV R3, R6 ;  /* 0x0000000600037202 */ /* 0x000fd60000000f00 */
[----:B------:R-:W-:Y:S05]  /*13a30*/  @P6 BRA `(.L_x_552) ;  /* 0x0000000000a06947 */ /* 0x000fea0003800000 */
[----:B------:R-:W-:Y:S01]  /*13a40*/  IMAD.MOV.U32 R6, RZ, RZ, R3 ;  /* 0x000000ffff067224 */ /* 0x000fe200078e0003 */
[----:B------:R-:W-:Y:S01]  /*13a50*/  UMOV UR4, URZ ;  /* 0x0000003f00047c82 */ /* 0x000fe20008000000 */
[----:B------:R-:W-:-:S05]  /*13a60*/  ULDC UR5, c[0x0][0xc38] ;  /* 0x00030e0000057ab9 */ /* 0x000fca0000000800 */
.L_x_554:
[----:B------:R-:W0:Y:S01]  /*13a70*/  LDC R0, c[0x0][0xc3c] ;  /* 0x00030f00ff007b82 */ /* 0x000e220000000800 */
[----:B------:R-:W-:Y:S01]  /*13a80*/  UIADD3 UR4, UR4, 0x1f, URZ ;  /* 0x0000001f04047890 */ /* 0x000fe2000fffe03f */
[----:B------:R-:W-:Y:S02]  /*13a90*/  ULDC UR7, c[0x0][0xc3c] ;  /* 0x00030f0000077ab9 */ /* 0x000fe40000000800 */
[----:B------:R-:W-:-:S03]  /*13aa0*/  IMAD.U32 R27, RZ, RZ, UR7 ;  /* 0x00000007ff1b7e24 */ /* 0x000fc6000f8e00ff */
        /* <DEDUP_REMOVED lines=14> */
[----:B0-----:R-:W-:-:S04]  /*13b90*/  SEL R8, R8, RZ, P1 ;  /* 0x000000ff08087207 */ /* 0x001fc80000800000 */
[----:B------:R-:W-:-:S05]  /*13ba0*/  IADD3 R8, R13, R8, RZ ;  /* 0x000000080d087210 */ /* 0x000fca0007ffe0ff */
        /* <DEDUP_REMOVED lines=17> */
.L_x_552:
[----:B------:R-:W-:Y:S01]  /*13cc0*/  IADD3 R11, -R3, R6, RZ ;  /* 0x00000006030b7210 */ /* 0x000fe20007ffe1ff */
[----:B------:R-:W-:-:S04]  /*13cd0*/  IMAD.MOV.U32 R24, RZ, RZ, RZ ;  /* 0x000000ffff187224 */ /* 0x000fc800078e00ff */
        /* <DEDUP_REMOVED lines=17> */
.L_x_555:
[----:B-1----:R-:W-:Y:S01]  /*13df0*/  IMAD R24, R24, UR5, R11 ;  /* 0x0000000518187c24 */ /* 0x002fe2000f8e020b */
[----:B0-----:R-:W-:Y:S01]  /*13e00*/  MOV R2, RZ ;  /* 0x000000ff00027202 */ /* 0x001fe20000000f00 */
[----:B------:R-:W-:Y:S02]  /*13e10*/  IMAD R11, R13, R4, RZ ;  /* 0x000000040d0b7224 */ /* 0x000fe400078e02ff */
[----:B------:R-:W-:Y:S01]  /*13e20*/  IMAD.MOV.U32 R5, RZ, RZ, R8 ;  /* 0x000000ffff057224 */ /* 0x000fe200078e0008 */
[----:B------:R-:W-:Y:S01]  /*13e30*/  IADD3 R25, -R24, UR6, RZ ;  /* 0x0000000618197c10 */ /* 0x000fe2000fffe1ff */
[----:B------:R-:W-:Y:S01]  /*13e40*/  IMAD.HI.U32 R2, R3, R11, R2 ;  /* 0x0000000b03027227 */ /* 0x000fe200078e0002 */
[----:B------:R-:W-:Y:S01]  /*13e50*/  IABS R8, R0 ;  /* 0x0000000000087213 */ /* 0x000fe20000000000 */
[----:B------:R-:W0:Y:S01]  /*13e60*/  I2F.RP R6, R5 ;  /* 0x0000000500067306 */ /* 0x000e220000209400 */
[----:B------:R-:W-:Y:S01]  /*13e70*/  IABS R3, R25 ;  /* 0x0000001900037213 */ /* 0x000fe20000000000 */
[----:B------:R-:W-:-:S02]  /*13e80*/  VIADD R27, R27, UR4 ;  /* 0x000000041b1b7c36 */ /* 0x000fc40008000000 */
[----:B------:R-:W-:Y:S02]  /*13e90*/  IMAD.MOV R8, RZ, RZ, -R8 ;  /* 0x000000ffff087224 */ /* 0x000fe400078e0a08 */
[----:B------:R-:W-:-:S04]  /*13ea0*/  IMAD.HI.U32 R2, R2, R3, RZ ;  /* 0x0000000302027227 */ /* 0x000fc800078e00ff */
[----:B------:R-:W-:-:S05]  /*13eb0*/  IMAD R3, R2, R8, R3 ;  /* 0x0000000802037224 */ /* 0x000fca00078e0203 */
        /* <DEDUP_REMOVED lines=11> */
[----:B0-----:R-:W-:-:S04]  /*13f70*/  IABS R8, R9 ;  /* 0x0000000900087213 */ /* 0x001fc80000000000 */
[----:B------:R-:W-:Y:S01]  /*13f80*/  MOV R6, R2 ;  /* 0x0000000200067202 */ /* 0x000fe20000000f00 */
        /* <DEDUP_REMOVED lines=9> */
[----:B------:R-:W-:Y:S01]  /*14020*/  IMAD.MOV.U32 R3, RZ, RZ, R4 ;  /* 0x000000ffff037224 */ /* 0x000fe200078e0004 */
[----:B------:R-:W-:Y:S01]  /*14030*/  MOV R4, R8 ;  /* 0x0000000800047202 */ /* 0x000fe20000000f00 */
[----:B------:R-:W-:Y:S02]  /*14040*/  IMAD.IADD R25, R25, 0x1, -R0 ;  /* 0x0000000119197824 */ /* 0x000fe400078e0a00 */
[----:B------:R-:W-:-:S04]  /*14050*/  IMAD.HI.U32 R2, R2, R3, RZ ;  /* 0x0000000302027227 */ /* 0x000fc800078e00ff */
[----:B------:R-:W-:Y:S01]  /*14060*/  IMAD R4, R2, R4, R3 ;  /* 0x0000000402047224 */ /* 0x000fe200078e0203 */
[----:B------:R-:W-:-:S04]  /*14070*/  LOP3.LUT R3, R6, R9, RZ, 0x3c, !PT ;  /* 0x0000000906037212 */ /* 0x000fc800078e3cff */
[----:B------:R-:W-:Y:S02]  /*14080*/  ISETP.GT.U32.AND P1, PT, R5, R4, PT ;  /* 0x000000040500720c */ /* 0x000fe40003f24070 */
[----:B------:R-:W-:-:S11]  /*14090*/  ISETP.GE.AND P2, PT, R3, RZ, PT ;  /* 0x000000ff0300720c */ /* 0x000fd60003f46270 */
[----:B------:R-:W-:Y:S02]  /*140a0*/  @!P1 IMAD.IADD R4, R4, 0x1, -R5 ;  /* 0x0000000104049824 */ /* 0x000fe400078e0a05 */
[----:B------:R-:W-:Y:S01]  /*140b0*/  @!P1 VIADD R2, R2, 0x1 ;  /* 0x0000000102029836 */ /* 0x000fe20000000000 */
[----:B------:R-:W-:Y:S02]  /*140c0*/  ISETP.NE.AND P1, PT, R9, RZ, PT ;  /* 0x000000ff0900720c */ /* 0x000fe40003f25270 */
[----:B------:R-:W-:-:S13]  /*140d0*/  ISETP.GE.U32.AND P0, PT, R4, R5, PT ;  /* 0x000000050400720c */ /* 0x000fda0003f06070 */
[----:B------:R-:W-:-:S04]  /*140e0*/  @P0 VIADD R2, R2, 0x1 ;  /* 0x0000000102020836 */ /* 0x000fc80000000000 */
[----:B------:R-:W-:Y:S01]  /*140f0*/  @!P2 IMAD.MOV R2, RZ, RZ, -R2 ;  /* 0x000000ffff02a224 */ /* 0x000fe200078e0a02 */
[----:B------:R-:W-:-:S05]  /*14100*/  @!P1 LOP3.LUT R2, RZ, R9, RZ, 0x33, !PT ;  /* 0x00000009ff029212 */ /* 0x000fca00078e33ff */
[----:B------:R-:W-:-:S04]  /*14110*/  IMAD.MOV R26, RZ, RZ, -R2 ;  /* 0x000000ffff1a7224 */ /* 0x000fc800078e0a02 */
[C---:B------:R-:W-:Y:S01]  /*14120*/  IMAD R26, R9.reuse, R26, R6 ;  /* 0x0000001a091a7224 */ /* 0x040fe200078e0206 */
[----:B------:R-:W-:-:S05]  /*14130*/  LEA R9, R9, R2, 0x18 ;  /* 0x0000000209097211 */ /* 0x000fca00078ec0ff */
[----:B------:R-:W-:Y:S01]  /*14140*/  IMAD R26, R26, 0x10000, R9 ;  /* 0x000100001a1a7824 */ /* 0x000fe200078e0209 */
[----:B------:R-:W-:Y:S06]  /*14150*/  BRA `(.L_x_556) ;  /* 0x00000000000c7947 */ /* 0x000fec0003800000 */
.L_x_553:
[----:B------:R-:W-:Y:S01]  /*14160*/  IMAD.MOV.U32 R25, RZ, RZ, RZ ;  /* 0x000000ffff197224 */ /* 0x000fe200078e00ff */
[----:B------:R-:W-:Y:S01]  /*14170*/  MOV R26, RZ ;  /* 0x000000ff001a7202 */ /* 0x000fe20000000f00 */
[----:B------:R-:W-:-:S07]  /*14180*/  IMAD.U32 R24, RZ, RZ, UR6 ;  /* 0x00000006ff187e24 */ /* 0x000fce000f8e00ff */
.L_x_556:
[----:B------:R-:W-:-:S13]  /*14190*/  ISETP.NE.AND P0, PT, R7, RZ, PT ;  /* 0x000000ff0700720c */ /* 0x000fda0003f05270 */
[----:B------:R-:W0:Y:S01]  /*141a0*/  @!P0 S2R R3, SR_CgaCtaId ;  /* 0x0000000000038919 */ /* 0x000e220000008800 */
[----:B------:R-:W-:-:S04]  /*141b0*/  @!P0 MOV R0, 0x400 ;  /* 0x0000040000008802 */ /* 0x000fc80000000f00 */
[----:B0-----:R-:W-:-:S05]  /*141c0*/  @!P0 LEA R0, R3, R0, 0x18 ;  /* 0x0000000003008211 */ /* 0x001fca00078ec0ff */
[----:B------:R0:W-:Y:S01]  /*141d0*/  @!P0 STS.128 [R0+0x2d8d0], R24 ;  /* 0x02d8d01800008388 */ /* 0x0001e20000000c00 */
[----:B------:R-:W-:Y:S06]  /*141e0*/  BAR.ARV 0x5, 0x200 ;  /* 0x0148000000007b1d */ /* 0x000fec0000002000 */
.L_x_551:
[----:B0-----:R-:W-:Y:S01]  /*141f0*/  IMAD.MOV.U32 R0, RZ, RZ, 0x1 ;  /* 0x00000001ff007424 */ /* 0x001fe200078e00ff */
[----:B------:R-:W-:Y:S01]  /*14200*/  ULDC UR4, c[0x0][0xc3c] ;  /* 0x00030f0000047ab9 */ /* 0x000fe20000000800 */
[----:B------:R-:W-:Y:S01]  /*14210*/  IMAD.MOV.U32 R28, RZ, RZ, RZ ;  /* 0x000000ffff1c7224 */ /* 0x000fe200078e00ff */
[----:B-1----:R-:W-:Y:S02]  /*14220*/  ISETP.GE.AND P0, PT, R27, UR4, PT ;  /* 0x000000041b007c0c */ /* 0x002fe4000bf06270 */
[----:B------:R0:W-:Y:S04]  /*14230*/  STL [R1], R0 ;  /* 0x0000000001007387 */ /* 0x0001e80000100800 */
[----:B------:R0:W-:Y:S07]  /*14240*/  STL [R1+0x4c], RZ ;  /* 0x00004cff01007387 */ /* 0x0001ee0000100800 */
[----:B------:R-:W-:Y:S05]  /*14250*/  @P0 BRA `(.L_x_557) ;  /* 0x0000006000980947 */ /* 0x000fea0003800000 */
[----:B------:R-:W1:Y:S01]  /*14260*/  S2R R7, SR_TID.X ;  /* 0x0000000000077919 */ /* 0x000e620000002100 */
[----:B------:R-:W2:Y:S01]  /*14270*/  S2UR UR5, SR_CgaCtaId ;  /* 0x00000000000579c3 */ /* 0x000ea20000008800 */
[----:B------:R-:W-:Y:S01]  /*14280*/  UMOV UR4, 0x400 ;  /* 0x0000040000047882 */ /* 0x000fe20000000000 */
[----:B------:R-:W-:Y:S01]  /*14290*/  BSSY B8, `(.L_x_557) ;  /* 0x0000622000087945 */ /* 0x000fe20003800000 */
[----:B------:R-:W-:Y:S01]  /*142a0*/  CS2R R28, SRZ ;  /* 0x00000000001c7805 */ /* 0x000fe2000001ff00 */
[----:B------:R-:W-:Y:S01]  /*142b0*/  ULDC.64 UR40, c[0x0][0x198] ;  /* 0x0000660000287ab9 */ /* 0x000fe20000000a00 */
[----:B------:R-:W-:Y:S01]  /*142c0*/  ULOP3.LUT UR38, UR36, 0x2, URZ, 0xfc, !UPT ;  /* 0x0000000224267892 */ /* 0x000fe2000f8efc3f */
[----:B------:R-:W-:Y:S01]  /*142d0*/  ULDC UR37, c[0x0][0xc] ;  /* 0x0000030000257ab9 */ /* 0x000fe20000000800 */
[----:B--2---:R-:W-:-:S06]  /*142e0*/  ULEA UR4, UR5, UR4, 0x18 ;  /* 0x0000000405047291 */ /* 0x004fcc000f8ec03f */
[----:B------:R-:W-:Y:S01]  /*142f0*/  IMAD.U32 R16, RZ, RZ, UR4 ;  /* 0x00000004ff107e24 */ /* 0x000fe2000f8e00ff */
[C---:B-1----:R-:W-:Y:S01]  /*14300*/  LOP3.LUT R6, R7.reuse, 0x7f, RZ, 0xc0, !PT ;  /* 0x0000007f07067812 */ /* 0x042fe200078ec0ff */
[----:B0-----:R-:W-:-:S04]  /*14310*/  IMAD.SHL.U32 R0, R7, 0x8, RZ ;  /* 0x0000000807007824 */ /* 0x001fc800078e00ff */
[----:B------:R-:W-:Y:S01]  /*14320*/  IMAD.SHL.U32 R4, R6, 0x8, RZ ;  /* 0x0000000806047824 */ /* 0x000fe200078e00ff */
[C---:B------:R-:W-:Y:S02]  /*14330*/  LOP3.LUT R3, R0.reuse, 0x20, RZ, 0xc0, !PT ;  /* 0x0000002000037812 */ /* 0x040fe400078ec0ff */
[----:B------:R-:W-:Y:S02]  /*14340*/  LOP3.LUT R2, R0, 0xd8, RZ, 0xc0, !PT ;  /* 0x000000d800027812 */ /* 0x000fe400078ec0ff */
[----:B------:R-:W-:Y:S02]  /*14350*/  LOP3.LUT R3, R3, 0x300, R4, 0xf8, !PT ;  /* 0x0000030003037812 */ /* 0x000fe400078ef804 */
[----:B------:R-:W-:Y:S02]  /*14360*/  LOP3.LUT R2, R2, 0x18, R7, 0x78, !PT ;  /* 0x0000001802027812 */ /* 0x000fe400078e7807 */
[----:B------:R-:W-:Y:S02]  /*14370*/  MOV R4, 0x1 ;  /* 0x0000000100047802 */ /* 0x000fe40000000f00 */
[----:B------:R-:W-:Y:S01]  /*14380*/  LOP3.LUT R5, R3, R2, RZ, 0xfc, !PT ;  /* 0x0000000203057212 */ /* 0x000fe200078efcff */
[----:B------:R-:W-:Y:S01]  /*14390*/  IMAD.SHL.U32 R2, R7, 0x20, RZ ;  /* 0x0000002007027824 */ /* 0x000fe200078e00ff */
[----:B------:R-:W-:Y:S01]  /*143a0*/  SHF.R.U32.HI R3, RZ, 0x2, R6 ;  /* 0x00000002ff037819 */ /* 0x000fe20000011606 */
[----:B------:R-:W-:Y:S01]  /*143b0*/  IMAD.MOV.U32 R6, RZ, RZ, 0x1 ;  /* 0x00000001ff067424 */ /* 0x000fe200078e00ff */
[----:B------:R-:W-:Y:S01]  /*143c0*/  LOP3.LUT R0, R0, 0x18, RZ, 0xc0, !PT ;  /* 0x0000001800007812 */ /* 0x000fe200078ec0ff */
[----:B------:R-:W-:Y:S01]  /*143d0*/  STL [R1+0x10], R5 ;  /* 0x0000100501007387 */ /* 0x000fe20000100800 */
[----:B------:R-:W-:-:S03]  /*143e0*/  LOP3.LUT R2, R2, 0x60, RZ, 0xc0, !PT ;  /* 0x0000006002027812 */ /* 0x000fc600078ec0ff */
[----:B------:R-:W-:Y:S04]  /*143f0*/  STL [R1+0x4c], RZ ;  /* 0x00004cff01007387 */ /* 0x000fe80000100800 */
[----:B------:R0:W-:Y:S04]  /*14400*/  STL [R1+0x4], R4 ;  /* 0x0000040401007387 */ /* 0x0001e80000100800 */
[----:B------:R1:W-:Y:S01]  /*14410*/  STL [R1], R6 ;  /* 0x0000000601007387 */ /* 0x0003e20000100800 */
[----:B0-----:R-:W-:Y:S02]  /*14420*/  LOP3.LUT R4, R3, R2, RZ, 0xfc, !PT ;  /* 0x0000000203047212 */ /* 0x001fe400078efcff */
[----:B------:R-:W-:-:S02]  /*14430*/  LOP3.LUT R3, R0, 0x20, RZ, 0xfc, !PT ;  /* 0x0000002000037812 */ /* 0x000fc400078efcff */
[----:B------:R-:W-:Y:S01]  /*14440*/  LOP3.LUT R2, R0, 0x40, RZ, 0xfc, !PT ;  /* 0x0000004000027812 */ /* 0x000fe200078efcff */
[----:B------:R-:W-:-:S05]  /*14450*/  IMAD R0, R5, 0x2, R16 ;  /* 0x0000000205007824 */ /* 0x000fca00078e0210 */
[----:B------:R1:W-:Y:S02]  /*14460*/  STL [R1+0x30], R0 ;  /* 0x0000300001007387 */ /* 0x0003e40000100800 */
.L_x_660:
[----:B0-----:R-:W0:Y:S02]  /*14470*/  LDC.64 R2, c[0x0][0xc88] ;  /* 0x00032200ff027b82 */ /* 0x001e240000000a00 */
[----:B0-----:R-:W-:-:S05]  /*14480*/  IMAD.WIDE R2, R27, 0x4, R2 ;  /* 0x000000041b027825 */ /* 0x001fca00078e0202 */
[----:B--2---:R-:W2:Y:S01]  /*14490*/  LDG.E R10, desc[UR42][R2.64] ;  /* 0x0000002a020a7981 */ /* 0x004ea2000c1e1900 */
[----:B------:R-:W-:Y:S05]  /*144a0*/  YIELD ;  /* 0x0000000000007946 */ /* 0x000fea0003800000 */
[----:B------:R-:W-:Y:S01]  /*144b0*/  ULDC.64 UR4, c[0x0][0xa28] ;  /* 0x00028a0000047ab9 */ /* 0x000fe20000000a00 */
[----:B-1----:R-:W-:Y:S01]  /*144c0*/  IMAD.MOV.U32 R9, RZ, RZ, RZ ;  /* 0x000000ffff097224 */ /* 0x002fe200078e00ff */
[----:B------:R-:W-:Y:S01]  /*144d0*/  ISETP.NE.U32.AND P0, PT, RZ, UR4, PT ;  /* 0x00000004ff007c0c */ /* 0x000fe2000bf05070 */
[----:B------:R-:W-:Y:S01]  /*144e0*/  ULDC.64 UR8, c[0x0][0xa18] ;  /* 0x0002860000087ab9 */ /* 0x000fe20000000a00 */
[----:B-1----:R-:W-:Y:S01]  /*144f0*/  MOV R6, RZ ;  /* 0x000000ff00067202 */ /* 0x002fe20000000f00 */
[----:B------:R-:W-:Y:S01]  /*14500*/  ULDC.64 UR6, c[0x0][0xa10] ;  /* 0x0002840000067ab9 */ /* 0x000fe20000000a00 */
[----:B------:R-:W-:-:S02]  /*14510*/  ISETP.NE.AND.EX P0, PT, RZ, UR5, PT, P0 ;  /* 0x00000005ff007c0c */ /* 0x000fc4000bf05300 */
[----:B--2---:R-:W-:Y:S01]  /*14520*/  SHF.R.S32.HI R0, RZ, 0x1f, R10 ;  /* 0x0000001fff007819 */ /* 0x004fe2000001140a */
[----:B------:R-:W-:-:S10]  /*14530*/  IMAD.SHL.U32 R18, R10, 0x4, RZ ;  /* 0x000000040a127824 */ /* 0x000fd400078e00ff */
[C---:B------:R-:W-:Y:S01]  /*14540*/  @P0 LEA R2, P1, R10.reuse, UR4, 0x2 ;  /* 0x000000040a020c11 */ /* 0x040fe2000f8210ff */
[----:B------:R-:W-:Y:S03]  /*14550*/  STL [R1+0x8], R10 ;  /* 0x0000080a01007387 */ /* 0x000fe60000100800 */
[C-C-:B------:R-:W-:Y:S01]  /*14560*/  @P0 LEA.HI.X R3, R10.reuse, UR5, R0.reuse, 0x2, P1 ;  /* 0x000000050a030c11 */ /* 0x140fe200088f1400 */
[----:B------:R-:W-:Y:S01]  /*14570*/  ULDC.64 UR4, c[0x0][0xa00] ;  /* 0x0002800000047ab9 */ /* 0x000fe20000000a00 */
[----:B------:R-:W-:Y:S01]  /*14580*/  SHF.L.U64.HI R22, R10, 0x2, R0 ;  /* 0x000000020a167819 */ /* 0x000fe20000010200 */
[----:B------:R0:W-:Y:S04]  /*14590*/  STL [R1+0x44], R0 ;  /* 0x0000440001007387 */ /* 0x0001e80000100800 */
[----:B------:R1:W2:Y:S01]  /*145a0*/  @P0 LDG.E R9, desc[UR42][R2.64] ;  /* 0x0000002a02090981 */ /* 0x0002a2000c1e1900 */
[----:B------:R-:W-:-:S02]  /*145b0*/  ISETP.NE.U32.AND P0, PT, RZ, UR4, PT ;  /* 0x00000004ff007c0c */ /* 0x000fc4000bf05070 */
[----:B------:R-:W-:Y:S02]  /*145c0*/  ISETP.NE.U32.AND P1, PT, RZ, UR8, PT ;  /* 0x00000008ff007c0c */ /* 0x000fe4000bf25070 */
[----:B------:R-:W-:Y:S01]  /*145d0*/  ISETP.NE.AND.EX P0, PT, RZ, UR5, PT, P0 ;  /* 0x00000005ff007c0c */ /* 0x000fe2000bf05300 */
[----:B0-----:R-:W-:Y:S01]  /*145e0*/  IMAD.MOV.U32 R0, RZ, RZ, RZ ;  /* 0x000000ffff007224 */ /* 0x001fe200078e00ff */
[----:B------:R-:W-:Y:S02]  /*145f0*/  ISETP.NE.AND.EX P1, PT, RZ, UR9, PT, P1 ;  /* 0x00000009ff007c0c */ /* 0x000fe4000bf25310 */
[----:B------:R-:W-:Y:S02]  /*14600*/  ISETP.NE.U32.AND P2, PT, RZ, UR6, PT ;  /* 0x00000006ff007c0c */ /* 0x000fe4000bf45070 */
[----:B-1----:R-:W-:Y:S02]  /*14610*/  IADD3 R2, P3, R18, UR4, RZ ;  /* 0x0000000412027c10 */ /* 0x002fe4000ff7e0ff */
[----:B------:R-:W-:-:S02]  /*14620*/  ISETP.NE.AND.EX P2, PT, RZ, UR7, PT, P2 ;  /* 0x00000007ff007c0c */ /* 0x000fc4000bf45320 */
[----:B------:R-:W-:Y:S02]  /*14630*/  IADD3.X R3, R22, UR5, RZ, P3, !PT ;  /* 0x0000000516037c10 */ /* 0x000fe40009ffe4ff */
[----:B------:R-:W-:-:S03]  /*14640*/  IADD3 R4, P4, R18, UR6, RZ ;  /* 0x0000000612047c10 */ /* 0x000fc6000ff9e0ff */
[----:B---3--:R-:W3:Y:S01]  /*14650*/  @P0 LDG.E R6, desc[UR42][R2.64] ;  /* 0x0000002a02060981 */ /* 0x008ee2000c1e1900 */
[----:B------:R-:W-:Y:S01]  /*14660*/  ULDC UR4, c[0x0][0x288] ;  /* 0x0000a20000047ab9 */ /* 0x000fe20000000800 */
[----:B------:R-:W-:Y:S01]  /*14670*/  IADD3.X R5, R22, UR7, RZ, P4, !PT ;  /* 0x0000000716057c10 */ /* 0x000fe2000a7fe4ff */
[----:B------:R-:W-:Y:S01]  /*14680*/  IMAD.U32 R8, RZ, RZ, UR4 ;  /* 0x00000004ff087e24 */ /* 0x000fe2000f8e00ff */
[----:B------:R-:W-:-:S03]  /*14690*/  ULDC.64 UR4, c[0x0][0x418] ;  /* 0x0001060000047ab9 */ /* 0x000fc60000000a00 */
[----:B-----5:R-:W5:Y:S04]  /*146a0*/  @P2 LDG.E R0, desc[UR42][R4.64] ;  /* 0x0000002a04002981 */ /* 0x020f68000c1e1900 */
[----:B---3--:R0:W-:Y:S02]  /*146b0*/  STL [R1+0x34], R6 ;  /* 0x0000340601007387 */ /* 0x0081e40000100800 */
[----:B0-----:R-:W-:-:S04]  /*146c0*/  @P1 IADD3 R6, P3, R18, UR8, RZ ;  /* 0x0000000812061c10 */ /* 0x001fc8000ff7e0ff */
[----:B------:R-:W-:-:S05]  /*146d0*/  @P1 IADD3.X R7, R22, UR9, RZ, P3, !PT ;  /* 0x0000000916071c10 */ /* 0x000fca0009ffe4ff */
[----:B------:R0:W3:Y:S01]  /*146e0*/  @P1 LDG.E R8, desc[UR42][R6.64] ;  /* 0x0000002a06081981 */ /* 0x0000e2000c1e1900 */
[----:B------:R-:W-:-:S03]  /*146f0*/  UISETP.NE.U32.AND UP0, UPT, UR4, URZ, UPT ;  /* 0x0000003f0400728c */ /* 0x000fc6000bf05070 */
[----:B------:R-:W-:Y:S01]  /*14700*/  ULDC UR4, c[0x0][0x424] ;  /* 0x0001090000047ab9 */ /* 0x000fe20000000800 */
[----:B------:R-:W-:-:S03]  /*14710*/  UISETP.NE.AND.EX UP0, UPT, UR5, URZ, UPT, UP0 ;  /* 0x0000003f0500728c */ /* 0x000fc6000bf05300 */
[----:B------:R-:W-:Y:S01]  /*14720*/  ULDC UR5, c[0x0][0x2f0] ;  /* 0x0000bc0000057ab9 */ /* 0x000fe20000000800 */
[----:B------:R-:W-:-:S04]  /*14730*/  USEL UR4, UR4, 0x1, UP0 ;  /* 0x0000000104047887 */ /* 0x000fc80008000000 */
[----:B------:R-:W-:-:S03]  /*14740*/  UIMAD UR4, UR4, UR5, URZ ;  /* 0x00000005040472a4 */ /* 0x000fc6000f8e023f */
[----:B------:R-:W-:-:S03]  /*14750*/  ULDC UR5, c[0x0][0x348] ;  /* 0x0000d20000057ab9 */ /* 0x000fc60000000800 */
[----:B0-----:R-:W-:Y:S01]  /*14760*/  IMAD.U32 R7, RZ, RZ, UR4 ;  /* 0x00000004ff077e24 */ /* 0x001fe2000f8e00ff */
[----:B---3--:R0:W-:Y:S04]  /*14770*/  STL [R1+0x48], R8 ;  /* 0x0000480801007387 */ /* 0x0081e80000100800 */
[----:B--2---:R1:W-:Y:S01]  /*14780*/  STL [R1+0x28], R9 ;  /* 0x0000280901007387 */ /* 0x0043e20000100800 */
[----:B0-----:R-:W-:Y:S01]  /*14790*/  IMAD.U32 R8, RZ, RZ, UR5 ;  /* 0x00000005ff087e24 */ /* 0x001fe2000f8e00ff */
[----:B------:R-:W-:Y:S06]  /*147a0*/  @P1 BRA `(.L_x_558) ;  /* 0x0000000000141947 */ /* 0x000fec0003800000 */
[----:B------:R-:W-:Y:S05]  /*147b0*/  @!P0 BRA `(.L_x_558) ;  /* 0x0000000000108947 */ /* 0x000fea0003800000 */
[----:B------:R-:W2:Y:S04]  /*147c0*/  LDG.E R6, desc[UR42][R2.64] ;  /* 0x0000002a02067981 */ /* 0x000ea8000c1e1900 */
[----:B------:R-:W2:Y:S02]  /*147d0*/  LDG.E R2, desc[UR42][R2.64+0x4] ;  /* 0x0000042a02027981 */ /* 0x000ea4000c1e1900 */
[----:B--2---:R-:W-:-:S05]  /*147e0*/  IMAD.IADD R2, R2, 0x1, -R6 ;  /* 0x0000000102027824 */ /* 0x004fca00078e0a06 */
[----:B------:R0:W-:Y:S02]  /*147f0*/  STL [R1+0x48], R2 ;  /* 0x0000480201007387 */ /* 0x0001e40000100800 */
.L_x_558:
[----:B------:R-:W-:Y:S01]  /*14800*/  MOV R11, R10 ;  /* 0x0000000a000b7202 */ /* 0x000fe20000000f00 */
[----:B------:R-:W-:Y:S01]  /*14810*/  ULDC.64 UR4, c[0x0][0xa20] ;  /* 0x0002880000047ab9 */ /* 0x000fe20000000a00 */
[C---:B------:R-:W-:Y:S02]  /*14820*/  LOP3.LUT R6, R26.reuse, 0xff000000, RZ, 0xc0, !PT ;  /* 0xff0000001a067812 */ /* 0x040fe400078ec0ff */
[----:B------:R-:W-:Y:S01]  /*14830*/  ISETP.NE.U32.AND P0, PT, RZ, UR4, PT ;  /* 0x00000004ff007c0c */ /* 0x000fe2000bf05070 */
[----:B------:R2:W-:Y:S01]  /*14840*/  STL [R1+0xc], R11 ;  /* 0x00000c0b01007387 */ /* 0x0005e20000100800 */
[----:B------:R-:W-:Y:S02]  /*14850*/  SHF.R.U32.HI R6, RZ, 0x8, R6 ;  /* 0x00000008ff067819 */ /* 0x000fe40000011606 */
[----:B------:R-:W-:Y:S02]  /*14860*/  ISETP.NE.AND.EX P0, PT, RZ, UR5, PT, P0 ;  /* 0x00000005ff007c0c */ /* 0x000fe4000bf05300 */
[----:B0-----:R-:W-:-:S02]  /*14870*/  LOP3.LUT R2, R26, 0xff0000, RZ, 0xc0, !PT ;  /* 0x00ff00001a027812 */ /* 0x001fc400078ec0ff */
[----:B------:R-:W-:Y:S02]  /*14880*/  LOP3.LUT R17, R26, 0xffff, RZ, 0xc0, !PT ;  /* 0x0000ffff1a117812 */ /* 0x000fe400078ec0ff */
[----:B------:R-:W-:-:S07]  /*14890*/  LEA.HI R6, R2, R6, RZ, 0x10 ;  /* 0x0000000602067211 */ /* 0x000fce00078f80ff */
[----:B--2---:R-:W-:Y:S05]  /*148a0*/  @!P0 BRA `(.L_x_559) ;  /* 0x0000000000108947 */ /* 0x004fea0003800000 */
[----:B------:R-:W-:-:S04]  /*148b0*/  IADD3 R2, P0, R18, UR4, RZ ;  /* 0x0000000412027c10 */ /* 0x000fc8000ff1e0ff */
[----:B------:R-:W-:-:S05]  /*148c0*/  IADD3.X R3, R22, UR5, RZ, P0, !PT ;  /* 0x0000000516037c10 */ /* 0x000fca00087fe4ff */
[----:B------:R0:W5:Y:S01]  /*148d0*/  LDG.E R7, desc[UR42][R2.64] ;  /* 0x0000002a02077981 */ /* 0x000162000c1e1900 */
[----:B------:R-:W-:Y:S05]  /*148e0*/  BRA `(.L_x_560) ;  /* 0x0000000000247947 */ /* 0x000fea0003800000 */
.L_x_559:
[----:B------:R-:W-:Y:S02]  /*148f0*/  ULDC.64 UR4, c[0x0][0xa08] ;  /* 0x0002820000047ab9 */ /* 0x000fe40000000a00 */
[----:B------:R-:W-:-:S04]  /*14900*/  ISETP.NE.U32.AND P0, PT, RZ, UR4, PT ;  /* 0x00000004ff007c0c */ /* 0x000fc8000bf05070 */
[----:B------:R-:W-:-:S13]  /*14910*/  ISETP.NE.AND.EX P0, PT, RZ, UR5, PT, P0 ;  /* 0x00000005ff007c0c */ /* 0x000fda000bf05300 */
[----:B------:R-:W-:Y:S05]  /*14920*/  @!P0 BRA `(.L_x_560) ;  /* 0x0000000000148947 */ /* 0x000fea0003800000 */
[----:B------:R-:W0:Y:S02]  /*14930*/  LDC.64 R2, c[0x0][0xa08] ;  /* 0x00028200ff027b82 */ /* 0x000e240000000a00 */
[----:B0-----:R-:W-:-:S05]  /*14940*/  IMAD.WIDE R2, R11, 0x4, R2 ;  /* 0x000000040b027825 */ /* 0x001fca00078e0202 */
[----:B------:R-:W2:Y:S04]  /*14950*/  LDG.E R7, desc[UR42][R2.64] ;  /* 0x0000002a02077981 */ /* 0x000ea8000c1e1900 */
[----:B------:R-:W2:Y:S02]  /*14960*/  LDG.E R2, desc[UR42][R2.64+0x4] ;  /* 0x0000042a02027981 */ /* 0x000ea4000c1e1900 */
[----:B--2---:R-:W-:-:S07]  /*14970*/  IMAD.IADD R7, R2, 0x1, -R7 ;  /* 0x0000000102077824 */ /* 0x004fce00078e0a07 */
.L_x_560:
[----:B0-----:R-:W2:Y:S04]  /*14980*/  @P2 LDG.E R2, desc[UR42][R4.64] ;  /* 0x0000002a04022981 */ /* 0x001ea8000c1e1900 */
[----:B------:R0:W2:Y:S01]  /*14990*/  @P2 LDG.E R4, desc[UR42][R4.64+0x4] ;  /* 0x0000042a04042981 */ /* 0x0000a2000c1e1900 */
[----:B------:R-:W-:Y:S01]  /*149a0*/  BSSY B0, `(.L_x_561) ;  /* 0x000002b000007945 */ /* 0x000fe20003800000 */
[----:B------:R-:W-:Y:S01]  /*149b0*/  LOP3.LUT R21, R6, 0xff, RZ, 0xc0, !PT ;  /* 0x000000ff06157812 */ /* 0x000fe200078ec0ff */
[----:B0----5:R-:W-:Y:S02]  /*149c0*/  IMAD.IADD R5, R7, 0x1, -R9 ;  /* 0x0000000107057824 */ /* 0x021fe400078e0a09 */
[----:B--2---:R-:W-:Y:S01]  /*149d0*/  @P2 IMAD.IADD R8, R4, 0x1, -R2 ;  /* 0x0000000104082824 */ /* 0x004fe200078e0a02 */
[----:B------:R-:W-:-:S03]  /*149e0*/  SHF.R.U32.HI R4, RZ, 0x10, R6 ;  /* 0x00000010ff047819 */ /* 0x000fc60000011606 */
[----:B------:R-:W-:-:S04]  /*149f0*/  IMAD.IADD R2, R5, 0x1, R8 ;  /* 0x0000000105027824 */ /* 0x000fc800078e0208 */
[C---:B------:R-:W-:Y:S01]  /*14a00*/  VIADD R20, R2.reuse, 0x7f ;  /* 0x0000007f02147836 */ /* 0x040fe20000000000 */
[----:B------:R-:W-:Y:S01]  /*14a10*/  ISETP.GE.AND P1, PT, R2, 0x1, PT ;  /* 0x000000010200780c */ /* 0x000fe20003f26270 */
[----:B------:R0:W-:Y:S03]  /*14a20*/  STL [R1+0x20], R2 ;  /* 0x0000200201007387 */ /* 0x0001e60000100800 */
[----:B0-----:R-:W-:-:S04]  /*14a30*/  SHF.R.S32.HI R2, RZ, 0x1f, R20 ;  /* 0x0000001fff027819 */ /* 0x001fc80000011414 */
[----:B------:R-:W-:Y:S02]  /*14a40*/  LEA.HI R20, R2, R20, RZ, 0x7 ;  /* 0x0000001402147211 */ /* 0x000fe400078f38ff */
[----:B------:R-:W-:Y:S02]  /*14a50*/  MOV R2, RZ ;  /* 0x000000ff00027202 */ /* 0x000fe40000000f00 */
[----:B------:R-:W-:Y:S01]  /*14a60*/  SHF.R.S32.HI R20, RZ, 0x7, R20 ;  /* 0x00000007ff147819 */ /* 0x000fe20000011414 */
[----:B------:R-:W-:Y:S06]  /*14a70*/  @!P1 BRA `(.L_x_562) ;  /* 0x0000000000749947 */ /* 0x000fec0003800000 */
[----:B------:R-:W-:Y:S01]  /*14a80*/  ISETP.NE.AND P0, PT, R4, RZ, PT ;  /* 0x000000ff0400720c */ /* 0x000fe20003f05270 */
[----:B------:R-:W-:-:S03]  /*14a90*/  ULDC UR4, c[0x0][0x9f0] ;  /* 0x00027c0000047ab9 */ /* 0x000fc60000000800 */
[----:B------:R-:W-:-:S04]  /*14aa0*/  SEL R6, R4, UR4, P0 ;  /* 0x0000000404067c07 */ /* 0x000fc80008000000 */
[----:B------:R-:W-:Y:S02]  /*14ab0*/  IABS R7, R6 ;  /* 0x0000000600077213 */ /* 0x000fe40000000000 */
[----:B-1----:R-:W-:Y:S02]  /*14ac0*/  IADD3 R9, R6, -0x1, R20 ;  /* 0xffffffff06097810 */ /* 0x002fe40007ffe014 */
        /* <DEDUP_REMOVED lines=12> */
[----:B------:R-:W-:-:S04]  /*14b90*/  IMAD.MOV R2, RZ, RZ, -R2 ;  /* 0x000000ffff027224 */ /* 0x000fc800078e0a02 */
[----:B------:R-:W-:Y:S02]  /*14ba0*/  IMAD.MOV.U32 R9, RZ, RZ, R2 ;  /* 0x000000ffff097224 */ /* 0x000fe400078e0002 */
[----:B------:R-:W-:-:S04]  /*14bb0*/  IMAD.HI.U32 R2, R10, R3, RZ ;  /* 0x000000030a027227 */ /* 0x000fc800078e00ff */
[----:B------:R-:W-:-:S05]  /*14bc0*/  IMAD R3, R2, R9, R3 ;  /* 0x0000000902037224 */ /* 0x000fca00078e0203 */
[----:B------:R-:W-:-:S13]  /*14bd0*/  ISETP.GT.U32.AND P3, PT, R7, R3, PT ;  /* 0x000000030700720c */ /* 0x000fda0003f64070 */
[-C--:B------:R-:W-:Y:S01]  /*14be0*/  @!P3 IADD3 R3, R3, -R7.reuse, RZ ;  /* 0x800000070303b210 */ /* 0x080fe20007ffe0ff */
[----:B------:R-:W-:Y:S01]  /*14bf0*/  @!P3 VIADD R2, R2, 0x1 ;  /* 0x000000010202b836 */ /* 0x000fe20000000000 */
[----:B------:R-:W-:Y:S02]  /*14c00*/  ISETP.NE.AND P3, PT, R6, RZ, PT ;  /* 0x000000ff0600720c */ /* 0x000fe40003f65270 */
[----:B------:R-:W-:-:S13]  /*14c10*/  ISETP.GE.U32.AND P0, PT, R3, R7, PT ;  /* 0x000000070300720c */ /* 0x000fda0003f06070 */
[----:B------:R-:W-:-:S04]  /*14c20*/  @P0 VIADD R2, R2, 0x1 ;  /* 0x0000000102020836 */ /* 0x000fc80000000000 */
[----:B------:R-:W-:Y:S01]  /*14c30*/  @!P4 IMAD.MOV R2, RZ, RZ, -R2 ;  /* 0x000000ffff02c224 */ /* 0x000fe200078e0a02 */
[----:B------:R-:W-:-:S07]  /*14c40*/  @!P3 LOP3.LUT R2, RZ, R6, RZ, 0x33, !PT ;  /* 0x00000006ff02b212 */ /* 0x000fce00078e33ff */
.L_x_562:
[----:B------:R-:W-:Y:S05]  /*14c50*/  BSYNC B0 ;  /* 0x0000000000007941 */ /* 0x000fea0003800000 */
.L_x_561:
[-C--:B------:R-:W-:Y:S01]  /*14c60*/  IMAD R3, R21, R2.reuse, RZ ;  /* 0x0000000215037224 */ /* 0x080fe200078e02ff */
[----:B------:R-:W-:Y:S04]  /*14c70*/  BSSY B0, `(.L_x_563) ;  /* 0x0000156000007945 */ /* 0x000fe80003800000 */
[C---:B------:R-:W-:Y:S01]  /*14c80*/  VIADDMNMX R2, R3.reuse, R2, R20, PT ;  /* 0x0000000203027246 */ /* 0x040fe20003800114 */
[----:B------:R-:W-:-:S04]  /*14c90*/  IMAD R3, R3, 0x80, -R5 ;  /* 0x0000008003037824 */ /* 0x000fc800078e0a05 */
[----:B------:R-:W-:Y:S01]  /*14ca0*/  IMAD R2, R2, 0x80, -R5 ;  /* 0x0000008002027824 */ /* 0x000fe200078e0a05 */
[----:B------:R-:W-:-:S04]  /*14cb0*/  VIMNMX R3, RZ, R3, !PT ;  /* 0x00000003ff037248 */ /* 0x000fc80007fe0100 */
[----:B------:R-:W-:-:S04]  /*14cc0*/  VIMNMX R2, R2, R8, PT ;  /* 0x0000000802027248 */ /* 0x000fc80003fe0100 */
[----:B------:R-:W-:Y:S02]  /*14cd0*/  ISETP.GT.AND P0, PT, R2, R3, PT ;  /* 0x000000030200720c */ /* 0x000fe40003f04270 */
[----:B------:R-:W-:-:S11]  /*14ce0*/  SHF.R.U32.HI R3, RZ, 0x7, R3 ;  /* 0x00000007ff037819 */ /* 0x000fd60000011603 */
[----:B------:R-:W-:-:S04]  /*14cf0*/  @P0 IADD3 R2, R2, 0x7f, RZ ;  /* 0x0000007f02020810 */ /* 0x000fc80007ffe0ff */
[----:B------:R-:W-:-:S04]  /*14d00*/  @P0 SHF.R.S32.HI R5, RZ, 0x1f, R2 ;  /* 0x0000001fff050819 */ /* 0x000fc80000011402 */
[----:B------:R-:W-:Y:S01]  /*14d10*/  @P0 LEA.HI R2, R5, R2, RZ, 0x7 ;  /* 0x0000000205020211 */ /* 0x000fe200078f38ff */
[----:B------:R-:W-:-:S03]  /*14d20*/  IMAD.MOV.U32 R5, RZ, RZ, R3 ;  /* 0x000000ffff057224 */ /* 0x000fc600078e0003 */
[----:B------:R-:W-:Y:S02]  /*14d30*/  @P0 SHF.R.S32.HI R5, RZ, 0x7, R2 ;  /* 0x00000007ff050819 */ /* 0x000fe40000011402 */
[----:B------:R-:W-:Y:S02]  /*14d40*/  PLOP3.LUT P0, PT, PT, PT, PT, 0x80, 0x0 ;  /* 0x000000000000781c */ /* 0x000fe40003f0f070 */
[----:B------:R-:W-:-:S13]  /*14d50*/  ISETP.GT.AND P3, PT, R5, R3, PT ;  /* 0x000000030500720c */ /* 0x000fda0003f64270 */
[----:B------:R-:W-:Y:S05]  /*14d60*/  @!P3 BRA `(.L_x_564) ;  /* 0x000000140018b947 */ /* 0x000fea0003800000 */
[----:B------:R-:W-:Y:S01]  /*14d70*/  UMOV UR4, 0xffffffff ;  /* 0xffffffff00047882 */ /* 0x000fe20000000000 */
[----:B------:R-:W-:Y:S02]  /*14d80*/  SEL R2, R11, RZ, !P2 ;  /* 0x000000ff0b027207 */ /* 0x000fe40005000000 */
[----:B------:R-:W-:Y:S05]  /*14d90*/  BRA.DIV UR4, `(.L_x_565) ;  /* 0x0000006a04e07947 */ /* 0x000fea000b800000 */
[----:B------:R-:W0:Y:S02]  /*14da0*/  S2R R6, SR_TID.X ;  /* 0x0000000000067919 */ /* 0x000e240000002100 */
[----:B0-----:R-:W-:-:S04]  /*14db0*/  SHF.R.U32.HI R6, RZ, 0x5, R6 ;  /* 0x00000005ff067819 */ /* 0x001fc80000011606 */
[----:B------:R-:W-:-:S05]  /*14dc0*/  LOP3.LUT R6, R6, 0x3, RZ, 0xc0, !PT ;  /* 0x0000000306067812 */ /* 0x000fca00078ec0ff */
[----:B------:R0:W2:Y:S02]  /*14dd0*/  SHFL.IDX PT, R14, R6, RZ, 0x1f ;  /* 0x00001fff060e7589 */ /* 0x0000a400000e0000 */
.L_x_728:
[----:B--2---:R-:W-:Y:S02]  /*14de0*/  ISETP.NE.AND P0, PT, R14, RZ, PT ;  /* 0x000000ff0e00720c */ /* 0x004fe40003f05270 */
[----:B------:R-:W-:-:S11]  /*14df0*/  PLOP3.LUT P6, PT, PT, PT, PT, 0x8, 0x0 ;  /* 0x000000000000781c */ /* 0x000fd60003fce170 */
[----:B------:R-:W-:Y:S05]  /*14e00*/  @P0 BRA `(.L_x_566) ;  /* 0x00000000000c0947 */ /* 0x000fea0003800000 */
[----:B------:R-:W-:-:S03]  /*14e10*/  UMOV UR4, 0xffffffff ;  /* 0xffffffff00047882 */ /* 0x000fc60000000000 */
[----:B------:R-:W-:Y:S05]  /*14e20*/  BRA.DIV UR4, `(.L_x_567) ;  /* 0x0000006a04f07947 */ /* 0x000fea000b800000 */
[----:B------:R-:W-:-:S13]  /*14e30*/  ELECT P6, URZ, PT ;  /* 0x00000000003f782f */ /* 0x000fda00038c0000 */
.L_x_566:
[----:B0-----:R-:W2:Y:S01]  /*14e40*/  LDL R6, [R1+0x4c] ;  /* 0x00004c0001067983 */ /* 0x001ea20000100800 */
[----:B------:R-:W-:Y:S01]  /*14e50*/  BSSY B1, `(.L_x_568) ;  /* 0x0000008000017945 */ /* 0x000fe20003800000 */
[----:B--2---:R-:W-:-:S05]  /*14e60*/  VIADD R6, R6, 0x1 ;  /* 0x0000000106067836 */ /* 0x004fca0000000000 */
[----:B------:R-:W-:-:S04]  /*14e70*/  LEA.HI R7, R6, R6, RZ, 0x1 ;  /* 0x0000000606077211 */ /* 0x000fc800078f08ff */
[----:B------:R-:W-:-:S05]  /*14e80*/  LOP3.LUT R7, R7, 0xfffffffe, RZ, 0xc0, !PT ;  /* 0xfffffffe07077812 */ /* 0x000fca00078ec0ff */
[----:B------:R-:W-:-:S05]  /*14e90*/  IMAD.IADD R6, R6, 0x1, -R7 ;  /* 0x0000000106067824 */ /* 0x000fca00078e0a07 */
[----:B------:R-:W-:-:S04]  /*14ea0*/  SHF.L.U32 R6, R6, 0x1f, RZ ;  /* 0x0000001f06067819 */ /* 0x000fc800000006ff */
[----:B------:R-:W0:Y:S02]  /*14eb0*/  SYNCS.PHASECHK.TRANS64.TRYWAIT P0, [R16+URZ+0x2d820], R6 ;  /* 0x02d82006100075a7 */ /* 0x000e24000800017f */
[----:B0-----:R-:W-:Y:S05]  /*14ec0*/  @!P0 BRA `(.L_x_569) ;  /* 0x0000006800e88947 */ /* 0x001fea0003800000 */
.L_x_731:
[----:B------:R-:W-:Y:S05]  /*14ed0*/  BSYNC B1 ;  /* 0x0000000000017941 */ /* 0x000fea0003800000 */
.L_x_568:
[----:B------:R-:W-:Y:S04]  /*14ee0*/  BSSY B1, `(.L_x_570) ;  /* 0x000008c000017945 */ /* 0x000fe80003800000 */
[----:B------:R-:W-:Y:S05]  /*14ef0*/  @!P6 BRA `(.L_x_571) ;  /* 0x000000080028e947 */ /* 0x000fea0003800000 */
[----:B------:R-:W2:Y:S01]  /*14f00*/  LDL R8, [R1+0x4] ;  /* 0x0000040001087983 */ /* 0x000ea20000100800 */
[----:B-1----:R-:W-:Y:S01]  /*14f10*/  IMAD R9, R29, 0x8, R16 ;  /* 0x000000081d097824 */ /* 0x002fe200078e0210 */
[----:B------:R-:W1:Y:S01]  /*14f20*/  S2R R7, SR_TID.X ;  /* 0x0000000000077919 */ /* 0x000e620000002100 */
[----:B------:R-:W-:Y:S01]  /*14f30*/  BSSY B2, `(.L_x_572) ;  /* 0x0000006000027945 */ /* 0x000fe20003800000 */
[----:B-1----:R-:W-:-:S04]  /*14f40*/  LOP3.LUT R7, R7, 0x7f, RZ, 0xc0, !PT ;  /* 0x0000007f07077812 */ /* 0x002fc800078ec0ff */
[----:B------:R-:W-:Y:S02]  /*14f50*/  ISETP.NE.AND P2, PT, R7, RZ, PT ;  /* 0x000000ff0700720c */ /* 0x000fe40003f45270 */
[----:B--2---:R-:W-:-:S04]  /*14f60*/  SHF.L.U32 R11, R8, 0x1f, RZ ;  /* 0x0000001f080b7819 */ /* 0x004fc800000006ff */
[----:B------:R-:W1:Y:S02]  /*14f70*/  SYNCS.PHASECHK.TRANS64.TRYWAIT P0, [R9+URZ+0x2d8a0], R11 ;  /* 0x02d8a00b090075a7 */ /* 0x000e64000800017f */
[----:B-1----:R-:W-:Y:S05]  /*14f80*/  @!P0 BRA `(.L_x_573) ;  /* 0x0000006800cc8947 */ /* 0x002fea0003800000 */
.L_x_732:
[----:B------:R-:W-:Y:S05]  /*14f90*/  BSYNC B2 ;  /* 0x0000000000027941 */ /* 0x000fea0003800000 */
.L_x_572:
[----:B------:R-:W-:Y:S04]  /*14fa0*/  BSSY B2, `(.L_x_574) ;  /* 0x0000009000027945 */ /* 0x000fe80003800000 */
[----:B------:R-:W-:Y:S05]  /*14fb0*/  @P2 BRA `(.L_x_575) ;  /* 0x00000000001c2947 */ /* 0x000fea0003800000 */
[----:B0-----:R-:W0:Y:S02]  /*14fc0*/  S2R R6, SR_TID.X ;  /* 0x0000000000067919 */ /* 0x001e240000002100 */
[----:B0-----:R-:W-:Y:S01]  /*14fd0*/  LOP3.LUT R7, R6, 0x1f, RZ, 0xc0, !PT ;  /* 0x0000001f06077812 */ /* 0x001fe200078ec0ff */
[----:B------:R-:W-:-:S03]  /*14fe0*/  IMAD.MOV.U32 R6, RZ, RZ, 0x6000 ;  /* 0x00006000ff067424 */ /* 0x000fc600078e00ff */
[----:B------:R-:W-:Y:S01]  /*14ff0*/  ISETP.NE.AND P0, PT, R7, RZ, PT ;  /* 0x000000ff0700720c */ /* 0x000fe20003f05270 */
[----:B------:R2:W-:-:S12]  /*15000*/  SYNCS.ARRIVE.TRANS64 RZ, [R9+URZ+0x2d890], R6 ;  /* 0x02d8900609ff79a7 */ /* 0x0005d8000800003f */
[----:B--2---:R-:W-:Y:S05]  /*15010*/  @!P0 BRA `(.L_x_575) ;  /* 0x0000000000048947 */ /* 0x004fea0003800000 */
[----:B------:R-:W-:Y:S01]  /*15020*/  BPT.TRAP 0x1 ;  /* 0x000000040000795c */ /* 0x000fe20000300000 */
.L_x_575:
[----:B------:R-:W-:Y:S05]  /*15030*/  BSYNC B2 ;  /* 0x0000000000027941 */ /* 0x000fea0003800000 */
.L_x_574:
[----:B------:R-:W-:Y:S01]  /*15040*/  MOV R14, RZ ;  /* 0x000000ff000e7202 */ /* 0x000fe20000000f00 */
[----:B------:R-:W-:Y:S01]  /*15050*/  IMAD R7, R5, 0x80, R0 ;  /* 0x0000008005077824 */ /* 0x000fe200078e0200 */
[----:B------:R-:W-:Y:S01]  /*15060*/  UIADD3 UR4, UP0, UR40, 0x570, URZ ;  /* 0x0000057028047890 */ /* 0x000fe2000ff1e03f */
[----:B------:R-:W-:Y:S01]  /*15070*/  IMAD R8, R29, 0x6000, R16 ;  /* 0x000060001d087824 */ /* 0x000fe200078e0210 */
[----:B------:R-:W-:Y:S01]  /*15080*/  R2UR UR10, R14 ;  /* 0x000000000e0a72ca */ /* 0x000fe200000e0000 */
[----:B------:R-:W-:Y:S01]  /*15090*/  VIADD R7, R7, 0xffffff80 ;  /* 0xffffff8007077836 */ /* 0x000fe20000000000 */
[----:B------:R-:W-:Y:S01]  /*150a0*/  PLOP3.LUT P0, PT, PT, PT, PT, 0x80, 0x0 ;  /* 0x000000000000781c */ /* 0x000fe20003f0f070 */
[----:B0-----:R-:W-:Y:S01]  /*150b0*/  VIADD R6, R9, 0x2d890 ;  /* 0x0002d89009067836 */ /* 0x001fe20000000000 */
[----:B------:R-:W-:Y:S01]  /*150c0*/  UIADD3.X UR5, URZ, UR41, URZ, UP0, !UPT ;  /* 0x000000293f057290 */ /* 0x000fe200087fe43f */
[----:B------:R-:W-:Y:S01]  /*150d0*/  VIADD R10, R8, 0x15400 ;  /* 0x00015400080a7836 */ /* 0x000fe20000000000 */
[----:B------:R-:W-:Y:S01]  /*150e0*/  UMOV UR6, 0x0 ;  /* 0x0000000000067882 */ /* 0x000fe20000000000 */
[----:B------:R-:W-:-:S09]  /*150f0*/  UMOV UR7, 0x12f00000 ;  /* 0x12f0000000077882 */ /* 0x000fd20000000000 */
.L_x_576:
[----:B------:R-:W-:-:S13]  /*15100*/  @P0 ELECT P3, URZ, PT ;  /* 0x00000000003f082f */ /* 0x000fda0003860000 */
[----:B------:R-:W-:Y:S02]  /*15110*/  @P3 R2UR UR13, R2 ;  /* 0x00000000020d32ca */ /* 0x000fe400000e0000 */
[----:B------:R-:W-:Y:S02]  /*15120*/  @P3 R2UR UR12, R17 ;  /* 0x00000000110c32ca */ /* 0x000fe400000e0000 */
[----:B------:R-:W-:Y:S02]  /*15130*/  @P3 R2UR UR11, R7 ;  /* 0x00000000070b32ca */ /* 0x000fe400000e0000 */
[----:B------:R-:W-:Y:S02]  /*15140*/  @P3 R2UR UR9, R6 ;  /* 0x00000000060932ca */ /* 0x000fe400000e0000 */
[----:B------:R-:W-:Y:S02]  /*15150*/  @P3 R2UR UR8, R10 ;  /* 0x000000000a0832ca */ /* 0x000fe400000e0000 */
[----:B------:R-:W-:-:S02]  /*15160*/  @P3 PLOP3.LUT P0, PT, P3, PT, PT, 0x8, 0x0 ;  /* 0x000000000000381c */ /* 0x000fc40001f0e170 */
[----:B------:R-:W-:-:S09]  /*15170*/  PLOP3.LUT P3, PT, PT, PT, PT, 0x8, 0x0 ;  /* 0x000000000000781c */ /* 0x000fd20003f6e170 */
[----:B------:R0:W-:Y:S02]  /*15180*/  UTMALDG.4D [UR8], [UR4], desc[UR6] ;  /* 0x00000608040075b4 */ /* 0x0001e40008019000 */
[----:B0-----:R-:W-:Y:S05]  /*15190*/  @P0 BRA.U.ANY `(.L_x_576) ;  /* 0xfffffffd00d80947 */ /* 0x001fea000393ffff */
[----:B------:R-:W-:Y:S01]  /*151a0*/  IMAD.MOV.U32 R13, RZ, RZ, 0x20 ;  /* 0x00000020ff0d7424 */ /* 0x000fe200078e00ff */
[----:B------:R-:W-:Y:S01]  /*151b0*/  PLOP3.LUT P0, PT, PT, PT, PT, 0x80, 0x0 ;  /* 0x000000000000781c */ /* 0x000fe20003f0f070 */
[----:B------:R-:W-:Y:S01]  /*151c0*/  UMOV UR6, 0x0 ;  /* 0x0000000000067882 */ /* 0x000fe20000000000 */
[----:B------:R-:W-:Y:S01]  /*151d0*/  IADD3 R10, R8, 0x17400, RZ ;  /* 0x00017400080a7810 */ /* 0x000fe20007ffe0ff */
[----:B------:R-:W-:Y:S01]  /*151e0*/  UMOV UR7, 0x12f00000 ;  /* 0x12f0000000077882 */ /* 0x000fe20000000000 */
[----:B------:R-:W-:-:S15]  /*151f0*/  R2UR UR10, R13 ;  /* 0x000000000d0a72ca */ /* 0x000fde00000e0000 */
.L_x_577:
        /* <DEDUP_REMOVED lines=12> */
[----:B------:R-:W-:Y:S01]  /*152c0*/  VIADD R10, R8, 0x19400 ;  /* 0x00019400080a7836 */ /* 0x000fe20000000000 */
[----:B------:R-:W-:Y:S01]  /*152d0*/  UMOV UR6, 0x0 ;  /* 0x0000000000067882 */ /* 0x000fe20000000000 */
[----:B------:R-:W-:Y:S01]  /*152e0*/  UMOV UR7, 0x12f00000 ;  /* 0x12f0000000077882 */ /* 0x000fe20000000000 */
[----:B------:R-:W-:-:S15]  /*152f0*/  R2UR UR10, R12 ;  /* 0x000000000c0a72ca */ /* 0x000fde00000e0000 */
.L_x_578:
        /* <DEDUP_REMOVED lines=10> */
[----:B------:R-:W0:Y:S01]  /*153a0*/  SYNCS.PHASECHK.TRANS64.TRYWAIT P0, [R9+URZ+0x2d8c0], R11 ;  /* 0x02d8c00b090075a7 */ /* 0x000e22000800017f */
[----:B------:R-:W-:Y:S04]  /*153b0*/  BSSY B2, `(.L_x_579) ;  /* 0x0000002000027945 */ /* 0x000fe80003800000 */
[----:B0-----:R-:W-:Y:S05]  /*153c0*/  @!P0 BRA `(.L_x_580) ;  /* 0x0000006400d08947 */ /* 0x001fea0003800000 */
.L_x_733:
[----:B------:R-:W-:Y:S05]  /*153d0*/  BSYNC B2 ;  /* 0x0000000000027941 */ /* 0x000fea0003800000 */
.L_x_579:
[----:B------:R-:W-:Y:S01]  /*153e0*/  BSSY B2, `(.L_x_581) ;  /* 0x000000b000027945 */ /* 0x000fe20003800000 */
[----:B------:R-:W-:Y:S02]  /*153f0*/  IMAD.MOV.U32 R10, RZ, RZ, 0x0 ;  /* 0x00000000ff0a7424 */ /* 0x000fe400078e00ff */
[----:B01----:R-:W-:Y:S01]  /*15400*/  IMAD.MOV.U32 R11, RZ, RZ, 0x12f00000 ;  /* 0x12f00000ff0b7424 */ /* 0x003fe200078e00ff */
[----:B------:R-:W-:Y:S06]  /*15410*/  @P2 BRA `(.L_x_582) ;  /* 0x00000000001c2947 */ /* 0x000fec0003800000 */
[----:B------:R-:W0:Y:S02]  /*15420*/  S2R R6, SR_TID.X ;  /* 0x0000000000067919 */ /* 0x000e240000002100 */
[----:B0-----:R-:W-:Y:S01]  /*15430*/  LOP3.LUT R15, R6, 0x1f, RZ, 0xc0, !PT ;  /* 0x0000001f060f7812 */ /* 0x001fe200078ec0ff */
[----:B------:R-:W-:-:S03]  /*15440*/  IMAD.MOV.U32 R6, RZ, RZ, 0x6000 ;  /* 0x00006000ff067424 */ /* 0x000fc600078e00ff */
[----:B------:R-:W-:Y:S01]  /*15450*/  ISETP.NE.AND P0, PT, R15, RZ, PT ;  /* 0x000000ff0f00720c */ /* 0x000fe20003f05270 */
[----:B------:R0:W-:-:S12]  /*15460*/  SYNCS.ARRIVE.TRANS64 RZ, [R9+URZ+0x2d8b0], R6 ;  /* 0x02d8b00609ff79a7 */ /* 0x0001d8000800003f */
[----:B0-----:R-:W-:Y:S05]  /*15470*/  @!P0 BRA `(.L_x_582) ;  /* 0x0000000000048947 */ /* 0x001fea0003800000 */
[----:B------:R-:W-:Y:S01]  /*15480*/  BPT.TRAP 0x1 ;  /* 0x000000040000795c */ /* 0x000fe20000300000 */
.L_x_582:
[----:B------:R-:W-:Y:S05]  /*15490*/  BSYNC B2 ;  /* 0x0000000000027941 */ /* 0x000fea0003800000 */
.L_x_581:
[----:B------:R-:W-:Y:S01]  /*154a0*/  R2UR UR10, R14 ;  /* 0x000000000e0a72ca */ /* 0x000fe200000e0000 */
[----:B------:R-:W-:Y:S01]  /*154b0*/  UIADD3 UR4, UP0, UR40, 0x670, URZ ;  /* 0x0000067028047890 */ /* 0x000fe2000ff1e03f */
[----:B------:R-:W-:Y:S01]  /*154c0*/  R2UR UR6, R10 ;  /* 0x000000000a0672ca */ /* 0x000fe200000e0000 */
[----:B------:R-:W-:Y:S01]  /*154d0*/  VIADD R6, R8, 0x400 ;  /* 0x0000040008067836 */ /* 0x000fe20000000000 */
[----:B------:R-:W-:Y:S01]  /*154e0*/  R2UR UR7, R11 ;  /* 0x000000000b0772ca */ /* 0x000fe200000e0000 */
[----:B------:R-:W-:Y:S01]  /*154f0*/  UIADD3.X UR5, URZ, UR41, URZ, UP0, !UPT ;  /* 0x000000293f057290 */ /* 0x000fe200087fe43f */
[----:B------:R-:W-:Y:S02]  /*15500*/  PLOP3.LUT P0, PT, PT, PT, PT, 0x80, 0x0 ;  /* 0x000000000000781c */ /* 0x000fe40003f0f070 */
[----:B------:R-:W-:-:S11]  /*15510*/  IADD3 R9, R9, 0x2d8b0, RZ ;  /* 0x0002d8b009097810 */ /* 0x000fd60007ffe0ff */
.L_x_583:
        /* <DEDUP_REMOVED lines=10> */
[----:B------:R-:W-:Y:S01]  /*155c0*/  R2UR UR10, R13 ;  /* 0x000000000d0a72ca */ /* 0x000fe200000e0000 */
[----:B------:R-:W-:Y:S01]  /*155d0*/  VIADD R6, R8, 0x2400 ;  /* 0x0000240008067836 */ /* 0x000fe20000000000 */
[----:B------:R-:W-:Y:S02]  /*155e0*/  R2UR UR6, R10 ;  /* 0x000000000a0672ca */ /* 0x000fe400000e0000 */
[----:B------:R-:W-:Y:S02]  /*155f0*/  R2UR UR7, R11 ;  /* 0x000000000b0772ca */ /* 0x000fe400000e0000 */
[----:B------:R-:W-:-:S13]  /*15600*/  PLOP3.LUT P0, PT, PT, PT, PT, 0x80, 0x0 ;  /* 0x000000000000781c */ /* 0x000fda0003f0f070 */
.L_x_584:
        /* <DEDUP_REMOVED lines=15> */
.L_x_585:
        /* <DEDUP_REMOVED lines=9> */
[----:B--2---:R-:W-:Y:S05]  /*15790*/  @P0 BRA.U.ANY `(.L_x_585) ;  /* 0xfffffffd00d80947 */ /* 0x004fea000393ffff */
.L_x_571:
[----:B------:R-:W-:Y:S05]  /*157a0*/  BSYNC B1 ;  /* 0x0000000000017941 */ /* 0x000fea0003800000 */
.L_x_570:
[----:B0-----:R-:W2:Y:S01]  /*157b0*/  LDL.LU R6, [R1+0x4] ;  /* 0x0000040001067983 */ /* 0x001ea20000300800 */
[----:B------:R-:W-:Y:S01]  /*157c0*/  VIADD R29, R29, 0x1 ;  /* 0x000000011d1d7836 */ /* 0x000fe20000000000 */
[----:B------:R-:W-:Y:S01]  /*157d0*/  PLOP3.LUT P0, PT, PT, PT, PT, 0x8, 0x0 ;  /* 0x000000000000781c */ /* 0x000fe20003f0e170 */
[----:B------:R-:W-:-:S03]  /*157e0*/  VIADD R10, R5, 0xfffffffe ;  /* 0xfffffffe050a7836 */ /* 0x000fc60000000000 */
[C---:B------:R-:W-:Y:S02]  /*157f0*/  ISETP.NE.AND P2, PT, R29.reuse, 0x2, PT ;  /* 0x000000021d00780c */ /* 0x040fe40003f45270 */
[----:B------:R-:W-:Y:S02]  /*15800*/  ISETP.GE.AND P3, PT, R10, R3, PT ;  /* 0x000000030a00720c */ /* 0x000fe40003f66270 */
[----:B------:R-:W-:Y:S02]  /*15810*/  SEL R5, RZ, 0x1, P2 ;  /* 0x00000001ff057807 */ /* 0x000fe40001000000 */
[----:B------:R-:W-:Y:S02]  /*15820*/  SEL R29, R29, RZ, P2 ;  /* 0x000000ff1d1d7207 */ /* 0x000fe40001000000 */
[----:B--2---:R-:W-:-:S05]  /*15830*/  LOP3.LUT R6, R6, R5, RZ, 0x3c, !PT ;  /* 0x0000000506067212 */ /* 0x004fca00078e3cff */
[----:B------:R0:W-:Y:S02]  /*15840*/  STL [R1+0x4], R6 ;  /* 0x0000040601007387 */ /* 0x0001e40000100800 */
[----:B------:R-:W-:Y:S05]  /*15850*/  @!P3 BRA `(.L_x_564) ;  /* 0x00000008005cb947 */ /* 0x000fea0003800000 */
.L_x_602:
[----:B------:R-:W-:Y:S05]  /*15860*/  YIELD ;  /* 0x0000000000007946 */ /* 0x000fea0003800000 */
[----:B------:R-:W-:Y:S04]  /*15870*/  BSSY B1, `(.L_x_586) ;  /* 0x000008b000017945 */ /* 0x000fe80003800000 */
[----:B--2---:R-:W-:Y:S05]  /*15880*/  @!P6 BRA `(.L_x_587) ;  /* 0x000000080024e947 */ /* 0x004fea0003800000 */
[----:B0-----:R-:W2:Y:S01]  /*15890*/  LDL R6, [R1+0x4] ;  /* 0x0000040001067983 */ /* 0x001ea20000100800 */
[----:B-1----:R-:W-:Y:S01]  /*158a0*/  LEA R9, R29, R16, 0x3 ;  /* 0x000000101d097211 */ /* 0x002fe200078e18ff */
[----:B------:R-:W0:Y:S01]  /*158b0*/  S2R R5, SR_TID.X ;  /* 0x0000000000057919 */ /* 0x000e220000002100 */
[----:B------:R-:W-:Y:S01]  /*158c0*/  BSSY B2, `(.L_x_588) ;  /* 0x0000006000027945 */ /* 0x000fe20003800000 */
[----:B0-----:R-:W-:-:S04]  /*158d0*/  LOP3.LUT R5, R5, 0x7f, RZ, 0xc0, !PT ;  /* 0x0000007f05057812 */ /* 0x001fc800078ec0ff */
[----:B------:R-:W-:Y:S02]  /*158e0*/  ISETP.NE.AND P3, PT, R5, RZ, PT ;  /* 0x000000ff0500720c */ /* 0x000fe40003f65270 */
[----:B--2---:R-:W-:-:S04]  /*158f0*/  SHF.L.U32 R8, R6, 0x1f, RZ ;  /* 0x0000001f06087819 */ /* 0x004fc800000006ff */
[----:B------:R-:W0:Y:S02]  /*15900*/  SYNCS.PHASECHK.TRANS64.TRYWAIT P2, [R9+URZ+0x2d8a0], R8 ;  /* 0x02d8a008090075a7 */ /* 0x000e24000804017f */
[----:B0-----:R-:W-:Y:S05]  /*15910*/  @!P2 BRA `(.L_x_589) ;  /* 0x000000600090a947 */ /* 0x001fea0003800000 */
.L_x_734:
[----:B------:R-:W-:Y:S05]  /*15920*/  BSYNC B2 ;  /* 0x0000000000027941 */ /* 0x000fea0003800000 */
.L_x_588:
[----:B------:R-:W-:Y:S04]  /*15930*/  BSSY B2, `(.L_x_590) ;  /* 0x0000009000027945 */ /* 0x000fe80003800000 */
[----:B------:R-:W-:Y:S05]  /*15940*/  @P3 BRA `(.L_x_591) ;  /* 0x00000000001c3947 */ /* 0x000fea0003800000 */
[----:B------:R-:W1:Y:S02]  /*15950*/  S2R R5, SR_TID.X ;  /* 0x0000000000057919 */ /* 0x000e640000002100 */
[----:B-1----:R-:W-:Y:S01]  /*15960*/  LOP3.LUT R6, R5, 0x1f, RZ, 0xc0, !PT ;  /* 0x0000001f05067812 */ /* 0x002fe200078ec0ff */
[----:B------:R-:W-:-:S03]  /*15970*/  IMAD.MOV.U32 R5, RZ, RZ, 0x6000 ;  /* 0x00006000ff057424 */ /* 0x000fc600078e00ff */
[----:B------:R-:W-:Y:S01]  /*15980*/  ISETP.NE.AND P2, PT, R6, RZ, PT ;  /* 0x000000ff0600720c */ /* 0x000fe20003f45270 */
[----:B------:R1:W-:-:S12]  /*15990*/  SYNCS.ARRIVE.TRANS64 RZ, [R9+URZ+0x2d890], R5 ;  /* 0x02d8900509ff79a7 */ /* 0x0003d8000800003f */
[----:B-1----:R-:W-:Y:S05]  /*159a0*/  @!P2 BRA `(.L_x_591) ;  /* 0x000000000004a947 */ /* 0x002fea0003800000 */
[----:B------:R-:W-:Y:S01]  /*159b0*/  BPT.TRAP 0x1 ;  /* 0x000000040000795c */ /* 0x000fe20000300000 */
.L_x_591:
[----:B------:R-:W-:Y:S05]  /*159c0*/  BSYNC B2 ;  /* 0x0000000000027941 */ /* 0x000fea0003800000 */
.L_x_590:
[----:B------:R-:W-:Y:S01]  /*159d0*/  IMAD.MOV.U32 R14, RZ, RZ, RZ ;  /* 0x000000ffff0e7224 */ /* 0x000fe200078e00ff */
[----:B------:R-:W-:Y:S01]  /*159e0*/  UIADD3 UR4, UP0, UR40, 0x570, URZ ;  /* 0x0000057028047890 */ /* 0x000fe2000ff1e03f */
[----:B------:R-:W-:Y:S01]  /*159f0*/  IMAD R7, R29, 0x6000, R16 ;  /* 0x000060001d077824 */ /* 0x000fe200078e0210 */
[----:B------:R-:W-:Y:S01]  /*15a00*/  PLOP3.LUT P2, PT, PT, PT, PT, 0x80, 0x0 ;  /* 0x000000000000781c */ /* 0x000fe20003f4f070 */
[----:B------:R-:W-:Y:S01]  /*15a10*/  IMAD R6, R10, 0x80, R0 ;  /* 0x000000800a067824 */ /* 0x000fe200078e0200 */
[----:B------:R-:W-:Y:S01]  /*15a20*/  R2UR UR10, R14 ;  /* 0x000000000e0a72ca */ /* 0x000fe200000e0000 */
[----:B------:R-:W-:Y:S01]  /*15a30*/  VIADD R5, R9, 0x2d890 ;  /* 0x0002d89009057836 */ /* 0x000fe20000000000 */
[----:B------:R-:W-:Y:S01]  /*15a40*/  UIADD3.X UR5, URZ, UR41, URZ, UP0, !UPT ;  /* 0x000000293f057290 */ /* 0x000fe200087fe43f */
[----:B------:R-:W-:Y:S01]  /*15a50*/  VIADD R11, R7, 0x15400 ;  /* 0x00015400070b7836 */ /* 0x000fe20000000000 */
[----:B------:R-:W-:Y:S01]  /*15a60*/  UMOV UR6, 0x0 ;  /* 0x0000000000067882 */ /* 0x000fe20000000000 */
[----:B------:R-:W-:-:S10]  /*15a70*/  UMOV UR7, 0x12f00000 ;  /* 0x12f0000000077882 */ /* 0x000fd40000000000 */
.L_x_592:
        /* <DEDUP_REMOVED lines=9> */
[----:B-1----:R-:W-:Y:S05]  /*15b10*/  @P2 BRA.U.ANY `(.L_x_592) ;  /* 0xfffffffd00d82947 */ /* 0x002fea000393ffff */
[----:B------:R-:W-:Y:S01]  /*15b20*/  MOV R23, 0x20 ;  /* 0x0000002000177802 */ /* 0x000fe20000000f00 */
[----:B------:R-:W-:Y:S01]  /*15b30*/  VIADD R11, R7, 0x17400 ;  /* 0x00017400070b7836 */ /* 0x000fe20000000000 */
[----:B------:R-:W-:Y:S01]  /*15b40*/  PLOP3.LUT P2, PT, PT, PT, PT, 0x80, 0x0 ;  /* 0x000000000000781c */ /* 0x000fe20003f4f070 */
[----:B------:R-:W-:Y:S01]  /*15b50*/  UMOV UR6, 0x0 ;  /* 0x0000000000067882 */ /* 0x000fe20000000000 */
[----:B------:R-:W-:Y:S01]  /*15b60*/  R2UR UR10, R23 ;  /* 0x00000000170a72ca */ /* 0x000fe200000e0000 */
[----:B------:R-:W-:-:S14]  /*15b70*/  UMOV UR7, 0x12f00000 ;  /* 0x12f0000000077882 */ /* 0x000fdc0000000000 */
.L_x_593:
        /* <DEDUP_REMOVED lines=10> */
[----:B------:R-:W-:Y:S01]  /*15c20*/  IMAD.MOV.U32 R15, RZ, RZ, 0x40 ;  /* 0x00000040ff0f7424 */ /* 0x000fe200078e00ff */
[----:B------:R-:W-:Y:S01]  /*15c30*/  PLOP3.LUT P2, PT, PT, PT, PT, 0x80, 0x0 ;  /* 0x000000000000781c */ /* 0x000fe20003f4f070 */
[----:B------:R-:W-:Y:S01]  /*15c40*/  VIADD R11, R7, 0x19400 ;  /* 0x00019400070b7836 */ /* 0x000fe20000000000 */
[----:B------:R-:W-:Y:S01]  /*15c50*/  UMOV UR6, 0x0 ;  /* 0x0000000000067882 */ /* 0x000fe20000000000 */
[----:B------:R-:W-:Y:S01]  /*15c60*/  UMOV UR7, 0x12f00000 ;  /* 0x12f0000000077882 */ /* 0x000fe20000000000 */
[----:B------:R-:W-:-:S15]  /*15c70*/  R2UR UR10, R15 ;  /* 0x000000000f0a72ca */ /* 0x000fde00000e0000 */
.L_x_594:
        /* <DEDUP_REMOVED lines=10> */
[----:B------:R-:W1:Y:S01]  /*15d20*/  SYNCS.PHASECHK.TRANS64.TRYWAIT P2, [R9+URZ+0x2d8c0], R8 ;  /* 0x02d8c008090075a7 */ /* 0x000e62000804017f */
[----:B------:R-:W-:Y:S04]  /*15d30*/  BSSY B2, `(.L_x_595) ;  /* 0x0000002000027945 */ /* 0x000fe80003800000 */
[----:B-1----:R-:W-:Y:S05]  /*15d40*/  @!P2 BRA `(.L_x_596) ;  /* 0x0000005c0098a947 */ /* 0x002fea0003800000 */
.L_x_735:
[----:B------:R-:W-:Y:S05]  /*15d50*/  BSYNC B2 ;  /* 0x0000000000027941 */ /* 0x000fea0003800000 */
.L_x_595:
[----:B------:R-:W-:Y:S01]  /*15d60*/  BSSY B2, `(.L_x_597) ;  /* 0x000000b000027945 */ /* 0x000fe20003800000 */
[----:B------:R-:W-:Y:S02]  /*15d70*/  IMAD.MOV.U32 R12, RZ, RZ, 0x0 ;  /* 0x00000000ff0c7424 */ /* 0x000fe400078e00ff */
[----:B------:R-:W-:Y:S01]  /*15d80*/  IMAD.MOV.U32 R13, RZ, RZ, 0x12f00000 ;  /* 0x12f00000ff0d7424 */ /* 0x000fe200078e00ff */
[----:B------:R-:W-:Y:S06]  /*15d90*/  @P3 BRA `(.L_x_598) ;  /* 0x00000000001c3947 */ /* 0x000fec0003800000 */
[----:B------:R-:W2:Y:S02]  /*15da0*/  S2R R5, SR_TID.X ;  /* 0x0000000000057919 */ /* 0x000ea40000002100 */
[----:B--2---:R-:W-:Y:S02]  /*15db0*/  LOP3.LUT R11, R5, 0x1f, RZ, 0xc0, !PT ;  /* 0x0000001f050b7812 */ /* 0x004fe400078ec0ff */
[----:B------:R-:W-:Y:S02]  /*15dc0*/  MOV R5, 0x6000 ;  /* 0x0000600000057802 */ /* 0x000fe40000000f00 */
[----:B------:R-:W-:Y:S02]  /*15dd0*/  ISETP.NE.AND P2, PT, R11, RZ, PT ;  /* 0x000000ff0b00720c */ /* 0x000fe40003f45270 */
[----:B------:R2:W-:Y:S11]  /*15de0*/  SYNCS.ARRIVE.TRANS64 RZ, [R9+URZ+0x2d8b0], R5 ;  /* 0x02d8b00509ff79a7 */ /* 0x0005f6000800003f */
[----:B--2---:R-:W-:Y:S05]  /*15df0*/  @!P2 BRA `(.L_x_598) ;  /* 0x000000000004a947 */ /* 0x004fea0003800000 */
[----:B------:R-:W-:Y:S01]  /*15e00*/  BPT.TRAP 0x1 ;  /* 0x000000040000795c */ /* 0x000fe20000300000 */
.L_x_598:
[----:B------:R-:W-:Y:S05]  /*15e10*/  BSYNC B2 ;  /* 0x0000000000027941 */ /* 0x000fea0003800000 */
.L_x_597:
[----:B------:R-:W-:Y:S01]  /*15e20*/  R2UR UR10, R14 ;  /* 0x000000000e0a72ca */ /* 0x000fe200000e0000 */
[----:B------:R-:W-:Y:S01]  /*15e30*/  UIADD3 UR4, UP0, UR40, 0x670, URZ ;  /* 0x0000067028047890 */ /* 0x000fe2000ff1e03f */
[----:B------:R-:W-:Y:S01]  /*15e40*/  R2UR UR6, R12 ;  /* 0x000000000c0672ca */ /* 0x000fe200000e0000 */
[----:B01----:R-:W-:Y:S01]  /*15e50*/  VIADD R9, R9, 0x2d8b0 ;  /* 0x0002d8b009097836 */ /* 0x003fe20000000000 */
[----:B------:R-:W-:Y:S01]  /*15e60*/  R2UR UR7, R13 ;  /* 0x000000000d0772ca */ /* 0x000fe200000e0000 */
[----:B------:R-:W-:Y:S01]  /*15e70*/  VIADD R5, R7, 0x400 ;  /* 0x0000040007057836 */ /* 0x000fe20000000000 */
[----:B------:R-:W-:Y:S01]  /*15e80*/  PLOP3.LUT P2, PT, PT, PT, PT, 0x80, 0x0 ;  /* 0x000000000000781c */ /* 0x000fe20003f4f070 */
[----:B------:R-:W-:-:S12]  /*15e90*/  UIADD3.X UR5, URZ, UR41, URZ, UP0, !UPT ;  /* 0x000000293f057290 */ /* 0x000fd800087fe43f */
.L_x_599:
        /* <DEDUP_REMOVED lines=15> */
.L_x_600:
        /* <DEDUP_REMOVED lines=15> */
.L_x_601:
        /* <DEDUP_REMOVED lines=10> */
.L_x_587:
[----:B------:R-:W-:Y:S05]  /*16120*/  BSYNC B1 ;  /* 0x0000000000017941 */ /* 0x000fea0003800000 */
.L_x_586:
[----:B------:R-:W2:Y:S01]  /*16130*/  LDL.LU R8, [R1+0x4] ;  /* 0x0000040001087983 */ /* 0x000ea20000300800 */
[----:B------:R-:W-:Y:S01]  /*16140*/  VIADD R29, R29, 0x1 ;  /* 0x000000011d1d7836 */ /* 0x000fe20000000000 */
[C---:B------:R-:W-:Y:S02]  /*16150*/  ISETP.GT.AND P3, PT, R10.reuse, R3, PT ;  /* 0x000000030a00720c */ /* 0x040fe40003f64270 */
[----:B------:R-:W-:Y:S02]  /*16160*/  IADD3 R10, R10, -0x1, RZ ;  /* 0xffffffff0a0a7810 */ /* 0x000fe40007ffe0ff */
[----:B------:R-:W-:-:S04]  /*16170*/  ISETP.NE.AND P2, PT, R29, 0x2, PT ;  /* 0x000000021d00780c */ /* 0x000fc80003f45270 */
[----:B------:R-:W-:Y:S02]  /*16180*/  SEL R5, RZ, 0x1, P2 ;  /* 0x00000001ff057807 */ /* 0x000fe40001000000 */
[----:B------:R-:W-:Y:S02]  /*16190*/  SEL R29, R29, RZ, P2 ;  /* 0x000000ff1d1d7207 */ /* 0x000fe40001000000 */
[----:B--2---:R-:W-:-:S05]  /*161a0*/  LOP3.LUT R8, R8, R5, RZ, 0x3c, !PT ;  /* 0x0000000508087212 */ /* 0x004fca00078e3cff */
[----:B------:R2:W-:Y:S01]  /*161b0*/  STL [R1+0x4], R8 ;  /* 0x0000040801007387 */ /* 0x0005e20000100800 */
[----:B------:R-:W-:Y:S05]  /*161c0*/  @P3 BRA `(.L_x_602) ;  /* 0xfffffff400a43947 */ /* 0x000fea000383ffff */
.L_x_564:
[----:B------:R-:W-:Y:S05]  /*161d0*/  BSYNC B0 ;  /* 0x0000000000007941 */ /* 0x000fea0003800000 */
.L_x_563:
[----:B------:R-:W-:Y:S05]  /*161e0*/  @!P0 WARPSYNC.ALL ;  /* 0x0000000000008948 */ /* 0x000fea0003800000 */
[----:B------:R-:W-:Y:S01]  /*161f0*/  @!P0 BAR.SYNC.DEFER_BLOCKING 0xc, 0x200 ;  /* 0x0308000000008b1d */ /* 0x000fe20000010000 */
[----:B------:R-:W-:-:S05]  /*16200*/  IMAD.MOV.U32 R0, RZ, RZ, RZ ;  /* 0x000000ffff007224 */ /* 0x000fca00078e00ff */
[----:B------:R-:W-:Y:S04]  /*16210*/  BSSY B0, `(.L_x_603) ;  /* 0x000001e000007945 */ /* 0x000fe80003800000 */
[----:B------:R-:W-:Y:S05]  /*16220*/  @!P1 BRA `(.L_x_604) ;  /* 0x0000000000709947 */ /* 0x000fea0003800000 */
[----:B------:R-:W-:-:S13]  /*16230*/  ISETP.NE.AND P0, PT, R4, RZ, PT ;  /* 0x000000ff0400720c */ /* 0x000fda0003f05270 */
[----:B------:R-:W3:Y:S02]  /*16240*/  @!P0 LDC R4, c[0x0][0x9f0] ;  /* 0x00027c00ff048b82 */ /* 0x000ee40000000800 */
[-C--:B---3--:R-:W-:Y:S02]  /*16250*/  IABS R0, R4.reuse ;  /* 0x0000000400007213 */ /* 0x088fe40000000000 */
[----:B0-----:R-:W-:Y:S02]  /*16260*/  IABS R6, R4 ;  /* 0x0000000400067213 */ /* 0x001fe40000000000 */
[----:B------:R-:W0:Y:S03]  /*16270*/  I2F.RP R2, R0 ;  /* 0x0000000000027306 */ /* 0x000e260000209400 */
[----:B------:R-:W-:-:S05]  /*16280*/  IMAD.MOV R6, RZ, RZ, -R6 ;  /* 0x000000ffff067224 */ /* 0x000fca00078e0a06 */
[----:B0-----:R-:W0:Y:S02]  /*16290*/  MUFU.RCP R2, R2 ;  /* 0x0000000200027308 */ /* 0x001e240000001000 */
[----:B0-----:R-:W-:-:S06]  /*162a0*/  VIADD R2, R2, 0xffffffe ;  /* 0x0ffffffe02027836 */ /* 0x001fcc0000000000 */
[----:B------:R-:W0:Y:S02]  /*162b0*/  F2I.FTZ.U32.TRUNC.NTZ R3, R2 ;  /* 0x0000000200037305 */ /* 0x000e24000021f000 */
[----:B0-----:R-:W-:-:S04]  /*162c0*/  IMAD.MOV R2, RZ, RZ, -R3 ;  /* 0x000000ffff027224 */ /* 0x001fc800078e0a03 */
[----:B------:R-:W-:Y:S02]  /*162d0*/  IMAD R5, R2, R0, RZ ;  /* 0x0000000002057224 */ /* 0x000fe400078e02ff */
[----:B------:R-:W-:-:S04]  /*162e0*/  IMAD.MOV.U32 R2, RZ, RZ, RZ ;  /* 0x000000ffff027224 */ /* 0x000fc800078e00ff */
[----:B------:R-:W-:Y:S01]  /*162f0*/  IMAD.HI.U32 R2, R3, R5, R2 ;  /* 0x0000000503027227 */ /* 0x000fe200078e0002 */
[----:B------:R-:W-:-:S04]  /*16300*/  IADD3 R5, R20, -0x1, R4 ;  /* 0xffffffff14057810 */ /* 0x000fc80007ffe004 */
[----:B------:R-:W-:Y:S02]  /*16310*/  IABS R3, R5 ;  /* 0x0000000500037213 */ /* 0x000fe40000000000 */
[----:B------:R-:W-:-:S03]  /*16320*/  LOP3.LUT R5, R5, R4, RZ, 0x3c, !PT ;  /* 0x0000000405057212 */ /* 0x000fc600078e3cff */
[----:B------:R-:W-:Y:S01]  /*16330*/  IMAD.HI.U32 R2, R2, R3, RZ ;  /* 0x0000000302027227 */ /* 0x000fe200078e00ff */
[----:B------:R-:W-:-:S03]  /*16340*/  ISETP.GE.AND P2, PT, R5, RZ, PT ;  /* 0x000000ff0500720c */ /* 0x000fc60003f46270 */
[----:B------:R-:W-:-:S05]  /*16350*/  IMAD R3, R2, R6, R3 ;  /* 0x0000000602037224 */ /* 0x000fca00078e0203 */
[----:B------:R-:W-:-:S13]  /*16360*/  ISETP.GT.U32.AND P1, PT, R0, R3, PT ;  /* 0x000000030000720c */ /* 0x000fda0003f24070 */
[-C--:B------:R-:W-:Y:S01]  /*16370*/  @!P1 IADD3 R3, R3, -R0.reuse, RZ ;  /* 0x8000000003039210 */ /* 0x080fe20007ffe0ff */
[----:B------:R-:W-:Y:S01]  /*16380*/  @!P1 VIADD R2, R2, 0x1 ;  /* 0x0000000102029836 */ /* 0x000fe20000000000 */
[----:B------:R-:W-:Y:S02]  /*16390*/  ISETP.NE.AND P1, PT, R4, RZ, PT ;  /* 0x000000ff0400720c */ /* 0x000fe40003f25270 */
[----:B------:R-:W-:-:S13]  /*163a0*/  ISETP.GE.U32.AND P0, PT, R3, R0, PT ;  /* 0x000000000300720c */ /* 0x000fda0003f06070 */
[----:B------:R-:W-:-:S04]  /*163b0*/  @P0 VIADD R2, R2, 0x1 ;  /* 0x0000000102020836 */ /* 0x000fc80000000000 */
[----:B------:R-:W-:-:S04]  /*163c0*/  IMAD.MOV.U32 R0, RZ, RZ, R2 ;  /* 0x000000ffff007224 */ /* 0x000fc800078e0002 */
[----:B------:R-:W-:Y:S01]  /*163d0*/  @!P2 IMAD.MOV R0, RZ, RZ, -R0 ;  /* 0x000000ffff00a224 */ /* 0x000fe200078e0a00 */
[----:B------:R-:W-:-:S07]  /*163e0*/  @!P1 LOP3.LUT R0, RZ, R4, RZ, 0x33, !PT ;  /* 0x00000004ff009212 */ /* 0x000fce00078e33ff */
.L_x_604:
[----:B------:R-:W-:Y:S05]  /*163f0*/  BSYNC B0 ;  /* 0x0000000000007941 */ /* 0x000fea0003800000 */
.L_x_603:
[-C--:B------:R-:W-:Y:S01]  /*16400*/  IMAD R2, R21, R0.reuse, RZ ;  /* 0x0000000015027224 */ /* 0x080fe200078e02ff */
[----:B------:R-:W-:Y:S04]  /*16410*/  BSSY B7, `(.L_x_605) ;  /* 0x0000347000077945 */ /* 0x000fe80003800000 */
[----:B------:R-:W-:Y:S01]  /*16420*/  VIADDMNMX R26, R2, R0, R20, PT ;  /* 0x00000000021a7246 */ /* 0x000fe20003800114 */
[----:B------:R3:W-:Y:S03]  /*16430*/  STL [R1+0x24], R2 ;  /* 0x0000240201007387 */ /* 0x0007e60000100800 */
[----:B------:R-:W-:Y:S01]  /*16440*/  ISETP.GT.AND P0, PT, R26, R2, PT ;  /* 0x000000021a00720c */ /* 0x000fe20003f04270 */
[----:B------:R3:W-:-:S12]  /*16450*/  STL [R1+0x40], R26 ;  /* 0x0000401a01007387 */ /* 0x0007d80000100800 */
[----:B---3--:R-:W-:Y:S05]  /*16460*/  @P0 BRA `(.L_x_606) ;  /* 0x0000000000440947 */ /* 0x008fea0003800000 */
[----:B------:R-:W3:Y:S02]  /*16470*/  S2R R2, SR_TID.X ;  /* 0x0000000000027919 */ /* 0x000ee40000002100 */
[----:B---3--:R-:W-:-:S04]  /*16480*/  LOP3.LUT R2, R2, 0x7f, RZ, 0xc0, !PT ;  /* 0x0000007f02027812 */ /* 0x008fc800078ec0ff */
[----:B------:R-:W-:-:S13]  /*16490*/  ISETP.NE.AND P0, PT, R2, RZ, PT ;  /* 0x000000ff0200720c */ /* 0x000fda0003f05270 */
[----:B------:R-:W-:Y:S05]  /*164a0*/  @P0 BRA `(.L_x_607) ;  /* 0x0000003000f40947 */ /* 0x000fea0003800000 */
[----:B------:R-:W3:Y:S01]  /*164b0*/  S2R R5, SR_LANEID ;  /* 0x0000000000057919 */ /* 0x000ee20000000000 */
[----:B------:R-:W-:Y:S01]  /*164c0*/  VOTEU.ANY UR4, UPT, PT ;  /* 0x0000000000047886 */ /* 0x000fe200038e0100 */
[----:B------:R-:W4:Y:S01]  /*164d0*/  LDC.64 R2, c[0x0][0xc60] ;  /* 0x00031800ff027b82 */ /* 0x000f220000000a00 */
[----:B------:R-:W3:Y:S02]  /*164e0*/  FLO.U32 R0, UR4 ;  /* 0x0000000400007d00 */ /* 0x000ee400080e0000 */
[----:B---3--:R-:W-:-:S06]  /*164f0*/  ISETP.EQ.U32.AND P0, PT, R0, R5, PT ;  /* 0x000000050000720c */ /* 0x008fcc0003f02070 */
[----:B------:R-:W4:Y:S07]  /*16500*/  POPC R5, UR4 ;  /* 0x0000000400057d09 */ /* 0x000f2e0008000000 */
[----:B----4-:R-:W3:Y:S01]  /*16510*/  @P0 ATOMG.E.ADD.STRONG.GPU PT, R3, desc[UR42][R2.64], R5 ;  /* 0x00000005020309a8 */ /* 0x010ee200081ee1ea */
[----:B------:R-:W4:Y:S02]  /*16520*/  S2R R4, SR_LTMASK ;  /* 0x0000000000047919 */ /* 0x000f240000003900 */
[----:B----4-:R-:W-:-:S04]  /*16530*/  LOP3.LUT R4, R4, UR4, RZ, 0xc0, !PT ;  /* 0x0000000404047c12 */ /* 0x010fc8000f8ec0ff */
[----:B------:R-:W4:Y:S01]  /*16540*/  POPC R7, R4 ;  /* 0x0000000400077309 */ /* 0x000f220000000000 */
[----:B---3--:R-:W4:Y:S02]  /*16550*/  SHFL.IDX PT, R0, R3, R0, 0x1f ;  /* 0x00001f0003007589 */ /* 0x008f2400000e0000 */
[----:B----4-:R-:W-:Y:S01]  /*16560*/  IADD3 R24, R0, UR37, R7 ;  /* 0x0000002500187c10 */ /* 0x010fe2000fffe007 */
[----:B------:R-:W-:Y:S06]  /*16570*/  BRA `(.L_x_607) ;  /* 0x0000003000c07947 */ /* 0x000fec0003800000 */
.L_x_606:
        /* <DEDUP_REMOVED lines=8> */
[----:B------:R-:W-:Y:S01]  /*16600*/  MOV R4, UR6 ;  /* 0x0000000600047c02 */ /* 0x000fe20008000f00 */
[----:B------:R-:W-:Y:S01]  /*16610*/  IMAD.U32 R5, RZ, RZ, UR7 ;  /* 0x00000007ff057e24 */ /* 0x000fe2000f8e00ff */
[----:B------:R-:W3:Y:S01]  /*16620*/  LDC.64 R2, c[0x4][R2] ;  /* 0x0100000002027b82 */ /* 0x000ee20000000a00 */
[----:B0-----:R-:W-:Y:S01]  /*16630*/  IMAD.U32 R6, RZ, RZ, UR8 ;  /* 0x00000008ff067e24 */ /* 0x001fe2000f8e00ff */
[----:B--2---:R-:W-:Y:S01]  /*16640*/  MOV R8, 0x70 ;  /* 0x0000007000087802 */ /* 0x004fe20000000f00 */
[----:B------:R-:W-:Y:S02]  /*16650*/  IMAD.U32 R7, RZ, RZ, UR9 ;  /* 0x00000009ff077e24 */ /* 0x000fe4000f8e00ff */
[----:B------:R-:W-:-:S02]  /*16660*/  IMAD.U32 R10, RZ, RZ, UR4 ;  /* 0x00000004ff0a7e24 */ /* 0x000fc4000f8e00ff */
[----:B------:R-:W-:Y:S02]  /*16670*/  IMAD.U32 R11, RZ, RZ, UR5 ;  /* 0x00000005ff0b7e24 */ /* 0x000fe4000f8e00ff */
[----:B------:R-:W-:Y:S02]  /*16680*/  IMAD.MOV.U32 R12, RZ, RZ, 0x1 ;  /* 0x00000001ff0c7424 */ /* 0x000fe400078e00ff */
[----:B------:R-:W-:-:S07]  /*16690*/  IMAD.MOV.U32 R13, RZ, RZ, RZ ;  /* 0x000000ffff0d7224 */ /* 0x000fce00078e00ff */
[----:B------:R-:W-:-:S07]  /*166a0*/  LEPC R20, `(.L_x_609) ;  /* 0x000000001014794e */ /* 0x000fce0000000000 */
[----:B-1-3--:R-:W-:Y:S05]  /*166b0*/  CALL.ABS.NOINC R2 ;  /* 0x0000000002007343 */ /* 0x00afea0003c00000 */
.L_x_609:
[----:B------:R-:W-:Y:S05]  /*166c0*/  BSYNC B6 ;  /* 0x0000000000067941 */ /* 0x000fea0003800000 */
.L_x_608:
        /* <DEDUP_REMOVED lines=8> */
[----:B------:R3:W4:Y:S01]  /*16750*/  LDC.64 R2, c[0x4][R23] ;  /* 0x0100000017027b82 */ /* 0x0007220000000a00 */
[----:B------:R-:W-:Y:S01]  /*16760*/  IMAD.U32 R4, RZ, RZ, UR6 ;  /* 0x00000006ff047e24 */ /* 0x000fe2000f8e00ff */
[----:B0-----:R-:W-:Y:S01]  /*16770*/  MOV R6, UR8 ;  /* 0x0000000800067c02 */ /* 0x001fe20008000f00 */
[----:B------:R-:W-:Y:S01]  /*16780*/  IMAD.U32 R5, RZ, RZ, UR7 ;  /* 0x00000007ff057e24 */ /* 0x000fe2000f8e00ff */
[----:B------:R-:W-:Y:S01]  /*16790*/  MOV R13, RZ ;  /* 0x000000ff000d7202 */ /* 0x000fe20000000f00 */
[----:B------:R-:W-:Y:S02]  /*167a0*/  IMAD.U32 R7, RZ, RZ, UR9 ;  /* 0x00000009ff077e24 */ /* 0x000fe4000f8e00ff */
[----:B------:R-:W-:-:S02]  /*167b0*/  IMAD.U32 R10, RZ, RZ, UR4 ;  /* 0x00000004ff0a7e24 */ /* 0x000fc4000f8e00ff */
[----:B------:R-:W-:Y:S02]  /*167c0*/  IMAD.U32 R11, RZ, RZ, UR5 ;  /* 0x00000005ff0b7e24 */ /* 0x000fe4000f8e00ff */
[----:B--2---:R-:W-:Y:S02]  /*167d0*/  IMAD.MOV.U32 R8, RZ, RZ, 0x70 ;  /* 0x00000070ff087424 */ /* 0x004fe400078e00ff */
[----:B---3--:R-:W-:-:S07]  /*167e0*/  IMAD.MOV.U32 R12, RZ, RZ, 0x1 ;  /* 0x00000001ff0c7424 */ /* 0x008fce00078e00ff */
[----:B------:R-:W-:-:S07]  /*167f0*/  LEPC R20, `(.L_x_612) ;  /* 0x000000001014794e */ /* 0x000fce0000000000 */
[----:B-1--4-:R-:W-:Y:S05]  /*16800*/  CALL.ABS.NOINC R2 ;  /* 0x0000000002007343 */ /* 0x012fea0003c00000 */
.L_x_612:
[----:B------:R0:W1:Y:S01]  /*16810*/  LDC.64 R2, c[0x4][R23] ;  /* 0x0100000017027b82 */ /* 0x0000620000000a00 */
[----:B------:R-:W-:Y:S01]  /*16820*/  ULDC.64 UR4, c[0x4][0x88] ;  /* 0x0100220000047ab9 */ /* 0x000fe20000000a00 */
[----:B------:R-:W-:Y:S01]  /*16830*/  ULDC.64 UR6, c[0x4][0x90] ;  /* 0x0100240000067ab9 */ /* 0x000fe20000000a00 */
[----:B------:R-:W-:Y:S01]  /*16840*/  ULDC.64 UR8, c[0x4][0x18] ;  /* 0x0100060000087ab9 */ /* 0x000fe20000000a00 */
[----:B------:R-:W-:Y:S01]  /*16850*/  IMAD.U32 R4, RZ, RZ, UR4 ;  /* 0x00000004ff047e24 */ /* 0x000fe2000f8e00ff */
[----:B------:R-:W-:Y:S01]  /*16860*/  MOV R11, UR9 ;  /* 0x00000009000b7c02 */ /* 0x000fe20008000f00 */
        /* <DEDUP_REMOVED lines=9> */
.L_x_611:
[----:B------:R-:W-:Y:S05]  /*16900*/  BSYNC B6 ;  /* 0x0000000000067941 */ /* 0x000fea0003800000 */
.L_x_610:
[----:B------:R-:W3:Y:S01]  /*16910*/  LDL R20, [R1+0xc] ;  /* 0x00000c0001147983 */ /* 0x000ee20000100800 */
[----:B------:R-:W-:Y:S01]  /*16920*/  ULDC.64 UR4, c[0x0][0x9f8] ;  /* 0x00027e0000047ab9 */ /* 0x000fe20000000a00 */
[----:B------:R-:W-:Y:S01]  /*16930*/  IMAD.MOV.U32 R23, RZ, RZ, R26 ;  /* 0x000000ffff177224 */ /* 0x000fe200078e001a */
[----:B------:R-:W-:Y:S01]  /*16940*/  ISETP.NE.U32.AND P0, PT, RZ, UR4, PT ;  /* 0x00000004ff007c0c */ /* 0x000fe2000bf05070 */
[----:B------:R-:W4:Y:S01]  /*16950*/  LDL R26, [R1+0x20] ;  /* 0x00002000011a7983 */ /* 0x000f220000100800 */
[----:B------:R-:W0:Y:S02]  /*16960*/  LDC R5, c[0x0][0x430] ;  /* 0x00010c00ff057b82 */ /* 0x000e240000000800 */
[----:B------:R-:W-:Y:S01]  /*16970*/  ISETP.NE.AND.EX P0, PT, RZ, UR5, PT, P0 ;  /* 0x00000005ff007c0c */ /* 0x000fe2000bf05300 */
[----:B------:R-:W2:-:S12]  /*16980*/  LDL R21, [R1+0x28] ;  /* 0x0000280001157983 */ /* 0x000e980000100800 */
[----:B------:R-:W-:Y:S01]  /*16990*/  @P0 IADD3 R2, P1, R18, UR4, RZ ;  /* 0x0000000412020c10 */ /* 0x000fe2000ff3e0ff */
[----:B------:R-:W1:Y:S01]  /*169a0*/  S2R R4, SR_TID.X ;  /* 0x0000000000047919 */ /* 0x000e620000002100 */
[----:B------:R-:W1:Y:S02]  /*169b0*/  S2R R0, SR_TID.X ;  /* 0x0000000000007919 */ /* 0x000e640000002100 */
[----:B------:R-:W-:Y:S01]  /*169c0*/  @P0 IADD3.X R3, R22, UR5, RZ, P1, !PT ;  /* 0x0000000516030c10 */ /* 0x000fe20008ffe4ff */
[----:B------:R-:W-:Y:S01]  /*169d0*/  ULDC UR4, c[0x0][0x2f4] ;  /* 0x0000bd0000047ab9 */ /* 0x000fe20000000800 */
[----:B0-----:R-:W-:-:S03]  /*169e0*/  ISETP.NE.AND P1, PT, R5, 0x1, PT ;  /* 0x000000010500780c */ /* 0x001fc60003f25270 */
[----:B---3--:R0:W3:Y:S01]  /*169f0*/  @P0 LDG.E R20, desc[UR42][R2.64] ;  /* 0x0000002a02140981 */ /* 0x0080e2000c1e1900 */
[----:B------:R-:W-:Y:S01]  /*16a00*/  IADD3 R23, R23, -0x1, RZ ;  /* 0xffffffff17177810 */ /* 0x000fe20007ffe0ff */
[----:B-1----:R-:W-:Y:S01]  /*16a10*/  IMAD.SHL.U32 R4, R4, 0x20, RZ ;  /* 0x0000002004047824 */ /* 0x002fe200078e00ff */
[----:B------:R-:W-:-:S07]  /*16a20*/  LOP3.LUT R0, R0, 0x7f, RZ, 0xc0, !PT ;  /* 0x0000007f00007812 */ /* 0x000fce00078ec0ff */
[----:B0-----:R-:W0:Y:S01]  /*16a30*/  @P1 LDC R2, c[0x0][0x434] ;  /* 0x00010d00ff021b82 */ /* 0x001e220000000800 */
[----:B------:R-:W-:Y:S01]  /*16a40*/  IMAD.SHL.U32 R10, R23, 0x80, RZ ;  /* 0x00000080170a7824 */ /* 0x000fe200078e00ff */
[----:B------:R-:W-:Y:S02]  /*16a50*/  SHF.R.U32.HI R0, RZ, 0x2, R0 ;  /* 0x00000002ff007819 */ /* 0x000fe40000011600 */
[----:B------:R-:W-:-:S04]  /*16a60*/  LOP3.LUT R4, R4, 0x60, RZ, 0xc0, !PT ;  /* 0x0000006004047812 */ /* 0x000fc800078ec0ff */
[----:B------:R-:W1:Y:S01]  /*16a70*/  @P1 LDC R3, c[0x0][0x438] ;  /* 0x00010e00ff031b82 */ /* 0x000e620000000800 */
[----:B------:R-:W-:Y:S01]  /*16a80*/  LOP3.LUT R0, R10, R0, R4, 0xfe, !PT ;  /* 0x000000000a007212 */ /* 0x000fe200078efe04 */
[----:B------:R-:W4:Y:S01]  /*16a90*/  S2R R11, SR_TID.X ;  /* 0x00000000000b7919 */ /* 0x000f220000002100 */
[----:B------:R-:W-:Y:S01]  /*16aa0*/  LOP3.LUT R19, R19, 0xfffffff7, RZ, 0xc0, !PT ;  /* 0xfffffff713137812 */ /* 0x000fe200078ec0ff */
[----:B----4-:R-:W-:-:S05]  /*16ab0*/  IMAD.SHL.U32 R11, R11, 0x8, RZ ;  /* 0x000000080b0b7824 */ /* 0x010fca00078e00ff */
[----:B------:R-:W-:-:S04]  /*16ac0*/  LOP3.LUT R11, R11, 0x18, RZ, 0xc0, !PT ;  /* 0x000000180b0b7812 */ /* 0x000fc800078ec0ff */
[----:B------:R-:W-:Y:S01]  /*16ad0*/  LOP3.LUT R12, R11, 0x20, RZ, 0xfc, !PT ;  /* 0x000000200b0c7812 */ /* 0x000fe200078efcff */
[----:B------:R-:W-:Y:S01]  /*16ae0*/  UMOV UR5, 0xffffffff ;  /* 0xffffffff00057882 */ /* 0x000fe20000000000 */
[----:B---3--:R-:W-:Y:S01]  /*16af0*/  @P0 STL [R1+0xc], R20 ;  /* 0x00000c1401000387 */ /* 0x008fe20000100800 */
[C---:B------:R-:W-:Y:S01]  /*16b00*/  ISETP.GE.AND P0, PT, R0.reuse, R26, PT ;  /* 0x0000001a0000720c */ /* 0x040fe20003f06270 */
[----:B--2---:R-:W-:-:S04]  /*16b10*/  IMAD.IADD R0, R0, 0x1, R21 ;  /* 0x0000000100007824 */ /* 0x004fc800078e0215 */
[----:B0-----:R-:W-:-:S04]  /*16b20*/  @P1 IMAD.HI.U32 R2, R0, R2, RZ ;  /* 0x0000000200021227 */ /* 0x001fc800078e00ff */
[----:B------:R-:W-:Y:S01]  /*16b30*/  IMAD.MOV.U32 R6, RZ, RZ, R0 ;  /* 0x000000ffff067224 */ /* 0x000fe200078e0000 */
[----:B-1----:R-:W-:-:S03]  /*16b40*/  @P1 SHF.R.U32.HI R6, RZ, R3, R2 ;  /* 0x00000003ff061219 */ /* 0x002fc60000011602 */
[----:B------:R-:W0:Y:S01]  /*16b50*/  @!P0 LDC.64 R2, c[0x0][0x428] ;  /* 0x00010a00ff028b82 */ /* 0x000e220000000a00 */
[----:B------:R-:W-:Y:S01]  /*16b60*/  SHF.R.S32.HI R8, RZ, 0x1f, R20 ;  /* 0x0000001fff087819 */ /* 0x000fe20000011414 */
[--C-:B------:R-:W-:Y:S01]  /*16b70*/  IMAD.MOV R4, RZ, RZ, -R6.reuse ;  /* 0x000000ffff047224 */ /* 0x100fe200078e0a06 */
[----:B------:R-:W-:-:S03]  /*16b80*/  @!P0 SHF.R.S32.HI R7, RZ, 0x1f, R6 ;  /* 0x0000001fff078819 */ /* 0x000fc60000011406 */
[----:B------:R-:W-:Y:S02]  /*16b90*/  IMAD R4, R5, R4, R0 ;  /* 0x0000000405047224 */ /* 0x000fe400078e0200 */
[-C--:B0-----:R-:W-:Y:S02]  /*16ba0*/  @!P0 IMAD R0, R8, R2.reuse, RZ ;  /* 0x0000000208008224 */ /* 0x081fe400078e02ff */
[----:B------:R-:W-:-:S04]  /*16bb0*/  @!P0 IMAD.WIDE.U32 R6, R20, R2, R6 ;  /* 0x0000000214068225 */ /* 0x000fc800078e0006 */
[----:B------:R-:W-:Y:S02]  /*16bc0*/  @!P0 IMAD R0, R20, R3, R0 ;  /* 0x0000000314008224 */ /* 0x000fe400078e0200 */
[----:B------:R-:W0:Y:S01]  /*16bd0*/  @!P0 LDC.64 R2, c[0x0][0x418] ;  /* 0x00010600ff028b82 */ /* 0x000e220000000a00 */
[----:B------:R-:W-:Y:S01]  /*16be0*/  IMAD.U32 R5, RZ, RZ, UR38 ;  /* 0x00000026ff057e24 */ /* 0x000fe2000f8e00ff */
[----:B------:R0:W-:Y:S01]  /*16bf0*/  STL [R1+0x2c], R8 ;  /* 0x00002c0801007387 */ /* 0x0001e20000100800 */
[----:B------:R-:W-:-:S03]  /*16c00*/  @!P0 IMAD.IADD R0, R7, 0x1, R0 ;  /* 0x0000000107008824 */ /* 0x000fc600078e0200 */
[----:B------:R-:W-:Y:S02]  /*16c10*/  ISETP.NE.AND P2, PT, R5, 0x3, PT ;  /* 0x000000030500780c */ /* 0x000fe40003f45270 */
[C---:B0-----:R-:W-:Y:S02]  /*16c20*/  @!P0 LEA R8, P1, R6.reuse, R2, 0x2 ;  /* 0x0000000206088211 */ /* 0x041fe400078210ff */
[----:B------:R-:W-:Y:S02]  /*16c30*/  MOV R2, RZ ;  /* 0x000000ff00027202 */ /* 0x000fe40000000f00 */
[----:B------:R-:W-:-:S05]  /*16c40*/  @!P0 LEA.HI.X R9, R6, R3, R0, 0x2, P1 ;  /* 0x0000000306098211 */ /* 0x000fca00008f1400 */
[----:B------:R0:W5:Y:S01]  /*16c50*/  @!P0 LDG.E R2, desc[UR42][R8.64] ;  /* 0x0000002a08028981 */ /* 0x000162000c1e1900 */
[----:B------:R-:W-:Y:S02]  /*16c60*/  ISETP.GE.AND P0, PT, R11, UR4, PT ;  /* 0x000000040b007c0c */ /* 0x000fe4000bf06270 */
[----:B------:R-:W-:-:S04]  /*16c70*/  @P2 LOP3.LUT R19, R19, 0x8, RZ, 0xfc, !PT ;  /* 0x0000000813132812 */ /* 0x000fc800078efcff */
        /* <DEDUP_REMOVED lines=10> */
.L_x_738:
[----:B------:R-:W-:Y:S05]  /*16d20*/  @!P2 BRA `(.L_x_614) ;  /* 0x000000000004a947 */ /* 0x000fea0003800000 */
[----:B------:R-:W-:Y:S01]  /*16d30*/  BPT.TRAP 0x1 ;  /* 0x000000040000795c */ /* 0x000fe20000300000 */
.L_x_614:
[----:B------:R-:W2:Y:S01]  /*16d40*/  LDL R5, [R1] ;  /* 0x0000000001057983 */ /* 0x000ea20000100800 */
[----:B------:R-:W-:Y:S01]  /*16d50*/  SHF.R.S32.HI R3, RZ, 0x1f, R4 ;  /* 0x0000001fff037819 */ /* 0x000fe20000011404 */
[----:B------:R-:W-:Y:S01]  /*16d60*/  ULDC.64 UR4, c[0x0][0x328] ;  /* 0x0000ca0000047ab9 */ /* 0x000fe20000000a00 */
[----:B-----5:R-:W-:Y:S01]  /*16d70*/  SHF.R.S32.HI R8, RZ, 0x1f, R2 ;  /* 0x0000001fff087819 */ /* 0x020fe20000011402 */
[----:B------:R-:W-:Y:S01]  /*16d80*/  IMAD.WIDE.U32 R6, R4, UR4, RZ ;  /* 0x0000000404067c25 */ /* 0x000fe2000f8e00ff */
[----:B------:R-:W-:Y:S01]  /*16d90*/  ULDC.64 UR6, c[0x0][0x318] ;  /* 0x0000c60000067ab9 */ /* 0x000fe20000000a00 */
[----:B------:R-:W-:Y:S02]  /*16da0*/  BSSY B0, `(.L_x_615) ;  /* 0x0000012000007945 */ /* 0x000fe40003800000 */
[----:B------:R-:W-:-:S04]  /*16db0*/  IMAD R0, R3, UR4, RZ ;  /* 0x0000000403007c24 */ /* 0x000fc8000f8e02ff */
        /* <DEDUP_REMOVED lines=8> */
[----:B------:R-:W-:Y:S02]  /*16e40*/  IMAD R0, R28, 0x8, R16 ;  /* 0x000000081c007824 */ /* 0x000fe400078e0210 */
[----:B------:R-:W-:-:S04]  /*16e50*/  IMAD.WIDE.U32 R6, R17, UR4, R6 ;  /* 0x0000000411067c25 */ /* 0x000fc8000f8e0006 */
[----:B------:R-:W-:Y:S01]  /*16e60*/  IMAD R22, R17, UR5, R7 ;  /* 0x0000000511167c24 */ /* 0x000fe2000f8e0207 */
[----:B------:R-:W-:-:S04]  /*16e70*/  LEA R18, P0, R6, UR6, 0x1 ;  /* 0x0000000606127c11 */ /* 0x000fc8000f8008ff */
[----:B------:R-:W-:Y:S02]  /*16e80*/  LEA.HI.X R22, R6, UR7, R22, 0x1, P0 ;  /* 0x0000000706167c11 */ /* 0x000fe400080f0c16 */
[----:B--2---:R-:W-:-:S06]  /*16e90*/  SHF.L.U32 R5, R5, 0x1f, RZ ;  /* 0x0000001f05057819 */ /* 0x004fcc00000006ff */
[----:B------:R-:W0:Y:S02]  /*16ea0*/  SYNCS.PHASECHK.TRANS64.TRYWAIT P0, [R0+URZ+0x2d840], R5 ;  /* 0x02d84005000075a7 */ /* 0x000e24000800017f */
[----:B0-----:R-:W-:Y:S05]  /*16eb0*/  @!P0 BRA `(.L_x_616) ;  /* 0x0000004c00848947 */ /* 0x001fea0003800000 */
.L_x_739:
[----:B------:R-:W-:Y:S05]  /*16ec0*/  BSYNC B0 ;  /* 0x0000000000007941 */ /* 0x000fea0003800000 */
.L_x_615:
[----:B------:R-:W2:Y:S01]  /*16ed0*/  LDL R9, [R1+0x10] ;  /* 0x0000100001097983 */ /* 0x000ea20000100800 */
[----:B------:R-:W-:Y:S01]  /*16ee0*/  ULDC.64 UR4, c[0x0][0x300] ;  /* 0x0000c00000047ab9 */ /* 0x000fe20000000a00 */
[----:B------:R-:W-:Y:S02]  /*16ef0*/  ULDC.64 UR6, c[0x0][0x2e8] ;  /* 0x0000ba0000067ab9 */ /* 0x000fe40000000a00 */
[----:B------:R-:W3:Y:S01]  /*16f00*/  LDL R12, [R1+0x20] ;  /* 0x00002000010c7983 */ /* 0x000ee20000100800 */
[----:B------:R-:W1:Y:S01]  /*16f10*/  S2R R6, SR_TID.X ;  /* 0x0000000000067919 */ /* 0x000e620000002100 */
[----:B------:R-:W-:-:S04]  /*16f20*/  IMAD R3, R3, UR4, RZ ;  /* 0x0000000403037c24 */ /* 0x000fc8000f8e02ff */
[C---:B------:R-:W-:Y:S02]  /*16f30*/  IMAD R3, R4.reuse, UR5, R3 ;  /* 0x0000000504037c24 */ /* 0x040fe4000f8e0203 */
[----:B0-----:R-:W-:Y:S01]  /*16f40*/  IMAD.WIDE.U32 R4, R4, UR4, RZ ;  /* 0x0000000404047c25 */ /* 0x001fe2000f8e00ff */
[----:B------:R-:W-:-:S04]  /*16f50*/  ULDC.64 UR4, c[0x0][0x310] ;  /* 0x0000c40000047ab9 */ /* 0x000fc80000000a00 */
[----:B------:R-:W-:Y:S01]  /*16f60*/  IADD3 R5, R5, R3, RZ ;  /* 0x0000000305057210 */ /* 0x000fe20007ffe0ff */
[----:B------:R-:W-:Y:S01]  /*16f70*/  IMAD R8, R8, UR4, RZ ;  /* 0x0000000408087c24 */ /* 0x000fe2000f8e02ff */
[----:B-1----:R-:W-:-:S04]  /*16f80*/  LOP3.LUT R6, R6, 0x7f, RZ, 0xc0, !PT ;  /* 0x0000007f06067812 */ /* 0x002fc800078ec0ff */
[----:B------:R-:W-:Y:S02]  /*16f90*/  SHF.R.U32.HI R11, RZ, 0x2, R6 ;  /* 0x00000002ff0b7819 */ /* 0x000fe40000011606 */
[----:B------:R-:W0:Y:S01]  /*16fa0*/  S2R R6, SR_TID.X ;  /* 0x0000000000067919 */ /* 0x000e220000002100 */
[----:B------:R-:W-:-:S04]  /*16fb0*/  IMAD.WIDE.U32 R4, R2, UR4, R4 ;  /* 0x0000000402047c25 */ /* 0x000fc8000f8e0004 */
[----:B------:R-:W-:Y:S01]  /*16fc0*/  IMAD R2, R2, UR5, R8 ;  /* 0x0000000502027c24 */ /* 0x000fe2000f8e0208 */
[----:B------:R-:W-:-:S03]  /*16fd0*/  ULDC.64 UR4, c[0x0][0x308] ;  /* 0x0000c20000047ab9 */ /* 0x000fc60000000a00 */
[----:B------:R-:W-:Y:S02]  /*16fe0*/  IMAD.IADD R3, R5, 0x1, R2 ;  /* 0x0000000105037824 */ /* 0x000fe400078e0202 */
[----:B------:R-:W-:-:S04]  /*16ff0*/  IMAD.MOV.U32 R2, RZ, RZ, R4 ;  /* 0x000000ffff027224 */ /* 0x000fc800078e0004 */
[----:B------:R-:W-:Y:S01]  /*17000*/  IMAD.WIDE.U32 R4, R17, UR4, R2 ;  /* 0x0000000411047c25 */ /* 0x000fe2000f8e0002 */
[----:B------:R-:W-:-:S03]  /*17010*/  UMOV UR4, 0xffffffff ;  /* 0xffffffff00047882 */ /* 0x000fc60000000000 */
[----:B------:R-:W-:Y:S01]  /*17020*/  IMAD R7, R17, UR5, R5 ;  /* 0x0000000511077c24 */ /* 0x000fe2000f8e0205 */
[----:B------:R-:W-:-:S04]  /*17030*/  LEA R2, P0, R4, UR6, 0x1 ;  /* 0x0000000604027c11 */ /* 0x000fc8000f8008ff */
[----:B------:R-:W-:Y:S02]  /*17040*/  LEA.HI.X R7, R4, UR7, R7, 0x1, P0 ;  /* 0x0000000704077c11 */ /* 0x000fe400080f0c07 */
[C---:B------:R-:W-:Y:S02]  /*17050*/  LOP3.LUT P4, RZ, R19.reuse, 0x4, RZ, 0xc0, !PT ;  /* 0x0000000413ff7812 */ /* 0x040fe4000788c0ff */
[C---:B------:R-:W-:Y:S02]  /*17060*/  LOP3.LUT P3, RZ, R19.reuse, 0x2, RZ, 0xc0, !PT ;  /* 0x0000000213ff7812 */ /* 0x040fe4000786c0ff */
[----:B------:R-:W-:Y:S01]  /*17070*/  LOP3.LUT P2, RZ, R19, 0x1, RZ, 0xc0, !PT ;  /* 0x0000000113ff7812 */ /* 0x000fe2000784c0ff */
[----:B--2---:R-:W-:Y:S02]  /*17080*/  IMAD R8, R28, 0x3000, R9 ;  /* 0x000030001c087824 */ /* 0x004fe400078e0209 */
[----:B0-----:R-:W-:Y:S01]  /*17090*/  IMAD.SHL.U32 R9, R6, 0x8, RZ ;  /* 0x0000000806097824 */ /* 0x001fe200078e00ff */
[----:B---3--:R-:W-:-:S04]  /*170a0*/  IADD3 R3, -R11, R12, -R10 ;  /* 0x0000000c0b037210 */ /* 0x008fc80007ffe90a */
[----:B------:R-:W-:Y:S02]  /*170b0*/  LOP3.LUT R9, R9, 0x18, RZ, 0xc0, !PT ;  /* 0x0000001809097812 */ /* 0x000fe400078ec0ff */
[----:B------:R-:W-:Y:S01]  /*170c0*/  ISETP.GE.AND P0, PT, R3, 0x1, PT ;  /* 0x000000010300780c */ /* 0x000fe20003f06270 */
[----:B------:R-:W-:-:S12]  /*170d0*/  BRA.DIV UR4, `(.L_x_617) ;  /* 0x0000004e04107947 */ /* 0x000fd8000b800000 */
[----:B------:R-:W0:Y:S04]  /*170e0*/  SHFL.IDX PT, R4, R2, RZ, 0x1c1f ;  /* 0x001c1fff02047589 */ /* 0x000e2800000e0000 */
[----:B------:R-:W1:Y:S01]  /*170f0*/  SHFL.IDX PT, R6, R7, RZ, 0x1c1f ;  /* 0x001c1fff07067589 */ /* 0x000e6200000e0000 */
[----:B0-----:R-:W-:-:S05]  /*17100*/  @P0 LEA R5, P1, R9, R4, 0x1 ;  /* 0x0000000409050211 */ /* 0x001fca00078208ff */
[----:B-1----:R-:W-:Y:S01]  /*17110*/  @P0 IMAD.X R4, RZ, RZ, R6, P1 ;  /* 0x000000ffff040224 */ /* 0x002fe200008e0606 */
[----:B------:R-:W-:Y:S01]  /*17120*/  ISETP.GE.AND P1, PT, R3, 0x21, PT ;  /* 0x000000210300780c */ /* 0x000fe20003f26270 */
[----:B------:R-:W-:-:S03]  /*17130*/  @P0 IMAD R6, R8, 0x2, R16 ;  /* 0x0000000208060824 */ /* 0x000fc600078e0210 */
[----:B------:R-:W-:-:S04]  /*17140*/  @P0 LOP3.LUT R5, R5, R4, RZ, 0x3c, !PT ;  /* 0x0000000405050212 */ /* 0x000fc800078e3cff */
[----:B------:R-:W-:-:S04]  /*17150*/  @P0 LOP3.LUT R4, R5, R4, RZ, 0x3c, !PT ;  /* 0x0000000405040212 */ /* 0x000fc800078e3cff */
[----:B------:R-:W-:-:S05]  /*17160*/  @P0 LOP3.LUT R5, R5, R4, RZ, 0x3c, !PT ;  /* 0x0000000405050212 */ /* 0x000fca00078e3cff */
[----:B------:R-:W-:Y:S01]  /*17170*/  @!PT LDS RZ, [RZ] ;  /* 0x00000000fffff984 */ /* 0x000fe20000000800 */
[----:B------:R-:W-:Y:S04]  /*17180*/  @P0 LDGSTS.E.BYPASS.LTC128B.128 [R6+0x15400], desc[UR42][R4.64], !P4 ;  /* 0x1540000004060fae */ /* 0x000fe8000e101d6a */
[----:B------:R-:W-:Y:S04]  /*17190*/  @P0 LDGSTS.E.BYPASS.LTC128B.128 [R6+0x17400], desc[UR42][R4.64+0x40], !P3 ;  /* 0x1740004004060fae */ /* 0x000fe8000d901d6a */
[----:B------:R0:W-:Y:S04]  /*171a0*/  @P0 LDGSTS.E.BYPASS.LTC128B.128 [R6+0x19400], desc[UR42][R4.64+0x80], !P2 ;  /* 0x1940008004060fae */ /* 0x0001e8000d101d6a */
[----:B0-----:R-:W0:Y:S04]  /*171b0*/  SHFL.IDX PT, R4, R2, 0x1, 0x1c1f ;  /* 0x003c1f0002047f89 */ /* 0x001e2800000e0000 */
[----:B------:R-:W1:Y:S01]  /*171c0*/  SHFL.IDX PT, R6, R7, 0x1, 0x1c1f ;  /* 0x003c1f0007067f89 */ /* 0x000e6200000e0000 */
[----:B0-----:R-:W-:-:S04]  /*171d0*/  @P1 LEA R5, P0, R9, R4, 0x1 ;  /* 0x0000000409051211 */ /* 0x001fc800078008ff */
[----:B-1----:R-:W-:Y:S01]  /*171e0*/  @P1 IADD3.X R4, RZ, R6, RZ, P0, !PT ;  /* 0x00000006ff041210 */ /* 0x002fe200007fe4ff */
[----:B------:R-:W-:-:S03]  /*171f0*/  @P1 IMAD R6, R8, 0x2, R16 ;  /* 0x0000000208061824 */ /* 0x000fc600078e0210 */
[----:B------:R-:W-:-:S04]  /*17200*/  @P1 LOP3.LUT R5, R5, R4, RZ, 0x3c, !PT ;  /* 0x0000000405051212 */ /* 0x000fc800078e3cff */
[----:B------:R-:W-:-:S04]  /*17210*/  @P1 LOP3.LUT R4, R5, R4, RZ, 0x3c, !PT ;  /* 0x0000000405041212 */ /* 0x000fc800078e3cff */
[----:B------:R-:W-:-:S05]  /*17220*/  @P1 LOP3.LUT R5, R5, R4, RZ, 0x3c, !PT ;  /* 0x0000000405051212 */ /* 0x000fca00078e3cff */
[----:B------:R-:W-:Y:S04]  /*17230*/  @P1 LDGSTS.E.BYPASS.LTC128B.128 [R6+0x15c00], desc[UR42][R4.64], !P4 ;  /* 0x15c0000004061fae */ /* 0x000fe8000e101d6a */
[----:B------:R-:W-:Y:S04]  /*17240*/  @P1 LDGSTS.E.BYPASS.LTC128B.128 [R6+0x17c00], desc[UR42][R4.64+0x40], !P3 ;  /* 0x17c0004004061fae */ /* 0x000fe8000d901d6a */
[----:B------:R0:W-:Y:S01]  /*17250*/  @P1 LDGSTS.E.BYPASS.LTC128B.128 [R6+0x19c00], desc[UR42][R4.64+0x80], !P2 ;  /* 0x19c0008004061fae */ /* 0x0001e2000d101d6a */
[----:B------:R-:W-:-:S03]  /*17260*/  ISETP.GE.AND P1, PT, R3, 0x41, PT ;  /* 0x000000410300780c */ /* 0x000fc60003f26270 */
[----:B0-----:R-:W0:Y:S04]  /*17270*/  SHFL.IDX PT, R4, R2, 0x2, 0x1c1f ;  /* 0x005c1f0002047f89 */ /* 0x001e2800000e0000 */
[----:B------:R-:W1:Y:S04]  /*17280*/  SHFL.IDX PT, R6, R7, 0x2, 0x1c1f ;  /* 0x005c1f0007067f89 */ /* 0x000e6800000e0000 */
[----:B------:R-:W2:Y:S04]  /*17290*/  SHFL.IDX PT, R7, R7, 0x3, 0x1c1f ;  /* 0x007c1f0007077f89 */ /* 0x000ea800000e0000 */
[----:B------:R-:W3:Y:S01]  /*172a0*/  SHFL.IDX PT, R2, R2, 0x3, 0x1c1f ;  /* 0x007c1f0002027f89 */ /* 0x000ee200000e0000 */
[----:B0-----:R-:W-:-:S05]  /*172b0*/  @P1 LEA R5, P0, R9, R4, 0x1 ;  /* 0x0000000409051211 */ /* 0x001fca00078008ff */
[----:B-1----:R-:W-:Y:S02]  /*172c0*/  @P1 IMAD.X R4, RZ, RZ, R6, P0 ;  /* 0x000000ffff041224 */ /* 0x002fe400000e0606 */
[----:B------:R-:W-:-:S03]  /*172d0*/  @P1 IMAD R6, R8, 0x2, R16 ;  /* 0x0000000208061824 */ /* 0x000fc600078e0210 */
[----:B------:R-:W-:-:S04]  /*172e0*/  @P1 LOP3.LUT R5, R5, R4, RZ, 0x3c, !PT ;  /* 0x0000000405051212 */ /* 0x000fc800078e3cff */
[----:B------:R-:W-:-:S04]  /*172f0*/  @P1 LOP3.LUT R4, R5, R4, RZ, 0x3c, !PT ;  /* 0x0000000405041212 */ /* 0x000fc800078e3cff */
[----:B------:R-:W-:-:S05]  /*17300*/  @P1 LOP3.LUT R5, R5, R4, RZ, 0x3c, !PT ;  /* 0x0000000405051212 */ /* 0x000fca00078e3cff */
[----:B------:R1:W-:Y:S04]  /*17310*/  @P1 LDGSTS.E.BYPASS.LTC128B.128 [R6+0x16400], desc[UR42][R4.64], !P4 ;  /* 0x1640000004061fae */ /* 0x0003e8000e101d6a */
[----:B------:R1:W-:Y:S04]  /*17320*/  @P1 LDGSTS.E.BYPASS.LTC128B.128 [R6+0x18400], desc[UR42][R4.64+0x40], !P3 ;  /* 0x1840004004061fae */ /* 0x0003e8000d901d6a */
[----:B--23--:R1:W-:Y:S02]  /*17330*/  @P1 LDGSTS.E.BYPASS.LTC128B.128 [R6+0x1a400], desc[UR42][R4.64+0x80], !P2 ;  /* 0x1a40008004061fae */ /* 0x00c3e4000d101d6a */
.L_x_749:
[----:B------:R-:W-:-:S13]  /*17340*/  ISETP.GE.AND P0, PT, R3, 0x61, PT ;  /* 0x000000610300780c */ /* 0x000fda0003f06270 */
[----:B------:R-:W-:Y:S01]  /*17350*/  @P0 LEA R2, P1, R9, R2, 0x1 ;  /* 0x0000000209020211 */ /* 0x000fe200078208ff */
        /* <DEDUP_REMOVED lines=10> */
.L_x_618:
[----:B------:R-:W-:Y:S02]  /*17400*/  PLOP3.LUT P1, PT, P1, P0, PT, 0xa2, 0x0 ;  /* 0x000000000000781c */ /* 0x000fe40000f21472 */
[----:B------:R-:W-:-:S08]  /*17410*/  @P0 R2UR P1, UR4, R0 ;  /* 0x00000000000402ca */ /* 0x000fd00000020000 */
[----:B------:R-:W-:-:S05]  /*17420*/  @P0 PLOP3.LUT P0, PT, P1, PT, PT, 0x80, 0x0 ;  /* 0x000000000000081c */ /* 0x000fca0000f0f070 */
[----:B------:R-:W-:Y:S01]  /*17430*/  @!P1 SYNCS.ARRIVE.TRANS64.RED.A0T1 RZ, [UR4+0x2d830], RZ ;  /* 0x02d830ffffff99a7 */ /* 0x000fe20008200404 */
[----:B------:R-:W-:Y:S07]  /*17440*/  @!P1 ARRIVES.LDGSTSBAR.64.TRANSCNT [UR4+0x2d830] ;  /* 0x02d83000ff0099b0 */ /* 0x000fee0008000a84 */
[----:B------:R-:W-:Y:S05]  /*17450*/  @P0 BRA.U.ANY `(.L_x_618) ;  /* 0xfffffffd00e80947 */ /* 0x000fea000393ffff */
[----:B------:R-:W-:Y:S01]  /*17460*/  NOP ;  /* 0x0000000000007918 */ /* 0x000fe20000000000 */
[----:B--2---:R-:W-:-:S04]  /*17470*/  MOV R2, UR38 ;  /* 0x0000002600027c02 */ /* 0x004fc80008000f00 */
[----:B------:R-:W-:-:S13]  /*17480*/  ISETP.NE.AND P2, PT, R2, 0x3, PT ;  /* 0x000000030200780c */ /* 0x000fda0003f45270 */
[----:B------:R-:W-:Y:S05]  /*17490*/  @!P2 BRA `(.L_x_619) ;  /* 0x000000000004a947 */ /* 0x000fea0003800000 */
[----:B------:R-:W-:Y:S01]  /*174a0*/  BPT.TRAP 0x1 ;  /* 0x000000040000795c */ /* 0x000fe20000300000 */
.L_x_619:
[----:B01----:R0:W5:Y:S01]  /*174b0*/  LDL.LU R4, [R1+0x34] ;  /* 0x0000340001047983 */ /* 0x0031620000300800 */
[----:B------:R0:W-:Y:S03]  /*174c0*/  SYNCS.ARRIVE.TRANS64.A1T0 RZ, [R0+URZ+0x2d830], RZ ;  /* 0x02d830ff00ff79a7 */ /* 0x0001e6000810003f */
[----:B------:R0:W5:Y:S04]  /*174d0*/  LDL.LU R6, [R1+0x8] ;  /* 0x0000080001067983 */ /* 0x0001680000300800 */
[----:B------:R0:W5:Y:S02]  /*174e0*/  LDL.LU R3, [R1+0x44] ;  /* 0x0000440001037983 */ /* 0x0001640000300800 */
[----:B------:R-:W-:Y:S05]  /*174f0*/  WARPSYNC.ALL ;  /* 0x0000000000007948 */ /* 0x000fea0003800000 */
[----:B------:R-:W-:Y:S01]  /*17500*/  ULDC.64 UR4, c[0x0][0x298] ;  /* 0x0000a60000047ab9 */ /* 0x000fe20000000a00 */
[----:B------:R-:W-:Y:S01]  /*17510*/  ULDC.64 UR6, c[0x0][0xa00] ;  /* 0x0002800000067ab9 */ /* 0x000fe20000000a00 */
[----:B0-----:R-:W-:Y:S01]  /*17520*/  VIADD R0, R16, 0xc400 ;  /* 0x0000c40010007836 */ /* 0x001fe20000000000 */
[----:B------:R-:W-:Y:S01]  /*17530*/  BAR.SYNC.DEFER_BLOCKING 0x8, 0x200 ;  /* 0x0208000000007b1d */ /* 0x000fe20000010000 */
[----:B------:R-:W-:-:S03]  /*17540*/  ISETP.NE.U32.AND P0, PT, RZ, UR6, PT ;  /* 0x00000006ff007c0c */ /* 0x000fc6000bf05070 */
[----:B------:R-:W-:Y:S02]  /*17550*/  LOP3.LUT P1, RZ, R0, 0x1bf, RZ, 0xc0, !PT ;  /* 0x000001bf00ff7812 */ /* 0x000fe4000782c0ff */
[----:B------:R-:W-:Y:S01]  /*17560*/  ISETP.NE.AND.EX P0, PT, RZ, UR7, PT, P0 ;  /* 0x00000007ff007c0c */ /* 0x000fe2000bf05300 */
[----:B------:R-:W-:Y:S01]  /*17570*/  BSSY B6, `(.L_x_620) ;  /* 0x000001c000067945 */ /* 0x000fe20003800000 */
[----:B-----5:R-:W-:Y:S02]  /*17580*/  SHF.R.S32.HI R2, RZ, 0x1f, R4 ;  /* 0x0000001fff027819 */ /* 0x020fe40000011404 */
[----:B------:R-:W-:-:S03]  /*17590*/  SEL R26, R6, RZ, !P0 ;  /* 0x000000ff061a7207 */ /* 0x000fc60004000000 */
[----:B------:R-:W-:-:S04]  /*175a0*/  IMAD R2, R2, UR4, RZ ;  /* 0x0000000402027c24 */ /* 0x000fc8000f8e02ff */
[C---:B------:R-:W-:Y:S01]  /*175b0*/  IMAD R0, R4.reuse, UR5, R2 ;  /* 0x0000000504007c24 */ /* 0x040fe2000f8e0202 */
[----:B------:R-:W-:Y:S01]  /*175c0*/  SEL R2, R3, RZ, !P0 ;  /* 0x000000ff03027207 */ /* 0x000fe20004000000 */
[----:B------:R-:W-:-:S04]  /*175d0*/  IMAD.WIDE.U32 R4, R4, UR4, RZ ;  /* 0x0000000404047c25 */ /* 0x000fc8000f8e00ff */
[----:B------:R-:W-:Y:S01]  /*175e0*/  IMAD.IADD R0, R5, 0x1, R0 ;  /* 0x0000000105007824 */ /* 0x000fe200078e0200 */
[----:B------:R0:W-:Y:S04]  /*175f0*/  STL.64 [R1+0x38], R4 ;  /* 0x0000380401007387 */ /* 0x0001e80000100a00 */
[----:B------:R0:W-:Y:S04]  /*17600*/  STL [R1+0x34], R2 ;  /* 0x0000340201007387 */ /* 0x0001e80000100800 */
[----:B------:R0:W-:Y:S01]  /*17610*/  STL [R1+0x8], R0 ;  /* 0x0000080001007387 */ /* 0x0001e20000100800 */
[----:B------:R-:W-:Y:S05]  /*17620*/  @!P1 BRA `(.L_x_621) ;  /* 0x0000000000409947 */ /* 0x000fea0003800000 */
[----:B0-----:R-:W-:Y:S01]  /*17630*/  MOV R2, 0x0 ;  /* 0x0000000000027802 */ /* 0x001fe20000000f00 */
        /* <DEDUP_REMOVED lines=15> */
.L_x_621:
[----:B------:R-:W-:Y:S05]  /*17730*/  BSYNC B6 ;  /* 0x0000000000067941 */ /* 0x000fea0003800000 */
.L_x_620:
[----:B0-----:R-:W2:Y:S01]  /*17740*/  LDL.LU R2, [R1+0x8] ;  /* 0x0000080001027983 */ /* 0x001ea20000300800 */
[----:B------:R-:W0:Y:S01]  /*17750*/  LDC R9, c[0x0][0x448] ;  /* 0x00011200ff097b82 */ /* 0x000e220000000800 */
[----:B------:R-:W-:Y:S01]  /*17760*/  ULDC.64 UR4, c[0x0][0x2d8] ;  /* 0x0000b60000047ab9 */ /* 0x000fe20000000a00 */
[----:B------:R-:W-:Y:S01]  /*17770*/  ULDC.64 UR6, c[0x0][0x2e0] ;  /* 0x0000b80000067ab9 */ /* 0x000fe20000000a00 */
[----:B------:R-:W3:Y:S01]  /*17780*/  LDL.LU.64 R20, [R1+0x38] ;  /* 0x0000380001147983 */ /* 0x000ee20000300a00 */
[----:B------:R-:W-:-:S03]  /*17790*/  ULDC.64 UR8, c[0x0][0x280] ;  /* 0x0000a00000087ab9 */ /* 0x000fc60000000a00 */
[----:B------:R-:W4:Y:S01]  /*177a0*/  LDL.LU R0, [R1+0x34] ;  /* 0x0000340001007983 */ /* 0x000f220000300800 */
[----:B0-----:R-:W-:-:S13]  /*177b0*/  ISETP.NE.AND P0, PT, R9, 0x1, PT ;  /* 0x000000010900780c */ /* 0x001fda0003f05270 */
[----:B------:R-:W0:Y:S08]  /*177c0*/  @P0 LDC R5, c[0x0][0x44c] ;  /* 0x00011300ff050b82 */ /* 0x000e300000000800 */
[----:B------:R-:W1:Y:S08]  /*177d0*/  @P0 LDC R6, c[0x0][0x450] ;  /* 0x00011400ff060b82 */ /* 0x000e700000000800 */
[----:B------:R-:W1:Y:S01]  /*177e0*/  @P0 LDC R8, c[0x0][0x450] ;  /* 0x00011400ff080b82 */ /* 0x000e620000000800 */
[----:B--2---:R-:W-:Y:S01]  /*177f0*/  MOV R3, R2 ;  /* 0x0000000200037202 */ /* 0x004fe20000000f00 */
        /* <DEDUP_REMOVED lines=16> */
[----:B------:R2:W5:Y:S03]  /*17900*/  LDL R21, [R1+0x48] ;  /* 0x0000480001157983 */ /* 0x0005660000100800 */
[----:B------:R-:W-:-:S04]  /*17910*/  IMAD R0, R25, 0xc0, R20 ;  /* 0x000000c019007824 */ /* 0x000fc800078e0214 */
[----:B0-----:R-:W-:-:S04]  /*17920*/  @P0 IMAD.HI.U32 R5, R0, R5, RZ ;  /* 0x0000000500050227 */ /* 0x001fc800078e00ff */
[----:B------:R-:W-:Y:S01]  /*17930*/  IMAD.MOV.U32 R4, RZ, RZ, R0 ;  /* 0x000000ffff047224 */ /* 0x000fe200078e0000 */
[----:B-1----:R-:W-:-:S04]  /*17940*/  @P0 SHF.R.U32.HI R4, RZ, R6, R5 ;  /* 0x00000006ff040219 */ /* 0x002fc80000011605 */
[--C-:B------:R-:W-:Y:S01]  /*17950*/  SHF.R.S32.HI R5, RZ, 0x1f, R4.reuse ;  /* 0x0000001fff057819 */ /* 0x100fe20000011404 */
[----:B------:R-:W-:-:S04]  /*17960*/  IMAD.MOV R7, RZ, RZ, -R4 ;  /* 0x000000ffff077224 */ /* 0x000fc800078e0a04 */
[----:B------:R-:W-:-:S04]  /*17970*/  IMAD R5, R5, UR4, RZ ;  /* 0x0000000405057c24 */ /* 0x000fc8000f8e02ff */
[C---:B------:R-:W-:Y:S02]  /*17980*/  IMAD R6, R4.reuse, UR5, R5 ;  /* 0x0000000504067c24 */ /* 0x040fe4000f8e0205 */
[----:B------:R-:W-:-:S05]  /*17990*/  IMAD.WIDE.U32 R4, R4, UR4, R2 ;  /* 0x0000000404047c25 */ /* 0x000fca000f8e0002 */
[----:B------:R-:W-:Y:S01]  /*179a0*/  IADD3 R5, R5, R6, RZ ;  /* 0x0000000605057210 */ /* 0x000fe20007ffe0ff */
[----:B------:R-:W-:-:S05]  /*179b0*/  IMAD R6, R9, R7, R0 ;  /* 0x0000000709067224 */ /* 0x000fca00078e0200 */
[----:B------:R-:W-:Y:S01]  /*179c0*/  SHF.R.S32.HI R7, RZ, 0x1f, R6 ;  /* 0x0000001fff077819 */ /* 0x000fe20000011406 */
[----:B------:R-:W-:-:S04]  /*179d0*/  IMAD.WIDE.U32 R4, R6, UR6, R4 ;  /* 0x0000000606047c25 */ /* 0x000fc8000f8e0004 */
[----:B------:R-:W-:-:S04]  /*179e0*/  IMAD R7, R7, UR6, RZ ;  /* 0x0000000607077c24 */ /* 0x000fc8000f8e02ff */
[----:B------:R-:W-:Y:S02]  /*179f0*/  IMAD R6, R6, UR7, R7 ;  /* 0x0000000706067c24 */ /* 0x000fe4000f8e0207 */
[----:B------:R-:W0:Y:S01]  /*17a00*/  @P0 LDC R7, c[0x0][0x44c] ;  /* 0x00011300ff070b82 */ /* 0x000e220000000800 */
[----:B------:R-:W-:Y:S02]  /*17a10*/  VIADD R0, R0, 0x80 ;  /* 0x0000008000007836 */ /* 0x000fe40000000000 */
[----:B------:R-:W-:Y:S01]  /*17a20*/  IMAD.IADD R6, R5, 0x1, R6 ;  /* 0x0000000105067824 */ /* 0x000fe200078e0206 */
[----:B------:R-:W-:-:S04]  /*17a30*/  LEA R5, P1, R4, UR8, 0x1 ;  /* 0x0000000804057c11 */ /* 0x000fc8000f8208ff */
[----:B------:R-:W-:Y:S01]  /*17a40*/  LEA.HI.X R4, R4, UR9, R6, 0x1, P1 ;  /* 0x0000000904047c11 */ /* 0x000fe200088f0c06 */
[----:B------:R-:W-:Y:S02]  /*17a50*/  IMAD.MOV.U32 R6, RZ, RZ, R0 ;  /* 0x000000ffff067224 */ /* 0x000fe400078e0000 */
[----:B0-----:R-:W-:-:S05]  /*17a60*/  @P0 IMAD.HI.U32 R7, R0, R7, RZ ;  /* 0x0000000700070227 */ /* 0x001fca00078e00ff */
[----:B------:R-:W-:Y:S02]  /*17a70*/  @P0 SHF.R.U32.HI R6, RZ, R8, R7 ;  /* 0x00000008ff060219 */ /* 0x000fe40000011607 */
[----:B------:R2:W5:Y:S01]  /*17a80*/  LDL R8, [R1+0x30] ;  /* 0x0000300001087983 */ /* 0x0005620000100800 */
[----:B------:R-:W0:Y:S02]  /*17a90*/  S2R R13, SR_TID.X ;  /* 0x00000000000d7919 */ /* 0x000e240000002100 */
[----:B------:R-:W-:-:S04]  /*17aa0*/  IMAD.MOV R7, RZ, RZ, -R6 ;  /* 0x000000ffff077224 */ /* 0x000fc800078e0a06 */
[----:B------:R-:W-:Y:S01]  /*17ab0*/  IMAD R0, R9, R7, R0 ;  /* 0x0000000709007224 */ /* 0x000fe200078e0200 */
[----:B------:R-:W-:Y:S01]  /*17ac0*/  SHF.R.S32.HI R7, RZ, 0x1f, R6 ;  /* 0x0000001fff077819 */ /* 0x000fe20000011406 */
[----:B------:R-:W-:-:S04]  /*17ad0*/  IMAD.WIDE.U32 R2, R6, UR4, R2 ;  /* 0x0000000406027c25 */ /* 0x000fc8000f8e0002 */
[----:B------:R-:W-:Y:S01]  /*17ae0*/  IMAD R7, R7, UR4, RZ ;  /* 0x0000000407077c24 */ /* 0x000fe2000f8e02ff */
[----:B------:R-:W-:-:S03]  /*17af0*/  ULDC UR4, c[0x0][0x2b8] ;  /* 0x0000ae0000047ab9 */ /* 0x000fc60000000800 */
[----:B------:R-:W-:Y:S01]  /*17b00*/  IMAD R7, R6, UR5, R7 ;  /* 0x0000000506077c24 */ /* 0x000fe2000f8e0207 */
[----:B------:R-:W-:-:S03]  /*17b10*/  SHF.R.S32.HI R6, RZ, 0x1f, R0 ;  /* 0x0000001fff067819 */ /* 0x000fc60000011400 */
[----:B------:R-:W-:Y:S02]  /*17b20*/  IMAD.IADD R3, R3, 0x1, R7 ;  /* 0x0000000103037824 */ /* 0x000fe400078e0207 */
[----:B------:R-:W-:Y:S02]  /*17b30*/  IMAD R6, R6, UR6, RZ ;  /* 0x0000000606067c24 */ /* 0x000fe4000f8e02ff */
[----:B------:R-:W-:-:S04]  /*17b40*/  IMAD.WIDE.U32 R2, R0, UR6, R2 ;  /* 0x0000000600027c25 */ /* 0x000fc8000f8e0002 */
[----:B------:R-:W-:Y:S02]  /*17b50*/  IMAD R6, R0, UR7, R6 ;  /* 0x0000000700067c24 */ /* 0x000fe4000f8e0206 */
[C---:B0-----:R-:W-:Y:S02]  /*17b60*/  IMAD.SHL.U32 R11, R13.reuse, 0x8, RZ ;  /* 0x000000080d0b7824 */ /* 0x041fe400078e00ff */
[----:B------:R-:W-:-:S03]  /*17b70*/  IMAD.SHL.U32 R10, R13, 0x8, RZ ;  /* 0x000000080d0a7824 */ /* 0x000fc600078e00ff */
[----:B------:R-:W-:Y:S02]  /*17b80*/  LOP3.LUT R11, R11, 0x18, RZ, 0xc0, !PT ;  /* 0x000000180b0b7812 */ /* 0x000fe400078ec0ff */
[----:B------:R-:W-:Y:S02]  /*17b90*/  IADD3 R6, R3, R6, RZ ;  /* 0x0000000603067210 */ /* 0x000fe40007ffe0ff */
[----:B------:R-:W-:Y:S02]  /*17ba0*/  LEA R7, P0, R2, UR8, 0x1 ;  /* 0x0000000802077c11 */ /* 0x000fe4000f8008ff */
[C---:B------:R-:W-:Y:S02]  /*17bb0*/  LOP3.LUT R12, R11.reuse, 0x20, RZ, 0xfc, !PT ;  /* 0x000000200b0c7812 */ /* 0x040fe400078efcff */
[----:B------:R-:W-:Y:S02]  /*17bc0*/  LOP3.LUT R10, R10, 0x18, RZ, 0xc0, !PT ;  /* 0x000000180a0a7812 */ /* 0x000fe400078ec0ff */
[----:B------:R-:W-:Y:S01]  /*17bd0*/  LOP3.LUT R11, R11, 0x40, RZ, 0xfc, !PT ;  /* 0x000000400b0b7812 */ /* 0x000fe200078efcff */
[----:B------:R-:W-:Y:S01]  /*17be0*/  UMOV UR5, 0xffffffff ;  /* 0xffffffff00057882 */ /* 0x000fe20000000000 */
[----:B------:R-:W-:-:S02]  /*17bf0*/  LEA.HI.X R6, R2, UR9, R6, 0x1, P0 ;  /* 0x0000000902067c11 */ /* 0x000fc400080f0c06 */
[----:B------:R-:W-:Y:S02]  /*17c00*/  LOP3.LUT R20, R13, 0x7f, RZ, 0xc0, !PT ;  /* 0x0000007f0d147812 */ /* 0x000fe400078ec0ff */
[----:B------:R-:W-:Y:S02]  /*17c10*/  ISETP.GE.AND P0, PT, R10, UR4, PT ;  /* 0x000000040a007c0c */ /* 0x000fe4000bf06270 */
[----:B------:R-:W-:Y:S02]  /*17c20*/  ISETP.GE.AND P1, PT, R12, UR4, PT ;  /* 0x000000040c007c0c */ /* 0x000fe4000bf26270 */
[----:B------:R-:W-:Y:S02]  /*17c30*/  ISETP.GE.AND P2, PT, R11, UR4, PT ;  /* 0x000000040b007c0c */ /* 0x000fe4000bf46270 */
[----:B------:R-:W-:Y:S01]  /*17c40*/  SHF.R.U32.HI R20, RZ, 0x2, R20 ;  /* 0x00000002ff147819 */ /* 0x000fe20000011614 */
[----:B--2---:R-:W-:Y:S10]  /*17c50*/  BRA.DIV UR5, `(.L_x_622) ;  /* 0x0000004605987947 */ /* 0x004ff4000b800000 */
[----:B------:R-:W0:Y:S01]  /*17c60*/  SHFL.IDX PT, R3, R5, RZ, 0x1c1f ;  /* 0x001c1fff05037589 */ /* 0x000e2200000e0000 */
[----:B-----5:R-:W-:Y:S02]  /*17c70*/  IMAD R0, R21, R9, RZ ;  /* 0x0000000915007224 */ /* 0x020fe400078e02ff */
[----:B------:R-:W-:Y:S01]  /*17c80*/  IMAD R25, R25, 0xc0, R20 ;  /* 0x000000c019197824 */ /* 0x000fe200078e0214 */
[----:B------:R-:W1:Y:S04]  /*17c90*/  SHFL.IDX PT, R2, R4, RZ, 0x1c1f ;  /* 0x001c1fff04027589 */ /* 0x000e6800000e0000 */
[----:B------:R-:W-:-:S13]  /*17ca0*/  ISETP.GE.AND P3, PT, R25, R0, PT ;  /* 0x000000001900720c */ /* 0x000fda0003f66270 */
[----:B0-----:R-:W-:-:S05]  /*17cb0*/  @!P3 LEA R3, P4, R10, R3, 0x1 ;  /* 0x000000030a03b211 */ /* 0x001fca00078808ff */
[----:B-1----:R-:W-:-:S05]  /*17cc0*/  @!P3 IMAD.X R2, RZ, RZ, R2, P4 ;  /* 0x000000ffff02b224 */ /* 0x002fca00020e0602 */
[----:B------:R-:W-:-:S04]  /*17cd0*/  @!P3 LOP3.LUT R3, R3, R2, RZ, 0x3c, !PT ;  /* 0x000000020303b212 */ /* 0x000fc800078e3cff */
[----:B------:R-:W-:-:S04]  /*17ce0*/  @!P3 LOP3.LUT R2, R3, R2, RZ, 0x3c, !PT ;  /* 0x000000020302b212 */ /* 0x000fc800078e3cff */
[----:B------:R-:W-:-:S05]  /*17cf0*/  @!P3 LOP3.LUT R3, R3, R2, RZ, 0x3c, !PT ;  /* 0x000000020303b212 */ /* 0x000fca00078e3cff */
[----:B------:R-:W-:Y:S01]  /*17d00*/  @!PT LDS RZ, [RZ] ;  /* 0x00000000fffff984 */ /* 0x000fe20000000800 */
[----:B------:R-:W-:Y:S04]  /*17d10*/  @!P3 LDGSTS.E.BYPASS.LTC128B.128 [R8+0xc400], desc[UR42][R2.64], !P0 ;  /* 0x0c4000000208bfae */ /* 0x000fe8000c101d6a */
[----:B------:R-:W-:Y:S04]  /*17d20*/  @!P3 LDGSTS.E.BYPASS.LTC128B.128 [R8+0xf400], desc[UR42][R2.64+0x40], !P1 ;  /* 0x0f4000400208bfae */ /* 0x000fe8000c901d6a */
[----:B------:R0:W-:Y:S02]  /*17d30*/  @!P3 LDGSTS.E.BYPASS.LTC128B.128 [R8+0x12400], desc[UR42][R2.64+0x80], !P2 ;  /* 0x124000800208bfae */ /* 0x0001e4000d101d6a */
[----:B0-----:R-:W-:-:S02]  /*17d40*/  VIADD R2, R25, 0x20 ;  /* 0x0000002019027836 */ /* 0x001fc40000000000 */
[----:B------:R-:W0:Y:S03]  /*17d50*/  SHFL.IDX PT, R3, R5, 0x1, 0x1c1f ;  /* 0x003c1f0005037f89 */ /* 0x000e2600000e0000 */
[----:B------:R-:W-:Y:S02]  /*17d60*/  ISETP.GE.AND P3, PT, R2, R0, PT ;  /* 0x000000000200720c */ /* 0x000fe40003f66270 */
[----:B------:R-:W1:Y:S11]  /*17d70*/  SHFL.IDX PT, R2, R4, 0x1, 0x1c1f ;  /* 0x003c1f0004027f89 */ /* 0x000e7600000e0000 */
[----:B0-----:R-:W-:-:S05]  /*17d80*/  @!P3 LEA R3, P4, R10, R3, 0x1 ;  /* 0x000000030a03b211 */ /* 0x001fca00078808ff */
[----:B-1----:R-:W-:-:S05]  /*17d90*/  @!P3 IMAD.X R2, RZ, RZ, R2, P4 ;  /* 0x000000ffff02b224 */ /* 0x002fca00020e0602 */
[----:B------:R-:W-:-:S04]  /*17da0*/  @!P3 LOP3.LUT R3, R3, R2, RZ, 0x3c, !PT ;  /* 0x000000020303b212 */ /* 0x000fc800078e3cff */
[----:B------:R-:W-:-:S04]  /*17db0*/  @!P3 LOP3.LUT R2, R3, R2, RZ, 0x3c, !PT ;  /* 0x000000020302b212 */ /* 0x000fc800078e3cff */
[----:B------:R-:W-:-:S05]  /*17dc0*/  @!P3 LOP3.LUT R3, R3, R2, RZ, 0x3c, !PT ;  /* 0x000000020303b212 */ /* 0x000fca00078e3cff */
[----:B------:R-:W-:Y:S04]  /*17dd0*/  @!P3 LDGSTS.E.BYPASS.LTC128B.128 [R8+0xcc00], desc[UR42][R2.64], !P0 ;  /* 0x0cc000000208bfae */ /* 0x000fe8000c101d6a */
[----:B------:R-:W-:Y:S04]  /*17de0*/  @!P3 LDGSTS.E.BYPASS.LTC128B.128 [R8+0xfc00], desc[UR42][R2.64+0x40], !P1 ;  /* 0x0fc000400208bfae */ /* 0x000fe8000c901d6a */
[----:B------:R0:W-:Y:S02]  /*17df0*/  @!P3 LDGSTS.E.BYPASS.LTC128B.128 [R8+0x12c00], desc[UR42][R2.64+0x80], !P2 ;  /* 0x12c000800208bfae */ /* 0x0001e4000d101d6a */
[----:B0-----:R-:W-:-:S02]  /*17e00*/  IADD3 R2, R25, 0x40, RZ ;  /* 0x0000004019027810 */ /* 0x001fc40007ffe0ff */
[----:B------:R-:W0:Y:S02]  /*17e10*/  SHFL.IDX PT, R3, R5, 0x2, 0x1c1f ;  /* 0x005c1f0005037f89 */ /* 0x000e2400000e0000 */
[----:B------:R-:W-:Y:S02]  /*17e20*/  ISETP.GE.AND P3, PT, R2, R0, PT ;  /* 0x000000000200720c */ /* 0x000fe40003f66270 */
[----:B------:R-:W-:Y:S04]  /*17e30*/  SHFL.IDX PT, R5, R5, 0x3, 0x1c1f ;  /* 0x007c1f0005057f89 */ /* 0x000fe800000e0000 */
[----:B------:R-:W1:Y:S04]  /*17e40*/  SHFL.IDX PT, R2, R4, 0x2, 0x1c1f ;  /* 0x005c1f0004027f89 */ /* 0x000e6800000e0000 */
[----:B------:R-:W2:Y:S03]  /*17e50*/  SHFL.IDX PT, R4, R4, 0x3, 0x1c1f ;  /* 0x007c1f0004047f89 */ /* 0x000ea600000e0000 */
        /* <DEDUP_REMOVED lines=8> */
[----:B0-----:R-:W-:-:S05]  /*17ee0*/  VIADD R2, R25, 0x60 ;  /* 0x0000006019027836 */ /* 0x001fca0000000000 */
[----:B------:R-:W-:-:S13]  /*17ef0*/  ISETP.GE.AND P3, PT, R2, R0, PT ;  /* 0x000000000200720c */ /* 0x000fda0003f66270 */
[----:B------:R-:W-:-:S05]  /*17f00*/  @!P3 LEA R2, P4, R10, R5, 0x1 ;  /* 0x000000050a02b211 */ /* 0x000fca00078808ff */
[----:B--2---:R-:W-:Y:S02]  /*17f10*/  @!P3 IMAD.X R3, RZ, RZ, R4, P4 ;  /* 0x000000ffff03b224 */ /* 0x004fe400020e0604 */
[----:B------:R-:W-:-:S03]  /*17f20*/  VIADD R4, R25, 0x80 ;  /* 0x0000008019047836 */ /* 0x000fc60000000000 */
[----:B------:R-:W-:Y:S04]  /*17f30*/  @!P3 LDGSTS.E.BYPASS.LTC128B.128 [R8+0xdc00], desc[UR42][R2.64], !P0 ;  /* 0x0dc000000208bfae */ /* 0x000fe8000c101d6a */
[----:B------:R-:W-:Y:S04]  /*17f40*/  @!P3 LDGSTS.E.BYPASS.LTC128B.128 [R8+0x10c00], desc[UR42][R2.64+0x40], !P1 ;  /* 0x10c000400208bfae */ /* 0x000fe8000c901d6a */
[----:B------:R0:W-:Y:S01]  /*17f50*/  @!P3 LDGSTS.E.BYPASS.LTC128B.128 [R8+0x13c00], desc[UR42][R2.64+0x80], !P2 ;  /* 0x13c000800208bfae */ /* 0x0001e2000d101d6a */
[----:B------:R-:W-:-:S03]  /*17f60*/  ISETP.GE.AND P3, PT, R4, R0, PT ;  /* 0x000000000400720c */ /* 0x000fc60003f66270 */
[----:B0-----:R-:W0:Y:S04]  /*17f70*/  SHFL.IDX PT, R3, R7, RZ, 0x1c1f ;  /* 0x001c1fff07037589 */ /* 0x001e2800000e0000 */
[----:B------:R-:W1:Y:S04]  /*17f80*/  SHFL.IDX PT, R2, R6, RZ, 0x1c1f ;  /* 0x001c1fff06027589 */ /* 0x000e6800000e0000 */
[----:B------:R-:W2:Y:S02]  /*17f90*/  SHFL.IDX PT, R6, R6, 0x1, 0x1c1f ;  /* 0x003c1f0006067f89 */ /* 0x000ea400000e0000 */
[----:B0-----:R-:W-:-:S05]  /*17fa0*/  @!P3 LEA R3, P4, R10, R3, 0x1 ;  /* 0x000000030a03b211 */ /* 0x001fca00078808ff */
[----:B-1----:R-:W-:-:S05]  /*17fb0*/  @!P3 IMAD.X R2, RZ, RZ, R2, P4 ;  /* 0x000000ffff02b224 */ /* 0x002fca00020e0602 */
[----:B------:R-:W-:-:S04]  /*17fc0*/  @!P3 LOP3.LUT R3, R3, R2, RZ, 0x3c, !PT ;  /* 0x000000020303b212 */ /* 0x000fc800078e3cff */
[----:B------:R-:W-:-:S04]  /*17fd0*/  @!P3 LOP3.LUT R2, R3, R2, RZ, 0x3c, !PT ;  /* 0x000000020302b212 */ /* 0x000fc800078e3cff */
[----:B------:R-:W-:-:S05]  /*17fe0*/  @!P3 LOP3.LUT R3, R3, R2, RZ, 0x3c, !PT ;  /* 0x000000020303b212 */ /* 0x000fca00078e3cff */
[----:B------:R-:W-:Y:S04]  /*17ff0*/  @!P3 LDGSTS.E.BYPASS.LTC128B.128 [R8+0xe400], desc[UR42][R2.64], !P0 ;  /* 0x0e4000000208bfae */ /* 0x000fe8000c101d6a */
[----:B------:R-:W-:Y:S04]  /*18000*/  @!P3 LDGSTS.E.BYPASS.LTC128B.128 [R8+0x11400], desc[UR42][R2.64+0x40], !P1 ;  /* 0x114000400208bfae */ /* 0x000fe8000c901d6a */
[----:B------:R0:W-:Y:S04]  /*18010*/  @!P3 LDGSTS.E.BYPASS.LTC128B.128 [R8+0x14400], desc[UR42][R2.64+0x80], !P2 ;  /* 0x144000800208bfae */ /* 0x0001e8000d101d6a */
[----:B0-2---:R0:W1:Y:S02]  /*18020*/  SHFL.IDX PT, R2, R7, 0x1, 0x1c1f ;  /* 0x003c1f0007027f89 */ /* 0x00506400000e0000 */
.L_x_762:
[----:B------:R-:W-:-:S04]  /*18030*/  IADD3 R25, R25, 0xa0, RZ ;  /* 0x000000a019197810 */ /* 0x000fc80007ffe0ff */
[----:B------:R-:W-:-:S13]  /*18040*/  ISETP.GE.AND P3, PT, R25, R0, PT ;  /* 0x000000001900720c */ /* 0x000fda0003f66270 */
[----:B-1----:R-:W-:-:S05]  /*18050*/  @!P3 LEA R2, P4, R10, R2, 0x1 ;  /* 0x000000020a02b211 */ /* 0x002fca00078808ff */
[----:B------:R-:W-:-:S05]  /*18060*/  @!P3 IMAD.X R3, RZ, RZ, R6, P4 ;  /* 0x000000ffff03b224 */ /* 0x000fca00020e0606 */
[----:B------:R-:W-:Y:S01]  /*18070*/  @!PT LDS RZ, [RZ] ;  /* 0x00000000fffff984 */ /* 0x000fe20000000800 */
[----:B------:R-:W-:Y:S01]  /*18080*/  @!PT LDS RZ, [RZ] ;  /* 0x00000000fffff984 */ /* 0x000fe20000000800 */
[----:B------:R-:W-:Y:S01]  /*18090*/  @!PT LDS RZ, [RZ] ;  /* 0x00000000fffff984 */ /* 0x000fe20000000800 */
[----:B------:R1:W-:Y:S01]  /*180a0*/  @!P3 LDGSTS.E.BYPASS.LTC128B.128 [R8+0xec00], desc[UR42][R2.64], !P0 ;  /* 0x0ec000000208bfae */ /* 0x0003e2000c101d6a */
[----:B------:R-:W-:-:S03]  /*180b0*/  PLOP3.LUT P0, PT, PT, PT, PT, 0x80, 0x0 ;  /* 0x000000000000781c */ /* 0x000fc60003f0f070 */
[----:B------:R1:W-:Y:S04]  /*180c0*/  @!P3 LDGSTS.E.BYPASS.LTC128B.128 [R8+0x11c00], desc[UR42][R2.64+0x40], !P1 ;  /* 0x11c000400208bfae */ /* 0x0003e8000c901d6a */
[----:B------:R1:W-:Y:S01]  /*180d0*/  @!P3 LDGSTS.E.BYPASS.LTC128B.128 [R8+0x14c00], desc[UR42][R2.64+0x80], !P2 ;  /* 0x14c000800208bfae */ /* 0x0003e2000d101d6a */
[----:B------:R-:W-:-:S05]  /*180e0*/  NOP ;  /* 0x0000000000007918 */ /* 0x000fca0000000000 */
.L_x_623:
        /* <DEDUP_REMOVED lines=18> */
.L_x_763:
[----:B------:R-:W-:Y:S05]  /*18210*/  BSYNC B0 ;  /* 0x0000000000007941 */ /* 0x000fea0003800000 */
.L_x_624:
[----:B------:R-:W1:Y:S04]  /*18220*/  LDL.LU R3, [R1+0x40] ;  /* 0x0000400001037983 */ /* 0x000e680000300800 */
[----:B------:R-:W2:Y:S01]  /*18230*/  LDL R2, [R1+0x24] ;  /* 0x0000240001027983 */ /* 0x000ea20000100800 */
[----:B------:R-:W-:Y:S01]  /*18240*/  BSSY B0, `(.L_x_626) ;  /* 0x00000f1000007945 */ /* 0x000fe20003800000 */
[----:B-1----:R-:W-:-:S05]  /*18250*/  VIADD R0, R3, 0xfffffffe ;  /* 0xfffffffe03007836 */ /* 0x002fca0000000000 */
[----:B--2---:R-:W-:-:S13]  /*18260*/  ISETP.GE.AND P0, PT, R0, R2, PT ;  /* 0x000000020000720c */ /* 0x004fda0003f06270 */
[----:B------:R-:W-:Y:S05]  /*18270*/  @!P0 BRA `(.L_x_627) ;  /* 0x0000000c00b48947 */ /* 0x000fea0003800000 */
[----:B------:R-:W1:Y:S01]  /*18280*/  S2R R2, SR_TID.X ;  /* 0x0000000000027919 */ /* 0x000e620000002100 */
[----:B------:R-:W-:Y:S01]  /*18290*/  ULDC UR4, c[0x0][0x2f4] ;  /* 0x0000bd0000047ab9 */ /* 0x000fe20000000800 */
[----:B------:R-:W-:Y:S01]  /*182a0*/  MOV R10, R28 ;  /* 0x0000001c000a7202 */ /* 0x000fe20000000f00 */
[----:B------:R2:W5:Y:S04]  /*182b0*/  LDL.LU R20, [R1] ;  /* 0x0000000001147983 */ /* 0x0005680000300800 */
[----:B------:R2:W-:Y:S01]  /*182c0*/  STL [R1+0x8], R23 ;  /* 0x0000081701007387 */ /* 0x0005e20000100800 */
[----:B-1----:R-:W-:-:S05]  /*182d0*/  IMAD.SHL.U32 R4, R2, 0x8, RZ ;  /* 0x0000000802047824 */ /* 0x002fca00078e00ff */
[----:B------:R-:W-:-:S04]  /*182e0*/  LOP3.LUT R4, R4, 0x18, RZ, 0xc0, !PT ;  /* 0x0000001804047812 */ /* 0x000fc800078ec0ff */
[C---:B------:R-:W-:Y:S02]  /*182f0*/  LOP3.LUT R3, R4.reuse, 0x20, RZ, 0xfc, !PT ;  /* 0x0000002004037812 */ /* 0x040fe400078efcff */
[C---:B------:R-:W-:Y:S02]  /*18300*/  LOP3.LUT R2, R4.reuse, 0x40, RZ, 0xfc, !PT ;  /* 0x0000004004027812 */ /* 0x040fe400078efcff */
[----:B------:R-:W-:Y:S02]  /*18310*/  ISETP.GE.AND P3, PT, R4, UR4, PT ;  /* 0x0000000404007c0c */ /* 0x000fe4000bf66270 */
[----:B------:R-:W-:Y:S02]  /*18320*/  ISETP.GE.AND P2, PT, R3, UR4, PT ;  /* 0x0000000403007c0c */ /* 0x000fe4000bf46270 */
[----:B--2---:R-:W-:-:S13]  /*18330*/  ISETP.GE.AND P1, PT, R2, UR4, PT ;  /* 0x0000000402007c0c */ /* 0x004fda000bf26270 */
.L_x_640:
[----:B------:R-:W2:Y:S01]  /*18340*/  LDL R8, [R1+0x28] ;  /* 0x0000280001087983 */ /* 0x000ea20000100800 */
[----:B------:R-:W1:Y:S03]  /*18350*/  LDC R9, c[0x0][0x430] ;  /* 0x00010c00ff097b82 */ /* 0x000e660000000800 */
[----:B0-----:R-:W3:Y:S04]  /*18360*/  LDL R7, [R1+0x2c] ;  /* 0x00002c0001077983 */ /* 0x001ee80000100800 */
[----:B------:R-:W4:Y:S01]  /*18370*/  LDL R6, [R1+0xc] ;  /* 0x00000c0001067983 */ /* 0x000f220000100800 */
[----:B------:R-:W0:Y:S01]  /*18380*/  S2R R2, SR_TID.X ;  /* 0x0000000000027919 */ /* 0x000e220000002100 */
[----:B-1----:R-:W-:-:S13]  /*18390*/  ISETP.NE.AND P0, PT, R9, 0x1, PT ;  /* 0x000000010900780c */ /* 0x002fda0003f05270 */
[----:B------:R-:W1:Y:S01]  /*183a0*/  @P0 LDC R5, c[0x0][0x434] ;  /* 0x00010d00ff050b82 */ /* 0x000e620000000800 */
[----:B0-----:R-:W-:-:S04]  /*183b0*/  LOP3.LUT R3, R2, 0x7f, RZ, 0xc0, !PT ;  /* 0x0000007f02037812 */ /* 0x001fc800078ec0ff */
[----:B------:R-:W-:-:S03]  /*183c0*/  SHF.R.U32.HI R4, RZ, 0x2, R3 ;  /* 0x00000002ff047819 */ /* 0x000fc60000011603 */
[----:B------:R-:W0:Y:S01]  /*183d0*/  @P0 LDC R3, c[0x0][0x438] ;  /* 0x00010e00ff030b82 */ /* 0x000e220000000800 */
[----:B------:R-:W-:Y:S02]  /*183e0*/  IMAD.SHL.U32 R2, R2, 0x20, RZ ;  /* 0x0000002002027824 */ /* 0x000fe400078e00ff */
[----:B------:R-:W-:-:S03]  /*183f0*/  IMAD R4, R0, 0x80, R4 ;  /* 0x0000008000047824 */ /* 0x000fc600078e0204 */
[----:B------:R-:W-:Y:S01]  /*18400*/  LOP3.LUT R2, R2, 0x60, RZ, 0xc0, !PT ;  /* 0x0000006002027812 */ /* 0x000fe200078ec0ff */
[----:B------:R-:W-:Y:S05]  /*18410*/  YIELD ;  /* 0x0000000000007946 */ /* 0x000fea0003800000 */
[----:B------:R-:W-:Y:S01]  /*18420*/  ULDC.64 UR4, c[0x0][0x428] ;  /* 0x00010a0000047ab9 */ /* 0x000fe20000000a00 */
[----:B--2---:R-:W-:-:S05]  /*18430*/  IADD3 R4, R2, R4, R8 ;  /* 0x0000000402047210 */ /* 0x004fca0007ffe008 */
[----:B-1----:R-:W-:-:S04]  /*18440*/  @P0 IMAD.HI.U32 R5, R4, R5, RZ ;  /* 0x0000000504050227 */ /* 0x002fc800078e00ff */
[----:B------:R-:W-:Y:S01]  /*18450*/  IMAD.MOV.U32 R2, RZ, RZ, R4 ;  /* 0x000000ffff027224 */ /* 0x000fe200078e0004 */
[----:B0-----:R-:W-:-:S05]  /*18460*/  @P0 SHF.R.U32.HI R2, RZ, R3, R5 ;  /* 0x00000003ff020219 */ /* 0x001fca0000011605 */
[----:B------:R-:W-:-:S04]  /*18470*/  IMAD.MOV R3, RZ, RZ, -R2 ;  /* 0x000000ffff037224 */ /* 0x000fc800078e0a02 */
[----:B------:R-:W-:Y:S01]  /*18480*/  IMAD R9, R9, R3, R4 ;  /* 0x0000000309097224 */ /* 0x000fe200078e0204 */
[----:B------:R-:W-:Y:S01]  /*18490*/  SHF.R.S32.HI R3, RZ, 0x1f, R2 ;  /* 0x0000001fff037819 */ /* 0x000fe20000011402 */
[----:B---3--:R-:W-:-:S04]  /*184a0*/  IMAD R4, R7, UR4, RZ ;  /* 0x0000000407047c24 */ /* 0x008fc8000f8e02ff */
[C---:B----4-:R-:W-:Y:S02]  /*184b0*/  IMAD R4, R6.reuse, UR5, R4 ;  /* 0x0000000506047c24 */ /* 0x050fe4000f8e0204 */
[----:B------:R-:W-:Y:S01]  /*184c0*/  IMAD.WIDE.U32 R2, R6, UR4, R2 ;  /* 0x0000000406027c25 */ /* 0x000fe2000f8e0002 */
[----:B------:R-:W-:-:S03]  /*184d0*/  ULDC.64 UR4, c[0x0][0x418] ;  /* 0x0001060000047ab9 */ /* 0x000fc60000000a00 */
[----:B------:R-:W-:Y:S01]  /*184e0*/  IMAD.IADD R3, R4, 0x1, R3 ;  /* 0x0000000104037824 */ /* 0x000fe200078e0203 */
[----:B------:R-:W-:-:S04]  /*184f0*/  LEA R4, P0, R2, UR4, 0x2 ;  /* 0x0000000402047c11 */ /* 0x000fc8000f8010ff */
[----:B------:R-:W-:-:S05]  /*18500*/  LEA.HI.X R5, R2, UR5, R3, 0x2, P0 ;  /* 0x0000000502057c11 */ /* 0x000fca00080f1403 */
[----:B------:R-:W2:Y:S01]  /*18510*/  LDG.E R8, desc[UR42][R4.64] ;  /* 0x0000002a04087981 */ /* 0x000ea2000c1e1900 */
[----:B------:R-:W-:-:S04]  /*18520*/  IADD3 R28, R10, 0x1, RZ ;  /* 0x000000010a1c7810 */ /* 0x000fc80007ffe0ff */
[----:B------:R-:W-:-:S04]  /*18530*/  ISETP.NE.AND P0, PT, R28, 0x2, PT ;  /* 0x000000021c00780c */ /* 0x000fc80003f05270 */
[----:B------:R-:W-:-:S04]  /*18540*/  SEL R2, RZ, 0x1, P0 ;  /* 0x00000001ff027807 */ /* 0x000fc80000000000 */
[----:B-----5:R-:W-:Y:S01]  /*18550*/  LOP3.LUT R2, R20, R2, RZ, 0x3c, !PT ;  /* 0x0000000214027212 */ /* 0x020fe200078e3cff */
[----:B------:R-:W-:-:S04]  /*18560*/  IMAD.U32 R6, RZ, RZ, UR38 ;  /* 0x00000026ff067e24 */ /* 0x000fc8000f8e00ff */
[----:B------:R0:W-:Y:S01]  /*18570*/  STL [R1], R2 ;  /* 0x0000000201007387 */ /* 0x0001e20000100800 */
[----:B------:R-:W-:Y:S01]  /*18580*/  ISETP.NE.AND P4, PT, R6, 0x3, PT ;  /* 0x000000030600780c */ /* 0x000fe20003f85270 */
[----:B------:R-:W-:Y:S01]  /*18590*/  IMAD.MOV.U32 R23, RZ, RZ, R0 ;  /* 0x000000ffff177224 */ /* 0x000fe200078e0000 */
[----:B------:R-:W-:Y:S02]  /*185a0*/  SEL R28, R28, RZ, P0 ;  /* 0x000000ff1c1c7207 */ /* 0x000fe40000000000 */
[----:B--2---:R-:W-:-:S09]  /*185b0*/  SHF.R.S32.HI R26, RZ, 0x1f, R8 ;  /* 0x0000001fff1a7819 */ /* 0x004fd20000011408 */
[----:B0-----:R-:W-:Y:S05]  /*185c0*/  @!P4 BRA `(.L_x_628) ;  /* 0x000000000004c947 */ /* 0x001fea0003800000 */
[----:B------:R-:W-:Y:S01]  /*185d0*/  BPT.TRAP 0x1 ;  /* 0x000000040000795c */ /* 0x000fe20000300000 */
.L_x_628:
[----:B------:R-:W-:Y:S01]  /*185e0*/  IMAD R5, R28, 0x8, R16 ;  /* 0x000000081c057824 */ /* 0x000fe200078e0210 */
[----:B------:R-:W-:Y:S01]  /*185f0*/  SHF.L.U32 R0, R2, 0x1f, RZ ;  /* 0x0000001f02007819 */ /* 0x000fe200000006ff */
[----:B------:R-:W-:Y:S03]  /*18600*/  BSSY B1, `(.L_x_629) ;  /* 0x0000003000017945 */ /* 0x000fe60003800000 */
[----:B------:R-:W0:Y:S02]  /*18610*/  SYNCS.PHASECHK.TRANS64.TRYWAIT P0, [R5+URZ+0x2d840], R0 ;  /* 0x02d84000050075a7 */ /* 0x000e24000800017f */
[----:B0-----:R-:W-:Y:S05]  /*18620*/  @!P0 BRA `(.L_x_630) ;  /* 0x0000004400608947 */ /* 0x001fea0003800000 */
.L_x_764:
[----:B------:R-:W-:Y:S05]  /*18630*/  BSYNC B1 ;  /* 0x0000000000017941 */ /* 0x000fea0003800000 */
.L_x_629:
[----:B------:R-:W2:Y:S01]  /*18640*/  LDL R4, [R1+0x10] ;  /* 0x0000100001047983 */ /* 0x000ea20000100800 */
        /* <DEDUP_REMOVED lines=18> */
[----:B------:R-:W-:-:S04]  /*18770*/  LEA R6, P0, R2, UR6, 0x1 ;  /* 0x0000000602067c11 */ /* 0x000fc8000f8008ff */
[----:B------:R-:W-:Y:S01]  /*18780*/  LEA.HI.X R7, R2, UR7, R7, 0x1, P0 ;  /* 0x0000000702077c11 */ /* 0x000fe200080f0c07 */
[----:B--2---:R-:W-:Y:S01]  /*18790*/  IMAD R4, R28, 0x3000, R4 ;  /* 0x000030001c047824 */ /* 0x004fe200078e0204 */
[----:B------:R-:W-:Y:S07]  /*187a0*/  BRA.DIV UR4, `(.L_x_631) ;  /* 0x0000004604147947 */ /* 0x000fee000b800000 */
[----:B------:R-:W0:Y:S01]  /*187b0*/  S2R R3, SR_TID.X ;  /* 0x0000000000037919 */ /* 0x000e220000002100 */
[----:B------:R-:W-:Y:S01]  /*187c0*/  LOP3.LUT P6, RZ, R19, 0x4, RZ, 0xc0, !PT ;  /* 0x0000000413ff7812 */ /* 0x000fe200078cc0ff */
[----:B------:R-:W-:Y:S01]  /*187d0*/  IMAD R4, R4, 0x2, R16 ;  /* 0x0000000204047824 */ /* 0x000fe200078e0210 */
[----:B------:R-:W1:Y:S04]  /*187e0*/  SHFL.IDX PT, R2, R6, RZ, 0x1c1f ;  /* 0x001c1fff06027589 */ /* 0x000e6800000e0000 */
[----:B------:R-:W-:Y:S01]  /*187f0*/  SHFL.IDX PT, R21, R7, 0x2, 0x1c1f ;  /* 0x005c1f0007157f89 */ /* 0x000fe200000e0000 */
[----:B0-----:R-:W-:-:S03]  /*18800*/  SHF.L.U32 R11, R3, 0x3, RZ ;  /* 0x00000003030b7819 */ /* 0x001fc600000006ff */
[----:B------:R-:W0:Y:S01]  /*18810*/  SHFL.IDX PT, R3, R7, RZ, 0x1c1f ;  /* 0x001c1fff07037589 */ /* 0x000e2200000e0000 */
        /* <DEDUP_REMOVED lines=22> */
.L_x_774:
        /* <DEDUP_REMOVED lines=11> */
.L_x_632:
[----:B------:R-:W-:Y:S02]  /*18a30*/  PLOP3.LUT P4, PT, P4, P0, PT, 0xa2, 0x0 ;  /* 0x000000000000781c */ /* 0x000fe40002781472 */
[----:B------:R-:W-:-:S08]  /*18a40*/  @P0 R2UR P4, UR4, R5 ;  /* 0x00000000050402ca */ /* 0x000fd00000080000 */
[----:B------:R-:W-:-:S05]  /*18a50*/  @P0 PLOP3.LUT P0, PT, P4, PT, PT, 0x80, 0x0 ;  /* 0x000000000000081c */ /* 0x000fca000270f070 */
[----:B------:R-:W-:Y:S01]  /*18a60*/  @!P4 SYNCS.ARRIVE.TRANS64.RED.A0T1 RZ, [UR4+0x2d830], RZ ;  /* 0x02d830ffffffc9a7 */ /* 0x000fe20008200404 */
[----:B------:R-:W-:Y:S07]  /*18a70*/  @!P4 ARRIVES.LDGSTSBAR.64.TRANSCNT [UR4+0x2d830] ;  /* 0x02d83000ff00c9b0 */ /* 0x000fee0008000a84 */
[----:B------:R-:W-:Y:S05]  /*18a80*/  @P0 BRA.U.ANY `(.L_x_632) ;  /* 0xfffffffd00e80947 */ /* 0x000fea000393ffff */
[----:B------:R-:W-:Y:S01]  /*18a90*/  NOP ;  /* 0x0000000000007918 */ /* 0x000fe20000000000 */
[----:B-1----:R-:W-:-:S05]  /*18aa0*/  IMAD.U32 R2, RZ, RZ, UR38 ;  /* 0x00000026ff027e24 */ /* 0x002fca000f8e00ff */
[----:B------:R-:W-:-:S13]  /*18ab0*/  ISETP.NE.AND P5, PT, R2, 0x3, PT ;  /* 0x000000030200780c */ /* 0x000fda0003fa5270 */
[----:B------:R-:W-:Y:S05]  /*18ac0*/  @!P5 BRA `(.L_x_633) ;  /* 0x000000000004d947 */ /* 0x000fea0003800000 */
[----:B------:R-:W-:Y:S01]  /*18ad0*/  BPT.TRAP 0x1 ;  /* 0x000000040000795c */ /* 0x000fe20000300000 */
.L_x_633:
[----:B------:R1:W-:Y:S01]  /*18ae0*/  SYNCS.ARRIVE.TRANS64.A1T0 RZ, [R5+URZ+0x2d830], RZ ;  /* 0x02d830ff05ff79a7 */ /* 0x0003e2000810003f */
[----:B------:R-:W-:Y:S05]  /*18af0*/  @!P5 BRA `(.L_x_634) ;  /* 0x000000000004d947 */ /* 0x000fea0003800000 */
[----:B------:R-:W-:Y:S01]  /*18b00*/  BPT.TRAP 0x1 ;  /* 0x000000040000795c */ /* 0x000fe20000300000 */
.L_x_634:
[----:B------:R-:W-:Y:S01]  /*18b10*/  SHF.L.U32 R2, R20, 0x1f, RZ ;  /* 0x0000001f14027819 */ /* 0x000fe200000006ff */
[----:B-1----:R-:W-:Y:S01]  /*18b20*/  IMAD R5, R10, 0x8, R16 ;  /* 0x000000080a057824 */ /* 0x002fe200078e0210 */
[----:B------:R-:W-:Y:S03]  /*18b30*/  BSSY B1, `(.L_x_635) ;  /* 0x0000003000017945 */ /* 0x000fe60003800000 */
[----:B------:R-:W1:Y:S02]  /*18b40*/  SYNCS.PHASECHK.TRANS64.TRYWAIT P0, [R5+URZ+0x2d860], R2 ;  /* 0x02d86002050075a7 */ /* 0x000e64000800017f */
[----:B-1----:R-:W-:Y:S05]  /*18b50*/  @!P0 BRA `(.L_x_636) ;  /* 0x00000044007c8947 */ /* 0x002fea0003800000 */
.L_x_775:
[----:B------:R-:W-:Y:S05]  /*18b60*/  BSYNC B1 ;  /* 0x0000000000017941 */ /* 0x000fea0003800000 */
.L_x_635:
[----:B0-----:R-:W2:Y:S04]  /*18b70*/  LDL R7, [R1+0x20] ;  /* 0x0000200001077983 */ /* 0x001ea80000100800 */
[----:B------:R-:W2:Y:S04]  /*18b80*/  LDL.LU R6, [R1+0x8] ;  /* 0x0000080001067983 */ /* 0x000ea80000300800 */
[----:B------:R-:W3:Y:S01]  /*18b90*/  LDL R4, [R1+0x10] ;  /* 0x0000100001047983 */ /* 0x000ee20000100800 */
[----:B------:R-:W0:Y:S01]  /*18ba0*/  S2R R3, SR_TID.X ;  /* 0x0000000000037919 */ /* 0x000e220000002100 */
[----:B------:R-:W-:Y:S01]  /*18bb0*/  UMOV UR4, 0xffffffff ;  /* 0xffffffff00047882 */ /* 0x000fe20000000000 */
[----:B0-----:R-:W-:-:S04]  /*18bc0*/  LOP3.LUT R3, R3, 0x7f, RZ, 0xc0, !PT ;  /* 0x0000007f03037812 */ /* 0x001fc800078ec0ff */
[----:B------:R-:W-:Y:S01]  /*18bd0*/  SHF.R.U32.HI R3, RZ, 0x2, R3 ;  /* 0x00000002ff037819 */ /* 0x000fe20000011603 */
[----:B--2---:R-:W-:Y:S02]  /*18be0*/  IMAD R6, R6, -0x80, R7 ;  /* 0xffffff8006067824 */ /* 0x004fe400078e0207 */
[----:B---3--:R-:W-:Y:S02]  /*18bf0*/  IMAD R4, R10, 0x3000, R4 ;  /* 0x000030000a047824 */ /* 0x008fe400078e0204 */
        /* <DEDUP_REMOVED lines=16> */
[----:B0-----:R-:W-:-:S04]  /*18d00*/  IADD3 R2, P0, R2, R0, RZ ;  /* 0x0000000002027210 */ /* 0x001fc80007f1e0ff */
[----:B-1----:R-:W-:Y:S02]  /*18d10*/  IADD3.X R3, RZ, R3, RZ, P0, !PT ;  /* 0x00000003ff037210 */ /* 0x002fe400007fe4ff */
        /* <DEDUP_REMOVED lines=18> */
.L_x_785:
        /* <DEDUP_REMOVED lines=29> */
.L_x_638:
[----:B------:R-:W-:Y:S02]  /*19010*/  PLOP3.LUT P4, PT, P4, P0, PT, 0xa2, 0x0 ;  /* 0x000000000000781c */ /* 0x000fe40002781472 */
[----:B------:R-:W-:-:S08]  /*19020*/  @P0 R2UR P4, UR4, R5 ;  /* 0x00000000050402ca */ /* 0x000fd00000080000 */
[----:B------:R-:W-:-:S05]  /*19030*/  @P0 PLOP3.LUT P0, PT, P4, PT, PT, 0x80, 0x0 ;  /* 0x000000000000081c */ /* 0x000fca000270f070 */
[----:B------:R-:W-:Y:S01]  /*19040*/  @!P4 SYNCS.ARRIVE.TRANS64.RED.A0T1 RZ, [UR4+0x2d850], RZ ;  /* 0x02d850ffffffc9a7 */ /* 0x000fe20008200404 */
[----:B------:R-:W-:Y:S07]  /*19050*/  @!P4 ARRIVES.LDGSTSBAR.64.TRANSCNT [UR4+0x2d850] ;  /* 0x02d85000ff00c9b0 */ /* 0x000fee0008000a84 */
[----:B------:R-:W-:Y:S05]  /*19060*/  @P0 BRA.U.ANY `(.L_x_638) ;  /* 0xfffffffd00e80947 */ /* 0x000fea000393ffff */
[----:B------:R-:W-:Y:S01]  /*19070*/  NOP ;  /* 0x0000000000007918 */ /* 0x000fe20000000000 */
[----:B------:R-:W-:Y:S01]  /*19080*/  IMAD.U32 R2, RZ, RZ, UR38 ;  /* 0x00000026ff027e24 */ /* 0x000fe2000f8e00ff */
[----:B------:R-:W-:-:S04]  /*19090*/  MOV R22, R0 ;  /* 0x0000000000167202 */ /* 0x000fc80000000f00 */
[----:B------:R-:W-:-:S13]  /*190a0*/  ISETP.NE.AND P5, PT, R2, 0x3, PT ;  /* 0x000000030200780c */ /* 0x000fda0003fa5270 */
[----:B------:R-:W-:Y:S05]  /*190b0*/  @!P5 BRA `(.L_x_639) ;  /* 0x000000000004d947 */ /* 0x000fea0003800000 */
[----:B------:R-:W-:Y:S01]  /*190c0*/  BPT.TRAP 0x1 ;  /* 0x000000040000795c */ /* 0x000fe20000300000 */
.L_x_639:
[----:B------:R-:W2:Y:S01]  /*190d0*/  LDL R2, [R1+0x24] ;  /* 0x0000240001027983 */ /* 0x000ea20000100800 */
[----:B------:R1:W-:Y:S01]  /*190e0*/  SYNCS.ARRIVE.TRANS64.A1T0 RZ, [R5+URZ+0x2d850], RZ ;  /* 0x02d850ff05ff79a7 */ /* 0x0003e2000810003f */
[----:B------:R-:W-:Y:S02]  /*190f0*/  VIADD R0, R23, 0xffffffff ;  /* 0xffffffff17007836 */ /* 0x000fe40000000000 */
[----:B------:R1:W5:Y:S01]  /*19100*/  LDL R20, [R1] ;  /* 0x0000000001147983 */ /* 0x0003620000100800 */
[----:B------:R-:W-:-:S03]  /*19110*/  IMAD.MOV.U32 R10, RZ, RZ, R28 ;  /* 0x000000ffff0a7224 */ /* 0x000fc600078e001c */
[----:B------:R1:W-:Y:S01]  /*19120*/  STL [R1+0x8], R23 ;  /* 0x0000081701007387 */ /* 0x0003e20000100800 */
[----:B--2---:R-:W-:-:S13]  /*19130*/  ISETP.GT.AND P0, PT, R23, R2, PT ;  /* 0x000000021700720c */ /* 0x004fda0003f04270 */
[----:B-1----:R-:W-:Y:S05]  /*19140*/  @P0 BRA `(.L_x_640) ;  /* 0xfffffff0007c0947 */ /* 0x002fea000383ffff */
.L_x_627:
[----:B------:R-:W-:Y:S05]  /*19150*/  BSYNC B0 ;  /* 0x0000000000007941 */ /* 0x000fea0003800000 */
.L_x_626:
[----:B------:R-:W1:Y:S01]  /*19160*/  S2R R2, SR_TID.X ;  /* 0x0000000000027919 */ /* 0x000e620000002100 */
[----:B------:R-:W-:Y:S01]  /*19170*/  BSSY B0, `(.L_x_641) ;  /* 0x0000010000007945 */ /* 0x000fe20003800000 */
[----:B-1----:R-:W-:-:S04]  /*19180*/  LOP3.LUT R2, R2, 0x7f, RZ, 0xc0, !PT ;  /* 0x0000007f02027812 */ /* 0x002fc800078ec0ff */
[----:B------:R-:W-:-:S13]  /*19190*/  ISETP.NE.AND P0, PT, R2, RZ, PT ;  /* 0x000000ff0200720c */ /* 0x000fda0003f05270 */
[----:B------:R-:W-:Y:S05]  /*191a0*/  @P0 BRA `(.L_x_642) ;  /* 0x0000000000300947 */ /* 0x000fea0003800000 */
[----:B------:R-:W1:Y:S01]  /*191b0*/  S2R R5, SR_LANEID ;  /* 0x0000000000057919 */ /* 0x000e620000000000 */
[----:B------:R-:W-:Y:S01]  /*191c0*/  VOTEU.ANY UR4, UPT, PT ;  /* 0x0000000000047886 */ /* 0x000fe200038e0100 */
[----:B------:R-:W2:Y:S01]  /*191d0*/  LDC.64 R2, c[0x0][0xc60] ;  /* 0x00031800ff027b82 */ /* 0x000ea20000000a00 */
[----:B------:R-:W1:Y:S02]  /*191e0*/  FLO.U32 R0, UR4 ;  /* 0x0000000400007d00 */ /* 0x000e6400080e0000 */
[----:B-1----:R-:W-:-:S06]  /*191f0*/  ISETP.EQ.U32.AND P0, PT, R0, R5, PT ;  /* 0x000000050000720c */ /* 0x002fcc0003f02070 */
[----:B------:R-:W2:Y:S07]  /*19200*/  POPC R5, UR4 ;  /* 0x0000000400057d09 */ /* 0x000eae0008000000 */
[----:B--2---:R-:W2:Y:S01]  /*19210*/  @P0 ATOMG.E.ADD.STRONG.GPU PT, R3, desc[UR42][R2.64], R5 ;  /* 0x00000005020309a8 */ /* 0x004ea200081ee1ea */
[----:B------:R-:W1:Y:S02]  /*19220*/  S2R R4, SR_LTMASK ;  /* 0x0000000000047919 */ /* 0x000e640000003900 */
[----:B-1----:R-:W-:-:S04]  /*19230*/  LOP3.LUT R4, R4, UR4, RZ, 0xc0, !PT ;  /* 0x0000000404047c12 */ /* 0x002fc8000f8ec0ff */
[----:B0-----:R-:W0:Y:S01]  /*19240*/  POPC R7, R4 ;  /* 0x0000000400077309 */ /* 0x001e220000000000 */
[----:B--2---:R-:W0:Y:S02]  /*19250*/  SHFL.IDX PT, R0, R3, R0, 0x1f ;  /* 0x00001f0003007589 */ /* 0x004e2400000e0000 */
[----:B0-----:R-:W-:-:S07]  /*19260*/  IADD3 R24, R0, UR37, R7 ;  /* 0x0000002500187c10 */ /* 0x001fce000fffe007 */
.L_x_642:
[----:B------:R-:W-:Y:S05]  /*19270*/  BSYNC B0 ;  /* 0x0000000000007941 */ /* 0x000fea0003800000 */
.L_x_641:
[----:B------:R-:W-:-:S05]  /*19280*/  IMAD.U32 R0, RZ, RZ, UR38 ;  /* 0x00000026ff007e24 */ /* 0x000fca000f8e00ff */
[----:B------:R-:W-:-:S13]  /*19290*/  ISETP.NE.AND P0, PT, R0, 0x3, PT ;  /* 0x000000030000780c */ /* 0x000fda0003f05270 */
[----:B------:R-:W-:Y:S05]  /*192a0*/  @!P0 BRA `(.L_x_643) ;  /* 0x0000000000048947 */ /* 0x000fea0003800000 */
[----:B------:R-:W-:Y:S01]  /*192b0*/  BPT.TRAP 0x1 ;  /* 0x000000040000795c */ /* 0x000fe20000300000 */
.L_x_643:
[----:B------:R-:W2:Y:S04]  /*192c0*/  LDL R3, [R1] ;  /* 0x0000000001037983 */ /* 0x000ea80000100800 */
[----:B------:R-:W3:Y:S01]  /*192d0*/  LDL.LU R2, [R1+0x20] ;  /* 0x0000200001027983 */ /* 0x000ee20000300800 */
[----:B------:R-:W-:Y:S01]  /*192e0*/  IMAD R0, R28, 0x8, R16 ;  /* 0x000000081c007824 */ /* 0x000fe200078e0210 */
[----:B------:R-:W-:Y:S01]  /*192f0*/  BSSY B0, `(.L_x_644) ;  /* 0x0000005000007945 */ /* 0x000fe20003800000 */
[----:B--2---:R-:W-:-:S04]  /*19300*/  SHF.L.U32 R3, R3, 0x1f, RZ ;  /* 0x0000001f03037819 */ /* 0x004fc800000006ff */
[----:B------:R-:W1:Y:S01]  /*19310*/  SYNCS.PHASECHK.TRANS64.TRYWAIT P0, [R0+URZ+0x2d860], R3 ;  /* 0x02d86003000075a7 */ /* 0x000e62000800017f */
[----:B---3--:R-:W-:Y:S01]  /*19320*/  IMAD R6, R23, -0x80, R2 ;  /* 0xffffff8017067824 */ /* 0x008fe200078e0202 */
[----:B-1----:R-:W-:Y:S06]  /*19330*/  @!P0 BRA `(.L_x_645) ;  /* 0x0000004000fc8947 */ /* 0x002fec0003800000 */
.L_x_786:
[----:B------:R-:W-:Y:S05]  /*19340*/  BSYNC B0 ;  /* 0x0000000000007941 */ /* 0x000fea0003800000 */
.L_x_644:
[----:B------:R-:W2:Y:S02]  /*19350*/  S2R R2, SR_TID.X ;  /* 0x0000000000027919 */ /* 0x000ea40000002100 */
[----:B--2---:R-:W-:-:S04]  /*19360*/  LOP3.LUT R2, R2, 0x7f, RZ, 0xc0, !PT ;  /* 0x0000007f02027812 */ /* 0x004fc800078ec0ff */
[----:B------:R-:W-:Y:S02]  /*19370*/  SHF.R.U32.HI R4, RZ, 0x2, R2 ;  /* 0x00000002ff047819 */ /* 0x000fe40000011602 */
[----:B------:R-:W2:Y:S01]  /*19380*/  LDL R2, [R1+0x10] ;  /* 0x0000100001027983 */ /* 0x000ea20000100800 */
[----:B------:R-:W-:Y:S02]  /*19390*/  UMOV UR4, 0xffffffff ;  /* 0xffffffff00047882 */ /* 0x000fe40000000000 */
[----:B------:R-:W-:Y:S02]  /*193a0*/  IMAD.IADD R6, R6, 0x1, -R4 ;  /* 0x0000000106067824 */ /* 0x000fe400078e0a04 */
[----:B--2---:R-:W-:Y:S01]  /*193b0*/  IMAD R4, R28, 0x3000, R2 ;  /* 0x000030001c047824 */ /* 0x004fe200078e0202 */
[----:B------:R-:W-:Y:S06]  /*193c0*/  BRA.DIV UR4, `(.L_x_646) ;  /* 0x0000004204ec7947 */ /* 0x000fec000b800000 */
[----:B------:R-:W0:Y:S01]  /*193d0*/  S2R R2, SR_TID.X ;  /* 0x0000000000027919 */ /* 0x000e220000002100 */
[----:B------:R-:W-:Y:S01]  /*193e0*/  ULDC UR4, c[0x0][0x2f4] ;  /* 0x0000bd0000047ab9 */ /* 0x000fe20000000800 */
[----:B------:R-:W-:Y:S01]  /*193f0*/  IMAD R4, R4, 0x2, R16 ;  /* 0x0000000204047824 */ /* 0x000fe200078e0210 */
[----:B------:R-:W2:Y:S04]  /*19400*/  SHFL.IDX PT, R14, R18, RZ, 0x1c1f ;  /* 0x001c1fff120e7589 */ /* 0x000ea800000e0000 */
[----:B-1----:R-:W1:Y:S01]  /*19410*/  SHFL.IDX PT, R3, R22, RZ, 0x1c1f ;  /* 0x001c1fff16037589 */ /* 0x002e6200000e0000 */
[----:B0-----:R-:W-:-:S04]  /*19420*/  SHF.L.U32 R7, R2, 0x3, RZ ;  /* 0x0000000302077819 */ /* 0x001fc800000006ff */
        /* <DEDUP_REMOVED lines=37> */
.L_x_796:
[C---:B------:R-:W-:Y:S02]  /*19680*/  ISETP.LT.OR P2, PT, R6.reuse, 0x61, P2 ;  /* 0x000000610600780c */ /* 0x040fe40001741670 */
[C---:B------:R-:W-:Y:S02]  /*19690*/  ISETP.LT.OR P1, PT, R6.reuse, 0x61, P1 ;  /* 0x000000610600780c */ /* 0x040fe40000f21670 */
[----:B------:R-:W-:Y:S02]  /*196a0*/  ISETP.LT.OR P0, PT, R6, 0x61, P0 ;  /* 0x000000610600780c */ /* 0x000fe40000701670 */
[----:B--2---:R-:W-:-:S04]  /*196b0*/  IADD3 R2, P3, R14, R5, RZ ;  /* 0x000000050e027210 */ /* 0x004fc80007f7e0ff */
[----:B------:R-:W-:-:S05]  /*196c0*/  IADD3.X R3, RZ, R22, RZ, P3, !PT ;  /* 0x00000016ff037210 */ /* 0x000fca0001ffe4ff */
        /* <DEDUP_REMOVED lines=8> */
.L_x_647:
[----:B------:R-:W-:Y:S02]  /*19750*/  PLOP3.LUT P1, PT, P1, P0, PT, 0xa2, 0x0 ;  /* 0x000000000000781c */ /* 0x000fe40000f21472 */
[----:B------:R-:W-:-:S08]  /*19760*/  @P0 R2UR P1, UR4, R0 ;  /* 0x00000000000402ca */ /* 0x000fd00000020000 */
[----:B------:R-:W-:-:S05]  /*19770*/  @P0 PLOP3.LUT P0, PT, P1, PT, PT, 0x80, 0x0 ;  /* 0x000000000000081c */ /* 0x000fca0000f0f070 */
[----:B------:R-:W-:Y:S01]  /*19780*/  @!P1 SYNCS.ARRIVE.TRANS64.RED.A0T1 RZ, [UR4+0x2d850], RZ ;  /* 0x02d850ffffff99a7 */ /* 0x000fe20008200404 */
[----:B------:R-:W-:Y:S07]  /*19790*/  @!P1 ARRIVES.LDGSTSBAR.64.TRANSCNT [UR4+0x2d850] ;  /* 0x02d85000ff0099b0 */ /* 0x000fee0008000a84 */
[----:B------:R-:W-:Y:S05]  /*197a0*/  @P0 BRA.U.ANY `(.L_x_647) ;  /* 0xfffffffd00e80947 */ /* 0x000fea000393ffff */
[----:B------:R-:W-:Y:S01]  /*197b0*/  NOP ;  /* 0x0000000000007918 */ /* 0x000fe20000000000 */
[----:B0-----:R-:W-:-:S05]  /*197c0*/  IMAD.U32 R2, RZ, RZ, UR38 ;  /* 0x00000026ff027e24 */ /* 0x001fca000f8e00ff */
[----:B------:R-:W-:-:S13]  /*197d0*/  ISETP.NE.AND P2, PT, R2, 0x3, PT ;  /* 0x000000030200780c */ /* 0x000fda0003f45270 */
[----:B------:R-:W-:Y:S05]  /*197e0*/  @!P2 BRA `(.L_x_648) ;  /* 0x000000000004a947 */ /* 0x000fea0003800000 */
[----:B------:R-:W-:Y:S01]  /*197f0*/  BPT.TRAP 0x1 ;  /* 0x000000040000795c */ /* 0x000fe20000300000 */
.L_x_648:
[----:B------:R-:W2:Y:S01]  /*19800*/  LDL.LU R2, [R1] ;  /* 0x0000000001027983 */ /* 0x000ea20000300800 */
[----:B------:R-:W-:Y:S01]  /*19810*/  VIADD R28, R28, 0x1 ;  /* 0x000000011c1c7836 */ /* 0x000fe20000000000 */
[----:B------:R0:W-:Y:S04]  /*19820*/  SYNCS.ARRIVE.TRANS64.A1T0 RZ, [R0+URZ+0x2d850], RZ ;  /* 0x02d850ff00ff79a7 */ /* 0x0001e8000810003f */
[----:B------:R-:W-:-:S04]  /*19830*/  ISETP.NE.AND P0, PT, R28, 0x2, PT ;  /* 0x000000021c00780c */ /* 0x000fc80003f05270 */
[----:B0-----:R-:W-:Y:S02]  /*19840*/  SEL R0, RZ, 0x1, P0 ;  /* 0x00000001ff007807 */ /* 0x001fe40000000000 */
[----:B------:R-:W-:Y:S02]  /*19850*/  SEL R28, R28, RZ, P0 ;  /* 0x000000ff1c1c7207 */ /* 0x000fe40000000000 */
[----:B--2---:R-:W-:-:S05]  /*19860*/  LOP3.LUT R2, R2, R0, RZ, 0x3c, !PT ;  /* 0x0000000002027212 */ /* 0x004fca00078e3cff */
[----:B------:R0:W-:Y:S02]  /*19870*/  STL [R1], R2 ;  /* 0x0000000201007387 */ /* 0x0001e40000100800 */
.L_x_607:
[----:B------:R-:W-:Y:S05]  /*19880*/  BSYNC B7 ;  /* 0x0000000000077941 */ /* 0x000fea0003800000 */
.L_x_605:
[----:B------:R-:W-:-:S13]  /*19890*/  LOP3.LUT P0, RZ, R19, 0x10, RZ, 0xc0, !PT ;  /* 0x0000001013ff7812 */ /* 0x000fda000780c0ff */
[----:B------:R-:W-:Y:S05]  /*198a0*/  @!P0 BRA `(.L_x_649) ;  /* 0x0000000000248947 */ /* 0x000fea0003800000 */
[----:B------:R-:W-:Y:S05]  /*198b0*/  WARPSYNC.ALL ;  /* 0x0000000000007948 */ /* 0x000fea0003800000 */
[----:B------:R-:W3:Y:S08]  /*198c0*/  S2UR UR5, SR_CgaCtaId ;  /* 0x00000000000579c3 */ /* 0x000ef00000008800 */
[----:B------:R-:W-:Y:S06]  /*198d0*/  BAR.SYNC.DEFER_BLOCKING 0x5, 0x200 ;  /* 0x0148000000007b1d */ /* 0x000fec0000010000 */
[----:B------:R-:W-:-:S02]  /*198e0*/  UMOV UR4, 0x400 ;  /* 0x0000040000047882 */ /* 0x000fc40000000000 */
[----:B---3--:R-:W-:-:S06]  /*198f0*/  ULEA UR4, UR5, UR4, 0x18 ;  /* 0x0000000405047291 */ /* 0x008fcc000f8ec03f */
[----:B------:R-:W-:-:S05]  /*19900*/  IMAD.U32 R16, RZ, RZ, UR4 ;  /* 0x00000004ff107e24 */ /* 0x000fca000f8e00ff */
[----:B------:R3:W4:Y:S01]  /*19910*/  LDS.128 R24, [R16+0x2d8d0] ;  /* 0x02d8d00010187984 */ /* 0x0007220000000c00 */
[----:B------:R-:W-:Y:S06]  /*19920*/  BAR.ARV 0x4, 0x200 ;  /* 0x0108000000007b1d */ /* 0x000fec0000002000 */
[----:B------:R-:W-:Y:S05]  /*19930*/  BRA `(.L_x_650) ;  /* 0x0000000800d07947 */ /* 0x000fea0003800000 */
.L_x_649:
[----:B------:R-:W2:Y:S01]  /*19940*/  S2R R0, SR_TID.X ;  /* 0x0000000000007919 */ /* 0x000ea20000002100 */
[----:B------:R-:W-:Y:S01]  /*19950*/  UMOV UR4, 0xffffffff ;  /* 0xffffffff00047882 */ /* 0x000fe20000000000 */
[----:B--2---:R-:W-:-:S04]  /*19960*/  LOP3.LUT R8, R0, 0x1f, RZ, 0xc0, !PT ;  /* 0x0000001f00087812 */ /* 0x004fc800078ec0ff */
[----:B------:R-:W-:Y:S01]  /*19970*/  ISETP.NE.AND P0, PT, R8, 0x1f, PT ;  /* 0x0000001f0800780c */ /* 0x000fe20003f05270 */
[----:B------:R-:W-:-:S12]  /*19980*/  BRA.DIV UR4, `(.L_x_651) ;  /* 0x0000004204ec7947 */ /* 0x000fd8000b800000 */
[----:B-1----:R-:W-:Y:S01]  /*19990*/  IMAD.IADD R9, R27, 0x1, R8 ;  /* 0x000000011b097824 */ /* 0x002fe200078e0208 */
[----:B------:R-:W-:-:S04]  /*199a0*/  ULDC UR4, c[0x0][0xc3c] ;  /* 0x00030f0000047ab9 */ /* 0x000fc80000000800 */
[----:B------:R-:W-:-:S13]  /*199b0*/  ISETP.GE.OR P1, PT, R9, UR4, !P0 ;  /* 0x0000000409007c0c */ /* 0x000fda000c726670 */
[----:B0-----:R-:W0:Y:S08]  /*199c0*/  @!P1 LDC.64 R2, c[0x0][0xc80] ;  /* 0x00032000ff029b82 */ /* 0x001e300000000a00 */
        /* <DEDUP_REMOVED lines=12> */
[----:B0-----:R-:W-:Y:S01]  /*19a90*/  IMAD.MOV.U32 R24, RZ, RZ, RZ ;  /* 0x000000ffff187224 */ /* 0x001fe200078e00ff */
[----:B--2---:R-:W-:Y:S01]  /*19aa0*/  @!P1 MOV R4, R7 ;  /* 0x0000000700049202 */ /* 0x004fe20000000f00 */
[----:B------:R-:W-:-:S02]  /*19ab0*/  IMAD.MOV.U32 R7, RZ, RZ, RZ ;  /* 0x000000ffff077224 */ /* 0x000fc400078e00ff */
        /* <DEDUP_REMOVED lines=13> */
[----:B0-----:R-:W-:-:S04]  /*19b90*/  SEL R14, R14, RZ, P4 ;  /* 0x000000ff0e0e7207 */ /* 0x001fc80002000000 */
[----:B------:R-:W-:-:S05]  /*19ba0*/  IADD3 R5, R3, R14, RZ ;  /* 0x0000000e03057210 */ /* 0x000fca0007ffe0ff */
[----:B------:R-:W0:Y:S02]  /*19bb0*/  SHFL.UP PT, R14, R5, 0x10, RZ ;  /* 0x06000000050e7989 */ /* 0x000e2400000e00ff */
[----:B0-----:R-:W-:-:S05]  /*19bc0*/  SEL R14, R14, RZ, P5 ;  /* 0x000000ff0e0e7207 */ /* 0x001fca0002800000 */
[----:B------:R-:W-:-:S05]  /*19bd0*/  IMAD.IADD R2, R5, 0x1, R14 ;  /* 0x0000000105027824 */ /* 0x000fca00078e020e */
[----:B------:R0:W1:Y:S02]  /*19be0*/  SHFL.IDX PT, R14, R2, 0x1f, 0x1f ;  /* 0x03e01f00020e7f89 */ /* 0x00006400000e0000 */
.L_x_806:
[----:B------:R-:W-:Y:S02]  /*19bf0*/  ULDC UR4, c[0x0][0xc38] ;  /* 0x00030e0000047ab9 */ /* 0x000fe40000000800 */
[----:B------:R-:W-:-:S04]  /*19c00*/  IMAD.U32 R3, RZ, RZ, UR4 ;  /* 0x00000004ff037e24 */ /* 0x000fc8000f8e00ff */
[----:B-1----:R-:W-:-:S04]  /*19c10*/  IMAD R5, R14, R3, RZ ;  /* 0x000000030e057224 */ /* 0x002fc800078e02ff */
[----:B------:R-:W-:-:S05]  /*19c20*/  IMAD.IADD R6, R6, 0x1, R5 ;  /* 0x0000000106067824 */ /* 0x000fca00078e0205 */
[----:B------:R-:W-:-:S13]  /*19c30*/  ISETP.GT.AND P6, PT, R6, R0, PT ;  /* 0x000000000600720c */ /* 0x000fda0003fc4270 */
[----:B------:R-:W-:Y:S05]  /*19c40*/  @P6 BRA `(.L_x_652) ;  /* 0x0000000000a46947 */ /* 0x000fea0003800000 */
.L_x_655:
[----:B0-----:R-:W0:Y:S01]  /*19c50*/  LDC R2, c[0x0][0xc3c] ;  /* 0x00030f00ff027b82 */ /* 0x001e220000000800 */
[----:B------:R-:W-:-:S05]  /*19c60*/  VIADD R27, R27, 0x1f ;  /* 0x0000001f1b1b7836 */ /* 0x000fca0000000000 */
[----:B0-----:R-:W-:-:S13]  /*19c70*/  ISETP.GE.AND P6, PT, R27, R2, PT ;  /* 0x000000021b00720c */ /* 0x001fda0003fc6270 */
[----:B------:R-:W-:Y:S05]  /*19c80*/  @P6 BRA `(.L_x_653) ;  /* 0x0000000400b86947 */ /* 0x000fea0003800000 */
[----:B------:R-:W0:Y:S01]  /*19c90*/  S2R R3, SR_TID.X ;  /* 0x0000000000037919 */ /* 0x000e220000002100 */
[----:B------:R-:W-:Y:S01]  /*19ca0*/  IMAD.MOV.U32 R4, RZ, RZ, RZ ;  /* 0x000000ffff047224 */ /* 0x000fe200078e00ff */
[----:B0-----:R-:W-:-:S04]  /*19cb0*/  LOP3.LUT R3, R3, 0x1f, RZ, 0xc0, !PT ;  /* 0x0000001f03037812 */ /* 0x001fc800078ec0ff */
[----:B------:R-:W-:-:S04]  /*19cc0*/  IADD3 R5, R27, R3, RZ ;  /* 0x000000031b057210 */ /* 0x000fc80007ffe0ff */
        /* <DEDUP_REMOVED lines=27> */
.L_x_814:
[----:B------:R-:W-:Y:S02]  /*19e80*/  ULDC UR4, c[0x0][0xc38] ;  /* 0x00030e0000047ab9 */ /* 0x000fe40000000800 */
[----:B------:R-:W-:-:S04]  /*19e90*/  IMAD.U32 R3, RZ, RZ, UR4 ;  /* 0x00000004ff037e24 */ /* 0x000fc8000f8e00ff */
[----:B-1----:R-:W-:-:S04]  /*19ea0*/  IMAD R5, R14, R3, RZ ;  /* 0x000000030e057224 */ /* 0x002fc800078e02ff */
[----:B------:R-:W-:-:S05]  /*19eb0*/  IMAD.IADD R6, R5, 0x1, R6 ;  /* 0x0000000105067824 */ /* 0x000fca00078e0206 */
[----:B------:R-:W-:-:S13]  /*19ec0*/  ISETP.GT.AND P6, PT, R6, R0, PT ;  /* 0x000000000600720c */ /* 0x000fda0003fc4270 */
[----:B------:R-:W-:Y:S05]  /*19ed0*/  @!P6 BRA `(.L_x_655) ;  /* 0xfffffffc005ce947 */ /* 0x000fea000383ffff */
.L_x_652:
        /* <DEDUP_REMOVED lines=9> */
.L_x_819:
[----:B------:R-:W-:-:S13]  /*19f70*/  ISETP.NE.AND P0, PT, R6, RZ, PT ;  /* 0x000000ff0600720c */ /* 0x000fda0003f05270 */
[----:B------:R-:W-:Y:S05]  /*19f80*/  @!P0 BRA `(.L_x_657) ;  /* 0x0000000000108947 */ /* 0x000fea0003800000 */
[----:B------:R-:W-:Y:S01]  /*19f90*/  UMOV UR4, 0xffffffff ;  /* 0xffffffff00047882 */ /* 0x000fe20000000000 */
[----:B------:R-:W-:Y:S02]  /*19fa0*/  VIADD R12, R5, 0xffffffff ;  /* 0xffffffff050c7836 */ /* 0x000fe40000000000 */
[----:B------:R-:W-:Y:S05]  /*19fb0*/  BRA.DIV UR4, `(.L_x_658) ;  /* 0x0000004604b07947 */ /* 0x000fea000b800000 */
[----:B------:R4:W0:Y:S02]  /*19fc0*/  SHFL.IDX PT, R24, R2, R12, 0x1f ;  /* 0x00001f0c02187589 */ /* 0x00082400000e0000 */
.L_x_657:
        /* <DEDUP_REMOVED lines=9> */
[----:B0-----:R-:W-:-:S06]  /*1a060*/  IADD3 R9, R6, 0xffffffe, RZ ;  /* 0x0ffffffe06097810 */ /* 0x001fcc0007ffe0ff */
        /* <DEDUP_REMOVED lines=17> */
[----:B0-----:R-:W-:-:S02]  /*1a180*/  IADD3 R9, R8, 0xffffffe, RZ ;  /* 0x0ffffffe08097810 */ /* 0x001fc40007ffe0ff */
[----:B------:R-:W-:-:S04]  /*1a190*/  IABS R8, R7 ;  /* 0x0000000700087213 */ /* 0x000fc80000000000 */
[----:B------:R-:W0:Y:S01]  /*1a1a0*/  F2I.FTZ.U32.TRUNC.NTZ R3, R9 ;  /* 0x0000000900037305 */ /* 0x000e22000021f000 */
[----:B------:R-:W-:Y:S01]  /*1a1b0*/  IADD3 R8, RZ, -R8, RZ ;  /* 0x80000008ff087210 */ /* 0x000fe20007ffe0ff */
        /* <DEDUP_REMOVED lines=19> */
[----:B------:R-:W-:-:S06]  /*1a2f0*/  @P0 VIADD R2, R2, 0x1 ;  /* 0x0000000102020836 */ /* 0x000fcc0000000000 */
[----:B------:R-:W-:Y:S01]  /*1a300*/  @!P2 IMAD.MOV R2, RZ, RZ, -R2 ;  /* 0x000000ffff02a224 */ /* 0x000fe200078e0a02 */
[----:B------:R-:W-:-:S05]  /*1a310*/  @!P1 LOP3.LUT R2, RZ, R7, RZ, 0x33, !PT ;  /* 0x00000007ff029212 */ /* 0x000fca00078e33ff */
[----:B------:R-:W-:-:S04]  /*1a320*/  IMAD.MOV R0, RZ, RZ, -R2 ;  /* 0x000000ffff007224 */ /* 0x000fc800078e0a02 */
[C---:B------:R-:W-:Y:S01]  /*1a330*/  IMAD R6, R7.reuse, R0, R6 ;  /* 0x0000000007067224 */ /* 0x040fe200078e0206 */
[----:B------:R-:W-:-:S05]  /*1a340*/  LEA R7, R7, R2, 0x18 ;  /* 0x0000000207077211 */ /* 0x000fca00078ec0ff */
[----:B------:R-:W-:Y:S01]  /*1a350*/  IMAD R26, R6, 0x10000, R7 ;  /* 0x00010000061a7824 */ /* 0x000fe200078e0207 */
[----:B------:R-:W-:Y:S06]  /*1a360*/  BRA `(.L_x_659) ;  /* 0x00000000001c7947 */ /* 0x000fec0003800000 */
.L_x_653:
[----:B------:R-:W-:Y:S01]  /*1a370*/  UMOV UR4, URZ ;  /* 0x0000003f00047c82 */ /* 0x000fe20008000000 */
[----:B------:R-:W-:Y:S01]  /*1a380*/  UMOV UR5, URZ ;  /* 0x0000003f00057c82 */ /* 0x000fe20008000000 */
[----:B------:R-:W-:Y:S01]  /*1a390*/  ULDC UR6, c[0x0][0xc3c] ;  /* 0x00030f0000067ab9 */ /* 0x000fe20000000800 */
[----:B------:R-:W-:Y:S01]  /*1a3a0*/  IMAD.MOV.U32 R24, RZ, RZ, R0 ;  /* 0x000000ffff187224 */ /* 0x000fe200078e0000 */
[----:B------:R-:W-:Y:S01]  /*1a3b0*/  MOV R26, UR5 ;  /* 0x00000005001a7c02 */ /* 0x000fe20008000f00 */
[----:B------:R-:W-:Y:S02]  /*1a3c0*/  IMAD.U32 R25, RZ, RZ, UR4 ;  /* 0x00000004ff197e24 */ /* 0x000fe4000f8e00ff */
[----:B------:R-:W-:-:S07]  /*1a3d0*/  IMAD.U32 R27, RZ, RZ, UR6 ;  /* 0x00000006ff1b7e24 */ /* 0x000fce000f8e00ff */
.L_x_659:
        /* <DEDUP_REMOVED lines=10> */
.L_x_650:
[----:B------:R-:W-:Y:S02]  /*1a480*/  ULDC UR4, c[0x0][0xc3c] ;  /* 0x00030f0000047ab9 */ /* 0x000fe40000000800 */
[----:B----4-:R-:W-:-:S13]  /*1a490*/  ISETP.GE.AND P0, PT, R27, UR4, PT ;  /* 0x000000041b007c0c */ /* 0x010fda000bf06270 */
[----:B------:R-:W-:Y:S05]  /*1a4a0*/  @!P0 BRA `(.L_x_660) ;  /* 0xffffff9c00f08947 */ /* 0x000fea000383ffff */
[----:B------:R-:W-:Y:S05]  /*1a4b0*/  BSYNC B8 ;  /* 0x0000000000087941 */ /* 0x000fea0003800000 */
.L_x_557:
[----:B0-----:R-:W4:Y:S01]  /*1a4c0*/  LDL.LU R0, [R1+0x4c] ;  /* 0x00004c0001007983 */ /* 0x001f220000300800 */
[----:B------:R-:W-:Y:S01]  /*1a4d0*/  BSSY B0, `(.L_x_661) ;  /* 0x000000b000007945 */ /* 0x000fe20003800000 */
[----:B-1----:R-:W0:Y:S01]  /*1a4e0*/  S2R R5, SR_CgaCtaId ;  /* 0x0000000000057919 */ /* 0x002e220000008800 */
[----:B----4-:R-:W-:-:S05]  /*1a4f0*/  VIADD R0, R0, 0x1 ;  /* 0x0000000100007836 */ /* 0x010fca0000000000 */
        /* <DEDUP_REMOVED lines=8> */
.L_x_822:
[----:B------:R-:W-:Y:S05]  /*1a580*/  BSYNC B0 ;  /* 0x0000000000007941 */ /* 0x000fea0003800000 */
.L_x_661:
[----:B------:R-:W-:-:S03]  /*1a590*/  UMOV UR4, 0xffffffff ;  /* 0xffffffff00047882 */ /* 0x000fc60000000000 */
[----:B------:R-:W-:Y:S05]  /*1a5a0*/  BRA.DIV UR4, `(.L_x_663) ;  /* 0x0000004204707947 */ /* 0x000fea000b800000 */
[----:B0-----:R-:W0:Y:S02]  /*1a5b0*/  S2R R0, SR_TID.X ;  /* 0x0000000000007919 */ /* 0x001e240000002100 */
[----:B0-----:R-:W-:-:S04]  /*1a5c0*/  SHF.R.U32.HI R0, RZ, 0x5, R0 ;  /* 0x00000005ff007819 */ /* 0x001fc80000011600 */
[----:B------:R-:W-:-:S05]  /*1a5d0*/  LOP3.LUT R0, R0, 0x3, RZ, 0xc0, !PT ;  /* 0x0000000300007812 */ /* 0x000fca00078ec0ff */
[----:B------:R0:W1:Y:S02]  /*1a5e0*/  SHFL.IDX PT, R14, R0, RZ, 0x1f ;  /* 0x00001fff000e7589 */ /* 0x00006400000e0000 */
.L_x_825:
[----:B-1----:R-:W-:-:S13]  /*1a5f0*/  ISETP.NE.AND P0, PT, R14, RZ, PT ;  /* 0x000000ff0e00720c */ /* 0x002fda0003f05270 */
[----:B------:R-:W-:Y:S05]  /*1a600*/  @P0 BRA `(.L_x_396) ;  /* 0x0000000000900947 */ /* 0x000fea0003800000 */
[----:B------:R-:W-:-:S03]  /*1a610*/  UMOV UR4, 0xffffffff ;  /* 0xffffffff00047882 */ /* 0x000fc60000000000 */
[----:B------:R-:W-:Y:S05]  /*1a620*/  BRA.DIV UR4, `(.L_x_664) ;  /* 0x0000004204847947 */ /* 0x000fea000b800000 */
[----:B------:R-:W-:-:S13]  /*1a630*/  ELECT P6, URZ, PT ;  /* 0x00000000003f782f */ /* 0x000fda00038c0000 */
.L_x_828:
[----:B------:R-:W-:Y:S05]  /*1a640*/  @!P6 BRA `(.L_x_396) ;  /* 0x000000000080e947 */ /* 0x000fea0003800000 */
[----:B------:R-:W-:-:S06]  /*1a650*/  ULOP3.LUT UR4, UR36, 0x2, URZ, 0xfc, !UPT ;  /* 0x0000000224047892 */ /* 0x000fcc000f8efc3f */
[----:B0-----:R-:W-:-:S05]  /*1a660*/  IMAD.U32 R0, RZ, RZ, UR4 ;  /* 0x00000004ff007e24 */ /* 0x001fca000f8e00ff */
[----:B------:R-:W-:-:S13]  /*1a670*/  ISETP.NE.AND P0, PT, R0, 0x3, PT ;  /* 0x000000030000780c */ /* 0x000fda0003f05270 */
[----:B------:R-:W-:Y:S05]  /*1a680*/  @!P0 BRA `(.L_x_665) ;  /* 0x0000000000048947 */ /* 0x000fea0003800000 */
[----:B------:R-:W-:Y:S01]  /*1a690*/  BPT.TRAP 0x1 ;  /* 0x000000040000795c */ /* 0x000fe20000300000 */
.L_x_665:
[----:B------:R-:W4:Y:S01]  /*1a6a0*/  LDL R0, [R1] ;  /* 0x0000000001007983 */ /* 0x000f220000100800 */
[C---:B------:R-:W-:Y:S01]  /*1a6b0*/  IMAD R3, R28.reuse, 0x8, R5 ;  /* 0x000000081c037824 */ /* 0x040fe200078e0205 */
[----:B------:R-:W-:-:S04]  /*1a6c0*/  IADD3 R28, R28, 0x1, RZ ;  /* 0x000000011c1c7810 */ /* 0x000fc80007ffe0ff */
[----:B------:R-:W-:Y:S02]  /*1a6d0*/  ISETP.NE.AND P2, PT, R28, 0x2, PT ;  /* 0x000000021c00780c */ /* 0x000fe40003f45270 */
[----:B----4-:R-:W-:Y:S02]  /*1a6e0*/  SHF.L.U32 R2, R0, 0x1f, RZ ;  /* 0x0000001f00027819 */ /* 0x010fe400000006ff */
[----:B------:R-:W-:Y:S02]  /*1a6f0*/  SEL R0, RZ, 0x1, P2 ;  /* 0x00000001ff007807 */ /* 0x000fe40001000000 */
[----:B------:R-:W0:Y:S02]  /*1a700*/  SYNCS.PHASECHK.TRANS64.TRYWAIT P1, [R3+URZ+0x2d840], R2 ;  /* 0x02d84002030075a7 */ /* 0x000e24000802017f */
[----:B0-----:R-:W-:Y:S05]  /*1a710*/  @!P1 BRA `(.L_x_666) ;  /* 0x0000004000689947 */ /* 0x001fea0003800000 */
.L_x_829:
[----:B------:R-:W4:Y:S01]  /*1a720*/  LDL.LU R4, [R1] ;  /* 0x0000000001047983 */ /* 0x000f220000300800 */
[----:B------:R-:W-:Y:S02]  /*1a730*/  SEL R28, R28, RZ, P2 ;  /* 0x000000ff1c1c7207 */ /* 0x000fe40001000000 */
[----:B----4-:R-:W-:Y:S01]  /*1a740*/  LOP3.LUT R0, R4, R0, RZ, 0x3c, !PT ;  /* 0x0000000004007212 */ /* 0x010fe200078e3cff */
[----:B------:R-:W-:Y:S06]  /*1a750*/  @!P0 BRA `(.L_x_667) ;  /* 0x0000000000048947 */ /* 0x000fec0003800000 */
[----:B------:R-:W-:Y:S01]  /*1a760*/  BPT.TRAP 0x1 ;  /* 0x000000040000795c */ /* 0x000fe20000300000 */
.L_x_667:
[----:B------:R-:W-:Y:S01]  /*1a770*/  IMAD R5, R28, 0x8, R5 ;  /* 0x000000081c057824 */ /* 0x000fe200078e0205 */
[----:B------:R-:W-:-:S04]  /*1a780*/  SHF.L.U32 R0, R0, 0x1f, RZ ;  /* 0x0000001f00007819 */ /* 0x000fc800000006ff */
[----:B------:R-:W1:Y:S02]  /*1a790*/  SYNCS.PHASECHK.TRANS64.TRYWAIT P1, [R5+URZ+0x2d840], R0 ;  /* 0x02d84000050075a7 */ /* 0x000e64000802017f */
[----:B-1----:R-:W-:Y:S05]  /*1a7a0*/  @!P1 BRA `(.L_x_668) ;  /* 0x0000004000589947 */ /* 0x002fea0003800000 */
.L_x_830:
[----:B------:R-:W-:Y:S05]  /*1a7b0*/  @!P0 BRA `(.L_x_669) ;  /* 0x0000000000048947 */ /* 0x000fea0003800000 */
[----:B------:R-:W-:Y:S01]  /*1a7c0*/  BPT.TRAP 0x1 ;  /* 0x000000040000795c */ /* 0x000fe20000300000 */
.L_x_669:
[----:B------:R-:W4:Y:S02]  /*1a7d0*/  SYNCS.PHASECHK.TRANS64.TRYWAIT P1, [R3+URZ+0x2d860], R2 ;  /* 0x02d86002030075a7 */ /* 0x000f24000802017f */
[----:B----4-:R-:W-:Y:S05]  /*1a7e0*/  @!P1 BRA `(.L_x_670) ;  /* 0x00000040005c9947 */ /* 0x010fea0003800000 */
.L_x_831:
[----:B------:R-:W-:Y:S05]  /*1a7f0*/  @!P0 BRA `(.L_x_671) ;  /* 0x0000000000048947 */ /* 0x000fea0003800000 */
[----:B------:R-:W-:Y:S01]  /*1a800*/  BPT.TRAP 0x1 ;  /* 0x000000040000795c */ /* 0x000fe20000300000 */
.L_x_671:
[----:B------:R0:W0:Y:S02]  /*1a810*/  SYNCS.PHASECHK.TRANS64.TRYWAIT P0, [R5+URZ+0x2d860], R0 ;  /* 0x02d86000050075a7 */ /* 0x000024000800017f */
[----:B0-----:R-:W-:Y:S05]  /*1a820*/  @!P0 NANOSLEEP.SYNCS 0x989680 ;  /* 0x009896800000895d */ /* 0x001fea0003900000 */
[----:B------:R-:W0:Y:S02]  /*1a830*/  @!P0 SYNCS.PHASECHK.TRANS64 P0, [R5+URZ+0x2d860], R0 ;  /* 0x02d86000050085a7 */ /* 0x000e24000800007f */
[----:B0-----:R-:W-:Y:S05]  /*1a840*/  @!P0 BRA `(.L_x_671) ;  /* 0xfffffffc00f08947 */ /* 0x001fea000383ffff */
.L_x_396:
[----:B------:R-:W-:Y:S05]  /*1a850*/  BSYNC B9 ;  /* 0x0000000000097941 */ /* 0x000fea0003800000 */
.L_x_393:
[----:B------:R-:W-:Y:S05]  /*1a860*/  EXIT ;  /* 0x000000000000794d */ /* 0x000fea0003800000 */
.L_x_414:
[----:B0-----:R0:W1:Y:S02]  /*1a870*/  SYNCS.PHASECHK.TRANS64.TRYWAIT P4, [R31+URZ+0x2d890], R79 ;  /* 0x02d8904f1f0075a7 */ /* 0x001064000808017f */
[----:B-1----:R-:W-:Y:S05]  /*1a880*/  @!P4 NANOSLEEP.SYNCS 0x989680 ;  /* 0x009896800000c95d */ /* 0x002fea0003900000 */
[----:B------:R-:W1:Y:S02]  /*1a890*/  @!P4 SYNCS.PHASECHK.TRANS64 P4, [R31+URZ+0x2d890], R79 ;  /* 0x02d8904f1f00c5a7 */ /* 0x000e64000808007f */
[----:B-1----:R-:W-:Y:S05]  /*1a8a0*/  @!P4 BRA `(.L_x_414) ;  /* 0xfffffffc00f0c947 */ /* 0x002fea000383ffff */
[----:B------:R-:W-:Y:S05]  /*1a8b0*/  BRA `(.L_x_672) ;  /* 0xfffffe8c00087947 */ /* 0x000fea000383ffff */
.L_x_415:
        /* <DEDUP_REMOVED lines=8> */
.L_x_674:
[----:B------:R-:W-:Y:S05]  /*1a940*/  BSYNC B1 ;  /* 0x0000000000017941 */ /* 0x000fea0003800000 */
.L_x_673:
[----:B------:R-:W-:Y:S01]  /*1a950*/  IMAD.MOV.U32 R13, RZ, RZ, R56 ;  /* 0x000000ffff0d7224 */ /* 0x000fe200078e0038 */
[----:B------:R-:W-:Y:S01]  /*1a960*/  MOV R57, R14 ;  /* 0x0000000e00397202 */ /* 0x000fe20000000f00 */
[----:B------:R-:W-:Y:S02]  /*1a970*/  IMAD.MOV.U32 R12, RZ, RZ, RZ ;  /* 0x000000ffff0c7224 */ /* 0x000fe400078e00ff */
[----:B------:R-:W-:Y:S02]  /*1a980*/  IMAD.MOV.U32 R11, RZ, RZ, 0x1e1f ;  /* 0x00001e1fff0b7424 */ /* 0x000fe400078e00ff */
[----:B------:R-:W-:-:S07]  /*1a990*/  IMAD.MOV.U32 R15, RZ, RZ, -0x1 ;  /* 0xffffffffff0f7424 */ /* 0x000fce00078e00ff */
[----:B------:R-:W-:Y:S05]  /*1a9a0*/  WARPSYNC.COLLECTIVE R15, `(.L_x_675) ;  /* 0x000000000f087348 */ /* 0x000fea0003c00000 */
[----:B------:R0:W1:Y:S02]  /*1a9b0*/  SHFL.IDX P6, R14, R13, R12, R11 ;  /* 0x0000000c0d0e7389 */ /* 0x00006400000c000b */
[----:B01----:R-:W-:Y:S01]  /*1a9c0*/  ENDCOLLECTIVE ;  /* 0x000000000000791b */ /* 0x003fe20003800000 */
.L_x_675:
[----:B------:R-:W-:Y:S01]  /*1a9d0*/  IMAD.MOV.U32 R56, RZ, RZ, R14 ;  /* 0x000000ffff387224 */ /* 0x000fe200078e000e */
[----:B------:R-:W-:Y:S06]  /*1a9e0*/  BRA `(.L_x_676) ;  /* 0xfffffe8800d07947 */ /* 0x000fec000383ffff */
.L_x_443:
[----:B0-----:R0:W1:Y:S02]  /*1a9f0*/  SYNCS.PHASECHK.TRANS64.TRYWAIT P4, [R31+URZ+0x2d890], R79 ;  /* 0x02d8904f1f0075a7 */ /* 0x001064000808017f */
[----:B-1----:R-:W-:Y:S05]  /*1aa00*/  @!P4 NANOSLEEP.SYNCS 0x989680 ;  /* 0x009896800000c95d */ /* 0x002fea0003900000 */
[----:B------:R-:W1:Y:S02]  /*1aa10*/  @!P4 SYNCS.PHASECHK.TRANS64 P4, [R31+URZ+0x2d890], R79 ;  /* 0x02d8904f1f00c5a7 */ /* 0x000e64000808007f */
[----:B-1----:R-:W-:Y:S05]  /*1aa20*/  @!P4 BRA `(.L_x_443) ;  /* 0xfffffffc00f0c947 */ /* 0x002fea000383ffff */
[----:B------:R-:W-:Y:S05]  /*1aa30*/  BRA `(.L_x_677) ;  /* 0xfffffea400907947 */ /* 0x000fea000383ffff */
.L_x_444:
[----:B------:R-:W-:Y:S01]  /*1aa40*/  BSSY B1, `(.L_x_678) ;  /* 0x0000008000017945 */ /* 0x000fe20003800000 */
[----:B------:R-:W-:Y:S01]  /*1aa50*/  MOV R13, R57 ;  /* 0x00000039000d7202 */ /* 0x000fe20000000f00 */
[----:B------:R-:W-:Y:S02]  /*1aa60*/  IMAD.MOV.U32 R12, RZ, RZ, RZ ;  /* 0x000000ffff0c7224 */ /* 0x000fe400078e00ff */
[----:B------:R-:W-:Y:S02]  /*1aa70*/  IMAD.MOV.U32 R11, RZ, RZ, 0x1e1f ;  /* 0x00001e1fff0b7424 */ /* 0x000fe400078e00ff */
[----:B------:R-:W-:-:S07]  /*1aa80*/  IMAD.MOV.U32 R15, RZ, RZ, -0x1 ;  /* 0xffffffffff0f7424 */ /* 0x000fce00078e00ff */
[----:B0-----:R-:W-:Y:S05]  /*1aa90*/  WARPSYNC.COLLECTIVE R15, `(.L_x_679) ;  /* 0x000000000f087348 */ /* 0x001fea0003c00000 */
[----:B------:R1:W2:Y:S02]  /*1aaa0*/  SHFL.IDX P6, R14, R13, R12, R11 ;  /* 0x0000000c0d0e7389 */ /* 0x0002a400000c000b */
[----:B012---:R-:W-:Y:S01]  /*1aab0*/  ENDCOLLECTIVE ;  /* 0x000000000000791b */ /* 0x007fe20003800000 */
.L_x_679:
[----:B------:R-:W-:Y:S05]  /*1aac0*/  BSYNC B1 ;  /* 0x0000000000017941 */ /* 0x000fea0003800000 */
.L_x_678:
[----:B------:R-:W-:Y:S01]  /*1aad0*/  IMAD.MOV.U32 R13, RZ, RZ, R56 ;  /* 0x000000ffff0d7224 */ /* 0x000fe200078e0038 */
[----:B------:R-:W-:Y:S01]  /*1aae0*/  MOV R12, RZ ;  /* 0x000000ff000c7202 */ /* 0x000fe20000000f00 */
[----:B------:R-:W-:Y:S02]  /*1aaf0*/  IMAD.MOV.U32 R11, RZ, RZ, 0x1e1f ;  /* 0x00001e1fff0b7424 */ /* 0x000fe400078e00ff */
[----:B------:R-:W-:Y:S02]  /*1ab00*/  IMAD.MOV.U32 R15, RZ, RZ, -0x1 ;  /* 0xffffffffff0f7424 */ /* 0x000fe400078e00ff */
[----:B------:R-:W-:-:S07]  /*1ab10*/  IMAD.MOV.U32 R83, RZ, RZ, R14 ;  /* 0x000000ffff537224 */ /* 0x000fce00078e000e */
[----:B------:R-:W-:Y:S05]  /*1ab20*/  WARPSYNC.COLLECTIVE R15, `(.L_x_680) ;  /* 0x000000000f087348 */ /* 0x000fea0003c00000 */
[----:B------:R0:W1:Y:S02]  /*1ab30*/  SHFL.IDX P6, R14, R13, R12, R11 ;  /* 0x0000000c0d0e7389 */ /* 0x00006400000c000b */
[----:B01----:R-:W-:Y:S01]  /*1ab40*/  ENDCOLLECTIVE ;  /* 0x000000000000791b */ /* 0x003fe20003800000 */
.L_x_680:
[----:B------:R-:W-:Y:S01]  /*1ab50*/  IMAD.MOV.U32 R82, RZ, RZ, R14 ;  /* 0x000000ffff527224 */ /* 0x000fe200078e000e */
[----:B------:R-:W-:Y:S06]  /*1ab60*/  BRA `(.L_x_681) ;  /* 0xfffffea400587947 */ /* 0x000fec000383ffff */
.L_x_457:
[----:B0-----:R0:W1:Y:S02]  /*1ab70*/  SYNCS.PHASECHK.TRANS64.TRYWAIT P3, [R31+URZ+0x2d890], R79 ;  /* 0x02d8904f1f0075a7 */ /* 0x001064000806017f */
[----:B-1----:R-:W-:Y:S05]  /*1ab80*/  @!P3 NANOSLEEP.SYNCS 0x989680 ;  /* 0x009896800000b95d */ /* 0x002fea0003900000 */
[----:B------:R-:W1:Y:S02]  /*1ab90*/  @!P3 SYNCS.PHASECHK.TRANS64 P3, [R31+URZ+0x2d890], R79 ;  /* 0x02d8904f1f00b5a7 */ /* 0x000e64000806007f */
[----:B-1----:R-:W-:Y:S05]  /*1aba0*/  @!P3 BRA `(.L_x_457) ;  /* 0xfffffffc00f0b947 */ /* 0x002fea000383ffff */
[----:B------:R-:W-:Y:S05]  /*1abb0*/  BRA `(.L_x_682) ;  /* 0xfffffebc00347947 */ /* 0x000fea000383ffff */
.L_x_458:
[----:B------:R-:W-:Y:S01]  /*1abc0*/  BSSY B1, `(.L_x_683) ;  /* 0x0000007000017945 */ /* 0x000fe20003800000 */
[----:B------:R-:W-:Y:S01]  /*1abd0*/  IMAD.MOV.U32 R12, RZ, RZ, RZ ;  /* 0x000000ffff0c7224 */ /* 0x000fe200078e00ff */
[----:B------:R-:W-:Y:S01]  /*1abe0*/  MOV R15, 0xffffffff ;  /* 0xffffffff000f7802 */ /* 0x000fe20000000f00 */
[----:B------:R-:W-:-:S07]  /*1abf0*/  IMAD.MOV.U32 R11, RZ, RZ, 0x1e1f ;  /* 0x00001e1fff0b7424 */ /* 0x000fce00078e00ff */
[----:B0-----:R-:W-:Y:S05]  /*1ac00*/  WARPSYNC.COLLECTIVE R15, `(.L_x_684) ;  /* 0x000000000f087348 */ /* 0x001fea0003c00000 */
[----:B------:R1:W2:Y:S02]  /*1ac10*/  SHFL.IDX P6, R14, R13, R12, R11 ;  /* 0x0000000c0d0e7389 */ /* 0x0002a400000c000b */
[----:B012---:R-:W-:Y:S01]  /*1ac20*/  ENDCOLLECTIVE ;  /* 0x000000000000791b */ /* 0x007fe20003800000 */
.L_x_684:
[----:B------:R-:W-:Y:S05]  /*1ac30*/  BSYNC B1 ;  /* 0x0000000000017941 */ /* 0x000fea0003800000 */
.L_x_683:
[----:B------:R-:W-:Y:S02]  /*1ac40*/  IMAD.MOV.U32 R13, RZ, RZ, R39 ;  /* 0x000000ffff0d7224 */ /* 0x000fe400078e0027 */
[----:B------:R-:W-:Y:S02]  /*1ac50*/  IMAD.MOV.U32 R12, RZ, RZ, RZ ;  /* 0x000000ffff0c7224 */ /* 0x000fe400078e00ff */
[----:B------:R-:W-:Y:S02]  /*1ac60*/  IMAD.MOV.U32 R11, RZ, RZ, 0x1e1f ;  /* 0x00001e1fff0b7424 */ /* 0x000fe400078e00ff */
[----:B------:R-:W-:Y:S02]  /*1ac70*/  IMAD.MOV.U32 R15, RZ, RZ, -0x1 ;  /* 0xffffffffff0f7424 */ /* 0x000fe400078e00ff */
[----:B------:R-:W-:-:S07]  /*1ac80*/  IMAD.MOV.U32 R38, RZ, RZ, R14 ;  /* 0x000000ffff267224 */ /* 0x000fce00078e000e */
[----:B------:R-:W-:Y:S05]  /*1ac90*/  WARPSYNC.COLLECTIVE R15, `(.L_x_685) ;  /* 0x000000000f087348 */ /* 0x000fea0003c00000 */
[----:B------:R0:W1:Y:S02]  /*1aca0*/  SHFL.IDX P6, R14, R13, R12, R11 ;  /* 0x0000000c0d0e7389 */ /* 0x00006400000c000b */
[----:B01----:R-:W-:Y:S01]  /*1acb0*/  ENDCOLLECTIVE ;  /* 0x000000000000791b */ /* 0x003fe20003800000 */
.L_x_685:
[----:B------:R-:W-:Y:S01]  /*1acc0*/  MOV R39, R14 ;  /* 0x0000000e00277202 */ /* 0x000fe20000000f00 */
[----:B------:R-:W-:Y:S06]  /*1acd0*/  BRA `(.L_x_686) ;  /* 0xfffffebc00507947 */ /* 0x000fec000383ffff */
.L_x_462:
[----:B------:R0:W0:Y:S02]  /*1ace0*/  SYNCS.PHASECHK.TRANS64.TRYWAIT P2, [R31+URZ+0x2d8b0], R79 ;  /* 0x02d8b04f1f0075a7 */ /* 0x000024000804017f */
[----:B0-----:R-:W-:Y:S05]  /*1acf0*/  @!P2 NANOSLEEP.SYNCS 0x989680 ;  /* 0x009896800000a95d */ /* 0x001fea0003900000 */
[----:B------:R-:W0:Y:S02]  /*1ad00*/  @!P2 SYNCS.PHASECHK.TRANS64 P2, [R31+URZ+0x2d8b0], R79 ;  /* 0x02d8b04f1f00a5a7 */ /* 0x000e24000804007f */
[----:B0-----:R-:W-:Y:S05]  /*1ad10*/  @!P2 BRA `(.L_x_462) ;  /* 0xfffffffc00f0a947 */ /* 0x001fea000383ffff */
[----:B------:R-:W-:Y:S05]  /*1ad20*/  BRA `(.L_x_687) ;  /* 0xfffffec000207947 */ /* 0x000fea000383ffff */
.L_x_470:
[----:B------:R-:W-:Y:S01]  /*1ad30*/  BSSY B0, `(.L_x_688) ;  /* 0x0000007000007945 */ /* 0x000fe20003800000 */
[----:B------:R-:W-:Y:S02]  /*1ad40*/  IMAD.MOV.U32 R12, RZ, RZ, RZ ;  /* 0x000000ffff0c7224 */ /* 0x000fe400078e00ff */
[----:B------:R-:W-:Y:S02]  /*1ad50*/  IMAD.MOV.U32 R11, RZ, RZ, 0x1f ;  /* 0x0000001fff0b7424 */ /* 0x000fe400078e00ff */
[----:B------:R-:W-:-:S07]  /*1ad60*/  IMAD.MOV.U32 R15, RZ, RZ, -0x1 ;  /* 0xffffffffff0f7424 */ /* 0x000fce00078e00ff */
[----:B0--3-5:R-:W-:Y:S05]  /*1ad70*/  WARPSYNC.COLLECTIVE R15, `(.L_x_689) ;  /* 0x000000000f087348 */ /* 0x029fea0003c00000 */
[----:B------:R1:W2:Y:S02]  /*1ad80*/  SHFL.IDX P6, R14, R13, R12, R11 ;  /* 0x0000000c0d0e7389 */ /* 0x0002a400000c000b */
[----:B0123-5:R-:W-:Y:S01]  /*1ad90*/  ENDCOLLECTIVE ;  /* 0x000000000000791b */ /* 0x02ffe20003800000 */
.L_x_689:
[----:B------:R-:W-:Y:S05]  /*1ada0*/  BSYNC B0 ;  /* 0x0000000000007941 */ /* 0x000fea0003800000 */
.L_x_688:
[----:B------:R0:W-:Y:S01]  /*1adb0*/  STL [R1+0x40], R14 ;  /* 0x0000400e01007387 */ /* 0x0001e20000100800 */
[----:B------:R-:W-:Y:S05]  /*1adc0*/  BRA `(.L_x_690) ;  /* 0xfffffec8006c7947 */ /* 0x000fea000383ffff */
.L_x_481:
[----:B------:R-:W-:Y:S01]  /*1add0*/  BSSY B1, `(.L_x_691) ;  /* 0x0000008000017945 */ /* 0x000fe20003800000 */
[----:B------:R-:W-:Y:S01]  /*1ade0*/  IMAD.MOV.U32 R13, RZ, RZ, R25 ;  /* 0x000000ffff0d7224 */ /* 0x000fe200078e0019 */
[----:B------:R-:W-:Y:S01]  /*1adf0*/  MOV R11, 0x1e1f ;  /* 0x00001e1f000b7802 */ /* 0x000fe20000000f00 */
[----:B------:R-:W-:Y:S02]  /*1ae00*/  IMAD.MOV.U32 R12, RZ, RZ, RZ ;  /* 0x000000ffff0c7224 */ /* 0x000fe400078e00ff */
[----:B------:R-:W-:-:S07]  /*1ae10*/  IMAD.MOV.U32 R15, RZ, RZ, -0x1 ;  /* 0xffffffffff0f7424 */ /* 0x000fce00078e00ff */
[----:B0--3--:R-:W-:Y:S05]  /*1ae20*/  WARPSYNC.COLLECTIVE R15, `(.L_x_692) ;  /* 0x000000000f087348 */ /* 0x009fea0003c00000 */
[----:B0-----:R0:W1:Y:S02]  /*1ae30*/  SHFL.IDX P6, R14, R13, R12, R11 ;  /* 0x0000000c0d0e7389 */ /* 0x00106400000c000b */
[----:B01-3--:R-:W-:Y:S01]  /*1ae40*/  ENDCOLLECTIVE ;  /* 0x000000000000791b */ /* 0x00bfe20003800000 */
.L_x_692:
[----:B------:R-:W-:Y:S05]  /*1ae50*/  BSYNC B1 ;  /* 0x0000000000017941 */ /* 0x000fea0003800000 */
.L_x_691:
[----:B------:R-:W-:Y:S01]  /*1ae60*/  IMAD.MOV.U32 R13, RZ, RZ, R24 ;  /* 0x000000ffff0d7224 */ /* 0x000fe200078e0018 */
[----:B------:R-:W-:Y:S01]  /*1ae70*/  MOV R15, 0xffffffff ;  /* 0xffffffff000f7802 */ /* 0x000fe20000000f00 */
[----:B------:R-:W-:Y:S02]  /*1ae80*/  IMAD.MOV.U32 R12, RZ, RZ, RZ ;  /* 0x000000ffff0c7224 */ /* 0x000fe400078e00ff */
[----:B------:R-:W-:Y:S02]  /*1ae90*/  IMAD.MOV.U32 R11, RZ, RZ, 0x1e1f ;  /* 0x00001e1fff0b7424 */ /* 0x000fe400078e00ff */
[----:B------:R-:W-:-:S07]  /*1aea0*/  IMAD.MOV.U32 R3, RZ, RZ, R14 ;  /* 0x000000ffff037224 */ /* 0x000fce00078e000e */
[----:B------:R-:W-:Y:S05]  /*1aeb0*/  WARPSYNC.COLLECTIVE R15, `(.L_x_693) ;  /* 0x000000000f087348 */ /* 0x000fea0003c00000 */
[----:B------:R0:W1:Y:S02]  /*1aec0*/  SHFL.IDX P6, R14, R13, R12, R11 ;  /* 0x0000000c0d0e7389 */ /* 0x00006400000c000b */
[----:B01----:R-:W-:Y:S01]  /*1aed0*/  ENDCOLLECTIVE ;  /* 0x000000000000791b */ /* 0x003fe20003800000 */
.L_x_693:
[----:B------:R-:W-:Y:S02]  /*1aee0*/  IMAD.MOV.U32 R13, RZ, RZ, R37 ;  /* 0x000000ffff0d7224 */ /* 0x000fe400078e0025 */
[----:B------:R-:W-:-:S07]  /*1aef0*/  IMAD.MOV.U32 R38, RZ, RZ, R14 ;  /* 0x000000ffff267224 */ /* 0x000fce00078e000e */
[----:B------:R-:W-:Y:S05]  /*1af00*/  WARPSYNC.COLLECTIVE R15, `(.L_x_694) ;  /* 0x000000000f087348 */ /* 0x000fea0003c00000 */
[----:B------:R0:W1:Y:S02]  /*1af10*/  SHFL.IDX P6, R14, R13, R12, R11 ;  /* 0x0000000c0d0e7389 */ /* 0x00006400000c000b */
[----:B01----:R-:W-:Y:S01]  /*1af20*/  ENDCOLLECTIVE ;  /* 0x000000000000791b */ /* 0x003fe20003800000 */
.L_x_694:
[----:B------:R-:W-:Y:S02]  /*1af30*/  IMAD.MOV.U32 R13, RZ, RZ, R39 ;  /* 0x000000ffff0d7224 */ /* 0x000fe400078e0027 */
[----:B------:R-:W-:-:S07]  /*1af40*/  IMAD.MOV.U32 R0, RZ, RZ, R14 ;  /* 0x000000ffff007224 */ /* 0x000fce00078e000e */
[----:B------:R-:W-:Y:S05]  /*1af50*/  WARPSYNC.COLLECTIVE R15, `(.L_x_695) ;  /* 0x000000000f087348 */ /* 0x000fea0003c00000 */
[----:B------:R0:W1:Y:S02]  /*1af60*/  SHFL.IDX P6, R14, R13, R12, R11 ;  /* 0x0000000c0d0e7389 */ /* 0x00006400000c000b */
[----:B01----:R-:W-:Y:S01]  /*1af70*/  ENDCOLLECTIVE ;  /* 0x000000000000791b */ /* 0x003fe20003800000 */
.L_x_695:
[----:B------:R-:W-:Y:S01]  /*1af80*/  IMAD.MOV.U32 R39, RZ, RZ, R14 ;  /* 0x000000ffff277224 */ /* 0x000fe200078e000e */
[----:B------:R-:W-:Y:S06]  /*1af90*/  BRA `(.L_x_696) ;  /* 0xfffffecc00747947 */ /* 0x000fec000383ffff */
.L_x_485:
[----:B0-----:R0:W1:Y:S02]  /*1afa0*/  SYNCS.PHASECHK.TRANS64.TRYWAIT P0, [R2+URZ+0x2d800], R3 ;  /* 0x02d80003020075a7 */ /* 0x001064000800017f */
[----:B-1----:R-:W-:Y:S05]  /*1afb0*/  @!P0 NANOSLEEP.SYNCS 0x989680 ;  /* 0x009896800000895d */ /* 0x002fea0003900000 */
[----:B------:R-:W1:Y:S02]  /*1afc0*/  @!P0 SYNCS.PHASECHK.TRANS64 P0, [R2+URZ+0x2d800], R3 ;  /* 0x02d80003020085a7 */ /* 0x000e64000800007f */
[----:B-1----:R-:W-:Y:S05]  /*1afd0*/  @!P0 BRA `(.L_x_485) ;  /* 0xfffffffc00f08947 */ /* 0x002fea000383ffff */
[----:B------:R-:W-:Y:S05]  /*1afe0*/  BRA `(.L_x_697) ;  /* 0xfffffed400a47947 */ /* 0x000fea000383ffff */
.L_x_497:
[----:B------:R-:W-:Y:S01]  /*1aff0*/  BSSY B1, `(.L_x_698) ;  /* 0x0000008000017945 */ /* 0x000fe20003800000 */
[----:B------:R-:W-:Y:S01]  /*1b000*/  MOV R13, R25 ;  /* 0x00000019000d7202 */ /* 0x000fe20000000f00 */
[----:B------:R-:W-:Y:S02]  /*1b010*/  IMAD.MOV.U32 R12, RZ, RZ, RZ ;  /* 0x000000ffff0c7224 */ /* 0x000fe400078e00ff */
[----:B------:R-:W-:Y:S02]  /*1b020*/  IMAD.MOV.U32 R11, RZ, RZ, 0x1e1f ;  /* 0x00001e1fff0b7424 */ /* 0x000fe400078e00ff */
[----:B------:R-:W-:-:S07]  /*1b030*/  IMAD.MOV.U32 R15, RZ, RZ, -0x1 ;  /* 0xffffffffff0f7424 */ /* 0x000fce00078e00ff */
[----:B0--3--:R-:W-:Y:S05]  /*1b040*/  WARPSYNC.COLLECTIVE R15, `(.L_x_699) ;  /* 0x000000000f087348 */ /* 0x009fea0003c00000 */
[----:B0-----:R0:W1:Y:S02]  /*1b050*/  SHFL.IDX P6, R14, R13, R12, R11 ;  /* 0x0000000c0d0e7389 */ /* 0x00106400000c000b */
[----:B01-3--:R-:W-:Y:S01]  /*1b060*/  ENDCOLLECTIVE ;  /* 0x000000000000791b */ /* 0x00bfe20003800000 */
.L_x_699:
[----:B------:R-:W-:Y:S05]  /*1b070*/  BSYNC B1 ;  /* 0x0000000000017941 */ /* 0x000fea0003800000 */
.L_x_698:
        /* <DEDUP_REMOVED lines=8> */
.L_x_700:
[----:B------:R-:W-:Y:S02]  /*1b100*/  IMAD.MOV.U32 R13, RZ, RZ, R37 ;  /* 0x000000ffff0d7224 */ /* 0x000fe400078e0025 */
[----:B------:R-:W-:-:S07]  /*1b110*/  IMAD.MOV.U32 R3, RZ, RZ, R14 ;  /* 0x000000ffff037224 */ /* 0x000fce00078e000e */
[----:B------:R-:W-:Y:S05]  /*1b120*/  WARPSYNC.COLLECTIVE R15, `(.L_x_701) ;  /* 0x000000000f087348 */ /* 0x000fea0003c00000 */
[----:B------:R0:W1:Y:S02]  /*1b130*/  SHFL.IDX P6, R14, R13, R12, R11 ;  /* 0x0000000c0d0e7389 */ /* 0x00006400000c000b */
[----:B01----:R-:W-:Y:S01]  /*1b140*/  ENDCOLLECTIVE ;  /* 0x000000000000791b */ /* 0x003fe20003800000 */
.L_x_701:
[----:B------:R-:W-:Y:S01]  /*1b150*/  MOV R13, R39 ;  /* 0x00000027000d7202 */ /* 0x000fe20000000f00 */
[----:B------:R-:W-:-:S07]  /*1b160*/  IMAD.MOV.U32 R37, RZ, RZ, R14 ;  /* 0x000000ffff257224 */ /* 0x000fce00078e000e */
[----:B------:R-:W-:Y:S05]  /*1b170*/  WARPSYNC.COLLECTIVE R15, `(.L_x_702) ;  /* 0x000000000f087348 */ /* 0x000fea0003c00000 */
[----:B------:R0:W1:Y:S02]  /*1b180*/  SHFL.IDX P6, R14, R13, R12, R11 ;  /* 0x0000000c0d0e7389 */ /* 0x00006400000c000b */
[----:B01----:R-:W-:Y:S01]  /*1b190*/  ENDCOLLECTIVE ;  /* 0x000000000000791b */ /* 0x003fe20003800000 */
.L_x_702:
[----:B------:R-:W-:Y:S01]  /*1b1a0*/  IMAD.MOV.U32 R38, RZ, RZ, R14 ;  /* 0x000000ffff267224 */ /* 0x000fe200078e000e */
[----:B------:R-:W-:Y:S06]  /*1b1b0*/  BRA `(.L_x_703) ;  /* 0xfffffee400e07947 */ /* 0x000fec000383ffff */
.L_x_501:
[----:B0-----:R0:W1:Y:S02]  /*1b1c0*/  SYNCS.PHASECHK.TRANS64.TRYWAIT P0, [R2+URZ+0x2d800], R3 ;  /* 0x02d80003020075a7 */ /* 0x001064000800017f */
[----:B-1----:R-:W-:Y:S05]  /*1b1d0*/  @!P0 NANOSLEEP.SYNCS 0x989680 ;  /* 0x009896800000895d */ /* 0x002fea0003900000 */
[----:B------:R-:W1:Y:S02]  /*1b1e0*/  @!P0 SYNCS.PHASECHK.TRANS64 P0, [R2+URZ+0x2d800], R3 ;  /* 0x02d80003020085a7 */ /* 0x000e64000800007f */
[----:B-1----:R-:W-:Y:S05]  /*1b1f0*/  @!P0 BRA `(.L_x_501) ;  /* 0xfffffffc00f08947 */ /* 0x002fea000383ffff */
[----:B------:R-:W-:Y:S05]  /*1b200*/  BRA `(.L_x_704) ;  /* 0xfffffeec00807947 */ /* 0x000fea000383ffff */
.L_x_509:
[----:B-1----:R1:W3:Y:S02]  /*1b210*/  SYNCS.PHASECHK.TRANS64.TRYWAIT P1, [R8+URZ+0x2d830], R3 ;  /* 0x02d83003080075a7 */ /* 0x0022e4000802017f */
[----:B---3--:R-:W-:Y:S05]  /*1b220*/  @!P1 NANOSLEEP.SYNCS 0x989680 ;  /* 0x009896800000995d */ /* 0x008fea0003900000 */
[----:B------:R-:W3:Y:S02]  /*1b230*/  @!P1 SYNCS.PHASECHK.TRANS64 P1, [R8+URZ+0x2d830], R3 ;  /* 0x02d83003080095a7 */ /* 0x000ee4000802007f */
[----:B---3--:R-:W-:Y:S05]  /*1b240*/  @!P1 BRA `(.L_x_509) ;  /* 0xfffffffc00f09947 */ /* 0x008fea000383ffff */
[----:B------:R-:W-:Y:S05]  /*1b250*/  BRA `(.L_x_508) ;  /* 0xffffff0000e87947 */ /* 0x000fea000383ffff */
.L_x_516:
[----:B-1----:R1:W2:Y:S02]  /*1b260*/  SYNCS.PHASECHK.TRANS64.TRYWAIT P2, [R3+URZ+0x2d830], R0 ;  /* 0x02d83000030075a7 */ /* 0x0022a4000804017f */
[----:B--2---:R-:W-:Y:S05]  /*1b270*/  @!P2 NANOSLEEP.SYNCS 0x989680 ;  /* 0x009896800000a95d */ /* 0x004fea0003900000 */
[----:B------:R-:W2:Y:S02]  /*1b280*/  @!P2 SYNCS.PHASECHK.TRANS64 P2, [R3+URZ+0x2d830], R0 ;  /* 0x02d830000300a5a7 */ /* 0x000ea4000804007f */
[----:B--2---:R-:W-:Y:S05]  /*1b290*/  @!P2 BRA `(.L_x_516) ;  /* 0xfffffffc00f0a947 */ /* 0x004fea000383ffff */
[----:B------:R-:W-:Y:S05]  /*1b2a0*/  BRA `(.L_x_515) ;  /* 0xffffff28001c7947 */ /* 0x000fea000383ffff */
.L_x_520:
[----:B-1----:R1:W2:Y:S02]  /*1b2b0*/  SYNCS.PHASECHK.TRANS64.TRYWAIT P1, [R3+URZ+0x2d850], R0 ;  /* 0x02d85000030075a7 */ /* 0x0022a4000802017f */
[----:B--2---:R-:W-:Y:S05]  /*1b2c0*/  @!P1 NANOSLEEP.SYNCS 0x989680 ;  /* 0x009896800000995d */ /* 0x004fea0003900000 */
[----:B------:R-:W2:Y:S02]  /*1b2d0*/  @!P1 SYNCS.PHASECHK.TRANS64 P1, [R3+URZ+0x2d850], R0 ;  /* 0x02d85000030095a7 */ /* 0x000ea4000802007f */
[----:B--2---:R-:W-:Y:S05]  /*1b2e0*/  @!P1 BRA `(.L_x_520) ;  /* 0xfffffffc00f09947 */ /* 0x004fea000383ffff */
[----:B------:R-:W-:Y:S05]  /*1b2f0*/  BRA `(.L_x_517) ;  /* 0xffffff2c003c7947 */ /* 0x000fea000383ffff */
.L_x_527:
[----:B-1----:R1:W2:Y:S02]  /*1b300*/  SYNCS.PHASECHK.TRANS64.TRYWAIT P1, [R12+URZ+0x2d850], R7 ;  /* 0x02d850070c0075a7 */ /* 0x0022a4000802017f */
[----:B--2---:R-:W-:Y:S05]  /*1b310*/  @!P1 NANOSLEEP.SYNCS 0x989680 ;  /* 0x009896800000995d */ /* 0x004fea0003900000 */
[----:B------:R-:W2:Y:S02]  /*1b320*/  @!P1 SYNCS.PHASECHK.TRANS64 P1, [R12+URZ+0x2d850], R7 ;  /* 0x02d850070c0095a7 */ /* 0x000ea4000802007f */
[----:B--2---:R-:W-:Y:S05]  /*1b330*/  @!P1 BRA `(.L_x_527) ;  /* 0xfffffffc00f09947 */ /* 0x004fea000383ffff */
[----:B------:R-:W-:Y:S05]  /*1b340*/  BRA `(.L_x_526) ;  /* 0xffffff4c00187947 */ /* 0x000fea000383ffff */
.L_x_533:
[----:B------:R-:W-:Y:S02]  /*1b350*/  IMAD.MOV.U32 R13, RZ, RZ, R20 ;  /* 0x000000ffff0d7224 */ /* 0x000fe400078e0014 */
[----:B------:R-:W-:Y:S02]  /*1b360*/  IMAD.MOV.U32 R12, RZ, RZ, RZ ;  /* 0x000000ffff0c7224 */ /* 0x000fe400078e00ff */
[----:B------:R-:W-:Y:S02]  /*1b370*/  IMAD.MOV.U32 R11, RZ, RZ, 0x1c1f ;  /* 0x00001c1fff0b7424 */ /* 0x000fe400078e00ff */
[----:B------:R-:W-:-:S07]  /*1b380*/  IMAD.MOV.U32 R15, RZ, RZ, -0x1 ;  /* 0xffffffffff0f7424 */ /* 0x000fce00078e00ff */
[----:B-----5:R-:W-:Y:S05]  /*1b390*/  WARPSYNC.COLLECTIVE R15, `(.L_x_705) ;  /* 0x000000000f087348 */ /* 0x020fea0003c00000 */
[----:B------:R0:W1:Y:S02]  /*1b3a0*/  SHFL.IDX P6, R14, R13, R12, R11 ;  /* 0x0000000c0d0e7389 */ /* 0x00006400000c000b */
[----:B01---5:R-:W-:Y:S01]  /*1b3b0*/  ENDCOLLECTIVE ;  /* 0x000000000000791b */ /* 0x023fe20003800000 */
.L_x_705:
[----:B------:R-:W-:Y:S01]  /*1b3c0*/  IMAD.MOV.U32 R13, RZ, RZ, R0 ;  /* 0x000000ffff0d7224 */ /* 0x000fe200078e0000 */
[----:B------:R-:W-:-:S07]  /*1b3d0*/  MOV R3, R14 ;  /* 0x0000000e00037202 */ /* 0x000fce0000000f00 */
[----:B------:R-:W-:Y:S05]  /*1b3e0*/  WARPSYNC.COLLECTIVE R15, `(.L_x_706) ;  /* 0x000000000f087348 */ /* 0x000fea0003c00000 */
[----:B------:R0:W1:Y:S02]  /*1b3f0*/  SHFL.IDX P6, R14, R13, R12, R11 ;  /* 0x0000000c0d0e7389 */ /* 0x00006400000c000b */
[----:B01----:R-:W-:Y:S01]  /*1b400*/  ENDCOLLECTIVE ;  /* 0x000000000000791b */ /* 0x003fe20003800000 */
.L_x_706:
[----:B------:R-:W-:Y:S05]  /*1b410*/  BRA `(.L_x_707) ;  /* 0xffffff6400e87947 */ /* 0x000fea000383ffff */
.L_x_536:
[----:B------:R-:W-:Y:S01]  /*1b420*/  BSSY B1, `(.L_x_708) ;  /* 0x0000008000017945 */ /* 0x000fe20003800000 */
[----:B---3--:R-:W-:Y:S02]  /*1b430*/  IMAD.MOV.U32 R13, RZ, RZ, R20 ;  /* 0x000000ffff0d7224 */ /* 0x008fe400078e0014 */
[----:B------:R-:W-:Y:S02]  /*1b440*/  IMAD.MOV.U32 R12, RZ, RZ, 0x1 ;  /* 0x00000001ff0c7424 */ /* 0x000fe400078e00ff */
[----:B------:R-:W-:Y:S02]  /*1b450*/  IMAD.MOV.U32 R11, RZ, RZ, 0x1c1f ;  /* 0x00001c1fff0b7424 */ /* 0x000fe400078e00ff */
[----:B------:R-:W-:-:S07]  /*1b460*/  IMAD.MOV.U32 R15, RZ, RZ, -0x1 ;  /* 0xffffffffff0f7424 */ /* 0x000fce00078e00ff */
[----:B012--5:R-:W-:Y:S05]  /*1b470*/  WARPSYNC.COLLECTIVE R15, `(.L_x_709) ;  /* 0x000000000f087348 */ /* 0x027fea0003c00000 */
[----:B--2---:R2:W3:Y:S02]  /*1b480*/  SHFL.IDX P6, R14, R13, R12, R11 ;  /* 0x0000000c0d0e7389 */ /* 0x0044e400000c000b */
[----:B0123-5:R-:W-:Y:S01]  /*1b490*/  ENDCOLLECTIVE ;  /* 0x000000000000791b */ /* 0x02ffe20003800000 */
.L_x_709:
[----:B------:R-:W-:Y:S05]  /*1b4a0*/  BSYNC B1 ;  /* 0x0000000000017941 */ /* 0x000fea0003800000 */
.L_x_708:
[----:B------:R-:W-:Y:S01]  /*1b4b0*/  IMAD.MOV.U32 R13, RZ, RZ, R0 ;  /* 0x000000ffff0d7224 */ /* 0x000fe200078e0000 */
[----:B------:R-:W-:Y:S01]  /*1b4c0*/  MOV R3, R14 ;  /* 0x0000000e00037202 */ /* 0x000fe20000000f00 */
[----:B------:R-:W-:Y:S02]  /*1b4d0*/  IMAD.MOV.U32 R12, RZ, RZ, 0x1 ;  /* 0x00000001ff0c7424 */ /* 0x000fe400078e00ff */
[----:B------:R-:W-:Y:S02]  /*1b4e0*/  IMAD.MOV.U32 R11, RZ, RZ, 0x1c1f ;  /* 0x00001c1fff0b7424 */ /* 0x000fe400078e00ff */
[----:B------:R-:W-:-:S07]  /*1b4f0*/  IMAD.MOV.U32 R15, RZ, RZ, -0x1 ;  /* 0xffffffffff0f7424 */ /* 0x000fce00078e00ff */
[----:B------:R-:W-:Y:S05]  /*1b500*/  WARPSYNC.COLLECTIVE R15, `(.L_x_710) ;  /* 0x000000000f087348 */ /* 0x000fea0003c00000 */
[----:B------:R0:W1:Y:S02]  /*1b510*/  SHFL.IDX P6, R14, R13, R12, R11 ;  /* 0x0000000c0d0e7389 */ /* 0x00006400000c000b */
[----:B01----:R-:W-:Y:S01]  /*1b520*/  ENDCOLLECTIVE ;  /* 0x000000000000791b */ /* 0x003fe20003800000 */
.L_x_710:
[----:B------:R-:W-:Y:S05]  /*1b530*/  BRA `(.L_x_711) ;  /* 0xffffff6400f87947 */ /* 0x000fea000383ffff */
.L_x_538:
[----:B------:R-:W-:Y:S01]  /*1b540*/  IMAD.MOV.U32 R13, RZ, RZ, R26 ;  /* 0x000000ffff0d7224 */ /* 0x000fe200078e001a */
[----:B------:R-:W-:Y:S01]  /*1b550*/  MOV R12, RZ ;  /* 0x000000ff000c7202 */ /* 0x000fe20000000f00 */
[----:B------:R-:W-:Y:S02]  /*1b560*/  IMAD.MOV.U32 R11, RZ, RZ, 0x1c1f ;  /* 0x00001c1fff0b7424 */ /* 0x000fe400078e00ff */
[----:B------:R-:W-:-:S07]  /*1b570*/  IMAD.MOV.U32 R15, RZ, RZ, -0x1 ;  /* 0xffffffffff0f7424 */ /* 0x000fce00078e00ff */
[----:B------:R-:W-:Y:S05]  /*1b580*/  WARPSYNC.COLLECTIVE R15, `(.L_x_712) ;  /* 0x000000000f087348 */ /* 0x000fea0003c00000 */
[----:B------:R0:W1:Y:S02]  /*1b590*/  SHFL.IDX P6, R14, R13, R12, R11 ;  /* 0x0000000c0d0e7389 */ /* 0x00006400000c000b */
[----:B01----:R-:W-:Y:S01]  /*1b5a0*/  ENDCOLLECTIVE ;  /* 0x000000000000791b */ /* 0x003fe20003800000 */
.L_x_712:
[----:B------:R-:W-:Y:S02]  /*1b5b0*/  IMAD.MOV.U32 R13, RZ, RZ, R0 ;  /* 0x000000ffff0d7224 */ /* 0x000fe400078e0000 */
[----:B------:R-:W-:-:S07]  /*1b5c0*/  IMAD.MOV.U32 R3, RZ, RZ, R14 ;  /* 0x000000ffff037224 */ /* 0x000fce00078e000e */
[----:B------:R-:W-:Y:S05]  /*1b5d0*/  WARPSYNC.COLLECTIVE R15, `(.L_x_713) ;  /* 0x000000000f087348 */ /* 0x000fea0003c00000 */
[----:B------:R0:W1:Y:S02]  /*1b5e0*/  SHFL.IDX P6, R14, R13, R12, R11 ;  /* 0x0000000c0d0e7389 */ /* 0x00006400000c000b */
[----:B01----:R-:W-:Y:S01]  /*1b5f0*/  ENDCOLLECTIVE ;  /* 0x000000000000791b */ /* 0x003fe20003800000 */
.L_x_713:
[----:B------:R-:W-:Y:S05]  /*1b600*/  BRA `(.L_x_714) ;  /* 0xffffff6800c47947 */ /* 0x000fea000383ffff */
.L_x_541:
[----:B------:R-:W-:Y:S01]  /*1b610*/  BSSY B1, `(.L_x_715) ;  /* 0x0000008000017945 */ /* 0x000fe20003800000 */
[----:B---3--:R-:W-:Y:S01]  /*1b620*/  IMAD.MOV.U32 R13, RZ, RZ, R26 ;  /* 0x000000ffff0d7224 */ /* 0x008fe200078e001a */
[----:B------:R-:W-:Y:S01]  /*1b630*/  MOV R12, 0x1 ;  /* 0x00000001000c7802 */ /* 0x000fe20000000f00 */
[----:B------:R-:W-:Y:S02]  /*1b640*/  IMAD.MOV.U32 R11, RZ, RZ, 0x1c1f ;  /* 0x00001c1fff0b7424 */ /* 0x000fe400078e00ff */
[----:B------:R-:W-:-:S07]  /*1b650*/  IMAD.MOV.U32 R15, RZ, RZ, -0x1 ;  /* 0xffffffffff0f7424 */ /* 0x000fce00078e00ff */
[----:B012---:R-:W-:Y:S05]  /*1b660*/  WARPSYNC.COLLECTIVE R15, `(.L_x_716) ;  /* 0x000000000f087348 */ /* 0x007fea0003c00000 */
[----:B--2---:R2:W3:Y:S02]  /*1b670*/  SHFL.IDX P6, R14, R13, R12, R11 ;  /* 0x0000000c0d0e7389 */ /* 0x0044e400000c000b */
[----:B0123--:R-:W-:Y:S01]  /*1b680*/  ENDCOLLECTIVE ;  /* 0x000000000000791b */ /* 0x00ffe20003800000 */
.L_x_716:
[----:B------:R-:W-:Y:S05]  /*1b690*/  BSYNC B1 ;  /* 0x0000000000017941 */ /* 0x000fea0003800000 */
.L_x_715:
[----:B------:R-:W-:Y:S01]  /*1b6a0*/  IMAD.MOV.U32 R13, RZ, RZ, R0 ;  /* 0x000000ffff0d7224 */ /* 0x000fe200078e0000 */
[----:B------:R-:W-:Y:S01]  /*1b6b0*/  MOV R11, 0x1c1f ;  /* 0x00001c1f000b7802 */ /* 0x000fe20000000f00 */
[----:B------:R-:W-:Y:S02]  /*1b6c0*/  IMAD.MOV.U32 R12, RZ, RZ, 0x1 ;  /* 0x00000001ff0c7424 */ /* 0x000fe400078e00ff */
[----:B------:R-:W-:Y:S02]  /*1b6d0*/  IMAD.MOV.U32 R15, RZ, RZ, -0x1 ;  /* 0xffffffffff0f7424 */ /* 0x000fe400078e00ff */
[----:B------:R-:W-:-:S07]  /*1b6e0*/  IMAD.MOV.U32 R3, RZ, RZ, R14 ;  /* 0x000000ffff037224 */ /* 0x000fce00078e000e */
[----:B------:R-:W-:Y:S05]  /*1b6f0*/  WARPSYNC.COLLECTIVE R15, `(.L_x_717) ;  /* 0x000000000f087348 */ /* 0x000fea0003c00000 */
[----:B------:R0:W1:Y:S02]  /*1b700*/  SHFL.IDX P6, R14, R13, R12, R11 ;  /* 0x0000000c0d0e7389 */ /* 0x00006400000c000b */
[----:B01----:R-:W-:Y:S01]  /*1b710*/  ENDCOLLECTIVE ;  /* 0x000000000000791b */ /* 0x003fe20003800000 */
.L_x_717:
[----:B------:R-:W-:Y:S05]  /*1b720*/  BRA `(.L_x_718) ;  /* 0xffffff6c00c07947 */ /* 0x000fea000383ffff */
.L_x_545:
[----:B------:R-:W-:Y:S02]  /*1b730*/  IMAD.MOV.U32 R13, RZ, RZ, R4 ;  /* 0x000000ffff0d7224 */ /* 0x000fe400078e0004 */
[----:B------:R-:W-:Y:S02]  /*1b740*/  IMAD.MOV.U32 R12, RZ, RZ, RZ ;  /* 0x000000ffff0c7224 */ /* 0x000fe400078e00ff */
[----:B------:R-:W-:Y:S02]  /*1b750*/  IMAD.MOV.U32 R11, RZ, RZ, 0x1c1f ;  /* 0x00001c1fff0b7424 */ /* 0x000fe400078e00ff */
[----:B------:R-:W-:-:S07]  /*1b760*/  IMAD.MOV.U32 R15, RZ, RZ, -0x1 ;  /* 0xffffffffff0f7424 */ /* 0x000fce00078e00ff */
[----:B-1----:R-:W-:Y:S05]  /*1b770*/  WARPSYNC.COLLECTIVE R15, `(.L_x_719) ;  /* 0x000000000f087348 */ /* 0x002fea0003c00000 */
[----:B------:R0:W2:Y:S02]  /*1b780*/  SHFL.IDX P6, R14, R13, R12, R11 ;  /* 0x0000000c0d0e7389 */ /* 0x0000a400000c000b */
[----:B012---:R-:W-:Y:S01]  /*1b790*/  ENDCOLLECTIVE ;  /* 0x000000000000791b */ /* 0x007fe20003800000 */
.L_x_719:
[----:B------:R-:W-:Y:S01]  /*1b7a0*/  IMAD.MOV.U32 R13, RZ, RZ, R0 ;  /* 0x000000ffff0d7224 */ /* 0x000fe200078e0000 */
[----:B------:R-:W-:-:S07]  /*1b7b0*/  MOV R3, R14 ;  /* 0x0000000e00037202 */ /* 0x000fce0000000f00 */
[----:B------:R-:W-:Y:S05]  /*1b7c0*/  WARPSYNC.COLLECTIVE R15, `(.L_x_720) ;  /* 0x000000000f087348 */ /* 0x000fea0003c00000 */
[----:B------:R0:W1:Y:S02]  /*1b7d0*/  SHFL.IDX P6, R14, R13, R12, R11 ;  /* 0x0000000c0d0e7389 */ /* 0x00006400000c000b */
[----:B01----:R-:W-:Y:S01]  /*1b7e0*/  ENDCOLLECTIVE ;  /* 0x000000000000791b */ /* 0x003fe20003800000 */
.L_x_720:
[----:B------:R-:W-:Y:S05]  /*1b7f0*/  BRA `(.L_x_721) ;  /* 0xffffff7800fc7947 */ /* 0x000fea000383ffff */
.L_x_548:
[----:B------:R-:W-:Y:S01]  /*1b800*/  BSSY B1, `(.L_x_722) ;  /* 0x0000008000017945 */ /* 0x000fe20003800000 */
[----:B----4-:R-:W-:Y:S02]  /*1b810*/  IMAD.MOV.U32 R13, RZ, RZ, R4 ;  /* 0x000000ffff0d7224 */ /* 0x010fe400078e0004 */
[----:B------:R-:W-:Y:S02]  /*1b820*/  IMAD.MOV.U32 R12, RZ, RZ, 0x1 ;  /* 0x00000001ff0c7424 */ /* 0x000fe400078e00ff */
[----:B------:R-:W-:Y:S02]  /*1b830*/  IMAD.MOV.U32 R11, RZ, RZ, 0x1c1f ;  /* 0x00001c1fff0b7424 */ /* 0x000fe400078e00ff */
[----:B------:R-:W-:-:S07]  /*1b840*/  IMAD.MOV.U32 R15, RZ, RZ, -0x1 ;  /* 0xffffffffff0f7424 */ /* 0x000fce00078e00ff */
[----:B0123--:R-:W-:Y:S05]  /*1b850*/  WARPSYNC.COLLECTIVE R15, `(.L_x_723) ;  /* 0x000000000f087348 */ /* 0x00ffea0003c00000 */
[----:B---3--:R3:W4:Y:S02]  /*1b860*/  SHFL.IDX P6, R14, R13, R12, R11 ;  /* 0x0000000c0d0e7389 */ /* 0x00872400000c000b */
[----:B01234-:R-:W-:Y:S01]  /*1b870*/  ENDCOLLECTIVE ;  /* 0x000000000000791b */ /* 0x01ffe20003800000 */
.L_x_723:
[----:B------:R-:W-:Y:S05]  /*1b880*/  BSYNC B1 ;  /* 0x0000000000017941 */ /* 0x000fea0003800000 */
.L_x_722:
        /* <DEDUP_REMOVED lines=8> */
.L_x_724:
[----:B------:R-:W-:Y:S05]  /*1b910*/  BRA `(.L_x_725) ;  /* 0xffffff7c00107947 */ /* 0x000fea000383ffff */
.L_x_565:
[----:B------:R-:W0:Y:S01]  /*1b920*/  S2R R6, SR_TID.X ;  /* 0x0000000000067919 */ /* 0x000e220000002100 */
[----:B------:R-:W-:Y:S01]  /*1b930*/  BSSY B1, `(.L_x_726) ;  /* 0x000000a000017945 */ /* 0x000fe20003800000 */
[----:B------:R-:W-:Y:S02]  /*1b940*/  IMAD.MOV.U32 R12, RZ, RZ, RZ ;  /* 0x000000ffff0c7224 */ /* 0x000fe400078e00ff */
[----:B------:R-:W-:Y:S02]  /*1b950*/  IMAD.MOV.U32 R11, RZ, RZ, 0x1f ;  /* 0x0000001fff0b7424 */ /* 0x000fe400078e00ff */
[----:B------:R-:W-:Y:S01]  /*1b960*/  IMAD.MOV.U32 R15, RZ, RZ, -0x1 ;  /* 0xffffffffff0f7424 */ /* 0x000fe200078e00ff */
[----:B0-----:R-:W-:-:S04]  /*1b970*/  SHF.R.U32.HI R6, RZ, 0x5, R6 ;  /* 0x00000005ff067819 */ /* 0x001fc80000011606 */
[----:B------:R-:W-:-:S04]  /*1b980*/  LOP3.LUT R6, R6, 0x3, RZ, 0xc0, !PT ;  /* 0x0000000306067812 */ /* 0x000fc800078ec0ff */
[----:B------:R-:W-:-:S07]  /*1b990*/  MOV R13, R6 ;  /* 0x00000006000d7202 */ /* 0x000fce0000000f00 */
[----:B-1----:R-:W-:Y:S05]  /*1b9a0*/  WARPSYNC.COLLECTIVE R15, `(.L_x_727) ;  /* 0x000000000f087348 */ /* 0x002fea0003c00000 */
[----:B------:R0:W2:Y:S02]  /*1b9b0*/  SHFL.IDX P6, R14, R13, R12, R11 ;  /* 0x0000000c0d0e7389 */ /* 0x0000a400000c000b */
[----:B012---:R-:W-:Y:S01]  /*1b9c0*/  ENDCOLLECTIVE ;  /* 0x000000000000791b */ /* 0x007fe20003800000 */
.L_x_727:
[----:B------:R-:W-:Y:S05]  /*1b9d0*/  BSYNC B1 ;  /* 0x0000000000017941 */ /* 0x000fea0003800000 */
.L_x_726:
[----:B------:R-:W-:Y:S05]  /*1b9e0*/  BRA `(.L_x_728) ;  /* 0xffffff9000fc7947 */ /* 0x000fea000383ffff */
.L_x_567:
[----:B------:R-:W-:Y:S01]  /*1b9f0*/  BSSY B1, `(.L_x_729) ;  /* 0x0000006000017945 */ /* 0x000fe20003800000 */
[----:B------:R-:W-:-:S07]  /*1ba00*/  IMAD.MOV.U32 R15, RZ, RZ, -0x1 ;  /* 0xffffffffff0f7424 */ /* 0x000fce00078e00ff */
[----:B01----:R-:W-:Y:S05]  /*1ba10*/  WARPSYNC.COLLECTIVE R15, `(.L_x_730) ;  /* 0x000000000f0c7348 */ /* 0x003fea0003c00000 */
[----:B------:R-:W-:Y:S02]  /*1ba20*/  ELECT P6, UR62, PT ;  /* 0x00000000003e782f */ /* 0x000fe400038c0000 */
[----:B------:R-:W-:Y:S01]  /*1ba30*/  MOV R14, UR62 ;  /* 0x0000003e000e7c02 */ /* 0x000fe20008000f00 */
[----:B01----:R-:W-:Y:S10]  /*1ba40*/  ENDCOLLECTIVE ;  /* 0x000000000000791b */ /* 0x003ff40003800000 */
.L_x_730:
[----:B------:R-:W-:Y:S05]  /*1ba50*/  BSYNC B1 ;  /* 0x0000000000017941 */ /* 0x000fea0003800000 */
.L_x_729:
[----:B------:R-:W-:Y:S05]  /*1ba60*/  BRA `(.L_x_566) ;  /* 0xffffff9000f47947 */ /* 0x000fea000383ffff */
.L_x_569:
[----:B0-----:R0:W2:Y:S02]  /*1ba70*/  SYNCS.PHASECHK.TRANS64.TRYWAIT P0, [R16+URZ+0x2d820], R6 ;  /* 0x02d82006100075a7 */ /* 0x0010a4000800017f */
[----:B--2---:R-:W-:Y:S05]  /*1ba80*/  @!P0 NANOSLEEP.SYNCS 0x989680 ;  /* 0x009896800000895d */ /* 0x004fea0003900000 */
[----:B------:R-:W2:Y:S02]  /*1ba90*/  @!P0 SYNCS.PHASECHK.TRANS64 P0, [R16+URZ+0x2d820], R6 ;  /* 0x02d82006100085a7 */ /* 0x000ea4000800007f */
[----:B--2---:R-:W-:Y:S05]  /*1baa0*/  @!P0 BRA `(.L_x_569) ;  /* 0xfffffffc00f08947 */ /* 0x004fea000383ffff */
[----:B------:R-:W-:Y:S05]  /*1bab0*/  BRA `(.L_x_731) ;  /* 0xffffff9400047947 */ /* 0x000fea000383ffff */
.L_x_573:
[----:B-1----:R1:W2:Y:S02]  /*1bac0*/  SYNCS.PHASECHK.TRANS64.TRYWAIT P0, [R9+URZ+0x2d8a0], R11 ;  /* 0x02d8a00b090075a7 */ /* 0x0022a4000800017f */
[----:B--2---:R-:W-:Y:S05]  /*1bad0*/  @!P0 NANOSLEEP.SYNCS 0x989680 ;  /* 0x009896800000895d */ /* 0x004fea0003900000 */
[----:B------:R-:W2:Y:S02]  /*1bae0*/  @!P0 SYNCS.PHASECHK.TRANS64 P0, [R9+URZ+0x2d8a0], R11 ;  /* 0x02d8a00b090085a7 */ /* 0x000ea4000800007f */
[----:B--2---:R-:W-:Y:S05]  /*1baf0*/  @!P0 BRA `(.L_x_573) ;  /* 0xfffffffc00f08947 */ /* 0x004fea000383ffff */
[----:B------:R-:W-:Y:S05]  /*1bb00*/  BRA `(.L_x_732) ;  /* 0xffffff9400207947 */ /* 0x000fea000383ffff */
.L_x_580:
[----:B0-----:R0:W2:Y:S02]  /*1bb10*/  SYNCS.PHASECHK.TRANS64.TRYWAIT P0, [R9+URZ+0x2d8c0], R11 ;  /* 0x02d8c00b090075a7 */ /* 0x0010a4000800017f */
[----:B--2---:R-:W-:Y:S05]  /*1bb20*/  @!P0 NANOSLEEP.SYNCS 0x989680 ;  /* 0x009896800000895d */ /* 0x004fea0003900000 */
[----:B------:R-:W2:Y:S02]  /*1bb30*/  @!P0 SYNCS.PHASECHK.TRANS64 P0, [R9+URZ+0x2d8c0], R11 ;  /* 0x02d8c00b090085a7 */ /* 0x000ea4000800007f */
[----:B--2---:R-:W-:Y:S05]  /*1bb40*/  @!P0 BRA `(.L_x_580) ;  /* 0xfffffffc00f08947 */ /* 0x004fea000383ffff */
[----:B------:R-:W-:Y:S05]  /*1bb50*/  BRA `(.L_x_733) ;  /* 0xffffff98001c7947 */ /* 0x000fea000383ffff */
.L_x_589:
[----:B0-----:R0:W1:Y:S02]  /*1bb60*/  SYNCS.PHASECHK.TRANS64.TRYWAIT P2, [R9+URZ+0x2d8a0], R8 ;  /* 0x02d8a008090075a7 */ /* 0x001064000804017f */
[----:B-1----:R-:W-:Y:S05]  /*1bb70*/  @!P2 NANOSLEEP.SYNCS 0x989680 ;  /* 0x009896800000a95d */ /* 0x002fea0003900000 */
[----:B------:R-:W1:Y:S02]  /*1bb80*/  @!P2 SYNCS.PHASECHK.TRANS64 P2, [R9+URZ+0x2d8a0], R8 ;  /* 0x02d8a0080900a5a7 */ /* 0x000e64000804007f */
[----:B-1----:R-:W-:Y:S05]  /*1bb90*/  @!P2 BRA `(.L_x_589) ;  /* 0xfffffffc00f0a947 */ /* 0x002fea000383ffff */
[----:B------:R-:W-:Y:S05]  /*1bba0*/  BRA `(.L_x_734) ;  /* 0xffffff9c005c7947 */ /* 0x000fea000383ffff */
.L_x_596:
[----:B-1----:R1:W2:Y:S02]  /*1bbb0*/  SYNCS.PHASECHK.TRANS64.TRYWAIT P2, [R9+URZ+0x2d8c0], R8 ;  /* 0x02d8c008090075a7 */ /* 0x0022a4000804017f */
[----:B--2---:R-:W-:Y:S05]  /*1bbc0*/  @!P2 NANOSLEEP.SYNCS 0x989680 ;  /* 0x009896800000a95d */ /* 0x004fea0003900000 */
[----:B------:R-:W2:Y:S02]  /*1bbd0*/  @!P2 SYNCS.PHASECHK.TRANS64 P2, [R9+URZ+0x2d8c0], R8 ;  /* 0x02d8c0080900a5a7 */ /* 0x000ea4000804007f */
[----:B--2---:R-:W-:Y:S05]  /*1bbe0*/  @!P2 BRA `(.L_x_596) ;  /* 0xfffffffc00f0a947 */ /* 0x004fea000383ffff */
[----:B------:R-:W-:Y:S05]  /*1bbf0*/  BRA `(.L_x_735) ;  /* 0xffffffa000547947 */ /* 0x000fea000383ffff */
.L_x_613:
[----:B------:R-:W0:Y:S01]  /*1bc00*/  S2R R20, SR_TID.X ;  /* 0x0000000000147919 */ /* 0x000e220000002100 */
[----:B------:R-:W-:Y:S01]  /*1bc10*/  BSSY B0, `(.L_x_736) ;  /* 0x000000a000007945 */ /* 0x000fe20003800000 */
[----:B------:R-:W-:Y:S02]  /*1bc20*/  IMAD.MOV.U32 R12, RZ, RZ, RZ ;  /* 0x000000ffff0c7224 */ /* 0x000fe400078e00ff */
[----:B------:R-:W-:Y:S01]  /*1bc30*/  IMAD.MOV.U32 R15, RZ, RZ, -0x1 ;  /* 0xffffffffff0f7424 */ /* 0x000fe200078e00ff */
[----:B0-----:R-:W-:-:S04]  /*1bc40*/  SHF.R.U32.HI R11, RZ, 0x5, R20 ;  /* 0x00000005ff0b7819 */ /* 0x001fc80000011614 */
[----:B------:R-:W-:-:S04]  /*1bc50*/  LOP3.LUT R11, R11, 0x3, RZ, 0xc0, !PT ;  /* 0x000000030b0b7812 */ /* 0x000fc800078ec0ff */
[----:B------:R-:W-:Y:S01]  /*1bc60*/  MOV R13, R11 ;  /* 0x0000000b000d7202 */ /* 0x000fe20000000f00 */
[----:B------:R-:W-:-:S07]  /*1bc70*/  IMAD.MOV.U32 R11, RZ, RZ, 0x1f ;  /* 0x0000001fff0b7424 */ /* 0x000fce00078e00ff */
[----:B-----5:R-:W-:Y:S05]  /*1bc80*/  WARPSYNC.COLLECTIVE R15, `(.L_x_737) ;  /* 0x000000000f087348 */ /* 0x020fea0003c00000 */
[----:B------:R0:W1:Y:S02]  /*1bc90*/  SHFL.IDX P6, R14, R13, R12, R11 ;  /* 0x0000000c0d0e7389 */ /* 0x00006400000c000b */
[----:B01---5:R-:W-:Y:S01]  /*1bca0*/  ENDCOLLECTIVE ;  /* 0x000000000000791b */ /* 0x023fe20003800000 */
.L_x_737:
[----:B------:R-:W-:Y:S05]  /*1bcb0*/  BSYNC B0 ;  /* 0x0000000000007941 */ /* 0x000fea0003800000 */
.L_x_736:
[----:B------:R-:W-:Y:S05]  /*1bcc0*/  BRA `(.L_x_738) ;  /* 0xffffffb000147947 */ /* 0x000fea000383ffff */
.L_x_616:
[----:B0-----:R0:W1:Y:S02]  /*1bcd0*/  SYNCS.PHASECHK.TRANS64.TRYWAIT P0, [R0+URZ+0x2d840], R5 ;  /* 0x02d84005000075a7 */ /* 0x001064000800017f */
[----:B-1----:R-:W-:Y:S05]  /*1bce0*/  @!P0 NANOSLEEP.SYNCS 0x989680 ;  /* 0x009896800000895d */ /* 0x002fea0003900000 */
[----:B------:R-:W1:Y:S02]  /*1bcf0*/  @!P0 SYNCS.PHASECHK.TRANS64 P0, [R0+URZ+0x2d840], R5 ;  /* 0x02d84005000085a7 */ /* 0x000e64000800007f */
[----:B-1----:R-:W-:Y:S05]  /*1bd00*/  @!P0 BRA `(.L_x_616) ;  /* 0xfffffffc00f08947 */ /* 0x002fea000383ffff */
[----:B------:R-:W-:Y:S05]  /*1bd10*/  BRA `(.L_x_739) ;  /* 0xffffffb000687947 */ /* 0x000fea000383ffff */
.L_x_617:
[----:B------:R-:W-:Y:S01]  /*1bd20*/  BSSY B0, `(.L_x_740) ;  /* 0x0000008000007945 */ /* 0x000fe20003800000 */
[----:B------:R-:W-:Y:S01]  /*1bd30*/  IMAD.MOV.U32 R13, RZ, RZ, R7 ;  /* 0x000000ffff0d7224 */ /* 0x000fe200078e0007 */
[----:B------:R-:W-:Y:S01]  /*1bd40*/  MOV R12, RZ ;  /* 0x000000ff000c7202 */ /* 0x000fe20000000f00 */
[----:B------:R-:W-:Y:S02]  /*1bd50*/  IMAD.MOV.U32 R11, RZ, RZ, 0x1c1f ;  /* 0x00001c1fff0b7424 */ /* 0x000fe400078e00ff */
[----:B------:R-:W-:-:S07]  /*1bd60*/  IMAD.MOV.U32 R15, RZ, RZ, -0x1 ;  /* 0xffffffffff0f7424 */ /* 0x000fce00078e00ff */
[----:B------:R-:W-:Y:S05]  /*1bd70*/  WARPSYNC.COLLECTIVE R15, `(.L_x_741) ;  /* 0x000000000f087348 */ /* 0x000fea0003c00000 */
[----:B------:R0:W1:Y:S02]  /*1bd80*/  SHFL.IDX P6, R14, R13, R12, R11 ;  /* 0x0000000c0d0e7389 */ /* 0x00006400000c000b */
[----:B01----:R-:W-:Y:S01]  /*1bd90*/  ENDCOLLECTIVE ;  /* 0x000000000000791b */ /* 0x003fe20003800000 */
.L_x_741:
[----:B------:R-:W-:Y:S05]  /*1bda0*/  BSYNC B0 ;  /* 0x0000000000007941 */ /* 0x000fea0003800000 */
.L_x_740:
        /* <DEDUP_REMOVED lines=8> */
.L_x_742:
[----:B------:R-:W-:Y:S02]  /*1be30*/  IMAD.MOV.U32 R13, RZ, RZ, R7 ;  /* 0x000000ffff0d7224 */ /* 0x000fe400078e0007 */
[----:B------:R-:W-:Y:S02]  /*1be40*/  IMAD.MOV.U32 R12, RZ, RZ, 0x1 ;  /* 0x00000001ff0c7424 */ /* 0x000fe400078e00ff */
[----:B------:R-:W-:-:S07]  /*1be50*/  IMAD.MOV.U32 R4, RZ, RZ, R14 ;  /* 0x000000ffff047224 */ /* 0x000fce00078e000e */
[----:B------:R-:W-:Y:S05]  /*1be60*/  WARPSYNC.COLLECTIVE R15, `(.L_x_743) ;  /* 0x000000000f087348 */ /* 0x000fea0003c00000 */
[----:B------:R0:W1:Y:S02]  /*1be70*/  SHFL.IDX P6, R14, R13, R12, R11 ;  /* 0x0000000c0d0e7389 */ /* 0x00006400000c000b */
[----:B01----:R-:W-:Y:S01]  /*1be80*/  ENDCOLLECTIVE ;  /* 0x000000000000791b */ /* 0x003fe20003800000 */
.L_x_743:
[----:B------:R-:W-:-:S05]  /*1be90*/  @P0 LEA R5, P1, R9, R4, 0x1 ;  /* 0x0000000409050211 */ /* 0x000fca00078208ff */
[----:B------:R-:W-:Y:S01]  /*1bea0*/  @P0 IMAD.X R4, RZ, RZ, R6, P1 ;  /* 0x000000ffff040224 */ /* 0x000fe200008e0606 */
[----:B------:R-:W-:Y:S02]  /*1beb0*/  @P0 LEA R6, R8, R16, 0x1 ;  /* 0x0000001008060211 */ /* 0x000fe400078e08ff */
[----:B------:R-:W-:Y:S02]  /*1bec0*/  ISETP.GE.AND P1, PT, R3, 0x21, PT ;  /* 0x000000210300780c */ /* 0x000fe40003f26270 */
        /* <DEDUP_REMOVED lines=14> */
.L_x_744:
[----:B------:R-:W-:Y:S02]  /*1bfb0*/  IMAD.MOV.U32 R13, RZ, RZ, R7 ;  /* 0x000000ffff0d7224 */ /* 0x000fe400078e0007 */
[----:B------:R-:W-:Y:S01]  /*1bfc0*/  IMAD.MOV.U32 R12, RZ, RZ, 0x2 ;  /* 0x00000002ff0c7424 */ /* 0x000fe200078e00ff */
[----:B------:R-:W-:-:S07]  /*1bfd0*/  MOV R4, R14 ;  /* 0x0000000e00047202 */ /* 0x000fce0000000f00 */
[----:B------:R-:W-:Y:S05]  /*1bfe0*/  WARPSYNC.COLLECTIVE R15, `(.L_x_745) ;  /* 0x000000000f087348 */ /* 0x000fea0003c00000 */
[----:B------:R0:W1:Y:S02]  /*1bff0*/  SHFL.IDX P6, R14, R13, R12, R11 ;  /* 0x0000000c0d0e7389 */ /* 0x00006400000c000b */
[----:B01----:R-:W-:Y:S01]  /*1c000*/  ENDCOLLECTIVE ;  /* 0x000000000000791b */ /* 0x003fe20003800000 */
.L_x_745:
[----:B------:R-:W-:-:S05]  /*1c010*/  @P1 LEA R5, P0, R9, R4, 0x1 ;  /* 0x0000000409051211 */ /* 0x000fca00078008ff */
[----:B------:R-:W-:Y:S02]  /*1c020*/  @P1 IMAD.X R4, RZ, RZ, R6, P0 ;  /* 0x000000ffff041224 */ /* 0x000fe400000e0606 */
[----:B------:R-:W-:-:S03]  /*1c030*/  @P1 IMAD R6, R8, 0x2, R16 ;  /* 0x0000000208061824 */ /* 0x000fc600078e0210 */
        /* <DEDUP_REMOVED lines=10> */
[----:B------:R-:W-:Y:S02]  /*1c0e0*/  ISETP.GE.AND P1, PT, R3, 0x41, PT ;  /* 0x000000410300780c */ /* 0x000fe40003f26270 */
[----:B0-----:R-:W-:-:S11]  /*1c0f0*/  MOV R6, R14 ;  /* 0x0000000e00067202 */ /* 0x001fd60000000f00 */
[----:B------:R-:W-:Y:S05]  /*1c100*/  WARPSYNC.COLLECTIVE R15, `(.L_x_746) ;  /* 0x000000000f087348 */ /* 0x000fea0003c00000 */
[----:B------:R0:W1:Y:S02]  /*1c110*/  SHFL.IDX P6, R14, R13, R12, R11 ;  /* 0x0000000c0d0e7389 */ /* 0x00006400000c000b */
[----:B01----:R-:W-:Y:S01]  /*1c120*/  ENDCOLLECTIVE ;  /* 0x000000000000791b */ /* 0x003fe20003800000 */
.L_x_746:
[----:B------:R-:W-:Y:S01]  /*1c130*/  MOV R13, R7 ;  /* 0x00000007000d7202 */ /* 0x000fe20000000f00 */
[----:B------:R-:W-:Y:S02]  /*1c140*/  IMAD.MOV.U32 R12, RZ, RZ, 0x3 ;  /* 0x00000003ff0c7424 */ /* 0x000fe400078e00ff */
[----:B------:R-:W-:-:S07]  /*1c150*/  IMAD.MOV.U32 R4, RZ, RZ, R14 ;  /* 0x000000ffff047224 */ /* 0x000fce00078e000e */
[----:B------:R-:W-:Y:S05]  /*1c160*/  WARPSYNC.COLLECTIVE R15, `(.L_x_747) ;  /* 0x000000000f087348 */ /* 0x000fea0003c00000 */
[----:B------:R0:W1:Y:S02]  /*1c170*/  SHFL.IDX P6, R14, R13, R12, R11 ;  /* 0x0000000c0d0e7389 */ /* 0x00006400000c000b */
[----:B01----:R-:W-:Y:S01]  /*1c180*/  ENDCOLLECTIVE ;  /* 0x000000000000791b */ /* 0x003fe20003800000 */
.L_x_747:
[----:B------:R-:W-:-:S05]  /*1c190*/  @P1 LEA R5, P0, R9, R4, 0x1 ;  /* 0x0000000409051211 */ /* 0x000fca00078008ff */
[----:B------:R-:W-:Y:S02]  /*1c1a0*/  @P1 IMAD.X R4, RZ, RZ, R6, P0 ;  /* 0x000000ffff041224 */ /* 0x000fe400000e0606 */
[----:B------:R-:W-:-:S03]  /*1c1b0*/  @P1 IMAD R6, R8, 0x2, R16 ;  /* 0x0000000208061824 */ /* 0x000fc600078e0210 */
        /* <DEDUP_REMOVED lines=8> */
.L_x_748:
        /* <DEDUP_REMOVED lines=8> */
.L_x_622:
[----:B------:R-:W-:Y:S01]  /*1c2c0*/  MOV R13, R4 ;  /* 0x00000004000d7202 */ /* 0x000fe20000000f00 */
[----:B------:R-:W-:Y:S02]  /*1c2d0*/  IMAD.MOV.U32 R12, RZ, RZ, RZ ;  /* 0x000000ffff0c7224 */ /* 0x000fe400078e00ff */
[----:B------:R-:W-:Y:S02]  /*1c2e0*/  IMAD.MOV.U32 R11, RZ, RZ, 0x1c1f ;  /* 0x00001c1fff0b7424 */ /* 0x000fe400078e00ff */
[----:B------:R-:W-:Y:S02]  /*1c2f0*/  IMAD.MOV.U32 R15, RZ, RZ, -0x1 ;  /* 0xffffffffff0f7424 */ /* 0x000fe400078e00ff */
[----:B-----5:R-:W-:Y:S02]  /*1c300*/  IMAD R0, R21, R9, RZ ;  /* 0x0000000915007224 */ /* 0x020fe400078e02ff */
[----:B------:R-:W-:-:S07]  /*1c310*/  IMAD R25, R25, 0xc0, R20 ;  /* 0x000000c019197824 */ /* 0x000fce00078e0214 */
[----:B------:R-:W-:Y:S05]  /*1c320*/  WARPSYNC.COLLECTIVE R15, `(.L_x_750) ;  /* 0x000000000f087348 */ /* 0x000fea0003c00000 */
[----:B------:R0:W1:Y:S02]  /*1c330*/  SHFL.IDX P6, R14, R13, R12, R11 ;  /* 0x0000000c0d0e7389 */ /* 0x00006400000c000b */
[----:B01----:R-:W-:Y:S01]  /*1c340*/  ENDCOLLECTIVE ;  /* 0x000000000000791b */ /* 0x003fe20003800000 */
.L_x_750:
[C---:B------:R-:W-:Y:S01]  /*1c350*/  VIADD R9, R25.reuse, 0x20 ;  /* 0x0000002019097836 */ /* 0x040fe20000000000 */
[----:B------:R-:W-:Y:S02]  /*1c360*/  ISETP.GE.AND P3, PT, R25, R0, PT ;  /* 0x000000001900720c */ /* 0x000fe40003f66270 */
[----:B------:R-:W-:Y:S01]  /*1c370*/  MOV R13, R5 ;  /* 0x00000005000d7202 */ /* 0x000fe20000000f00 */
[----:B------:R-:W-:-:S10]  /*1c380*/  IMAD.MOV.U32 R2, RZ, RZ, R14 ;  /* 0x000000ffff027224 */ /* 0x000fd400078e000e */
[----:B------:R-:W-:Y:S05]  /*1c390*/  WARPSYNC.COLLECTIVE R15, `(.L_x_751) ;  /* 0x000000000f087348 */ /* 0x000fea0003c00000 */
[----:B------:R0:W1:Y:S02]  /*1c3a0*/  SHFL.IDX P6, R14, R13, R12, R11 ;  /* 0x0000000c0d0e7389 */ /* 0x00006400000c000b */
[----:B01----:R-:W-:Y:S01]  /*1c3b0*/  ENDCOLLECTIVE ;  /* 0x000000000000791b */ /* 0x003fe20003800000 */
.L_x_751:
[----:B------:R-:W-:Y:S01]  /*1c3c0*/  IMAD.MOV.U32 R13, RZ, RZ, R4 ;  /* 0x000000ffff0d7224 */ /* 0x000fe200078e0004 */
[----:B------:R-:W-:Y:S01]  /*1c3d0*/  MOV R12, 0x1 ;  /* 0x00000001000c7802 */ /* 0x000fe20000000f00 */
[----:B------:R-:W-:-:S07]  /*1c3e0*/  IMAD.MOV.U32 R3, RZ, RZ, R14 ;  /* 0x000000ffff037224 */ /* 0x000fce00078e000e */
[----:B------:R-:W-:Y:S05]  /*1c3f0*/  WARPSYNC.COLLECTIVE R15, `(.L_x_752) ;  /* 0x000000000f087348 */ /* 0x000fea0003c00000 */
[----:B------:R0:W1:Y:S02]  /*1c400*/  SHFL.IDX P6, R14, R13, R12, R11 ;  /* 0x0000000c0d0e7389 */ /* 0x00006400000c000b */
[----:B01----:R-:W-:Y:S01]  /*1c410*/  ENDCOLLECTIVE ;  /* 0x000000000000791b */ /* 0x003fe20003800000 */
.L_x_752:
[----:B------:R-:W-:-:S05]  /*1c420*/  @!P3 LEA R3, P4, R10, R3, 0x1 ;  /* 0x000000030a03b211 */ /* 0x000fca00078808ff */
[----:B------:R-:W-:-:S05]  /*1c430*/  @!P3 IMAD.X R2, RZ, RZ, R2, P4 ;  /* 0x000000ffff02b224 */ /* 0x000fca00020e0602 */
[----:B------:R-:W-:Y:S01]  /*1c440*/  @!P3 LOP3.LUT R3, R3, R2, RZ, 0x3c, !PT ;  /* 0x000000020303b212 */ /* 0x000fe200078e3cff */
[----:B------:R-:W-:-:S03]  /*1c450*/  IMAD.MOV.U32 R13, RZ, RZ, R5 ;  /* 0x000000ffff0d7224 */ /* 0x000fc600078e0005 */
[----:B------:R-:W-:-:S04]  /*1c460*/  @!P3 LOP3.LUT R2, R3, R2, RZ, 0x3c, !PT ;  /* 0x000000020302b212 */ /* 0x000fc800078e3cff */
[----:B------:R-:W-:-:S05]  /*1c470*/  @!P3 LOP3.LUT R3, R3, R2, RZ, 0x3c, !PT ;  /* 0x000000020303b212 */ /* 0x000fca00078e3cff */
[----:B------:R-:W-:Y:S01]  /*1c480*/  @!PT LDS RZ, [RZ] ;  /* 0x00000000fffff984 */ /* 0x000fe20000000800 */
[----:B------:R-:W-:Y:S01]  /*1c490*/  @!PT LDS RZ, [RZ] ;  /* 0x00000000fffff984 */ /* 0x000fe20000000800 */
[----:B------:R-:W-:Y:S01]  /*1c4a0*/  @!PT LDS RZ, [RZ] ;  /* 0x00000000fffff984 */ /* 0x000fe20000000800 */
[----:B------:R-:W-:Y:S04]  /*1c4b0*/  @!P3 LDGSTS.E.BYPASS.LTC128B.128 [R8+0xc400], desc[UR42][R2.64], !P0 ;  /* 0x0c4000000208bfae */ /* 0x000fe8000c101d6a */
[----:B------:R-:W-:Y:S04]  /*1c4c0*/  @!P3 LDGSTS.E.BYPASS.LTC128B.128 [R8+0xf400], desc[UR42][R2.64+0x40], !P1 ;  /* 0x0f4000400208bfae */ /* 0x000fe8000c901d6a */
[----:B------:R0:W-:Y:S01]  /*1c4d0*/  @!P3 LDGSTS.E.BYPASS.LTC128B.128 [R8+0x12400], desc[UR42][R2.64+0x80], !P2 ;  /* 0x124000800208bfae */ /* 0x0001e2000d101d6a */
[----:B------:R-:W-:Y:S01]  /*1c4e0*/  ISETP.GE.AND P3, PT, R9, R0, PT ;  /* 0x000000000900720c */ /* 0x000fe20003f66270 */
[----:B0-----:R-:W-:-:S12]  /*1c4f0*/  IMAD.MOV.U32 R2, RZ, RZ, R14 ;  /* 0x000000ffff027224 */ /* 0x001fd800078e000e */
[----:B------:R-:W-:Y:S05]  /*1c500*/  WARPSYNC.COLLECTIVE R15, `(.L_x_753) ;  /* 0x000000000f087348 */ /* 0x000fea0003c00000 */
[----:B------:R0:W1:Y:S02]  /*1c510*/  SHFL.IDX P6, R14, R13, R12, R11 ;  /* 0x0000000c0d0e7389 */ /* 0x00006400000c000b */
[----:B01----:R-:W-:Y:S01]  /*1c520*/  ENDCOLLECTIVE ;  /* 0x000000000000791b */ /* 0x003fe20003800000 */
.L_x_753:
[----:B------:R-:W-:Y:S02]  /*1c530*/  IMAD.MOV.U32 R13, RZ, RZ, R4 ;  /* 0x000000ffff0d7224 */ /* 0x000fe400078e0004 */
[----:B------:R-:W-:Y:S02]  /*1c540*/  IMAD.MOV.U32 R12, RZ, RZ, 0x2 ;  /* 0x00000002ff0c7424 */ /* 0x000fe400078e00ff */
[----:B------:R-:W-:-:S07]  /*1c550*/  IMAD.MOV.U32 R3, RZ, RZ, R14 ;  /* 0x000000ffff037224 */ /* 0x000fce00078e000e */
[----:B------:R-:W-:Y:S05]  /*1c560*/  WARPSYNC.COLLECTIVE R15, `(.L_x_754) ;  /* 0x000000000f087348 */ /* 0x000fea0003c00000 */
[----:B------:R0:W1:Y:S02]  /*1c570*/  SHFL.IDX P6, R14, R13, R12, R11 ;  /* 0x0000000c0d0e7389 */ /* 0x00006400000c000b */
[----:B01----:R-:W-:Y:S01]  /*1c580*/  ENDCOLLECTIVE ;  /* 0x000000000000791b */ /* 0x003fe20003800000 */
.L_x_754:
        /* <DEDUP_REMOVED lines=11> */
[----:B------:R0:W-:Y:S02]  /*1c640*/  @!P3 LDGSTS.E.BYPASS.LTC128B.128 [R8+0x12c00], desc[UR42][R2.64+0x80], !P2 ;  /* 0x12c000800208bfae */ /* 0x0001e4000d101d6a */
[----:B0-----:R-:W-:-:S04]  /*1c650*/  IADD3 R2, R25, 0x40, RZ ;  /* 0x0000004019027810 */ /* 0x001fc80007ffe0ff */
[----:B------:R-:W-:Y:S01]  /*1c660*/  ISETP.GE.AND P3, PT, R2, R0, PT ;  /* 0x000000000200720c */ /* 0x000fe20003f66270 */
[----:B------:R-:W-:-:S12]  /*1c670*/  IMAD.MOV.U32 R2, RZ, RZ, R14 ;  /* 0x000000ffff027224 */ /* 0x000fd800078e000e */
[----:B------:R-:W-:Y:S05]  /*1c680*/  WARPSYNC.COLLECTIVE R15, `(.L_x_755) ;  /* 0x000000000f087348 */ /* 0x000fea0003c00000 */
[----:B------:R0:W1:Y:S02]  /*1c690*/  SHFL.IDX P6, R14, R13, R12, R11 ;  /* 0x0000000c0d0e7389 */ /* 0x00006400000c000b */
[----:B01----:R-:W-:Y:S01]  /*1c6a0*/  ENDCOLLECTIVE ;  /* 0x000000000000791b */ /* 0x003fe20003800000 */
.L_x_755:
[----:B------:R-:W-:Y:S02]  /*1c6b0*/  IMAD.MOV.U32 R13, RZ, RZ, R4 ;  /* 0x000000ffff0d7224 */ /* 0x000fe400078e0004 */
[----:B------:R-:W-:Y:S01]  /*1c6c0*/  IMAD.MOV.U32 R12, RZ, RZ, 0x3 ;  /* 0x00000003ff0c7424 */ /* 0x000fe200078e00ff */
[----:B------:R-:W-:-:S07]  /*1c6d0*/  MOV R3, R14 ;  /* 0x0000000e00037202 */ /* 0x000fce0000000f00 */
[----:B------:R-:W-:Y:S05]  /*1c6e0*/  WARPSYNC.COLLECTIVE R15, `(.L_x_756) ;  /* 0x000000000f087348 */ /* 0x000fea0003c00000 */
[----:B------:R0:W1:Y:S02]  /*1c6f0*/  SHFL.IDX P6, R14, R13, R12, R11 ;  /* 0x0000000c0d0e7389 */ /* 0x00006400000c000b */
[----:B01----:R-:W-:Y:S01]  /*1c700*/  ENDCOLLECTIVE ;  /* 0x000000000000791b */ /* 0x003fe20003800000 */
.L_x_756:
[----:B------:R-:W-:-:S05]  /*1c710*/  @!P3 LEA R3, P4, R10, R3, 0x1 ;  /* 0x000000030a03b211 */ /* 0x000fca00078808ff */
[----:B------:R-:W-:-:S05]  /*1c720*/  @!P3 IMAD.X R2, RZ, RZ, R2, P4 ;  /* 0x000000ffff02b224 */ /* 0x000fca00020e0602 */
[-C--:B------:R-:W-:Y:S02]  /*1c730*/  @!P3 LOP3.LUT R3, R3, R2.reuse, RZ, 0x3c, !PT ;  /* 0x000000020303b212 */ /* 0x080fe400078e3cff */
[----:B------:R-:W-:Y:S02]  /*1c740*/  MOV R13, R5 ;  /* 0x00000005000d7202 */ /* 0x000fe40000000f00 */
[----:B------:R-:W-:-:S04]  /*1c750*/  @!P3 LOP3.LUT R2, R3, R2, RZ, 0x3c, !PT ;  /* 0x000000020302b212 */ /* 0x000fc800078e3cff */
[----:B------:R-:W-:Y:S01]  /*1c760*/  @!P3 LOP3.LUT R3, R3, R2, RZ, 0x3c, !PT ;  /* 0x000000020303b212 */ /* 0x000fe200078e3cff */
[----:B------:R-:W-:-:S04]  /*1c770*/  IMAD.MOV.U32 R4, RZ, RZ, R14 ;  /* 0x000000ffff047224 */ /* 0x000fc800078e000e */
[----:B------:R-:W-:Y:S01]  /*1c780*/  @!PT LDS RZ, [RZ] ;  /* 0x00000000fffff984 */ /* 0x000fe20000000800 */
[----:B------:R-:W-:Y:S01]  /*1c790*/  @!PT LDS RZ, [RZ] ;  /* 0x00000000fffff984 */ /* 0x000fe20000000800 */
[----:B------:R-:W-:Y:S01]  /*1c7a0*/  @!PT LDS RZ, [RZ] ;  /* 0x00000000fffff984 */ /* 0x000fe20000000800 */
[----:B------:R0:W-:Y:S03]  /*1c7b0*/  @!P3 LDGSTS.E.BYPASS.LTC128B.128 [R8+0xd400], desc[UR42][R2.64], !P0 ;  /* 0x0d4000000208bfae */ /* 0x0001e6000c101d6a */
[----:B0-----:R-:W-:Y:S05]  /*1c7c0*/  WARPSYNC.COLLECTIVE R15, `(.L_x_757) ;  /* 0x000000000f087348 */ /* 0x001fea0003c00000 */
[----:B------:R1:W2:Y:S02]  /*1c7d0*/  SHFL.IDX P6, R14, R13, R12, R11 ;  /* 0x0000000c0d0e7389 */ /* 0x0002a400000c000b */
[----:B012---:R-:W-:Y:S01]  /*1c7e0*/  ENDCOLLECTIVE ;  /* 0x000000000000791b */ /* 0x007fe20003800000 */
.L_x_757:
[----:B------:R-:W-:Y:S01]  /*1c7f0*/  @!PT LDS RZ, [RZ] ;  /* 0x00000000fffff984 */ /* 0x000fe20000000800 */
[----:B------:R-:W-:Y:S01]  /*1c800*/  @!PT LDS RZ, [RZ] ;  /* 0x00000000fffff984 */ /* 0x000fe20000000800 */
[----:B------:R-:W-:Y:S01]  /*1c810*/  @!PT LDS RZ, [RZ] ;  /* 0x00000000fffff984 */ /* 0x000fe20000000800 */
[----:B------:R-:W-:Y:S04]  /*1c820*/  @!P3 LDGSTS.E.BYPASS.LTC128B.128 [R8+0x10400], desc[UR42][R2.64+0x40], !P1 ;  /* 0x104000400208bfae */ /* 0x000fe8000c901d6a */
[----:B------:R0:W-:Y:S01]  /*1c830*/  @!P3 LDGSTS.E.BYPASS.LTC128B.128 [R8+0x13400], desc[UR42][R2.64+0x80], !P2 ;  /* 0x134000800208bfae */ /* 0x0001e2000d101d6a */
[----:B------:R-:W-:Y:S01]  /*1c840*/  MOV R13, R6 ;  /* 0x00000006000d7202 */ /* 0x000fe20000000f00 */
[----:B------:R-:W-:Y:S02]  /*1c850*/  IMAD.MOV.U32 R12, RZ, RZ, RZ ;  /* 0x000000ffff0c7224 */ /* 0x000fe400078e00ff */
[----:B0-----:R-:W-:Y:S02]  /*1c860*/  VIADD R2, R25, 0x60 ;  /* 0x0000006019027836 */ /* 0x001fe40000000000 */
[----:B------:R-:W-:-:S03]  /*1c870*/  IMAD.MOV.U32 R5, RZ, RZ, R14 ;  /* 0x000000ffff057224 */ /* 0x000fc600078e000e */
[----:B------:R-:W-:-:S13]  /*1c880*/  ISETP.GE.AND P3, PT, R2, R0, PT ;  /* 0x000000000200720c */ /* 0x000fda0003f66270 */
[----:B------:R-:W-:Y:S05]  /*1c890*/  WARPSYNC.COLLECTIVE R15, `(.L_x_758) ;  /* 0x000000000f087348 */ /* 0x000fea0003c00000 */
[----:B------:R0:W1:Y:S02]  /*1c8a0*/  SHFL.IDX P6, R14, R13, R12, R11 ;  /* 0x0000000c0d0e7389 */ /* 0x00006400000c000b */
[----:B01----:R-:W-:Y:S01]  /*1c8b0*/  ENDCOLLECTIVE ;  /* 0x000000000000791b */ /* 0x003fe20003800000 */
.L_x_758:
[----:B------:R-:W-:Y:S01]  /*1c8c0*/  @!P3 LEA R2, P4, R10, R5, 0x1 ;  /* 0x000000050a02b211 */ /* 0x000fe200078808ff */
[----:B------:R-:W-:-:S04]  /*1c8d0*/  IMAD.MOV.U32 R13, RZ, RZ, R7 ;  /* 0x000000ffff0d7224 */ /* 0x000fc800078e0007 */
[----:B------:R-:W-:-:S05]  /*1c8e0*/  @!P3 IMAD.X R3, RZ, RZ, R4, P4 ;  /* 0x000000ffff03b224 */ /* 0x000fca00020e0604 */
[----:B------:R-:W-:Y:S01]  /*1c8f0*/  @!PT LDS RZ, [RZ] ;  /* 0x00000000fffff984 */ /* 0x000fe20000000800 */
[----:B------:R-:W-:Y:S01]  /*1c900*/  @!PT LDS RZ, [RZ] ;  /* 0x00000000fffff984 */ /* 0x000fe20000000800 */
[----:B------:R-:W-:Y:S01]  /*1c910*/  @!PT LDS RZ, [RZ] ;  /* 0x00000000fffff984 */ /* 0x000fe20000000800 */
[----:B------:R-:W-:Y:S04]  /*1c920*/  @!P3 LDGSTS.E.BYPASS.LTC128B.128 [R8+0xdc00], desc[UR42][R2.64], !P0 ;  /* 0x0dc000000208bfae */ /* 0x000fe8000c101d6a */
[----:B------:R-:W-:Y:S04]  /*1c930*/  @!P3 LDGSTS.E.BYPASS.LTC128B.128 [R8+0x10c00], desc[UR42][R2.64+0x40], !P1 ;  /* 0x10c000400208bfae */ /* 0x000fe8000c901d6a */
[----:B------:R0:W-:Y:S02]  /*1c940*/  @!P3 LDGSTS.E.BYPASS.LTC128B.128 [R8+0x13c00], desc[UR42][R2.64+0x80], !P2 ;  /* 0x13c000800208bfae */ /* 0x0001e4000d101d6a */
[----:B0-----:R-:W-:-:S05]  /*1c950*/  VIADD R2, R25, 0x80 ;  /* 0x0000008019027836 */ /* 0x001fca0000000000 */
[----:B------:R-:W-:Y:S01]  /*1c960*/  ISETP.GE.AND P3, PT, R2, R0, PT ;  /* 0x000000000200720c */ /* 0x000fe20003f66270 */
[----:B------:R-:W-:-:S12]  /*1c970*/  IMAD.MOV.U32 R2, RZ, RZ, R14 ;  /* 0x000000ffff027224 */ /* 0x000fd800078e000e */
[----:B------:R-:W-:Y:S05]  /*1c980*/  WARPSYNC.COLLECTIVE R15, `(.L_x_759) ;  /* 0x000000000f087348 */ /* 0x000fea0003c00000 */
[----:B------:R0:W1:Y:S02]  /*1c990*/  SHFL.IDX P6, R14, R13, R12, R11 ;  /* 0x0000000c0d0e7389 */ /* 0x00006400000c000b */
[----:B01----:R-:W-:Y:S01]  /*1c9a0*/  ENDCOLLECTIVE ;  /* 0x000000000000791b */ /* 0x003fe20003800000 */
.L_x_759:
[----:B------:R-:W-:Y:S02]  /*1c9b0*/  IMAD.MOV.U32 R13, RZ, RZ, R6 ;  /* 0x000000ffff0d7224 */ /* 0x000fe400078e0006 */
[----:B------:R-:W-:Y:S02]  /*1c9c0*/  IMAD.MOV.U32 R12, RZ, RZ, 0x1 ;  /* 0x00000001ff0c7424 */ /* 0x000fe400078e00ff */
[----:B------:R-:W-:-:S07]  /*1c9d0*/  IMAD.MOV.U32 R3, RZ, RZ, R14 ;  /* 0x000000ffff037224 */ /* 0x000fce00078e000e */
[----:B------:R-:W-:Y:S05]  /*1c9e0*/  WARPSYNC.COLLECTIVE R15, `(.L_x_760) ;  /* 0x000000000f087348 */ /* 0x000fea0003c00000 */
[----:B------:R0:W1:Y:S02]  /*1c9f0*/  SHFL.IDX P6, R14, R13, R12, R11 ;  /* 0x0000000c0d0e7389 */ /* 0x00006400000c000b */
[----:B01----:R-:W-:Y:S01]  /*1ca00*/  ENDCOLLECTIVE ;  /* 0x000000000000791b */ /* 0x003fe20003800000 */
.L_x_760:
[----:B------:R-:W-:-:S04]  /*1ca10*/  @!P3 LEA R3, P4, R10, R3, 0x1 ;  /* 0x000000030a03b211 */ /* 0x000fc800078808ff */
[----:B------:R-:W-:-:S04]  /*1ca20*/  @!P3 IADD3.X R2, RZ, R2, RZ, P4, !PT ;  /* 0x00000002ff02b210 */ /* 0x000fc800027fe4ff */
[----:B------:R-:W-:Y:S01]  /*1ca30*/  @!P3 LOP3.LUT R3, R3, R2, RZ, 0x3c, !PT ;  /* 0x000000020303b212 */ /* 0x000fe200078e3cff */
[----:B------:R-:W-:-:S03]  /*1ca40*/  IMAD.MOV.U32 R13, RZ, RZ, R7 ;  /* 0x000000ffff0d7224 */ /* 0x000fc600078e0007 */
        /* <DEDUP_REMOVED lines=10> */
.L_x_761:
[----:B------:R-:W-:Y:S01]  /*1caf0*/  @!PT LDS RZ, [RZ] ;  /* 0x00000000fffff984 */ /* 0x000fe20000000800 */
[----:B------:R-:W-:Y:S01]  /*1cb00*/  @!PT LDS RZ, [RZ] ;  /* 0x00000000fffff984 */ /* 0x000fe20000000800 */
[----:B------:R-:W-:Y:S01]  /*1cb10*/  @!PT LDS RZ, [RZ] ;  /* 0x00000000fffff984 */ /* 0x000fe20000000800 */
[----:B------:R-:W-:Y:S04]  /*1cb20*/  @!P3 LDGSTS.E.BYPASS.LTC128B.128 [R8+0x11400], desc[UR42][R2.64+0x40], !P1 ;  /* 0x114000400208bfae */ /* 0x000fe8000c901d6a */
[----:B------:R0:W-:Y:S02]  /*1cb30*/  @!P3 LDGSTS.E.BYPASS.LTC128B.128 [R8+0x14400], desc[UR42][R2.64+0x80], !P2 ;  /* 0x144000800208bfae */ /* 0x0001e4000d101d6a */
[----:B0-----:R-:W-:Y:S01]  /*1cb40*/  MOV R2, R14 ;  /* 0x0000000e00027202 */ /* 0x001fe20000000f00 */
[----:B------:R-:W-:Y:S06]  /*1cb50*/  BRA `(.L_x_762) ;  /* 0xffffffb400347947 */ /* 0x000fec000383ffff */
.L_x_625:
[----:B-1----:R1:W2:Y:S02]  /*1cb60*/  SYNCS.PHASECHK.TRANS64.TRYWAIT P0, [R16+URZ+0x2d820], R0 ;  /* 0x02d82000100075a7 */ /* 0x0022a4000800017f */
[----:B--2---:R-:W-:Y:S05]  /*1cb70*/  @!P0 NANOSLEEP.SYNCS 0x989680 ;  /* 0x009896800000895d */ /* 0x004fea0003900000 */
[----:B------:R-:W2:Y:S02]  /*1cb80*/  @!P0 SYNCS.PHASECHK.TRANS64 P0, [R16+URZ+0x2d820], R0 ;  /* 0x02d82000100085a7 */ /* 0x000ea4000800007f */
[----:B--2---:R-:W-:Y:S05]  /*1cb90*/  @!P0 BRA `(.L_x_625) ;  /* 0xfffffffc00f08947 */ /* 0x004fea000383ffff */
[----:B------:R-:W-:Y:S05]  /*1cba0*/  BRA `(.L_x_763) ;  /* 0xffffffb400987947 */ /* 0x000fea000383ffff */
.L_x_630:
[----:B0-----:R0:W1:Y:S02]  /*1cbb0*/  SYNCS.PHASECHK.TRANS64.TRYWAIT P0, [R5+URZ+0x2d840], R0 ;  /* 0x02d84000050075a7 */ /* 0x001064000800017f */
[----:B-1----:R-:W-:Y:S05]  /*1cbc0*/  @!P0 NANOSLEEP.SYNCS 0x989680 ;  /* 0x009896800000895d */ /* 0x002fea0003900000 */
[----:B------:R-:W1:Y:S02]  /*1cbd0*/  @!P0 SYNCS.PHASECHK.TRANS64 P0, [R5+URZ+0x2d840], R0 ;  /* 0x02d84000050085a7 */ /* 0x000e64000800007f */
[----:B-1----:R-:W-:Y:S05]  /*1cbe0*/  @!P0 BRA `(.L_x_630) ;  /* 0xfffffffc00f08947 */ /* 0x002fea000383ffff */
[----:B------:R-:W-:Y:S05]  /*1cbf0*/  BRA `(.L_x_764) ;  /* 0xffffffb8008c7947 */ /* 0x000fea000383ffff */
.L_x_631:
        /* <DEDUP_REMOVED lines=8> */
.L_x_766:
[----:B------:R-:W-:Y:S05]  /*1cc80*/  BSYNC B1 ;  /* 0x0000000000017941 */ /* 0x000fea0003800000 */
.L_x_765:
[----:B------:R-:W0:Y:S01]  /*1cc90*/  S2R R21, SR_TID.X ;  /* 0x0000000000157919 */ /* 0x000e220000002100 */
[----:B------:R-:W-:Y:S01]  /*1cca0*/  IMAD.MOV.U32 R13, RZ, RZ, R6 ;  /* 0x000000ffff0d7224 */ /* 0x000fe200078e0006 */
[----:B------:R-:W-:Y:S01]  /*1ccb0*/  MOV R15, 0xffffffff ;  /* 0xffffffff000f7802 */ /* 0x000fe20000000f00 */
[----:B------:R-:W-:Y:S01]  /*1ccc0*/  IMAD.MOV.U32 R12, RZ, RZ, RZ ;  /* 0x000000ffff0c7224 */ /* 0x000fe200078e00ff */
[----:B------:R-:W-:Y:S01]  /*1ccd0*/  MOV R3, R14 ;  /* 0x0000000e00037202 */ /* 0x000fe20000000f00 */
[----:B------:R-:W-:Y:S01]  /*1cce0*/  IMAD.MOV.U32 R11, RZ, RZ, 0x1c1f ;  /* 0x00001c1fff0b7424 */ /* 0x000fe200078e00ff */
[----:B------:R-:W-:Y:S01]  /*1ccf0*/  LOP3.LUT R19, R19, 0xffffffdf, RZ, 0xc0, !PT ;  /* 0xffffffdf13137812 */ /* 0x000fe200078ec0ff */
[----:B------:R-:W-:-:S07]  /*1cd00*/  IMAD R4, R4, 0x2, R16 ;  /* 0x0000000204047824 */ /* 0x000fce00078e0210 */
[----:B0-----:R-:W-:Y:S05]  /*1cd10*/  WARPSYNC.COLLECTIVE R15, `(.L_x_767) ;  /* 0x000000000f087348 */ /* 0x001fea0003c00000 */
[----:B------:R1:W2:Y:S02]  /*1cd20*/  SHFL.IDX P6, R14, R13, R12, R11 ;  /* 0x0000000c0d0e7389 */ /* 0x0002a400000c000b */
[----:B012---:R-:W-:Y:S01]  /*1cd30*/  ENDCOLLECTIVE ;  /* 0x000000000000791b */ /* 0x007fe20003800000 */
.L_x_767:
[----:B------:R-:W-:-:S04]  /*1cd40*/  @P1 LOP3.LUT R19, R19, 0x20, RZ, 0xfc, !PT ;  /* 0x0000002013131812 */ /* 0x000fc800078efcff */
[----:B------:R-:W-:Y:S02]  /*1cd50*/  LOP3.LUT P1, RZ, R19, 0x4, RZ, 0xc0, !PT ;  /* 0x0000000413ff7812 */ /* 0x000fe4000782c0ff */
[----:B------:R-:W-:Y:S01]  /*1cd60*/  MOV R13, R7 ;  /* 0x00000007000d7202 */ /* 0x000fe20000000f00 */
[----:B------:R-:W-:Y:S02]  /*1cd70*/  IMAD.MOV.U32 R12, RZ, RZ, 0x1 ;  /* 0x00000001ff0c7424 */ /* 0x000fe400078e00ff */
[----:B------:R-:W-:Y:S02]  /*1cd80*/  IMAD.SHL.U32 R21, R21, 0x8, RZ ;  /* 0x0000000815157824 */ /* 0x000fe400078e00ff */
[----:B------:R-:W-:-:S07]  /*1cd90*/  IMAD.MOV.U32 R2, RZ, RZ, R14 ;  /* 0x000000ffff027224 */ /* 0x000fce00078e000e */
[----:B------:R-:W-:Y:S05]  /*1cda0*/  WARPSYNC.COLLECTIVE R15, `(.L_x_768) ;  /* 0x000000000f087348 */ /* 0x000fea0003c00000 */
[----:B------:R0:W1:Y:S02]  /*1cdb0*/  SHFL.IDX P6, R14, R13, R12, R11 ;  /* 0x0000000c0d0e7389 */ /* 0x00006400000c000b */
[----:B01----:R-:W-:Y:S01]  /*1cdc0*/  ENDCOLLECTIVE ;  /* 0x000000000000791b */ /* 0x003fe20003800000 */
.L_x_768:
[----:B------:R-:W-:-:S05]  /*1cdd0*/  LOP3.LUT R21, R21, 0x18, RZ, 0xc0, !PT ;  /* 0x0000001815157812 */ /* 0x000fca00078ec0ff */
[----:B------:R-:W-:-:S05]  /*1cde0*/  IMAD.SHL.U32 R0, R21, 0x2, RZ ;  /* 0x0000000215007824 */ /* 0x000fca00078e00ff */
[----:B------:R-:W-:Y:S01]  /*1cdf0*/  IADD3 R2, P0, R2, R0, RZ ;  /* 0x0000000002027210 */ /* 0x000fe20007f1e0ff */
[----:B------:R-:W-:-:S04]  /*1ce00*/  IMAD.MOV.U32 R13, RZ, RZ, R6 ;  /* 0x000000ffff0d7224 */ /* 0x000fc800078e0006 */
[----:B------:R-:W-:-:S05]  /*1ce10*/  IMAD.X R3, RZ, RZ, R3, P0 ;  /* 0x000000ffff037224 */ /* 0x000fca00000e0603 */
        /* <DEDUP_REMOVED lines=10> */
.L_x_769:
[----:B------:R-:W-:Y:S02]  /*1cec0*/  IMAD.MOV.U32 R13, RZ, RZ, R7 ;  /* 0x000000ffff0d7224 */ /* 0x000fe400078e0007 */
[----:B------:R-:W-:Y:S02]  /*1ced0*/  IMAD.MOV.U32 R12, RZ, RZ, 0x2 ;  /* 0x00000002ff0c7424 */ /* 0x000fe400078e00ff */
[----:B------:R-:W-:-:S07]  /*1cee0*/  IMAD.MOV.U32 R2, RZ, RZ, R14 ;  /* 0x000000ffff027224 */ /* 0x000fce00078e000e */
[----:B------:R-:W-:Y:S05]  /*1cef0*/  WARPSYNC.COLLECTIVE R15, `(.L_x_770) ;  /* 0x000000000f087348 */ /* 0x000fea0003c00000 */
[----:B------:R0:W1:Y:S02]  /*1cf00*/  SHFL.IDX P6, R14, R13, R12, R11 ;  /* 0x0000000c0d0e7389 */ /* 0x00006400000c000b */
[----:B01----:R-:W-:Y:S01]  /*1cf10*/  ENDCOLLECTIVE ;  /* 0x000000000000791b */ /* 0x003fe20003800000 */
.L_x_770:
[----:B------:R-:W-:-:S04]  /*1cf20*/  IADD3 R2, P0, R2, R0, RZ ;  /* 0x0000000002027210 */ /* 0x000fc80007f1e0ff */
[----:B------:R-:W-:-:S05]  /*1cf30*/  IADD3.X R3, RZ, R3, RZ, P0, !PT ;  /* 0x00000003ff037210 */ /* 0x000fca00007fe4ff */
        /* <DEDUP_REMOVED lines=11> */
.L_x_771:
[----:B------:R-:W-:Y:S02]  /*1cff0*/  IMAD.MOV.U32 R13, RZ, RZ, R7 ;  /* 0x000000ffff0d7224 */ /* 0x000fe400078e0007 */
[----:B------:R-:W-:Y:S01]  /*1d000*/  IMAD.MOV.U32 R12, RZ, RZ, 0x3 ;  /* 0x00000003ff0c7424 */ /* 0x000fe200078e00ff */
[----:B------:R-:W-:-:S07]  /*1d010*/  MOV R2, R14 ;  /* 0x0000000e00027202 */ /* 0x000fce0000000f00 */
[----:B------:R-:W-:Y:S05]  /*1d020*/  WARPSYNC.COLLECTIVE R15, `(.L_x_772) ;  /* 0x000000000f087348 */ /* 0x000fea0003c00000 */
[----:B------:R0:W1:Y:S02]  /*1d030*/  SHFL.IDX P6, R14, R13, R12, R11 ;  /* 0x0000000c0d0e7389 */ /* 0x00006400000c000b */
[----:B01----:R-:W-:Y:S01]  /*1d040*/  ENDCOLLECTIVE ;  /* 0x000000000000791b */ /* 0x003fe20003800000 */
.L_x_772:
[----:B------:R-:W-:-:S05]  /*1d050*/  IADD3 R2, P0, R2, R0, RZ ;  /* 0x0000000002027210 */ /* 0x000fca0007f1e0ff */
[----:B------:R-:W-:-:S05]  /*1d060*/  IMAD.X R3, RZ, RZ, R21, P0 ;  /* 0x000000ffff037224 */ /* 0x000fca00000e0615 */
[----:B------:R-:W-:Y:S01]  /*1d070*/  @!PT LDS RZ, [RZ] ;  /* 0x00000000fffff984 */ /* 0x000fe20000000800 */
[----:B------:R-:W-:Y:S01]  /*1d080*/  @!PT LDS RZ, [RZ] ;  /* 0x00000000fffff984 */ /* 0x000fe20000000800 */
[----:B------:R-:W-:Y:S01]  /*1d090*/  @!PT LDS RZ, [RZ] ;  /* 0x00000000fffff984 */ /* 0x000fe20000000800 */
[----:B------:R0:W-:Y:S01]  /*1d0a0*/  LDGSTS.E.BYPASS.LTC128B.128 [R4+0x16400], desc[UR42][R2.64], !P1 ;  /* 0x1640000002047fae */ /* 0x0001e2000c901d6a */
[----:B------:R-:W-:Y:S02]  /*1d0b0*/  LOP3.LUT P1, RZ, R19, 0x20, RZ, 0xc0, !PT ;  /* 0x0000002013ff7812 */ /* 0x000fe4000782c0ff */
[----:B------:R-:W-:Y:S01]  /*1d0c0*/  MOV R13, R6 ;  /* 0x00000006000d7202 */ /* 0x000fe20000000f00 */
[----:B------:R0:W-:Y:S04]  /*1d0d0*/  LDGSTS.E.BYPASS.LTC128B.128 [R4+0x18400], desc[UR42][R2.64+0x40], !P5 ;  /* 0x1840004002047fae */ /* 0x0001e8000e901d6a */
[----:B------:R0:W-:Y:S01]  /*1d0e0*/  LDGSTS.E.BYPASS.LTC128B.128 [R4+0x1a400], desc[UR42][R2.64+0x80], !P4 ;  /* 0x1a40008002047fae */ /* 0x0001e2000e101d6a */
[----:B------:R-:W-:-:S07]  /*1d0f0*/  IMAD.MOV.U32 R21, RZ, RZ, R14 ;  /* 0x000000ffff157224 */ /* 0x000fce00078e000e */
[----:B0-----:R-:W-:Y:S05]  /*1d100*/  WARPSYNC.COLLECTIVE R15, `(.L_x_773) ;  /* 0x000000000f087348 */ /* 0x001fea0003c00000 */
[----:B------:R1:W2:Y:S02]  /*1d110*/  SHFL.IDX P6, R14, R13, R12, R11 ;  /* 0x0000000c0d0e7389 */ /* 0x0002a400000c000b */
[----:B012---:R-:W-:Y:S01]  /*1d120*/  ENDCOLLECTIVE ;  /* 0x000000000000791b */ /* 0x007fe20003800000 */
.L_x_773:
[----:B------:R-:W-:Y:S01]  /*1d130*/  IMAD.MOV.U32 R2, RZ, RZ, R14 ;  /* 0x000000ffff027224 */ /* 0x000fe200078e000e */
[----:B------:R-:W-:Y:S06]  /*1d140*/  BRA `(.L_x_774) ;  /* 0xffffffb8000c7947 */ /* 0x000fec000383ffff */
.L_x_636:
[----:B-1----:R1:W2:Y:S02]  /*1d150*/  SYNCS.PHASECHK.TRANS64.TRYWAIT P0, [R5+URZ+0x2d860], R2 ;  /* 0x02d86002050075a7 */ /* 0x0022a4000800017f */
[----:B--2---:R-:W-:Y:S05]  /*1d160*/  @!P0 NANOSLEEP.SYNCS 0x989680 ;  /* 0x009896800000895d */ /* 0x004fea0003900000 */
[----:B------:R-:W2:Y:S02]  /*1d170*/  @!P0 SYNCS.PHASECHK.TRANS64 P0, [R5+URZ+0x2d860], R2 ;  /* 0x02d86002050085a7 */ /* 0x000ea4000800007f */
[----:B--2---:R-:W-:Y:S05]  /*1d180*/  @!P0 BRA `(.L_x_636) ;  /* 0xfffffffc00f08947 */ /* 0x004fea000383ffff */
[----:B------:R-:W-:Y:S05]  /*1d190*/  BRA `(.L_x_775) ;  /* 0xffffffb800707947 */ /* 0x000fea000383ffff */
.L_x_637:
[----:B------:R-:W-:Y:S01]  /*1d1a0*/  BSSY B1, `(.L_x_776) ;  /* 0x0000008000017945 */ /* 0x000fe20003800000 */
[----:B------:R-:W-:Y:S01]  /*1d1b0*/  IMAD.MOV.U32 R13, RZ, RZ, R22 ;  /* 0x000000ffff0d7224 */ /* 0x000fe200078e0016 */
[----:B------:R-:W-:Y:S01]  /*1d1c0*/  MOV R15, 0xffffffff ;  /* 0xffffffff000f7802 */ /* 0x000fe20000000f00 */
[----:B------:R-:W-:Y:S02]  /*1d1d0*/  IMAD.MOV.U32 R12, RZ, RZ, RZ ;  /* 0x000000ffff0c7224 */ /* 0x000fe400078e00ff */
[----:B------:R-:W-:-:S07]  /*1d1e0*/  IMAD.MOV.U32 R11, RZ, RZ, 0x1c1f ;  /* 0x00001c1fff0b7424 */ /* 0x000fce00078e00ff */
[----:B-1----:R-:W-:Y:S05]  /*1d1f0*/  WARPSYNC.COLLECTIVE R15, `(.L_x_777) ;  /* 0x000000000f087348 */ /* 0x002fea0003c00000 */
[----:B------:R0:W2:Y:S02]  /*1d200*/  SHFL.IDX P6, R14, R13, R12, R11 ;  /* 0x0000000c0d0e7389 */ /* 0x0000a400000c000b */
[----:B012---:R-:W-:Y:S01]  /*1d210*/  ENDCOLLECTIVE ;  /* 0x000000000000791b */ /* 0x007fe20003800000 */
.L_x_777:
[----:B------:R-:W-:Y:S05]  /*1d220*/  BSYNC B1 ;  /* 0x0000000000017941 */ /* 0x000fea0003800000 */
.L_x_776:
[----:B------:R-:W-:Y:S01]  /*1d230*/  IMAD.MOV.U32 R13, RZ, RZ, R18 ;  /* 0x000000ffff0d7224 */ /* 0x000fe200078e0012 */
[----:B------:R-:W-:Y:S01]  /*1d240*/  MOV R15, 0xffffffff ;  /* 0xffffffff000f7802 */ /* 0x000fe20000000f00 */
[----:B------:R-:W-:Y:S02]  /*1d250*/  IMAD.MOV.U32 R12, RZ, RZ, RZ ;  /* 0x000000ffff0c7224 */ /* 0x000fe400078e00ff */
[----:B------:R-:W-:Y:S02]  /*1d260*/  IMAD.MOV.U32 R11, RZ, RZ, 0x1c1f ;  /* 0x00001c1fff0b7424 */ /* 0x000fe400078e00ff */
[----:B------:R-:W-:Y:S02]  /*1d270*/  IMAD.MOV.U32 R3, RZ, RZ, R14 ;  /* 0x000000ffff037224 */ /* 0x000fe400078e000e */
[----:B------:R-:W-:-:S07]  /*1d280*/  IMAD R4, R4, 0x2, R16 ;  /* 0x0000000204047824 */ /* 0x000fce00078e0210 */
[----:B------:R-:W-:Y:S05]  /*1d290*/  WARPSYNC.COLLECTIVE R15, `(.L_x_778) ;  /* 0x000000000f087348 */ /* 0x000fea0003c00000 */
[----:B------:R0:W1:Y:S02]  /*1d2a0*/  SHFL.IDX P6, R14, R13, R12, R11 ;  /* 0x0000000c0d0e7389 */ /* 0x00006400000c000b */
[----:B01----:R-:W-:Y:S01]  /*1d2b0*/  ENDCOLLECTIVE ;  /* 0x000000000000791b */ /* 0x003fe20003800000 */
.L_x_778:
[----:B------:R-:W-:Y:S01]  /*1d2c0*/  IMAD.MOV.U32 R13, RZ, RZ, R22 ;  /* 0x000000ffff0d7224 */ /* 0x000fe200078e0016 */
[----:B------:R-:W-:Y:S01]  /*1d2d0*/  MOV R12, 0x1 ;  /* 0x00000001000c7802 */ /* 0x000fe20000000f00 */
[----:B------:R-:W-:-:S07]  /*1d2e0*/  IMAD.MOV.U32 R2, RZ, RZ, R14 ;  /* 0x000000ffff027224 */ /* 0x000fce00078e000e */
[----:B------:R-:W-:Y:S05]  /*1d2f0*/  WARPSYNC.COLLECTIVE R15, `(.L_x_779) ;  /* 0x000000000f087348 */ /* 0x000fea0003c00000 */
[----:B------:R0:W1:Y:S02]  /*1d300*/  SHFL.IDX P6, R14, R13, R12, R11 ;  /* 0x0000000c0d0e7389 */ /* 0x00006400000c000b */
[----:B01----:R-:W-:Y:S01]  /*1d310*/  ENDCOLLECTIVE ;  /* 0x000000000000791b */ /* 0x003fe20003800000 */
.L_x_779:
        /* <DEDUP_REMOVED lines=16> */
.L_x_780:
[----:B------:R-:W-:Y:S01]  /*1d420*/  MOV R13, R22 ;  /* 0x00000016000d7202 */ /* 0x000fe20000000f00 */
[----:B------:R-:W-:Y:S02]  /*1d430*/  IMAD.MOV.U32 R12, RZ, RZ, 0x2 ;  /* 0x00000002ff0c7424 */ /* 0x000fe400078e00ff */
[----:B------:R-:W-:-:S07]  /*1d440*/  IMAD.MOV.U32 R2, RZ, RZ, R14 ;  /* 0x000000ffff027224 */ /* 0x000fce00078e000e */
[----:B------:R-:W-:Y:S05]  /*1d450*/  WARPSYNC.COLLECTIVE R15, `(.L_x_781) ;  /* 0x000000000f087348 */ /* 0x000fea0003c00000 */
[----:B------:R0:W1:Y:S02]  /*1d460*/  SHFL.IDX P6, R14, R13, R12, R11 ;  /* 0x0000000c0d0e7389 */ /* 0x00006400000c000b */
[----:B01----:R-:W-:Y:S01]  /*1d470*/  ENDCOLLECTIVE ;  /* 0x000000000000791b */ /* 0x003fe20003800000 */
.L_x_781:
        /* <DEDUP_REMOVED lines=16> */
.L_x_782:
[----:B------:R-:W-:Y:S02]  /*1d580*/  IMAD.MOV.U32 R13, RZ, RZ, R22 ;  /* 0x000000ffff0d7224 */ /* 0x000fe400078e0016 */
[----:B------:R-:W-:Y:S02]  /*1d590*/  IMAD.MOV.U32 R12, RZ, RZ, 0x3 ;  /* 0x00000003ff0c7424 */ /* 0x000fe400078e00ff */
[----:B------:R-:W-:-:S07]  /*1d5a0*/  IMAD.MOV.U32 R2, RZ, RZ, R14 ;  /* 0x000000ffff027224 */ /* 0x000fce00078e000e */
[----:B------:R-:W-:Y:S05]  /*1d5b0*/  WARPSYNC.COLLECTIVE R15, `(.L_x_783) ;  /* 0x000000000f087348 */ /* 0x000fea0003c00000 */
[----:B------:R0:W1:Y:S02]  /*1d5c0*/  SHFL.IDX P6, R14, R13, R12, R11 ;  /* 0x0000000c0d0e7389 */ /* 0x00006400000c000b */
[----:B01----:R-:W-:Y:S01]  /*1d5d0*/  ENDCOLLECTIVE ;  /* 0x000000000000791b */ /* 0x003fe20003800000 */
.L_x_783:
[----:B------:R-:W-:-:S04]  /*1d5e0*/  IADD3 R2, P0, R2, R0, RZ ;  /* 0x0000000002027210 */ /* 0x000fc80007f1e0ff */
[----:B------:R-:W-:Y:S02]  /*1d5f0*/  IADD3.X R3, RZ, R3, RZ, P0, !PT ;  /* 0x00000003ff037210 */ /* 0x000fe400007fe4ff */
        /* <DEDUP_REMOVED lines=11> */
.L_x_784:
[----:B------:R-:W-:Y:S01]  /*1d6b0*/  @!PT LDS RZ, [RZ] ;  /* 0x00000000fffff984 */ /* 0x000fe20000000800 */
[----:B------:R-:W-:Y:S01]  /*1d6c0*/  @!PT LDS RZ, [RZ] ;  /* 0x00000000fffff984 */ /* 0x000fe20000000800 */
[----:B------:R-:W-:Y:S01]  /*1d6d0*/  @!PT LDS RZ, [RZ] ;  /* 0x00000000fffff984 */ /* 0x000fe20000000800 */
[----:B------:R-:W-:Y:S01]  /*1d6e0*/  LDGSTS.E.BYPASS.LTC128B.128 [R4+0x3400], desc[UR42][R2.64+0x40], !P0 ;  /* 0x0340004002047fae */ /* 0x000fe2000c101d6a */
[----:B------:R-:W-:-:S13]  /*1d6f0*/  ISETP.LT.OR P0, PT, R6, 0x41, P1 ;  /* 0x000000410600780c */ /* 0x000fda0000f01670 */
[----:B------:R0:W-:Y:S02]  /*1d700*/  LDGSTS.E.BYPASS.LTC128B.128 [R4+0x5400], desc[UR42][R2.64+0x80], !P0 ;  /* 0x0540008002047fae */ /* 0x0001e4000c101d6a */
[----:B0-----:R-:W-:Y:S01]  /*1d710*/  MOV R2, R14 ;  /* 0x0000000e00027202 */ /* 0x001fe20000000f00 */
[----:B------:R-:W-:Y:S06]  /*1d720*/  BRA `(.L_x_785) ;  /* 0xffffffb400c47947 */ /* 0x000fec000383ffff */
.L_x_645:
[----:B-1----:R1:W2:Y:S02]  /*1d730*/  SYNCS.PHASECHK.TRANS64.TRYWAIT P0, [R0+URZ+0x2d860], R3 ;  /* 0x02d86003000075a7 */ /* 0x0022a4000800017f */
[----:B--2---:R-:W-:Y:S05]  /*1d740*/  @!P0 NANOSLEEP.SYNCS 0x989680 ;  /* 0x009896800000895d */ /* 0x004fea0003900000 */
[----:B------:R-:W2:Y:S02]  /*1d750*/  @!P0 SYNCS.PHASECHK.TRANS64 P0, [R0+URZ+0x2d860], R3 ;  /* 0x02d86003000085a7 */ /* 0x000ea4000800007f */
[----:B--2---:R-:W-:Y:S05]  /*1d760*/  @!P0 BRA `(.L_x_645) ;  /* 0xfffffffc00f08947 */ /* 0x004fea000383ffff */
[----:B------:R-:W-:Y:S05]  /*1d770*/  BRA `(.L_x_786) ;  /* 0xffffffb800f07947 */ /* 0x000fea000383ffff */
.L_x_646:
[----:B------:R-:W-:Y:S01]  /*1d780*/  BSSY B0, `(.L_x_787) ;  /* 0x0000008000007945 */ /* 0x000fe20003800000 */
[----:B------:R-:W-:Y:S02]  /*1d790*/  IMAD.MOV.U32 R13, RZ, RZ, R22 ;  /* 0x000000ffff0d7224 */ /* 0x000fe400078e0016 */
[----:B------:R-:W-:Y:S02]  /*1d7a0*/  IMAD.MOV.U32 R12, RZ, RZ, RZ ;  /* 0x000000ffff0c7224 */ /* 0x000fe400078e00ff */
[----:B------:R-:W-:Y:S02]  /*1d7b0*/  IMAD.MOV.U32 R11, RZ, RZ, 0x1c1f ;  /* 0x00001c1fff0b7424 */ /* 0x000fe400078e00ff */
[----:B------:R-:W-:-:S07]  /*1d7c0*/  IMAD.MOV.U32 R15, RZ, RZ, -0x1 ;  /* 0xffffffffff0f7424 */ /* 0x000fce00078e00ff */
[----:B01---5:R-:W-:Y:S05]  /*1d7d0*/  WARPSYNC.COLLECTIVE R15, `(.L_x_788) ;  /* 0x000000000f087348 */ /* 0x023fea0003c00000 */
[----:B------:R2:W3:Y:S02]  /*1d7e0*/  SHFL.IDX P6, R14, R13, R12, R11 ;  /* 0x0000000c0d0e7389 */ /* 0x0004e400000c000b */
[----:B0123-5:R-:W-:Y:S01]  /*1d7f0*/  ENDCOLLECTIVE ;  /* 0x000000000000791b */ /* 0x02ffe20003800000 */
.L_x_788:
[----:B------:R-:W-:Y:S05]  /*1d800*/  BSYNC B0 ;  /* 0x0000000000007941 */ /* 0x000fea0003800000 */
.L_x_787:
[----:B------:R-:W0:Y:S01]  /*1d810*/  S2R R2, SR_TID.X ;  /* 0x0000000000027919 */ /* 0x000e220000002100 */
[----:B------:R-:W-:Y:S01]  /*1d820*/  IMAD.MOV.U32 R13, RZ, RZ, R18 ;  /* 0x000000ffff0d7224 */ /* 0x000fe200078e0012 */
[----:B------:R-:W-:Y:S01]  /*1d830*/  MOV R3, R14 ;  /* 0x0000000e00037202 */ /* 0x000fe20000000f00 */
[----:B------:R-:W-:Y:S02]  /*1d840*/  IMAD.MOV.U32 R12, RZ, RZ, RZ ;  /* 0x000000ffff0c7224 */ /* 0x000fe400078e00ff */
[----:B------:R-:W-:Y:S02]  /*1d850*/  IMAD.MOV.U32 R11, RZ, RZ, 0x1c1f ;  /* 0x00001c1fff0b7424 */ /* 0x000fe400078e00ff */
[----:B------:R-:W-:Y:S02]  /*1d860*/  IMAD.MOV.U32 R15, RZ, RZ, -0x1 ;  /* 0xffffffffff0f7424 */ /* 0x000fe400078e00ff */
[----:B------:R-:W-:-:S07]  /*1d870*/  IMAD R4, R4, 0x2, R16 ;  /* 0x0000000204047824 */ /* 0x000fce00078e0210 */
[----:B0-----:R-:W-:Y:S05]  /*1d880*/  WARPSYNC.COLLECTIVE R15, `(.L_x_789) ;  /* 0x000000000f087348 */ /* 0x001fea0003c00000 */
[----:B------:R1:W2:Y:S02]  /*1d890*/  SHFL.IDX P6, R14, R13, R12, R11 ;  /* 0x0000000c0d0e7389 */ /* 0x0002a400000c000b */
[----:B012---:R-:W-:Y:S01]  /*1d8a0*/  ENDCOLLECTIVE ;  /* 0x000000000000791b */ /* 0x007fe20003800000 */
.L_x_789:
[----:B------:R-:W-:Y:S01]  /*1d8b0*/  ULDC UR4, c[0x0][0x2f4] ;  /* 0x0000bd0000047ab9 */ /* 0x000fe20000000800 */
[----:B------:R-:W-:Y:S01]  /*1d8c0*/  IMAD.MOV.U32 R13, RZ, RZ, R22 ;  /* 0x000000ffff0d7224 */ /* 0x000fe200078e0016 */
[----:B------:R-:W-:Y:S02]  /*1d8d0*/  MOV R12, 0x1 ;  /* 0x00000001000c7802 */ /* 0x000fe40000000f00 */
[----:B------:R-:W-:-:S04]  /*1d8e0*/  SHF.L.U32 R7, R2, 0x3, RZ ;  /* 0x0000000302077819 */ /* 0x000fc800000006ff */
        /* <DEDUP_REMOVED lines=13> */
.L_x_790:
        /* <DEDUP_REMOVED lines=14> */
.L_x_791:
[----:B------:R-:W-:Y:S01]  /*1daa0*/  IMAD.MOV.U32 R13, RZ, RZ, R22 ;  /* 0x000000ffff0d7224 */ /* 0x000fe200078e0016 */
[----:B------:R-:W-:Y:S02]  /*1dab0*/  MOV R12, 0x2 ;  /* 0x00000002000c7802 */ /* 0x000fe40000000f00 */
[----:B------:R-:W-:-:S13]  /*1dac0*/  IADD3 R2, P4, R14, R5, RZ ;  /* 0x000000050e027210 */ /* 0x000fda0007f9e0ff */
[----:B------:R-:W-:Y:S05]  /*1dad0*/  WARPSYNC.COLLECTIVE R15, `(.L_x_792) ;  /* 0x000000000f087348 */ /* 0x000fea0003c00000 */
[----:B------:R0:W1:Y:S02]  /*1dae0*/  SHFL.IDX P6, R14, R13, R12, R11 ;  /* 0x0000000c0d0e7389 */ /* 0x00006400000c000b */
[----:B01----:R-:W-:Y:S01]  /*1daf0*/  ENDCOLLECTIVE ;  /* 0x000000000000791b */ /* 0x003fe20003800000 */
.L_x_792:
        /* <DEDUP_REMOVED lines=15> */
.L_x_793:
[----:B------:R-:W-:Y:S01]  /*1dbf0*/  IMAD.MOV.U32 R13, RZ, RZ, R22 ;  /* 0x000000ffff0d7224 */ /* 0x000fe200078e0016 */
[----:B------:R-:W-:Y:S02]  /*1dc00*/  MOV R12, 0x3 ;  /* 0x00000003000c7802 */ /* 0x000fe40000000f00 */
[----:B------:R-:W-:-:S13]  /*1dc10*/  IADD3 R2, P4, R14, R5, RZ ;  /* 0x000000050e027210 */ /* 0x000fda0007f9e0ff */
[----:B------:R-:W-:Y:S05]  /*1dc20*/  WARPSYNC.COLLECTIVE R15, `(.L_x_794) ;  /* 0x000000000f087348 */ /* 0x000fea0003c00000 */
[----:B------:R0:W1:Y:S02]  /*1dc30*/  SHFL.IDX P6, R14, R13, R12, R11 ;  /* 0x0000000c0d0e7389 */ /* 0x00006400000c000b */
[----:B01----:R-:W-:Y:S01]  /*1dc40*/  ENDCOLLECTIVE ;  /* 0x000000000000791b */ /* 0x003fe20003800000 */
.L_x_794:
        /* <DEDUP_REMOVED lines=14> */
.L_x_795:
[----:B------:R-:W-:Y:S05]  /*1dd30*/  BRA `(.L_x_796) ;  /* 0xffffffb800507947 */ /* 0x000fea000383ffff */
.L_x_651:
[----:B------:R-:W-:Y:S01]  /*1dd40*/  BSSY B0, `(.L_x_797) ;  /* 0x0000008000007945 */ /* 0x000fe20003800000 */
[----:B------:R-:W-:Y:S01]  /*1dd50*/  IMAD.MOV.U32 R13, RZ, RZ, R24 ;  /* 0x000000ffff0d7224 */ /* 0x000fe200078e0018 */
[----:B------:R-:W-:Y:S01]  /*1dd60*/  MOV R11, 0x1f ;  /* 0x0000001f000b7802 */ /* 0x000fe20000000f00 */
[----:B------:R-:W-:Y:S02]  /*1dd70*/  IMAD.MOV.U32 R12, RZ, RZ, RZ ;  /* 0x000000ffff0c7224 */ /* 0x000fe400078e00ff */
[----:B------:R-:W-:-:S07]  /*1dd80*/  IMAD.MOV.U32 R15, RZ, RZ, -0x1 ;  /* 0xffffffffff0f7424 */ /* 0x000fce00078e00ff */
[----:B01---5:R-:W-:Y:S05]  /*1dd90*/  WARPSYNC.COLLECTIVE R15, `(.L_x_798) ;  /* 0x000000000f087348 */ /* 0x023fea0003c00000 */
[----:B------:R2:W3:Y:S02]  /*1dda0*/  SHFL.IDX P6, R14, R13, R12, R11 ;  /* 0x0000000c0d0e7389 */ /* 0x0004e400000c000b */
[----:B0123-5:R-:W-:Y:S01]  /*1ddb0*/  ENDCOLLECTIVE ;  /* 0x000000000000791b */ /* 0x02ffe20003800000 */
.L_x_798:
[----:B------:R-:W-:Y:S05]  /*1ddc0*/  BSYNC B0 ;  /* 0x0000000000007941 */ /* 0x000fea0003800000 */
.L_x_797:
[----:B------:R-:W-:Y:S01]  /*1ddd0*/  IMAD.MOV.U32 R13, RZ, RZ, R24 ;  /* 0x000000ffff0d7224 */ /* 0x000fe200078e0018 */
[----:B------:R-:W-:Y:S01]  /*1dde0*/  MOV R11, 0x1f ;  /* 0x0000001f000b7802 */ /* 0x000fe20000000f00 */
[----:B------:R-:W-:Y:S02]  /*1ddf0*/  IMAD.MOV.U32 R12, RZ, RZ, 0x1 ;  /* 0x00000001ff0c7424 */ /* 0x000fe400078e00ff */
[----:B------:R-:W-:Y:S02]  /*1de00*/  IMAD.MOV.U32 R15, RZ, RZ, -0x1 ;  /* 0xffffffffff0f7424 */ /* 0x000fe400078e00ff */
[----:B------:R-:W-:Y:S02]  /*1de10*/  IMAD.IADD R9, R27, 0x1, R8 ;  /* 0x000000011b097824 */ /* 0x000fe400078e0208 */
[----:B------:R-:W-:-:S07]  /*1de20*/  IMAD.MOV.U32 R0, RZ, RZ, R14 ;  /* 0x000000ffff007224 */ /* 0x000fce00078e000e */
[----:B------:R-:W-:Y:S05]  /*1de30*/  WARPSYNC.COLLECTIVE R15, `(.L_x_799) ;  /* 0x000000000f087348 */ /* 0x000fea0003c00000 */
[----:B------:R0:W1:Y:S02]  /*1de40*/  SHFL.IDX P6, R14, R13, R12, R11 ;  /* 0x0000000c0d0e7389 */ /* 0x00006400000c000b */
[----:B01----:R-:W-:Y:S01]  /*1de50*/  ENDCOLLECTIVE ;  /* 0x000000000000791b */ /* 0x003fe20003800000 */
.L_x_799:
        /* <DEDUP_REMOVED lines=11> */
[C---:B------:R-:W-:Y:S02]  /*1df10*/  ISETP.GE.U32.AND P2, PT, R8.reuse, 0x2, PT ;  /* 0x000000020800780c */ /* 0x040fe40003f46070 */
[C---:B------:R-:W-:Y:S02]  /*1df20*/  ISETP.GE.U32.AND P3, PT, R8.reuse, 0x4, PT ;  /* 0x000000040800780c */ /* 0x040fe40003f66070 */
[C---:B------:R-:W-:Y:S02]  /*1df30*/  ISETP.GE.U32.AND P4, PT, R8.reuse, 0x8, PT ;  /* 0x000000080800780c */ /* 0x040fe40003f86070 */
[----:B------:R-:W-:Y:S02]  /*1df40*/  ISETP.GE.U32.AND P5, PT, R8, 0x10, PT ;  /* 0x000000100800780c */ /* 0x000fe40003fa6070 */
[----:B------:R-:W-:-:S02]  /*1df50*/  MOV R24, RZ ;  /* 0x000000ff00187202 */ /* 0x000fc40000000f00 */
[----:B--2---:R-:W-:Y:S01]  /*1df60*/  @!P1 MOV R4, R7 ;  /* 0x0000000700049202 */ /* 0x004fe20000000f00 */
[----:B------:R-:W-:Y:S02]  /*1df70*/  IMAD.MOV.U32 R7, RZ, RZ, RZ ;  /* 0x000000ffff077224 */ /* 0x000fe400078e00ff */
[----:B---3--:R-:W-:Y:S01]  /*1df80*/  @!P1 IMAD.MOV.U32 R7, RZ, RZ, R5 ;  /* 0x000000ffff079224 */ /* 0x008fe200078e0005 */
[----:B------:R-:W-:-:S03]  /*1df90*/  ISETP.NE.AND P1, PT, R8, RZ, PT ;  /* 0x000000ff0800720c */ /* 0x000fc60003f25270 */
[----:B------:R-:W-:-:S10]  /*1dfa0*/  IMAD R13, R7, R4, RZ ;  /* 0x00000004070d7224 */ /* 0x000fd400078e02ff */
[----:B------:R-:W-:Y:S05]  /*1dfb0*/  WARPSYNC.COLLECTIVE R15, `(.L_x_800) ;  /* 0x000000000f087348 */ /* 0x000fea0003c00000 */
[----:B------:R0:W1:Y:S02]  /*1dfc0*/  SHFL.UP P6, R14, R13, R12, R11 ;  /* 0x0400000c0d0e7389 */ /* 0x00006400000c000b */
[----:B01----:R-:W-:Y:S01]  /*1dfd0*/  ENDCOLLECTIVE ;  /* 0x000000000000791b */ /* 0x003fe20003800000 */
.L_x_800:
[----:B------:R-:W-:Y:S01]  /*1dfe0*/  IMAD.MOV.U32 R12, RZ, RZ, 0x2 ;  /* 0x00000002ff0c7424 */ /* 0x000fe200078e00ff */
[----:B------:R-:W-:-:S05]  /*1dff0*/  SEL R14, R14, RZ, P1 ;  /* 0x000000ff0e0e7207 */ /* 0x000fca0000800000 */
[----:B------:R-:W-:-:S05]  /*1e000*/  IMAD.IADD R5, R13, 0x1, R14 ;  /* 0x000000010d057824 */ /* 0x000fca00078e020e */
[----:B------:R-:W-:-:S07]  /*1e010*/  MOV R13, R5 ;  /* 0x00000005000d7202 */ /* 0x000fce0000000f00 */
[----:B------:R-:W-:Y:S05]  /*1e020*/  WARPSYNC.COLLECTIVE R15, `(.L_x_801) ;  /* 0x000000000f087348 */ /* 0x000fea0003c00000 */
[----:B------:R0:W1:Y:S02]  /*1e030*/  SHFL.UP P6, R14, R13, R12, R11 ;  /* 0x0400000c0d0e7389 */ /* 0x00006400000c000b */
[----:B01----:R-:W-:Y:S01]  /*1e040*/  ENDCOLLECTIVE ;  /* 0x000000000000791b */ /* 0x003fe20003800000 */
.L_x_801:
[----:B------:R-:W-:Y:S01]  /*1e050*/  IMAD.MOV.U32 R12, RZ, RZ, 0x4 ;  /* 0x00000004ff0c7424 */ /* 0x000fe200078e00ff */
[----:B------:R-:W-:-:S05]  /*1e060*/  SEL R2, R14, RZ, P2 ;  /* 0x000000ff0e027207 */ /* 0x000fca0001000000 */
[----:B------:R-:W-:-:S04]  /*1e070*/  IMAD.IADD R2, R5, 0x1, R2 ;  /* 0x0000000105027824 */ /* 0x000fc800078e0202 */
[----:B------:R-:W-:-:S07]  /*1e080*/  IMAD.MOV.U32 R13, RZ, RZ, R2 ;  /* 0x000000ffff0d7224 */ /* 0x000fce00078e0002 */
[----:B------:R-:W-:Y:S05]  /*1e090*/  WARPSYNC.COLLECTIVE R15, `(.L_x_802) ;  /* 0x000000000f087348 */ /* 0x000fea0003c00000 */
[----:B------:R0:W1:Y:S02]  /*1e0a0*/  SHFL.UP P6, R14, R13, R12, R11 ;  /* 0x0400000c0d0e7389 */ /* 0x00006400000c000b */
[----:B01----:R-:W-:Y:S01]  /*1e0b0*/  ENDCOLLECTIVE ;  /* 0x000000000000791b */ /* 0x003fe20003800000 */
.L_x_802:
[----:B------:R-:W-:Y:S01]  /*1e0c0*/  IMAD.MOV.U32 R12, RZ, RZ, 0x8 ;  /* 0x00000008ff0c7424 */ /* 0x000fe200078e00ff */
[----:B------:R-:W-:-:S04]  /*1e0d0*/  SEL R3, R14, RZ, P3 ;  /* 0x000000ff0e037207 */ /* 0x000fc80001800000 */
[----:B------:R-:W-:-:S05]  /*1e0e0*/  IADD3 R3, R2, R3, RZ ;  /* 0x0000000302037210 */ /* 0x000fca0007ffe0ff */
[----:B------:R-:W-:-:S07]  /*1e0f0*/  IMAD.MOV.U32 R13, RZ, RZ, R3 ;  /* 0x000000ffff0d7224 */ /* 0x000fce00078e0003 */
[----:B------:R-:W-:Y:S05]  /*1e100*/  WARPSYNC.COLLECTIVE R15, `(.L_x_803) ;  /* 0x000000000f087348 */ /* 0x000fea0003c00000 */
[----:B------:R0:W1:Y:S02]  /*1e110*/  SHFL.UP P6, R14, R13, R12, R11 ;  /* 0x0400000c0d0e7389 */ /* 0x00006400000c000b */
[----:B01----:R-:W-:Y:S01]  /*1e120*/  ENDCOLLECTIVE ;  /* 0x000000000000791b */ /* 0x003fe20003800000 */
.L_x_803:
[----:B------:R-:W-:Y:S02]  /*1e130*/  MOV R12, 0x10 ;  /* 0x00000010000c7802 */ /* 0x000fe40000000f00 */
[----:B------:R-:W-:-:S05]  /*1e140*/  SEL R14, R14, RZ, P4 ;  /* 0x000000ff0e0e7207 */ /* 0x000fca0002000000 */
[----:B------:R-:W-:-:S04]  /*1e150*/  IMAD.IADD R5, R3, 0x1, R14 ;  /* 0x0000000103057824 */ /* 0x000fc800078e020e */
[----:B------:R-:W-:-:S07]  /*1e160*/  IMAD.MOV.U32 R13, RZ, RZ, R5 ;  /* 0x000000ffff0d7224 */ /* 0x000fce00078e0005 */
[----:B------:R-:W-:Y:S05]  /*1e170*/  WARPSYNC.COLLECTIVE R15, `(.L_x_804) ;  /* 0x000000000f087348 */ /* 0x000fea0003c00000 */
[----:B------:R0:W1:Y:S02]  /*1e180*/  SHFL.UP P6, R14, R13, R12, R11 ;  /* 0x0400000c0d0e7389 */ /* 0x00006400000c000b */
[----:B01----:R-:W-:Y:S01]  /*1e190*/  ENDCOLLECTIVE ;  /* 0x000000000000791b */ /* 0x003fe20003800000 */
.L_x_804:
        /* <DEDUP_REMOVED lines=8> */
.L_x_805:
[----:B------:R-:W-:Y:S05]  /*1e220*/  BRA `(.L_x_806) ;  /* 0xffffffb800707947 */ /* 0x000fea000383ffff */
.L_x_654:
[----:B------:R-:W-:Y:S01]  /*1e230*/  BSSY B0, `(.L_x_807) ;  /* 0x0000007000007945 */ /* 0x000fe20003800000 */
[----:B------:R-:W-:Y:S02]  /*1e240*/  IMAD.MOV.U32 R12, RZ, RZ, 0x1 ;  /* 0x00000001ff0c7424 */ /* 0x000fe400078e00ff */
[----:B------:R-:W-:Y:S02]  /*1e250*/  IMAD.MOV.U32 R11, RZ, RZ, RZ ;  /* 0x000000ffff0b7224 */ /* 0x000fe400078e00ff */
[----:B------:R-:W-:-:S07]  /*1e260*/  IMAD.MOV.U32 R15, RZ, RZ, -0x1 ;  /* 0xffffffffff0f7424 */ /* 0x000fce00078e00ff */
[----:B-----5:R-:W-:Y:S05]  /*1e270*/  WARPSYNC.COLLECTIVE R15, `(.L_x_808) ;  /* 0x000000000f087348 */ /* 0x020fea0003c00000 */
[----:B------:R0:W1:Y:S02]  /*1e280*/  SHFL.UP P6, R14, R13, R12, R11 ;  /* 0x0400000c0d0e7389 */ /* 0x00006400000c000b */
[----:B01---5:R-:W-:Y:S01]  /*1e290*/  ENDCOLLECTIVE ;  /* 0x000000000000791b */ /* 0x023fe20003800000 */
.L_x_808:
[----:B------:R-:W-:Y:S05]  /*1e2a0*/  BSYNC B0 ;  /* 0x0000000000007941 */ /* 0x000fea0003800000 */
.L_x_807:
[----:B------:R-:W-:Y:S01]  /*1e2b0*/  SEL R14, R14, RZ, P1 ;  /* 0x000000ff0e0e7207 */ /* 0x000fe20000800000 */
[----:B------:R-:W-:Y:S01]  /*1e2c0*/  IMAD.MOV.U32 R11, RZ, RZ, RZ ;  /* 0x000000ffff0b7224 */ /* 0x000fe200078e00ff */
[----:B------:R-:W-:Y:S01]  /*1e2d0*/  MOV R12, 0x2 ;  /* 0x00000002000c7802 */ /* 0x000fe20000000f00 */
[----:B------:R-:W-:Y:S02]  /*1e2e0*/  IMAD.MOV.U32 R15, RZ, RZ, -0x1 ;  /* 0xffffffffff0f7424 */ /* 0x000fe400078e00ff */
[----:B------:R-:W-:-:S07]  /*1e2f0*/  IMAD.IADD R13, R13, 0x1, R14 ;  /* 0x000000010d0d7824 */ /* 0x000fce00078e020e */
[----:B------:R-:W-:Y:S05]  /*1e300*/  WARPSYNC.COLLECTIVE R15, `(.L_x_809) ;  /* 0x000000000f087348 */ /* 0x000fea0003c00000 */
[----:B------:R0:W1:Y:S02]  /*1e310*/  SHFL.UP P6, R14, R13, R12, R11 ;  /* 0x0400000c0d0e7389 */ /* 0x00006400000c000b */
[----:B01----:R-:W-:Y:S01]  /*1e320*/  ENDCOLLECTIVE ;  /* 0x000000000000791b */ /* 0x003fe20003800000 */
.L_x_809:
[----:B------:R-:W-:Y:S02]  /*1e330*/  MOV R12, 0x4 ;  /* 0x00000004000c7802 */ /* 0x000fe40000000f00 */
[----:B------:R-:W-:-:S05]  /*1e340*/  SEL R14, R14, RZ, P2 ;  /* 0x000000ff0e0e7207 */ /* 0x000fca0001000000 */
[----:B------:R-:W-:-:S04]  /*1e350*/  IMAD.IADD R3, R13, 0x1, R14 ;  /* 0x000000010d037824 */ /* 0x000fc800078e020e */
[----:B------:R-:W-:-:S07]  /*1e360*/  IMAD.MOV.U32 R13, RZ, RZ, R3 ;  /* 0x000000ffff0d7224 */ /* 0x000fce00078e0003 */
[----:B------:R-:W-:Y:S05]  /*1e370*/  WARPSYNC.COLLECTIVE R15, `(.L_x_810) ;  /* 0x000000000f087348 */ /* 0x000fea0003c00000 */
[----:B------:R0:W1:Y:S02]  /*1e380*/  SHFL.UP P6, R14, R13, R12, R11 ;  /* 0x0400000c0d0e7389 */ /* 0x00006400000c000b */
[----:B01----:R-:W-:Y:S01]  /*1e390*/  ENDCOLLECTIVE ;  /* 0x000000000000791b */ /* 0x003fe20003800000 */
.L_x_810:
[----:B------:R-:W-:Y:S01]  /*1e3a0*/  IMAD.MOV.U32 R12, RZ, RZ, 0x8 ;  /* 0x00000008ff0c7424 */ /* 0x000fe200078e00ff */
[----:B------:R-:W-:-:S05]  /*1e3b0*/  SEL R14, R14, RZ, P3 ;  /* 0x000000ff0e0e7207 */ /* 0x000fca0001800000 */
[----:B------:R-:W-:-:S04]  /*1e3c0*/  IMAD.IADD R5, R3, 0x1, R14 ;  /* 0x0000000103057824 */ /* 0x000fc800078e020e */
[----:B------:R-:W-:-:S07]  /*1e3d0*/  IMAD.MOV.U32 R13, RZ, RZ, R5 ;  /* 0x000000ffff0d7224 */ /* 0x000fce00078e0005 */
[----:B------:R-:W-:Y:S05]  /*1e3e0*/  WARPSYNC.COLLECTIVE R15, `(.L_x_811) ;  /* 0x000000000f087348 */ /* 0x000fea0003c00000 */
[----:B------:R0:W1:Y:S02]  /*1e3f0*/  SHFL.UP P6, R14, R13, R12, R11 ;  /* 0x0400000c0d0e7389 */ /* 0x00006400000c000b */
[----:B01----:R-:W-:Y:S01]  /*1e400*/  ENDCOLLECTIVE ;  /* 0x000000000000791b */ /* 0x003fe20003800000 */
.L_x_811:
[----:B------:R-:W-:Y:S01]  /*1e410*/  IMAD.MOV.U32 R12, RZ, RZ, 0x10 ;  /* 0x00000010ff0c7424 */ /* 0x000fe200078e00ff */
[----:B------:R-:W-:-:S05]  /*1e420*/  SEL R8, R14, RZ, P4 ;  /* 0x000000ff0e087207 */ /* 0x000fca0002000000 */
[----:B------:R-:W-:-:S05]  /*1e430*/  IMAD.IADD R8, R5, 0x1, R8 ;  /* 0x0000000105087824 */ /* 0x000fca00078e0208 */
[----:B------:R-:W-:-:S07]  /*1e440*/  MOV R13, R8 ;  /* 0x00000008000d7202 */ /* 0x000fce0000000f00 */
[----:B------:R-:W-:Y:S05]  /*1e450*/  WARPSYNC.COLLECTIVE R15, `(.L_x_812) ;  /* 0x000000000f087348 */ /* 0x000fea0003c00000 */
[----:B------:R0:W1:Y:S02]  /*1e460*/  SHFL.UP P6, R14, R13, R12, R11 ;  /* 0x0400000c0d0e7389 */ /* 0x00006400000c000b */
[----:B01----:R-:W-:Y:S01]  /*1e470*/  ENDCOLLECTIVE ;  /* 0x000000000000791b */ /* 0x003fe20003800000 */
.L_x_812:
[----:B------:R-:W-:Y:S01]  /*1e480*/  IMAD.MOV.U32 R12, RZ, RZ, 0x1f ;  /* 0x0000001fff0c7424 */ /* 0x000fe200078e00ff */
[----:B------:R-:W-:Y:S02]  /*1e490*/  MOV R11, 0x1f ;  /* 0x0000001f000b7802 */ /* 0x000fe40000000f00 */
[----:B------:R-:W-:-:S05]  /*1e4a0*/  SEL R3, R14, RZ, P5 ;  /* 0x000000ff0e037207 */ /* 0x000fca0002800000 */
[----:B------:R-:W-:-:S04]  /*1e4b0*/  IMAD.IADD R2, R8, 0x1, R3 ;  /* 0x0000000108027824 */ /* 0x000fc800078e0203 */
[----:B------:R-:W-:-:S07]  /*1e4c0*/  IMAD.MOV.U32 R13, RZ, RZ, R2 ;  /* 0x000000ffff0d7224 */ /* 0x000fce00078e0002 */
[----:B------:R-:W-:Y:S05]  /*1e4d0*/  WARPSYNC.COLLECTIVE R15, `(.L_x_813) ;  /* 0x000000000f087348 */ /* 0x000fea0003c00000 */
[----:B------:R0:W1:Y:S02]  /*1e4e0*/  SHFL.IDX P6, R14, R13, R12, R11 ;  /* 0x0000000c0d0e7389 */ /* 0x00006400000c000b */
[----:B01----:R-:W-:Y:S01]  /*1e4f0*/  ENDCOLLECTIVE ;  /* 0x000000000000791b */ /* 0x003fe20003800000 */
.L_x_813:
[----:B------:R-:W-:Y:S05]  /*1e500*/  BRA `(.L_x_814) ;  /* 0xffffffb8005c7947 */ /* 0x000fea000383ffff */
.L_x_656:
[----:B------:R-:W-:Y:S01]  /*1e510*/  BSSY B0, `(.L_x_815) ;  /* 0x0000006000007945 */ /* 0x000fe20003800000 */
[----:B------:R-:W-:Y:S01]  /*1e520*/  PLOP3.LUT P6, PT, P6, PT, PT, 0x8, 0x0 ;  /* 0x000000000000781c */ /* 0x000fe200037ce170 */
[----:B------:R-:W-:-:S12]  /*1e530*/  IMAD.MOV.U32 R15, RZ, RZ, -0x1 ;  /* 0xffffffffff0f7424 */ /* 0x000fd800078e00ff */
[----:B0----5:R-:W-:Y:S05]  /*1e540*/  WARPSYNC.COLLECTIVE R15, `(.L_x_816) ;  /* 0x000000000f087348 */ /* 0x021fea0003c00000 */
[----:B------:R-:W-:Y:S01]  /*1e550*/  VOTE.ANY R14, PT, P6 ;  /* 0x00000000000e7806 */ /* 0x000fe200030e0100 */
[----:B0----5:R-:W-:Y:S06]  /*1e560*/  ENDCOLLECTIVE ;  /* 0x000000000000791b */ /* 0x021fec0003800000 */
.L_x_816:
[----:B------:R-:W-:Y:S05]  /*1e570*/  BSYNC B0 ;  /* 0x0000000000007941 */ /* 0x000fea0003800000 */
.L_x_815:
[----:B------:R-:W-:Y:S01]  /*1e580*/  IMAD.MOV.U32 R6, RZ, RZ, R14 ;  /* 0x000000ffff067224 */ /* 0x000fe200078e000e */
[----:B------:R-:W-:Y:S01]  /*1e590*/  MOV R11, 0x1f ;  /* 0x0000001f000b7802 */ /* 0x000fe20000000f00 */
[----:B------:R-:W-:Y:S02]  /*1e5a0*/  IMAD.MOV.U32 R13, RZ, RZ, R4 ;  /* 0x000000ffff0d7224 */ /* 0x000fe400078e0004 */
[----:B------:R-:W0:Y:S01]  /*1e5b0*/  POPC R5, R6 ;  /* 0x0000000600057309 */ /* 0x000e220000000000 */
[----:B------:R-:W-:Y:S02]  /*1e5c0*/  IMAD.MOV.U32 R15, RZ, RZ, -0x1 ;  /* 0xffffffffff0f7424 */ /* 0x000fe400078e00ff */
[----:B0-----:R-:W-:-:S07]  /*1e5d0*/  IMAD.MOV.U32 R12, RZ, RZ, R5 ;  /* 0x000000ffff0c7224 */ /* 0x001fce00078e0005 */
[----:B------:R-:W-:Y:S05]  /*1e5e0*/  WARPSYNC.COLLECTIVE R15, `(.L_x_817) ;  /* 0x000000000f087348 */ /* 0x000fea0003c00000 */
[----:B------:R0:W1:Y:S02]  /*1e5f0*/  SHFL.IDX P6, R14, R13, R12, R11 ;  /* 0x0000000c0d0e7389 */ /* 0x00006400000c000b */
[----:B01----:R-:W-:Y:S01]  /*1e600*/  ENDCOLLECTIVE ;  /* 0x000000000000791b */ /* 0x003fe20003800000 */
.L_x_817:
[----:B------:R-:W-:Y:S02]  /*1e610*/  IMAD.MOV.U32 R13, RZ, RZ, R7 ;  /* 0x000000ffff0d7224 */ /* 0x000fe400078e0007 */
[----:B------:R-:W-:-:S07]  /*1e620*/  IMAD.MOV.U32 R4, RZ, RZ, R14 ;  /* 0x000000ffff047224 */ /* 0x000fce00078e000e */
[----:B------:R-:W-:Y:S05]  /*1e630*/  WARPSYNC.COLLECTIVE R15, `(.L_x_818) ;  /* 0x000000000f087348 */ /* 0x000fea0003c00000 */
[----:B------:R0:W1:Y:S02]  /*1e640*/  SHFL.IDX P6, R14, R13, R12, R11 ;  /* 0x0000000c0d0e7389 */ /* 0x00006400000c000b */
[----:B01----:R-:W-:Y:S01]  /*1e650*/  ENDCOLLECTIVE ;  /* 0x000000000000791b */ /* 0x003fe20003800000 */
.L_x_818:
[----:B------:R-:W-:Y:S01]  /*1e660*/  IMAD.MOV.U32 R7, RZ, RZ, R14 ;  /* 0x000000ffff077224 */ /* 0x000fe200078e000e */
[----:B------:R-:W-:Y:S06]  /*1e670*/  BRA `(.L_x_819) ;  /* 0xffffffb8003c7947 */ /* 0x000fec000383ffff */
.L_x_658:
[----:B------:R-:W-:Y:S01]  /*1e680*/  BSSY B0, `(.L_x_820) ;  /* 0x0000007000007945 */ /* 0x000fe20003800000 */
[----:B------:R-:W-:Y:S01]  /*1e690*/  MOV R13, R2 ;  /* 0x00000002000d7202 */ /* 0x000fe20000000f00 */
[----:B------:R-:W-:Y:S02]  /*1e6a0*/  IMAD.MOV.U32 R11, RZ, RZ, 0x1f ;  /* 0x0000001fff0b7424 */ /* 0x000fe400078e00ff */
[----:B------:R-:W-:-:S07]  /*1e6b0*/  IMAD.MOV.U32 R15, RZ, RZ, -0x1 ;  /* 0xffffffffff0f7424 */ /* 0x000fce00078e00ff */
[----:B0123-5:R-:W-:Y:S05]  /*1e6c0*/  WARPSYNC.COLLECTIVE R15, `(.L_x_821) ;  /* 0x000000000f087348 */ /* 0x02ffea0003c00000 */
[----:B------:R4:W0:Y:S02]  /*1e6d0*/  SHFL.IDX P6, R14, R13, R12, R11 ;  /* 0x0000000c0d0e7389 */ /* 0x00082400000c000b */
[----:B012345:R-:W-:Y:S01]  /*1e6e0*/  ENDCOLLECTIVE ;  /* 0x000000000000791b */ /* 0x03ffe20003800000 */
.L_x_821:
[----:B------:R-:W-:Y:S05]  /*1e6f0*/  BSYNC B0 ;  /* 0x0000000000007941 */ /* 0x000fea0003800000 */
.L_x_820:
[----:B------:R-:W-:Y:S01]  /*1e700*/  IMAD.MOV.U32 R24, RZ, RZ, R14 ;  /* 0x000000ffff187224 */ /* 0x000fe200078e000e */
[----:B------:R-:W-:Y:S06]  /*1e710*/  BRA `(.L_x_657) ;  /* 0xffffffb8002c7947 */ /* 0x000fec000383ffff */
.L_x_662:
[----:B0-----:R0:W1:Y:S02]  /*1e720*/  SYNCS.PHASECHK.TRANS64.TRYWAIT P0, [R5+URZ+0x2d820], R0 ;  /* 0x02d82000050075a7 */ /* 0x001064000800017f */
[----:B-1----:R-:W-:Y:S05]  /*1e730*/  @!P0 NANOSLEEP.SYNCS 0x989680 ;  /* 0x009896800000895d */ /* 0x002fea0003900000 */
[----:B------:R-:W1:Y:S02]  /*1e740*/  @!P0 SYNCS.PHASECHK.TRANS64 P0, [R5+URZ+0x2d820], R0 ;  /* 0x02d82000050085a7 */ /* 0x000e64000800007f */
[----:B-1----:R-:W-:Y:S05]  /*1e750*/  @!P0 BRA `(.L_x_662) ;  /* 0xfffffffc00f08947 */ /* 0x002fea000383ffff */
[----:B------:R-:W-:Y:S05]  /*1e760*/  BRA `(.L_x_822) ;  /* 0xffffffbc00847947 */ /* 0x000fea000383ffff */
.L_x_663:
[----:B------:R-:W1:Y:S01]  /*1e770*/  S2R R2, SR_TID.X ;  /* 0x0000000000027919 */ /* 0x000e620000002100 */
[----:B------:R-:W-:Y:S01]  /*1e780*/  BSSY B0, `(.L_x_823) ;  /* 0x000000a000007945 */ /* 0x000fe20003800000 */
[----:B------:R-:W-:Y:S01]  /*1e790*/  MOV R12, RZ ;  /* 0x000000ff000c7202 */ /* 0x000fe20000000f00 */
[----:B------:R-:W-:Y:S02]  /*1e7a0*/  IMAD.MOV.U32 R11, RZ, RZ, 0x1f ;  /* 0x0000001fff0b7424 */ /* 0x000fe400078e00ff */
[----:B------:R-:W-:Y:S01]  /*1e7b0*/  IMAD.MOV.U32 R15, RZ, RZ, -0x1 ;  /* 0xffffffffff0f7424 */ /* 0x000fe200078e00ff */
[----:B-1----:R-:W-:-:S04]  /*1e7c0*/  SHF.R.U32.HI R2, RZ, 0x5, R2 ;  /* 0x00000005ff027819 */ /* 0x002fc80000011602 */
[----:B------:R-:W-:-:S05]  /*1e7d0*/  LOP3.LUT R2, R2, 0x3, RZ, 0xc0, !PT ;  /* 0x0000000302027812 */ /* 0x000fca00078ec0ff */
[----:B------:R-:W-:-:S07]  /*1e7e0*/  IMAD.MOV.U32 R13, RZ, RZ, R2 ;  /* 0x000000ffff0d7224 */ /* 0x000fce00078e0002 */
[----:B0-23-5:R-:W-:Y:S05]  /*1e7f0*/  WARPSYNC.COLLECTIVE R15, `(.L_x_824) ;  /* 0x000000000f087348 */ /* 0x02dfea0003c00000 */
[----:B------:R1:W4:Y:S02]  /*1e800*/  SHFL.IDX P6, R14, R13, R12, R11 ;  /* 0x0000000c0d0e7389 */ /* 0x00032400000c000b */
[----:B012345:R-:W-:Y:S01]  /*1e810*/  ENDCOLLECTIVE ;  /* 0x000000000000791b */ /* 0x03ffe20003800000 */
.L_x_824:
[----:B------:R-:W-:Y:S05]  /*1e820*/  BSYNC B0 ;  /* 0x0000000000007941 */ /* 0x000fea0003800000 */
.L_x_823:
[----:B------:R-:W-:Y:S05]  /*1e830*/  BRA `(.L_x_825) ;  /* 0xffffffbc006c7947 */ /* 0x000fea000383ffff */
.L_x_664:
[----:B------:R-:W-:Y:S01]  /*1e840*/  BSSY B0, `(.L_x_826) ;  /* 0x0000006000007945 */ /* 0x000fe20003800000 */
[----:B------:R-:W-:-:S07]  /*1e850*/  IMAD.MOV.U32 R15, RZ, RZ, -0x1 ;  /* 0xffffffffff0f7424 */ /* 0x000fce00078e00ff */
[----:B0-23-5:R-:W-:Y:S05]  /*1e860*/  WARPSYNC.COLLECTIVE R15, `(.L_x_827) ;  /* 0x000000000f0c7348 */ /* 0x02dfea0003c00000 */
[----:B------:R-:W-:Y:S02]  /*1e870*/  ELECT P6, UR62, PT ;  /* 0x00000000003e782f */ /* 0x000fe400038c0000 */
[----:B------:R-:W-:Y:S01]  /*1e880*/  MOV R14, UR62 ;  /* 0x0000003e000e7c02 */ /* 0x000fe20008000f00 */
[----:B0-23-5:R-:W-:Y:S10]  /*1e890*/  ENDCOLLECTIVE ;  /* 0x000000000000791b */ /* 0x02dff40003800000 */
.L_x_827:
[----:B------:R-:W-:Y:S05]  /*1e8a0*/  BSYNC B0 ;  /* 0x0000000000007941 */ /* 0x000fea0003800000 */
.L_x_826:
[----:B------:R-:W-:Y:S05]  /*1e8b0*/  BRA `(.L_x_828) ;  /* 0xffffffbc00607947 */ /* 0x000fea000383ffff */
.L_x_666:
[----:B0-----:R0:W1:Y:S02]  /*1e8c0*/  SYNCS.PHASECHK.TRANS64.TRYWAIT P1, [R3+URZ+0x2d840], R2 ;  /* 0x02d84002030075a7 */ /* 0x001064000802017f */
[----:B-1----:R-:W-:Y:S05]  /*1e8d0*/  @!P1 NANOSLEEP.SYNCS 0x989680 ;  /* 0x009896800000995d */ /* 0x002fea0003900000 */
[----:B------:R-:W1:Y:S02]  /*1e8e0*/  @!P1 SYNCS.PHASECHK.TRANS64 P1, [R3+URZ+0x2d840], R2 ;  /* 0x02d84002030095a7 */ /* 0x000e64000802007f */
[----:B-1----:R-:W-:Y:S05]  /*1e8f0*/  @!P1 BRA `(.L_x_666) ;  /* 0xfffffffc00f09947 */ /* 0x002fea000383ffff */
[----:B------:R-:W-:Y:S05]  /*1e900*/  BRA `(.L_x_829) ;  /* 0xffffffbc00847947 */ /* 0x000fea000383ffff */
.L_x_668:
[----:B-1----:R1:W4:Y:S02]  /*1e910*/  SYNCS.PHASECHK.TRANS64.TRYWAIT P1, [R5+URZ+0x2d840], R0 ;  /* 0x02d84000050075a7 */ /* 0x002324000802017f */
[----:B----4-:R-:W-:Y:S05]  /*1e920*/  @!P1 NANOSLEEP.SYNCS 0x989680 ;  /* 0x009896800000995d */ /* 0x010fea0003900000 */
[----:B------:R-:W4:Y:S02]  /*1e930*/  @!P1 SYNCS.PHASECHK.TRANS64 P1, [R5+URZ+0x2d840], R0 ;  /* 0x02d84000050095a7 */ /* 0x000f24000802007f */
[----:B----4-:R-:W-:Y:S05]  /*1e940*/  @!P1 BRA `(.L_x_668) ;  /* 0xfffffffc00f09947 */ /* 0x010fea000383ffff */
[----:B------:R-:W-:Y:S05]  /*1e950*/  BRA `(.L_x_830) ;  /* 0xffffffbc00947947 */ /* 0x000fea000383ffff */
.L_x_670:
[----:B----4-:R4:W0:Y:S02]  /*1e960*/  SYNCS.PHASECHK.TRANS64.TRYWAIT P1, [R3+URZ+0x2d860], R2 ;  /* 0x02d86002030075a7 */ /* 0x010824000802017f */
[----:B0-----:R-:W-:Y:S05]  /*1e970*/  @!P1 NANOSLEEP.SYNCS 0x989680 ;  /* 0x009896800000995d */ /* 0x001fea0003900000 */
[----:B------:R-:W0:Y:S02]  /*1e980*/  @!P1 SYNCS.PHASECHK.TRANS64 P1, [R3+URZ+0x2d860], R2 ;  /* 0x02d86002030095a7 */ /* 0x000e24000802007f */
[----:B0-----:R-:W-:Y:S05]  /*1e990*/  @!P1 BRA `(.L_x_670) ;  /* 0xfffffffc00f09947 */ /* 0x001fea000383ffff */
[----:B------:R-:W-:Y:S05]  /*1e9a0*/  BRA `(.L_x_831) ;  /* 0xffffffbc00907947 */ /* 0x000fea000383ffff */
.L_x_832:
        /* <DEDUP_REMOVED lines=13> */
.L_x_2782:


//--------------------- .text._ZN7cutlass13device_kernelIN5flash11enable_sm90INS1_16FlashAttnFwdSm90INS1_25CollectiveMainloopFwdSm90ILi2EN4cute5tupleIJNS5_1CILi1EEES8_S8_EEENS6_IJNS7_ILi192EEENS7_ILi128EEENS7_ILi96EEEEEELi96ENS_6half_tEfNS_4arch4Sm90ELb0ELb1ELb0ELb0ELb1ELb0ELb0ELb0ELb1ELb1ELb1ELb0EEENS1_21CollectiveEpilogueFwdINS6_IJSA_SC_SB_EEES9_SE_SG_Li384ELb0ELb1ELb1ELb0EEENS1_19SingleTileSchedulerILb0ELb1ELb1ELi192EEEEEEEEEvNT_6ParamsE --------------------------
	.section	.text._ZN7cutlass13device_kernelIN5flash11enable_sm90INS1_16FlashAttnFwdSm90INS1_25CollectiveMainloopFwdSm90ILi2EN4cute5tupleIJNS5_1CILi1EEES8_S8_EEENS6_IJNS7_ILi192EEENS7_ILi128EEENS7_ILi96EEEEEELi96ENS_6half_tEfNS_4arch4Sm90ELb0ELb1ELb0ELb0ELb1ELb0ELb0ELb0ELb1ELb1ELb1ELb0EEENS1_21CollectiveEpilogueFwdINS6_IJSA_SC_SB_EEES9_SE_SG_Li384ELb0ELb1ELb1ELb0EEENS1_19SingleTileSchedulerILb0ELb1ELb1ELi192EEEEEEEEEvNT_6ParamsE,"ax",@progbits
	.align	128
.text._ZN7cutlass13device_kernelIN5flash11enable_sm90INS1_16FlashAttnFwdSm90INS1_25CollectiveMainloopFwdSm90ILi2EN4cute5tupleIJNS5_1CILi1EEES8_S8_EEENS6_IJNS7_ILi192EEENS7_ILi128EEENS7_ILi96EEEEEELi96ENS_6half_tEfNS_4arch4Sm90ELb0ELb1ELb0ELb0ELb1ELb0ELb0ELb0ELb1ELb1ELb1ELb0EEENS1_21CollectiveEpilogueFwdINS6_IJSA_SC_SB_EEES9_SE_SG_Li384ELb0ELb1ELb1ELb0EEENS1_19SingleTileSchedulerILb0ELb1ELb1ELi192EEEEEEEEEvNT_6ParamsE:
        .type           _ZN7cutlass13device_kernelIN5flash11enable_sm90INS1_16FlashAttnFwdSm90INS1_25CollectiveMainloopFwdSm90ILi2EN4cute5tupleIJNS5_1CILi1EEES8_S8_EEENS6_IJNS7_ILi192EEENS7_ILi128EEENS7_ILi96EEEEEELi96ENS_6half_tEfNS_4arch4Sm90ELb0ELb1ELb0ELb0ELb1ELb0ELb0ELb0ELb1ELb1ELb1ELb0EEENS1_21CollectiveEpilogueFwdINS6_IJSA_SC_SB_EEES9_SE_SG_Li384ELb0ELb1ELb1ELb0EEENS1_19SingleTileSchedulerILb0ELb1ELb1ELi192EEEEEEEEEvNT_6ParamsE,@function
        .size           _ZN7cutlass13device_kernelIN5flash11enable_sm90INS1_16FlashAttnFwdSm90INS1_25CollectiveMainloopFwdSm90ILi2EN4cute5tupleIJNS5_1CILi1EEES8_S8_EEENS6_IJNS7_ILi192EEENS7_ILi128EEENS7_ILi96EEEEEELi96ENS_6half_tEfNS_4arch4Sm90ELb0ELb1ELb0ELb0ELb1ELb0ELb0ELb0ELb1ELb1ELb1ELb0EEENS1_21CollectiveEpilogueFwdINS6_IJSA_SC_SB_EEES9_SE_SG_Li384ELb0ELb1ELb1ELb0EEENS1_19SingleTileSchedulerILb0ELb1ELb1ELi192EEEEEEEEEvNT_6ParamsE,(.L_x_2783 - _ZN7cutlass13device_kernelIN5flash11enable_sm90INS1_16FlashAttnFwdSm90INS1_25CollectiveMainloopFwdSm90ILi2EN4cute5tupleIJNS5_1CILi1EEES8_S8_EEENS6_IJNS7_ILi192EEENS7_ILi128EEENS7_ILi96EEEEEELi96ENS_6half_tEfNS_4arch4Sm90ELb0ELb1ELb0ELb0ELb1ELb0ELb0ELb0ELb1ELb1ELb1ELb0EEENS1_21CollectiveEpilogueFwdINS6_IJSA_SC_SB_EEES9_SE_SG_Li384ELb0ELb1ELb1ELb0EEENS1_19SingleTileSchedulerILb0ELb1ELb1ELi192EEEEEEEEEvNT_6ParamsE)
        .other          _ZN7cutlass13device_kernelIN5flash11enable_sm90INS1_16FlashAttnFwdSm90INS1_25CollectiveMainloopFwdSm90ILi2EN4cute5tupleIJNS5_1CILi1EEES8_S8_EEENS6_IJNS7_ILi192EEENS7_ILi128EEENS7_ILi96EEEEEELi96ENS_6half_tEfNS_4arch4Sm90ELb0ELb1ELb0ELb0ELb1ELb0ELb0ELb0ELb1ELb1ELb1ELb0EEENS1_21CollectiveEpilogueFwdINS6_IJSA_SC_SB_EEES9_SE_SG_Li384ELb0ELb1ELb1ELb0EEENS1_19SingleTileSchedulerILb0ELb1ELb1ELi192EEEEEEEEEvNT_6ParamsE,@"STO_CUDA_ENTRY STV_DEFAULT"
_ZN7cutlass13device_kernelIN5flash11enable_sm90INS1_16FlashAttnFwdSm90INS1_25CollectiveMainloopFwdSm90ILi2EN4cute5tupleIJNS5_1CILi1EEES8_S8_EEENS6_IJNS7_ILi192EEENS7_ILi128EEENS7_ILi96EEEEEELi96ENS_6half_tEfNS_4arch4Sm90ELb0ELb1ELb0ELb0ELb1ELb0ELb0ELb0ELb1ELb1ELb1ELb0EEENS1_21CollectiveEpilogueFwdINS6_IJSA_SC_SB_EEES9_SE_SG_Li384ELb0ELb1ELb1ELb0EEENS1_19SingleTileSchedulerILb0ELb1ELb1ELi192EEEEEEEEEvNT_6ParamsE:
        /* <DEDUP_REMOVED lines=9> */
[----:B------:R-:W1:Y:S01]  /*0090*/  SHFL.IDX PT, R3, R3, RZ, 0x1f ;  /* 0x00001fff03037589 */ /* 0x000e6200000e0000 */
        /* <DEDUP_REMOVED lines=35> */
.L_x_833:
        /* <DEDUP_REMOVED lines=22> */
.L_x_834:
        /* <DEDUP_REMOVED lines=18> */
.L_x_835:
        /* <DEDUP_REMOVED lines=22> */
.L_x_836:
[----:B------:R-:W5:Y:S01]  /*06b0*/  SHFL.IDX PT, R2, R0, RZ, 0x1f ;  /* 0x00001fff00027589 */ /* 0x000f6200000e0000 */
[----:B------:R-:W-:Y:S01]  /*06c0*/  R2UR UR9, R3 ;  /* 0x00000000030972ca */ /* 0x000fe200000e0000 */
        /* <DEDUP_REMOVED lines=21> */
.L_x_837:
[----:B------:R-:W-:Y:S01]  /*0820*/  UISETP.NE.AND UP0, UPT, UR9, URZ, UPT ;  /* 0x0000003f0900728c */ /* 0x000fe2000bf05270 */
[----:B------:R-:W-:Y:S01]  /*0830*/  NOP ;  /* 0x0000000000007918 */ /* 0x000fe20000000000 */
[----:B0-----:R-:W-:Y:S01]  /*0840*/  UMOV UR4, 0x1 ;  /* 0x0000000100047882 */ /* 0x001fe20000000000 */
[----:B------:R-:W-:Y:S01]  /*0850*/  ULDC.64 UR36, c[0x0][0x208] ;  /* 0x0000820000247ab9 */ /* 0x000fe20000000a00 */
[----:B------:R-:W-:Y:S01]  /*0860*/  USEL UR4, UR4, 0x2, !UP0 ;  /* 0x0000000204047887 */ /* 0x000fe2000c000000 */
[----:B------:R-:W-:Y:S01]  /*0870*/  BSSY B6, `(.L_x_838) ;  /* 0x00012ff000067945 */ /* 0x000fe20003800000 */
[----:B-1234-:R-:W-:Y:S01]  /*0880*/  BAR.SYNC.DEFER_BLOCKING 0x0 ;  /* 0x0000000000007b1d */ /* 0x01efe20000010000 */
[----:B------:R-:W-:-:S03]  /*0890*/  PLOP3.LUT P0, PT, PT, PT, UP0, 0x80, 0x0 ;  /* 0x000000000000781c */ /* 0x000fc60003f0f008 */
[----:B------:R-:W-:-:S05]  /*08a0*/  IMAD.U32 R2, RZ, RZ, UR4 ;  /* 0x00000004ff027e24 */ /* 0x000fca000f8e00ff */
[----:B------:R0:W-:Y:S05]  /*08b0*/  STL [R1+0xc], R2 ;  /* 0x00000c0201007387 */ /* 0x0001ea0000100800 */
[----:B------:R-:W-:Y:S05]  /*08c0*/  @!P0 BRA `(.L_x_839) ;  /* 0x000000f000488947 */ /* 0x000fea0003800000 */
.L_x_840:
[----:B------:R-:W-:-:S08]  /*08d0*/  NOP ;  /* 0x0000000000007918 */ /* 0x000fd00000000000 */
[----:B------:R-:W1:Y:S02]  /*08e0*/  USETMAXREG.TRY_ALLOC.CTAPOOL UP0, 0xa0 ;  /* 0x000000a0000079c8 */ /* 0x000e640008000600 */
[----:B-1----:R-:W-:-:S13]  /*08f0*/  PLOP3.LUT P0, PT, PT, PT, UP0, 0x80, 0x0 ;  /* 0x000000000000781c */ /* 0x002fda0003f0f008 */
[----:B------:R-:W-:Y:S05]  /*0900*/  @!P0 BRA `(.L_x_840) ;  /* 0xfffffffc00f08947 */ /* 0x000fea000383ffff */
[----:B------:R-:W1:Y:S01]  /*0910*/  S2R R3, SR_TID.X ;  /* 0x0000000000037919 */ /* 0x000e620000002100 */
[----:B------:R-:W2:Y:S01]  /*0920*/  S2UR UR6, SR_CTAID.Y ;  /* 0x00000000000679c3 */ /* 0x000ea20000002600 */
[----:B------:R-:W-:Y:S02]  /*0930*/  ULDC UR7, c[0x0][0xc50] ;  /* 0x0003140000077ab9 */ /* 0x000fe40000000800 */
[----:B------:R-:W-:-:S05]  /*0940*/  UISETP.NE.AND UP0, UPT, UR7, 0x1, UPT ;  /* 0x000000010700788c */ /* 0x000fca000bf05270 */
[----:B------:R-:W3:Y:S06]  /*0950*/  S2UR UR8, SR_CTAID.Z ;  /* 0x00000000000879c3 */ /* 0x000eec0000002700 */
[----:B------:R-:W-:Y:S01]  /*0960*/  @UP0 ULDC UR4, c[0x0][0xc54] ;  /* 0x0003150000040ab9 */ /* 0x000fe20000000800 */
[----:B------:R-:W-:Y:S01]  /*0970*/  @UP0 ULDC UR9, c[0x0][0xc58] ;  /* 0x0003160000090ab9 */ /* 0x000fe20000000800 */
[----:B--2---:R-:W-:Y:S02]  /*0980*/  UIMAD.WIDE.U32 UR4, UR6, UR4, URZ ;  /* 0x00000004060472a5 */ /* 0x004fe4000f8e003f */
[----:B------:R-:W-:-:S02]  /*0990*/  UMOV UR10, UR6 ;  /* 0x00000006000a7c82 */ /* 0x000fc40008000000 */
[----:B------:R-:W-:Y:S01]  /*09a0*/  @UP0 USHF.R.U32.HI UR10, URZ, UR9, UR5 ;  /* 0x000000093f0a0299 */ /* 0x000fe20008011605 */
[----:B-1----:R-:W-:-:S03]  /*09b0*/  LOP3.LUT R0, R3, 0xffffff80, RZ, 0xc0, !PT ;  /* 0xffffff8003007812 */ /* 0x002fc600078ec0ff */
[----:B------:R-:W-:Y:S01]  /*09c0*/  UIADD3 UR4, -UR10, URZ, URZ ;  /* 0x0000003f0a047290 */ /* 0x000fe2000fffe13f */
[----:B------:R-:W-:Y:S06]  /*09d0*/  BAR.ARV 0x8, 0x200 ;  /* 0x0208000000007b1d */ /* 0x000fec0000002000 */
[----:B------:R-:W-:Y:S01]  /*09e0*/  ISETP.NE.AND P0, PT, R0, 0x80, PT ;  /* 0x000000800000780c */ /* 0x000fe20003f05270 */
[----:B------:R-:W-:Y:S01]  /*09f0*/  IMAD.U32 R0, RZ, RZ, UR10 ;  /* 0x0000000aff007e24 */ /* 0x000fe2000f8e00ff */
[----:B------:R-:W-:-:S04]  /*0a00*/  UIMAD UR6, UR7, UR4, UR6 ;  /* 0x00000004070672a4 */ /* 0x000fc8000f8e0206 */
[----:B------:R1:W-:Y:S07]  /*0a10*/  STL [R1+0x4], R0 ;  /* 0x0000040001007387 */ /* 0x0003ee0000100800 */
[----:B------:R-:W-:Y:S06]  /*0a20*/  @!P0 BAR.ARV 0x9, 0x100 ;  /* 0x0244000000008b1d */ /* 0x000fec0000002000 */
[----:B---3--:R-:W-:-:S13]  /*0a30*/  ISETP.LE.AND P0, PT, RZ, UR8, PT ;  /* 0x00000008ff007c0c */ /* 0x008fda000bf03270 */
[----:B-1----:R-:W-:Y:S05]  /*0a40*/  @!P0 BRA `(.L_x_841) ;  /* 0x0000012c00848947 */ /* 0x002fea0003800000 */
[----:B------:R-:W1:Y:S01]  /*0a50*/  LDC.64 R6, c[0x0][0x418] ;  /* 0x00010600ff067b82 */ /* 0x000e620000000a00 */
[----:B------:R-:W-:Y:S01]  /*0a60*/  ULDC UR4, c[0x0][0x448] ;  /* 0x0001120000047ab9 */ /* 0x000fe20000000800 */
[----:B------:R-:W-:Y:S01]  /*0a70*/  VIADD R16, R3, 0xffffff80 ;  /* 0xffffff8003107836 */ /* 0x000fe20000000000 */
[----:B------:R-:W-:-:S04]  /*0a80*/  UISETP.NE.AND UP0, UPT, UR4, 0x1, UPT ;  /* 0x000000010400788c */ /* 0x000fc8000bf05270 */
[----:B------:R-:W-:Y:S01]  /*0a90*/  UP2UR UR4, UPR, URZ, 0x1 ;  /* 0x000000013f047883 */ /* 0x000fe20008000000 */
[----:B0-----:R-:W0:Y:S05]  /*0aa0*/  LDC R2, c[0x0][0x288] ;  /* 0x0000a200ff027b82 */ /* 0x001e2a0000000800 */
[----:B------:R-:W-:Y:S01]  /*0ab0*/  IMAD.U32 R143, RZ, RZ, UR4 ;  /* 0x00000004ff8f7e24 */ /* 0x000fe2000f8e00ff */
[----:B------:R-:W-:Y:S01]  /*0ac0*/  @UP0 ULDC UR9, c[0x0][0x44c] ;  /* 0x0001130000090ab9 */ /* 0x000fe20000000800 */
[----:B------:R-:W-:Y:S01]  /*0ad0*/  @UP0 ULDC UR11, c[0x0][0x450] ;  /* 0x00011400000b0ab9 */ /* 0x000fe20000000800 */
[----:B------:R-:W2:Y:S01]  /*0ae0*/  LDC R17, c[0x0][0x424] ;  /* 0x00010900ff117b82 */ /* 0x000ea20000000800 */
[----:B------:R-:W-:-:S07]  /*0af0*/  ULDC.64 UR4, c[0x0][0x9e0] ;  /* 0x0002780000047ab9 */ /* 0x000fce0000000a00 */
[----:B------:R-:W3:Y:S01]  /*0b00*/  S2UR UR40, SR_CTAID.X ;  /* 0x00000000002879c3 */ /* 0x000ee20000002500 */
[----:B-1----:R-:W-:-:S04]  /*0b10*/  ISETP.NE.U32.AND P0, PT, R6, RZ, PT ;  /* 0x000000ff0600720c */ /* 0x002fc80003f05070 */
[----:B------:R-:W-:-:S03]  /*0b20*/  ISETP.NE.AND.EX P0, PT, R7, RZ, PT, P0 ;  /* 0x000000ff0700720c */ /* 0x000fc60003f05300 */
[----:B------:R-:W1:Y:S01]  /*0b30*/  LDC R4, c[0x0][0x2f0] ;  /* 0x0000bc00ff047b82 */ /* 0x000e620000000800 */
[----:B0-----:R-:W-:Y:S02]  /*0b40*/  IADD3 R0, -R2, 0x1, RZ ;  /* 0x0000000102007810 */ /* 0x001fe40007ffe1ff */
[----:B--2---:R-:W-:Y:S01]  /*0b50*/  SEL R17, R17, 0x1, P0 ;  /* 0x0000000111117807 */ /* 0x004fe20000000000 */
[----:B---3--:R-:W-:-:S04]  /*0b60*/  UIMAD UR40, UR40, 0xc0, URZ ;  /* 0x000000c0282878a4 */ /* 0x008fc8000f8e023f */
[----:B------:R-:W-:Y:S02]  /*0b70*/  @UP0 UIADD3 UR8, UR40, 0xbf, URZ ;  /* 0x000000bf28080890 */ /* 0x000fe4000fffe03f */
[----:B------:R-:W-:Y:S01]  /*0b80*/  UIADD3 UR7, UR40, 0xbf, URZ ;  /* 0x000000bf28077890 */ /* 0x000fe2000fffe03f */
[----:B-1----:R-:W-:Y:S01]  /*0b90*/  IMAD R0, R17, R4, R0 ;  /* 0x0000000411007224 */ /* 0x002fe200078e0200 */
[----:B------:R-:W-:-:S04]  /*0ba0*/  UIMAD.WIDE.U32 UR8, UR8, UR9, URZ ;  /* 0x00000009080872a5 */ /* 0x000fc8000f8e003f */
[----:B------:R-:W-:Y:S01]  /*0bb0*/  R2UR UR10, R0 ;  /* 0x00000000000a72ca */ /* 0x000fe200000e0000 */
[----:B------:R-:W-:Y:S02]  /*0bc0*/  @UP0 USHF.R.U32.HI UR7, URZ, UR11, UR9 ;  /* 0x0000000b3f070299 */ /* 0x000fe40008011609 */
[----:B------:R-:W-:-:S04]  /*0bd0*/  UISETP.GE.AND UP0, UPT, UR5, 0x1, UPT ;  /* 0x000000010500788c */ /* 0x000fc8000bf06270 */
[----:B------:R-:W-:Y:S02]  /*0be0*/  UP2UR UR39, UPR, URZ, 0x1 ;  /* 0x000000013f277883 */ /* 0x000fe40008000000 */
[----:B------:R-:W-:-:S04]  /*0bf0*/  PLOP3.LUT P0, PT, PT, PT, UP0, 0x40, 0x0 ;  /* 0x000000000000781c */ /* 0x000fc80003f0e808 */
[----:B------:R-:W-:-:S04]  /*0c00*/  UIADD3 UR7, UR10, UR7, URZ ;  /* 0x000000070a077290 */ /* 0x000fc8000fffe03f */
[----:B------:R-:W-:-:S06]  /*0c10*/  UIADD3 UR4, UR7, UR4, URZ ;  /* 0x0000000407047290 */ /* 0x000fcc000fffe03f */
[----:B------:R-:W-:Y:S01]  /*0c20*/  IMAD.U32 R0, RZ, RZ, UR4 ;  /* 0x00000004ff007e24 */ /* 0x000fe2000f8e00ff */
[----:B------:R-:W-:Y:S06]  /*0c30*/  @P0 BRA `(.L_x_842) ;  /* 0x0000000000400947 */ /* 0x000fec0003800000 */
[----:B------:R-:W-:Y:S01]  /*0c40*/  ISETP.LT.AND P0, PT, RZ, UR7, PT ;  /* 0x00000007ff007c0c */ /* 0x000fe2000bf01270 */
[----:B------:R-:W-:-:S12]  /*0c50*/  UIADD3 UR4, UR7, -0x1, URZ ;  /* 0xffffffff07047890 */ /* 0x000fd8000fffe03f */
[----:B------:R-:W-:Y:S05]  /*0c60*/  @P0 BRA `(.L_x_843) ;  /* 0x00000000001c0947 */ /* 0x000fea0003800000 */
[----:B------:R-:W-:Y:S02]  /*0c70*/  UISETP.NE.AND UP0, UPT, UR5, 0x1, UPT ;  /* 0x000000010500788c */ /* 0x000fe4000bf05270 */
[----:B------:R-:W-:-:S09]  /*0c80*/  UIADD3 UR4, -UR7, URZ, URZ ;  /* 0x0000003f07047290 */ /* 0x000fd2000fffe13f */
[----:B------:R-:W-:Y:S02]  /*0c90*/  @UP0 ULDC.64 UR10, c[0x0][0x9e8] ;  /* 0x00027a00000a0ab9 */ /* 0x000fe40000000a00 */
[----:B------:R-:W-:-:S04]  /*0ca0*/  UIMAD.WIDE.U32 UR8, UR4, UR10, URZ ;  /* 0x0000000a040872a5 */ /* 0x000fc8000f8e003f */
[----:B------:R-:W-:-:S04]  /*0cb0*/  @UP0 USHF.R.U32.HI UR4, URZ, UR11, UR9 ;  /* 0x0000000b3f040299 */ /* 0x000fc80008011609 */
[----:B------:R-:W-:Y:S01]  /*0cc0*/  ULOP3.LUT UR4, URZ, UR4, URZ, 0x33, !UPT ;  /* 0x000000043f047292 */ /* 0x000fe2000f8e333f */
[----:B------:R-:W-:Y:S11]  /*0cd0*/  BRA `(.L_x_844) ;  /* 0x0000000000107947 */ /* 0x000ff60003800000 */
.L_x_843:
[----:B------:R-:W-:-:S11]  /*0ce0*/  UISETP.NE.AND UP0, UPT, UR5, 0x1, UPT ;  /* 0x000000010500788c */ /* 0x000fd6000bf05270 */
[----:B------:R-:W-:Y:S02]  /*0cf0*/  @UP0 ULDC.64 UR10, c[0x0][0x9e8] ;  /* 0x00027a00000a0ab9 */ /* 0x000fe40000000a00 */
[----:B------:R-:W-:-:S04]  /*0d00*/  UIMAD.WIDE.U32 UR8, UR4, UR10, URZ ;  /* 0x0000000a040872a5 */ /* 0x000fc8000f8e003f */
[----:B------:R-:W-:-:S12]  /*0d10*/  @UP0 USHF.R.U32.HI UR4, URZ, UR11, UR9 ;  /* 0x0000000b3f040299 */ /* 0x000fd80008011609 */
.L_x_844:
[----:B------:R-:W-:-:S06]  /*0d20*/  UIMAD UR4, UR4, UR5, UR5 ;  /* 0x00000005040472a4 */ /* 0x000fcc000f8e0205 */
[----:B------:R-:W-:-:S07]  /*0d30*/  VIMNMX R0, R0, UR4, PT ;  /* 0x0000000400007c48 */ /* 0x000fce000bfe0100 */
.L_x_842:
[----:B------:R-:W-:Y:S01]  /*0d40*/  R2UR UR4, R143 ;  /* 0x000000008f0472ca */ /* 0x000fe200000e0000 */
[CC--:B------:R-:W-:Y:S02]  /*0d50*/  IMAD R19, R17.reuse, R4.reuse, -R2 ;  /* 0x0000000411137224 */ /* 0x0c0fe400078e0a02 */
[----:B------:R-:W-:Y:S02]  /*0d60*/  VIADD R2, R0, 0x7f ;  /* 0x0000007f00027836 */ /* 0x000fe40000000000 */
[----:B------:R-:W-:Y:S01]  /*0d70*/  IMAD R0, R17, R4, 0x7f ;  /* 0x0000007f11007424 */ /* 0x000fe200078e0204 */
[----:B------:R-:W-:Y:S02]  /*0d80*/  R2UR UR7, R19 ;  /* 0x00000000130772ca */ /* 0x000fe400000e0000 */
[----:B------:R-:W-:Y:S02]  /*0d90*/  SHF.R.S32.HI R5, RZ, 0x1f, R2 ;  /* 0x0000001fff057819 */ /* 0x000fe40000011402 */
[----:B------:R-:W-:-:S02]  /*0da0*/  SHF.R.S32.HI R3, RZ, 0x1f, R0 ;  /* 0x0000001fff037819 */ /* 0x000fc40000011400 */
[----:B------:R-:W-:Y:S01]  /*0db0*/  LEA.HI R5, R5, R2, RZ, 0x7 ;  /* 0x0000000205057211 */ /* 0x000fe200078f38ff */
[----:B------:R-:W-:Y:S01]  /*0dc0*/  UISETP.NE.AND UP0, UPT, UR4, URZ, UPT ;  /* 0x0000003f0400728c */ /* 0x000fe2000bf05270 */
[----:B------:R-:W-:Y:S02]  /*0dd0*/  LEA.HI R3, R3, R0, RZ, 0x7 ;  /* 0x0000000003037211 */ /* 0x000fe400078f38ff */
[----:B------:R-:W-:Y:S01]  /*0de0*/  UMOV UR4, UR40 ;  /* 0x0000002800047c82 */ /* 0x000fe20008000000 */
[----:B------:R-:W-:Y:S02]  /*0df0*/  SHF.R.S32.HI R0, RZ, 0x7, R5 ;  /* 0x00000007ff007819 */ /* 0x000fe40000011405 */
[----:B------:R-:W-:-:S04]  /*0e00*/  SHF.R.S32.HI R3, RZ, 0x7, R3 ;  /* 0x00000007ff037819 */ /* 0x000fc80000011403 */
[----:B------:R-:W-:Y:S01]  /*0e10*/  VIMNMX R18, R3, R0, PT ;  /* 0x0000000003127248 */ /* 0x000fe20003fe0100 */
[----:B------:R-:W-:Y:S01]  /*0e20*/  @UP0 ULDC UR8, c[0x0][0x44c] ;  /* 0x0001130000080ab9 */ /* 0x000fe20000000800 */
[----:B------:R-:W-:Y:S01]  /*0e30*/  @UP0 ULDC UR10, c[0x0][0x450] ;  /* 0x00011400000a0ab9 */ /* 0x000fe20000000800 */
[----:B------:R-:W-:-:S04]  /*0e40*/  UIMAD.WIDE.U32 UR8, UR40, UR8, URZ ;  /* 0x00000008280872a5 */ /* 0x000fc8000f8e003f */
[----:B------:R-:W-:Y:S02]  /*0e50*/  @UP0 USHF.R.U32.HI UR4, URZ, UR10, UR9 ;  /* 0x0000000a3f040299 */ /* 0x000fe40008011609 */
[----:B------:R-:W-:Y:S02]  /*0e60*/  UISETP.GE.AND UP0, UPT, UR5, 0x1, UPT ;  /* 0x000000010500788c */ /* 0x000fe4000bf06270 */
[----:B------:R-:W-:-:S03]  /*0e70*/  UIADD3 UR4, UR7, UR4, URZ ;  /* 0x0000000407047290 */ /* 0x000fc6000fffe03f */
[----:B------:R-:W-:Y:S01]  /*0e80*/  ULDC UR7, c[0x0][0x9dc] ;  /* 0x0002770000077ab9 */ /* 0x000fe20000000800 */
[----:B------:R-:W-:Y:S01]  /*0e90*/  PLOP3.LUT P0, PT, PT, PT, UP0, 0x40, 0x0 ;  /* 0x000000000000781c */ /* 0x000fe20003f0e808 */
[----:B------:R-:W-:-:S12]  /*0ea0*/  UIADD3 UR7, UR4, -UR7, URZ ;  /* 0x8000000704077290 */ /* 0x000fd8000fffe03f */
[----:B------:R-:W-:Y:S05]  /*0eb0*/  @P0 BRA `(.L_x_845) ;  /* 0x0000000000440947 */ /* 0x000fea0003800000 */
[----:B------:R-:W-:-:S06]  /*0ec0*/  UISETP.GT.AND UP0, UPT, UR4, -0x1, UPT ;  /* 0xffffffff0400788c */ /* 0x000fcc000bf04270 */
[----:B------:R-:W-:-:S13]  /*0ed0*/  PLOP3.LUT P0, PT, PT, PT, UP0, 0x80, 0x0 ;  /* 0x000000000000781c */ /* 0x000fda0003f0f008 */
[----:B------:R-:W-:Y:S05]  /*0ee0*/  @P0 BRA `(.L_x_846) ;  /* 0x00000000001c0947 */ /* 0x000fea0003800000 */
[----:B------:R-:W-:Y:S02]  /*0ef0*/  UISETP.NE.AND UP0, UPT, UR5, 0x1, UPT ;  /* 0x000000010500788c */ /* 0x000fe4000bf05270 */
[----:B------:R-:W-:-:S09]  /*0f00*/  ULOP3.LUT UR4, URZ, UR4, URZ, 0x33, !UPT ;  /* 0x000000043f047292 */ /* 0x000fd2000f8e333f */
[----:B------:R-:W-:Y:S02]  /*0f10*/  @UP0 ULDC.64 UR10, c[0x0][0x9e8] ;  /* 0x00027a00000a0ab9 */ /* 0x000fe40000000a00 */
[----:B------:R-:W-:-:S04]  /*0f20*/  UIMAD.WIDE.U32 UR8, UR4, UR10, URZ ;  /* 0x0000000a040872a5 */ /* 0x000fc8000f8e003f */
[----:B------:R-:W-:-:S04]  /*0f30*/  @UP0 USHF.R.U32.HI UR4, URZ, UR11, UR9 ;  /* 0x0000000b3f040299 */ /* 0x000fc80008011609 */
[----:B------:R-:W-:Y:S01]  /*0f40*/  ULOP3.LUT UR4, URZ, UR4, URZ, 0x33, !UPT ;  /* 0x000000043f047292 */ /* 0x000fe2000f8e333f */
[----:B------:R-:W-:Y:S11]  /*0f50*/  BRA `(.L_x_847) ;  /* 0x0000000000107947 */ /* 0x000ff60003800000 */
.L_x_846:
[----:B------:R-:W-:-:S11]  /*0f60*/  UISETP.NE.AND UP0, UPT, UR5, 0x1, UPT ;  /* 0x000000010500788c */ /* 0x000fd6000bf05270 */
[----:B------:R-:W-:Y:S02]  /*0f70*/  @UP0 ULDC.64 UR10, c[0x0][0x9e8] ;  /* 0x00027a00000a0ab9 */ /* 0x000fe40000000a00 */
[----:B------:R-:W-:-:S04]  /*0f80*/  UIMAD.WIDE.U32 UR8, UR4, UR10, URZ ;  /* 0x0000000a040872a5 */ /* 0x000fc8000f8e003f */
[----:B------:R-:W-:-:S12]  /*0f90*/  @UP0 USHF.R.U32.HI UR4, URZ, UR11, UR9 ;  /* 0x0000000b3f040299 */ /* 0x000fd80008011609 */
.L_x_847:
[----:B------:R-:W-:-:S04]  /*0fa0*/  UIMAD UR4, UR4, UR5, URZ ;  /* 0x00000005040472a4 */ /* 0x000fc8000f8e023f */
[----:B------:R-:W-:-:S04]  /*0fb0*/  UISETP.LT.AND UP0, UPT, UR7, UR4, UPT ;  /* 0x000000040700728c */ /* 0x000fc8000bf01270 */
[----:B------:R-:W-:-:S12]  /*0fc0*/  USEL UR7, UR7, UR4, !UP0 ;  /* 0x0000000407077287 */ /* 0x000fd8000c000000 */
.L_x_845:
[----:B------:R-:W-:Y:S02]  /*0fd0*/  USHF.R.S32.HI UR4, URZ, 0x1f, UR7 ;  /* 0x0000001f3f047899 */ /* 0x000fe40008011407 */
[----:B------:R-:W-:Y:S02]  /*0fe0*/  USHF.R.U32.HI UR11, URZ, 0x10, UR6 ;  /* 0x000000103f0b7899 */ /* 0x000fe40008011606 */
[----:B------:R-:W-:Y:S02]  /*0ff0*/  ULEA.HI UR4, UR4, UR7, URZ, 0x7 ;  /* 0x0000000704047291 */ /* 0x000fe4000f8f383f */
[----:B------:R-:W-:Y:S02]  /*1000*/  ULOP3.LUT UR7, UR6, 0xffff, URZ, 0xc0, !UPT ;  /* 0x0000ffff06077892 */ /* 0x000fe4000f8ec03f */
[----:B------:R-:W-:-:S04]  /*1010*/  USHF.R.S32.HI UR4, URZ, 0x7, UR4 ;  /* 0x000000073f047899 */ /* 0x000fc80008011404 */
[----:B------:R-:W-:-:S04]  /*1020*/  UISETP.LT.AND UP0, UPT, URZ, UR4, UPT ;  /* 0x000000043f00728c */ /* 0x000fc8000bf01270 */
[----:B------:R-:W-:Y:S02]  /*1030*/  USEL UR10, URZ, UR4, !UP0 ;  /* 0x000000043f0a7287 */ /* 0x000fe4000c000000 */
[----:B------:R-:W-:Y:S01]  /*1040*/  UISETP.NE.AND UP0, UPT, UR11, URZ, UPT ;  /* 0x0000003f0b00728c */ /* 0x000fe2000bf05270 */
[----:B------:R-:W-:-:S03]  /*1050*/  UMOV UR4, URZ ;  /* 0x0000003f00047c82 */ /* 0x000fc60008000000 */
[----:B------:R-:W-:-:S07]  /*1060*/  ISETP.GT.AND P0, PT, R18, UR10, PT ;  /* 0x0000000a12007c0c */ /* 0x000fce000bf04270 */
[----:B------:R-:W-:-:S06]  /*1070*/  @!UP0 ULDC UR11, c[0x0][0x9f0] ;  /* 0x00027c00000b8ab9 */ /* 0x000fcc0000000800 */
[----:B------:R-:W-:Y:S05]  /*1080*/  @!P0 BRA `(.L_x_848) ;  /* 0x00000000008c8947 */ /* 0x000fea0003800000 */
[----:B------:R-:W-:Y:S01]  /*1090*/  IMAD.U32 R5, RZ, RZ, UR11 ;  /* 0x0000000bff057e24 */ /* 0x000fe2000f8e00ff */
[----:B------:R-:W-:-:S04]  /*10a0*/  UMOV UR4, URZ ;  /* 0x0000003f00047c82 */ /* 0x000fc80008000000 */
[----:B------:R-:W-:-:S04]  /*10b0*/  IABS R0, R5 ;  /* 0x0000000500007213 */ /* 0x000fc80000000000 */
[----:B------:R-:W-:Y:S02]  /*10c0*/  R2UR UR12, R0 ;  /* 0x00000000000c72ca */ /* 0x000fe400000e0000 */
[----:B------:R-:W-:Y:S02]  /*10d0*/  IADD3 R0, R5, -0x1, R18 ;  /* 0xffffffff05007810 */ /* 0x000fe40007ffe012 */
[----:B------:R-:W-:Y:S02]  /*10e0*/  IABS R5, R5 ;  /* 0x0000000500057213 */ /* 0x000fe40000000000 */
[----:B------:R-:W-:-:S03]  /*10f0*/  R2UR UR6, R0 ;  /* 0x00000000000672ca */ /* 0x000fc600000e0000 */
[----:B------:R-:W-:-:S04]  /*1100*/  IMAD.MOV R5, RZ, RZ, -R5 ;  /* 0x000000ffff057224 */ /* 0x000fc800078e0a05 */
[----:B------:R-:W0:Y:S06]  /*1110*/  I2F.RP R2, UR12 ;  /* 0x0000000c00027d06 */ /* 0x000e2c0008209400 */
[----:B------:R-:W-:-:S06]  /*1120*/  UIADD3 UR6, -UR10, UR6, URZ ;  /* 0x000000060a067290 */ /* 0x000fcc000fffe13f */
[----:B------:R-:W-:Y:S01]  /*1130*/  IMAD.U32 R0, RZ, RZ, UR6 ;  /* 0x00000006ff007e24 */ /* 0x000fe2000f8e00ff */
[----:B------:R-:W-:Y:S01]  /*1140*/  ULOP3.LUT UR6, UR6, UR11, URZ, 0x3c, !UPT ;  /* 0x0000000b06067292 */ /* 0x000fe2000f8e3c3f */
[----:B0-----:R-:W0:Y:S03]  /*1150*/  MUFU.RCP R2, R2 ;  /* 0x0000000200027308 */ /* 0x001e260000001000 */
[----:B------:R-:W-:-:S04]  /*1160*/  IABS R0, R0 ;  /* 0x0000000000007213 */ /* 0x000fc80000000000 */
[----:B------:R-:W-:Y:S01]  /*1170*/  R2UR UR9, R0 ;  /* 0x00000000000972ca */ /* 0x000fe200000e0000 */
[----:B------:R-:W-:Y:S02]  /*1180*/  IMAD.MOV.U32 R0, RZ, RZ, R5 ;  /* 0x000000ffff007224 */ /* 0x000fe400078e0005 */
[----:B0-----:R-:W-:-:S06]  /*1190*/  VIADD R3, R2, 0xffffffe ;  /* 0x0ffffffe02037836 */ /* 0x001fcc0000000000 */
        /* <DEDUP_REMOVED lines=14> */
[----:B------:R-:W-:-:S05]  /*1280*/  UISETP.NE.AND UP1, UPT, UR11, URZ, UPT ;  /* 0x0000003f0b00728c */ /* 0x000fca000bf25270 */
[----:B------:R-:W-:Y:S02]  /*1290*/  UMOV UR4, UR5 ;  /* 0x0000000500047c82 */ /* 0x000fe40008000000 */
[----:B------:R-:W-:-:S04]  /*12a0*/  @!UP0 UIADD3 UR4, -UR4, URZ, URZ ;  /* 0x0000003f04048290 */ /* 0x000fc8000fffe13f */
[----:B------:R-:W-:-:S12]  /*12b0*/  @!UP1 ULOP3.LUT UR4, URZ, UR11, URZ, 0x33, !UPT ;  /* 0x0000000b3f049292 */ /* 0x000fd8000f8e333f */
.L_x_848:
[----:B------:R-:W-:Y:S02]  /*12c0*/  UIMAD UR5, UR7, UR4, UR10 ;  /* 0x00000004070572a4 */ /* 0x000fe4000f8e020a */
[----:B------:R-:W-:Y:S01]  /*12d0*/  IMAD.U32 R5, RZ, RZ, UR4 ;  /* 0x00000004ff057e24 */ /* 0x000fe2000f8e00ff */
[----:B------:R-:W-:Y:S02]  /*12e0*/  PLOP3.LUT P0, PT, PT, PT, PT, 0x80, 0x0 ;  /* 0x000000000000781c */ /* 0x000fe40003f0f070 */
[----:B------:R-:W-:Y:S02]  /*12f0*/  CS2R R2, SRZ ;  /* 0x0000000000027805 */ /* 0x000fe4000001ff00 */
[----:B------:R-:W-:Y:S02]  /*1300*/  CS2R R134, SRZ ;  /* 0x0000000000867805 */ /* 0x000fe4000001ff00 */
[----:B------:R-:W-:Y:S02]  /*1310*/  CS2R R132, SRZ ;  /* 0x0000000000847805 */ /* 0x000fe4000001ff00 */
[----:B------:R-:W-:Y:S01]  /*1320*/  VIADDMNMX R18, R5, UR5, R18, PT ;  /* 0x0000000505127c46 */ /* 0x000fe2000b800112 */
[----:B------:R-:W-:Y:S01]  /*1330*/  IMAD.U32 R146, RZ, RZ, UR5 ;  /* 0x00000005ff927e24 */ /* 0x000fe2000f8e00ff */
[----:B------:R-:W-:-:S02]  /*1340*/  CS2R R130, SRZ ;  /* 0x0000000000827805 */ /* 0x000fc4000001ff00 */
[----:B------:R-:W-:Y:S02]  /*1350*/  CS2R R128, SRZ ;  /* 0x0000000000807805 */ /* 0x000fe4000001ff00 */
[----:B------:R-:W-:Y:S02]  /*1360*/  ISETP.GT.AND P1, PT, R18, UR5, PT ;  /* 0x0000000512007c0c */ /* 0x000fe4000bf24270 */
        /* <DEDUP_REMOVED lines=25> */
[----:B------:R-:W-:-:S05]  /*1500*/  SHF.R.S32.HI R88, RZ, 0x7, R22 ;  /* 0x00000007ff587819 */ /* 0x000fca0000011416 */
        /* <DEDUP_REMOVED lines=9> */
[----:B------:R-:W-:Y:S02]  /*15a0*/  ULEA UR4, UR5, UR38, 0xc ;  /* 0x0000002605047291 */ /* 0x000fe4000f8e603f */
[----:B------:R-:W-:Y:S02]  /*15b0*/  ULEA UR5, UR5, UR6, 0xd ;  /* 0x0000000605057291 */ /* 0x000fe4000f8e683f */
[----:B------:R-:W-:Y:S02]  /*15c0*/  UIADD3 UR4, UR4, 0xc400, URZ ;  /* 0x0000c40004047890 */ /* 0x000fe4000fffe03f */
[----:B------:R-:W-:Y:S02]  /*15d0*/  USHF.R.U32.HI UR5, URZ, 0x4, UR5 ;  /* 0x000000043f057899 */ /* 0x000fe40008011605 */
[----:B------:R-:W-:Y:S02]  /*15e0*/  USHF.R.U32.HI UR4, URZ, 0x4, UR4 ;  /* 0x000000043f047899 */ /* 0x000fe40008011604 */
[----:B------:R-:W-:-:S02]  /*15f0*/  ULOP3.LUT UR5, UR5, 0x3fff, URZ, 0xc0, !UPT ;  /* 0x00003fff05057892 */ /* 0x000fc4000f8ec03f */
[----:B------:R-:W-:-:S04]  /*1600*/  ULOP3.LUT UR41, UR4, 0x3fff, URZ, 0xc0, !UPT ;  /* 0x00003fff04297892 */ /* 0x000fc8000f8ec03f */
[----:B------:R-:W-:Y:S01]  /*1610*/  IMAD.U32 R144, RZ, RZ, UR5 ;  /* 0x00000005ff907e24 */ /* 0x000fe2000f8e00ff */
[----:B------:R-:W-:Y:S07]  /*1620*/  @!P0 BRA `(.L_x_850) ;  /* 0x0000000000408947 */ /* 0x000fee0003800000 */
        /* <DEDUP_REMOVED lines=16> */
.L_x_850:
        /* <DEDUP_REMOVED lines=8> */
.L_x_984:
[----:B0-----:R-:W2:Y:S01]  /*17b0*/  LDL R4, [R1+0xc] ;  /* 0x00000c0001047983 */ /* 0x001ea20000100800 */
[----:B------:R-:W-:Y:S01]  /*17c0*/  IMAD.MOV.U32 R7, RZ, RZ, 0x20 ;  /* 0x00000020ff077424 */ /* 0x000fe200078e00ff */
[----:B--2---:R-:W-:Y:S02]  /*17d0*/  R2UR UR4, R4 ;  /* 0x00000000040472ca */ /* 0x004fe400000e0000 */
[----:B------:R-:W-:-:S05]  /*17e0*/  LOP3.LUT R4, R2, 0xfffffff8, RZ, 0xc0, !PT ;  /* 0xfffffff802047812 */ /* 0x000fca00078ec0ff */
[----:B------:R-:W-:-:S05]  /*17f0*/  IMAD.IADD R4, R3, 0x1, -R4 ;  /* 0x0000000103047824 */ /* 0x000fca00078e0a04 */
[----:B------:R-:W-:Y:S01]  /*1800*/  LOP3.LUT P1, RZ, R4, 0x4, RZ, 0xc0, !PT ;  /* 0x0000000404ff7812 */ /* 0x000fe2000782c0ff */
[----:B------:R-:W-:-:S03]  /*1810*/  ULOP3.LUT UR4, UR4, 0x1, URZ, 0xfc, !UPT ;  /* 0x0000000104047892 */ /* 0x000fc6000f8efc3f */
[----:B------:R-:W-:-:S03]  /*1820*/  SEL R7, R7, 0xffffffe0, !P1 ;  /* 0xffffffe007077807 */ /* 0x000fc60004800000 */
[----:B------:R-:W-:-:S05]  /*1830*/  IMAD.U32 R6, RZ, RZ, UR4 ;  /* 0x00000004ff067e24 */ /* 0x000fca000f8e00ff */
[----:B------:R-:W-:-:S13]  /*1840*/  ISETP.NE.AND P0, PT, R6, 0x3, PT ;  /* 0x000000030600780c */ /* 0x000fda0003f05270 */
[----:B------:R-:W-:Y:S05]  /*1850*/  @!P0 BRA `(.L_x_852) ;  /* 0x0000000000048947 */ /* 0x000fea0003800000 */
[----:B------:R-:W-:Y:S01]  /*1860*/  BPT.TRAP 0x1 ;  /* 0x000000040000795c */ /* 0x000fe20000300000 */
.L_x_852:
[----:B------:R0:W1:Y:S01]  /*1870*/  SYNCS.PHASECHK.TRANS64.TRYWAIT P1, [UR38+0x2d830], R5 ;  /* 0x02d83005ff0075a7 */ /* 0x0000620008020166 */
[----:B------:R-:W-:Y:S05]  /*1880*/  @!P0 BRA `(.L_x_853) ;  /* 0x0000000000048947 */ /* 0x000fea0003800000 */
[----:B------:R-:W-:Y:S01]  /*1890*/  BPT.TRAP 0x1 ;  /* 0x000000040000795c */ /* 0x000fe20000300000 */
.L_x_853:
[----:B------:R-:W-:-:S05]  /*18a0*/  IMAD.U32 R10, RZ, RZ, UR41 ;  /* 0x00000029ff0a7e24 */ /* 0x000fca000f8e00ff */
[----:B------:R-:W-:Y:S01]  /*18b0*/  LOP3.LUT R10, R10, 0x10000, RZ, 0xfc, !PT ;  /* 0x000100000a0a7812 */ /* 0x000fe200078efcff */
[----:B-1----:R-:W-:Y:S06]  /*18c0*/  @P1 BRA `(.L_x_854) ;  /* 0x0000000000081947 */ /* 0x002fec0003800000 */
[----:B------:R-:W1:Y:S02]  /*18d0*/  SYNCS.PHASECHK.TRANS64.TRYWAIT P1, [UR38+0x2d830], R5 ;  /* 0x02d83005ff0075a7 */ /* 0x000e640008020166 */
[----:B-1----:R-:W-:Y:S05]  /*18e0*/  @!P1 BRA `(.L_x_855) ;  /* 0x0000011c00fc9947 */ /* 0x002fea0003800000 */
.L_x_854:
[----:B------:R-:W-:Y:S05]  /*18f0*/  WARPSYNC.ALL ;  /* 0x0000000000007948 */ /* 0x000fea0003800000 */
[----:B------:R-:W-:Y:S01]  /*1900*/  IMAD.MOV.U32 R11, RZ, RZ, -0x7fffffe0 ;  /* 0x80000020ff0b7424 */ /* 0x000fe200078e00ff */
[----:B------:R-:W-:Y:S01]  /*1910*/  UIADD3 UR4, UR38, 0x15400, URZ ;  /* 0x0001540026047890 */ /* 0x000fe2000fffe03f */
[C---:B------:R-:W-:Y:S01]  /*1920*/  R2UR UR8, R10.reuse ;  /* 0x000000000a0872ca */ /* 0x040fe200000e0000 */
[----:B------:R-:W-:Y:S02]  /*1930*/  WARPGROUP.ARRIVE ;  /* 0x00000000000079c5 */ /* 0x000fe40000000000 */
[----:B------:R-:W-:Y:S01]  /*1940*/  R2UR UR9, R11 ;  /* 0x000000000b0972ca */ /* 0x000fe200000e0000 */
[----:B------:R-:W-:Y:S01]  /*1950*/  USHF.R.U32.HI UR4, URZ, 0x4, UR4 ;  /* 0x000000043f047899 */ /* 0x000fe20008011604 */
[----:B------:R-:W-:Y:S01]  /*1960*/  R2UR UR24, R10 ;  /* 0x000000000a1872ca */ /* 0x000fe200000e0000 */
[----:B------:R-:W-:Y:S01]  /*1970*/  UMOV UR11, 0x80000020 ;  /* 0x80000020000b7882 */ /* 0x000fe20000000000 */
[----:B------:R-:W-:Y:S01]  /*1980*/  UMOV UR13, 0x80000020 ;  /* 0x80000020000d7882 */ /* 0x000fe20000000000 */
[----:B------:R-:W-:Y:S01]  /*1990*/  ULOP3.LUT UR4, UR4, 0x3fff, URZ, 0xc0, !UPT ;  /* 0x00003fff04047892 */ /* 0x000fe2000f8ec03f */
[----:B------:R-:W-:Y:S01]  /*19a0*/  UMOV UR15, 0x80000020 ;  /* 0x80000020000f7882 */ /* 0x000fe20000000000 */
[----:B------:R-:W-:-:S02]  /*19b0*/  UMOV UR17, 0x80000020 ;  /* 0x8000002000117882 */ /* 0x000fc40000000000 */
[----:B------:R-:W-:Y:S01]  /*19c0*/  ULOP3.LUT UR7, UR4, 0x10000, URZ, 0xfc, !UPT ;  /* 0x0001000004077892 */ /* 0x000fe2000f8efc3f */
[----:B------:R-:W-:Y:S01]  /*19d0*/  UMOV UR19, 0x80000020 ;  /* 0x8000002000137882 */ /* 0x000fe20000000000 */
[----:B------:R-:W-:Y:S02]  /*19e0*/  UMOV UR21, 0x80000020 ;  /* 0x8000002000157882 */ /* 0x000fe40000000000 */
[----:B------:R-:W-:Y:S02]  /*19f0*/  UIADD3 UR14, UR7, 0x200, URZ ;  /* 0x00000200070e7890 */ /* 0x000fe4000fffe03f */
[----:B------:R-:W-:Y:S01]  /*1a00*/  UIADD3 UR12, UR24, 0x300, URZ ;  /* 0x00000300180c7890 */ /* 0x000fe2000fffe03f */
[----:B------:R-:W-:Y:S01]  /*1a10*/  UMOV UR10, UR7 ;  /* 0x00000007000a7c82 */ /* 0x000fe20008000000 */
[----:B------:R-:W-:Y:S01]  /*1a20*/  UIADD3 UR16, UR24, 0x302, URZ ;  /* 0x0000030218107890 */ /* 0x000fe2000fffe03f */
[----:B------:R-:W-:Y:S01]  /*1a30*/  HGMMA.64x128x16.F32 R24, gdesc[UR8], RZ, !UPT, gsb0 ;  /* 0x01e00000081879f0 */ /* 0x000fe2000c0008ff */
[----:B------:R-:W-:-:S02]  /*1a40*/  UIADD3 UR8, UR24, 0x2, URZ ;  /* 0x0000000218087890 */ /* 0x000fc4000fffe03f */
[----:B------:R-:W-:Y:S01]  /*1a50*/  UIADD3 UR10, UR7, 0x2, URZ ;  /* 0x00000002070a7890 */ /* 0x000fe2000fffe03f */
[----:B------:R-:W-:Y:S01]  /*1a60*/  UMOV UR9, 0x80000020 ;  /* 0x8000002000097882 */ /* 0x000fe20000000000 */
[----:B------:R-:W-:Y:S01]  /*1a70*/  UMOV UR11, 0x80000020 ;  /* 0x80000020000b7882 */ /* 0x000fe20000000000 */
[----:B------:R-:W-:Y:S02]  /*1a80*/  UIADD3 UR18, UR7, 0x202, URZ ;  /* 0x0000020207127890 */ /* 0x000fe4000fffe03f */
[----:B------:R-:W-:Y:S02]  /*1a90*/  UIADD3 UR20, UR24, 0x600, URZ ;  /* 0x0000060018147890 */ /* 0x000fe4000fffe03f */
[----:B------:R-:W-:Y:S01]  /*1aa0*/  UIADD3 UR22, UR7, 0x400, URZ ;  /* 0x0000040007167890 */ /* 0x000fe2000fffe03f */
        /* <DEDUP_REMOVED lines=23> */
.L_x_856:
[----:B------:R-:W-:Y:S01]  /*1c20*/  LOP3.LUT R3, R22, 0xffffff80, RZ, 0xc0, !PT ;  /* 0xffffff8016037812 */ /* 0x000fe200078ec0ff */
[----:B------:R-:W-:Y:S01]  /*1c30*/  IMAD.HI R12, R88, 0x55555556, RZ ;  /* 0x55555556580c7827 */ /* 0x000fe200078e02ff */
[----:B01----:R-:W-:Y:S01]  /*1c40*/  LEA.HI R5, R23, R16, RZ, 0x2 ;  /* 0x0000001017057211 */ /* 0x003fe200078f10ff */
[----:B------:R-:W0:Y:S01]  /*1c50*/  S2UR UR5, SR_CgaCtaId ;  /* 0x00000000000579c3 */ /* 0x000e220000008800 */
[----:B------:R-:W-:Y:S01]  /*1c60*/  R2UR UR4, R143 ;  /* 0x000000008f0472ca */ /* 0x000fe200000e0000 */
[----:B------:R-:W-:Y:S01]  /*1c70*/  IMAD.IADD R3, R16, 0x1, -R3 ;  /* 0x0000000110037824 */ /* 0x000fe200078e0a03 */
[----:B------:R-:W-:Y:S01]  /*1c80*/  LOP3.LUT R9, R5, 0xfffffffc, RZ, 0xc0, !PT ;  /* 0xfffffffc05097812 */ /* 0x000fe200078ec0ff */
[----:B------:R-:W-:Y:S01]  /*1c90*/  UISETP.NE.AND UP0, UPT, UR39, URZ, UPT ;  /* 0x0000003f2700728c */ /* 0x000fe2000bf05270 */
[----:B------:R-:W-:Y:S01]  /*1ca0*/  LEA.HI R13, R12, R12, RZ, 0x1 ;  /* 0x0000000c0c0d7211 */ /* 0x000fe200078f08ff */
[----:B------:R-:W-:Y:S01]  /*1cb0*/  ULDC UR35, c[0x0][0x2f0] ;  /* 0x0000bc0000237ab9 */ /* 0x000fe20000000800 */
[----:B------:R-:W-:Y:S01]  /*1cc0*/  SHF.R.S32.HI R6, RZ, 0x1f, R3 ;  /* 0x0000001fff067819 */ /* 0x000fe20000011403 */
[----:B------:R-:W-:Y:S01]  /*1cd0*/  IMAD.IADD R14, R16, 0x1, -R9 ;  /* 0x00000001100e7824 */ /* 0x000fe200078e0a09 */
[----:B------:R-:W-:Y:S01]  /*1ce0*/  LOP3.LUT P1, RZ, R4, 0x2, RZ, 0xc0, !PT ;  /* 0x0000000204ff7812 */ /* 0x000fe2000782c0ff */
[----:B------:R-:W-:Y:S01]  /*1cf0*/  IMAD R13, R13, -0x3, R88 ;  /* 0xfffffffd0d0d7824 */ /* 0x000fe200078e0258 */
[-C--:B------:R-:W-:Y:S01]  /*1d00*/  LEA.HI R5, R6, R3.reuse, RZ, 0x2 ;  /* 0x0000000306057211 */ /* 0x080fe200078f10ff */
[----:B------:R-:W-:Y:S01]  /*1d10*/  IMAD.SHL.U32 R2, R2, 0x40, RZ ;  /* 0x0000004002027824 */ /* 0x000fe200078e00ff */
[----:B------:R-:W-:Y:S01]  /*1d20*/  LEA.HI R8, R6, R3, RZ, 0x5 ;  /* 0x0000000306087211 */ /* 0x000fe200078f28ff */
[----:B------:R-:W-:Y:S01]  /*1d30*/  UISETP.NE.AND UP1, UPT, UR4, URZ, UPT ;  /* 0x0000003f0400728c */ /* 0x000fe2000bf25270 */
[--C-:B------:R-:W-:Y:S01]  /*1d40*/  SHF.R.S32.HI R6, RZ, 0x2, R5.reuse ;  /* 0x00000002ff067819 */ /* 0x100fe20000011405 */
[----:B------:R-:W-:Y:S01]  /*1d50*/  ULDC UR6, c[0x0][0x9e0] ;  /* 0x0002780000067ab9 */ /* 0x000fe20000000800 */
[----:B------:R-:W-:-:S02]  /*1d60*/  SHF.R.S32.HI R9, RZ, 0x1f, R5 ;  /* 0x0000001fff097819 */ /* 0x000fc40000011405 */
[----:B------:R-:W-:Y:S02]  /*1d70*/  SHF.R.S32.HI R8, RZ, 0x5, R8 ;  /* 0x00000005ff087819 */ /* 0x000fe40000011408 */
[----:B------:R-:W-:Y:S02]  /*1d80*/  LEA.HI R9, R9, R6, RZ, 0x3 ;  /* 0x0000000609097211 */ /* 0x000fe400078f18ff */
[----:B------:R-:W-:Y:S02]  /*1d90*/  LEA.HI R15, R14, R14, RZ, 0x1 ;  /* 0x0000000e0e0f7211 */ /* 0x000fe400078f08ff */
[----:B------:R-:W-:Y:S01]  /*1da0*/  LEA R8, R8, UR40, 0x4 ;  /* 0x0000002808087c11 */ /* 0x000fe2000f8e20ff */
[----:B------:R-:W-:Y:S01]  /*1db0*/  @UP1 ULDC UR4, c[0x0][0x44c] ;  /* 0x0001130000041ab9 */ /* 0x000fe20000000800 */
[----:B------:R-:W-:Y:S02]  /*1dc0*/  LOP3.LUT R9, R9, 0xfffffff8, RZ, 0xc0, !PT ;  /* 0xfffffff809097812 */ /* 0x000fe400078ec0ff */
[----:B------:R-:W-:-:S02]  /*1dd0*/  LOP3.LUT R15, R15, 0x1ffffffe, RZ, 0xc0, !PT ;  /* 0x1ffffffe0f0f7812 */ /* 0x000fc400078ec0ff */
[----:B------:R-:W-:Y:S02]  /*1de0*/  IADD3 R8, R8, R6, -R9 ;  /* 0x0000000608087210 */ /* 0x000fe40007ffe809 */
[----:B------:R-:W-:Y:S01]  /*1df0*/  PLOP3.LUT P2, PT, PT, PT, UP1, 0x80, 0x0 ;  /* 0x000000000000781c */ /* 0x000fe20003f4f018 */
[----:B------:R-:W-:Y:S01]  /*1e00*/  IMAD.IADD R15, R14, 0x1, -R15 ;  /* 0x000000010e0f7824 */ /* 0x000fe200078e0a0f */
[----:B------:R-:W-:Y:S01]  /*1e10*/  SHF.R.S32.HI R6, RZ, 0x4, R0 ;  /* 0x00000004ff067819 */ /* 0x000fe20000011400 */
[----:B------:R-:W-:Y:S01]  /*1e20*/  IMAD.SHL.U32 R0, R4, 0x40, RZ ;  /* 0x0000004004007824 */ /* 0x000fe200078e00ff */
[----:B------:R-:W-:Y:S01]  /*1e30*/  PLOP3.LUT P3, PT, PT, PT, UP1, 0x80, 0x0 ;  /* 0x000000000000781c */ /* 0x000fe20003f6f018 */
[----:B------:R-:W-:Y:S01]  /*1e40*/  IMAD R8, R13, 0x40, R8 ;  /* 0x000000400d087824 */ /* 0x000fe200078e0208 */
[----:B------:R-:W-:Y:S01]  /*1e50*/  LEA.HI R16, R23, R16, RZ, 0x5 ;  /* 0x0000001017107211 */ /* 0x000fe200078f28ff */
[----:B------:R-:W-:Y:S01]  /*1e60*/  IMAD.SHL.U32 R9, R6, 0x8, RZ ;  /* 0x0000000806097824 */ /* 0x000fe200078e00ff */
[----:B------:R-:W-:Y:S01]  /*1e70*/  LOP3.LUT R0, R0, 0x1c0, RZ, 0xc0, !PT ;  /* 0x000001c000007812 */ /* 0x000fe200078ec0ff */
[----:B------:R-:W-:Y:S01]  /*1e80*/  IMAD R139, R15, 0x8, R8 ;  /* 0x000000080f8b7824 */ /* 0x000fe200078e0208 */
[----:B------:R-:W-:Y:S01]  /*1e90*/  LOP3.LUT R2, R2, 0xfffffe00, RZ, 0xc0, !PT ;  /* 0xfffffe0002027812 */ /* 0x000fe200078ec0ff */
[----:B------:R-:W-:Y:S01]  /*1ea0*/  IMAD.SHL.U32 R16, R16, 0x20, RZ ;  /* 0x0000002010107824 */ /* 0x000fe200078e00ff */
[----:B------:R-:W-:Y:S01]  /*1eb0*/  LOP3.LUT R9, R0, 0x8, R9, 0xf8, !PT ;  /* 0x0000000800097812 */ /* 0x000fe200078ef809 */
[----:B------:R-:W-:Y:S01]  /*1ec0*/  @P2 IMAD.HI.U32 R8, R139, UR4, RZ ;  /* 0x000000048b082c27 */ /* 0x000fe2000f8e00ff */
[----:B------:R-:W-:Y:S01]  /*1ed0*/  SHF.R.U32.HI R0, RZ, 0x3, R0 ;  /* 0x00000003ff007819 */ /* 0x000fe20000011600 */
[----:B------:R-:W-:Y:S01]  /*1ee0*/  @UP1 ULDC UR4, c[0x0][0x450] ;  /* 0x0001140000041ab9 */ /* 0x000fe20000000800 */
[----:B------:R-:W-:Y:S01]  /*1ef0*/  PLOP3.LUT P2, PT, PT, PT, UP0, 0x40, 0x0 ;  /* 0x000000000000781c */ /* 0x000fe20003f4e808 */
[----:B------:R-:W-:Y:S01]  /*1f00*/  IMAD.MOV.U32 R6, RZ, RZ, R139 ;  /* 0x000000ffff067224 */ /* 0x000fe200078e008b */
[----:B------:R-:W-:Y:S01]  /*1f10*/  LOP3.LUT R4, R9, R0, RZ, 0x3c, !PT ;  /* 0x0000000009047212 */ /* 0x000fe200078e3cff */
[----:B------:R-:W-:Y:S01]  /*1f20*/  IMAD.MOV.U32 R9, RZ, RZ, -0x80 ;  /* 0xffffff80ff097424 */ /* 0x000fe200078e00ff */
[----:B------:R-:W-:Y:S01]  /*1f30*/  @P3 SHF.R.U32.HI R6, RZ, UR4, R8 ;  /* 0x00000004ff063c19 */ /* 0x000fe20008011608 */
[----:B------:R-:W-:Y:S01]  /*1f40*/  UIADD3 UR4, UR38, 0x2d840, URZ ;  /* 0x0002d84026047890 */ /* 0x000fe2000fffe03f */
[----:B------:R-:W-:Y:S01]  /*1f50*/  LOP3.LUT R0, R5, 0x7ffffffc, RZ, 0xc0, !PT ;  /* 0x7ffffffc05007812 */ /* 0x000fe200078ec0ff */
[C---:B------:R-:W-:Y:S01]  /*1f60*/  IMAD R20, R18.reuse, R9, 0x80 ;  /* 0x0000008012147424 */ /* 0x040fe200078e0209 */
[----:B------:R-:W-:Y:S01]  /*1f70*/  LEA R14, R18, 0xffffff80, 0x7 ;  /* 0xffffff80120e7811 */ /* 0x000fe200078e38ff */
[----:B------:R-:W1:Y:S01]  /*1f80*/  SHFL.IDX PT, R12, R6, RZ, 0x1c1f ;  /* 0x001c1fff060c7589 */ /* 0x000e6200000e0000 */
[----:B0-----:R-:W-:Y:S01]  /*1f90*/  UPRMT UR4, UR5, 0x654, UR4 ;  /* 0x0000065405047896 */ /* 0x001fe20008000004 */
[----:B------:R-:W-:Y:S01]  /*1fa0*/  IMAD.IADD R9, R3, 0x1, -R0 ;  /* 0x0000000103097824 */ /* 0x000fe200078e0a00 */
[----:B------:R-:W-:Y:S01]  /*1fb0*/  LOP3.LUT R3, R16, 0xfffffc00, RZ, 0xc0, !PT ;  /* 0xfffffc0010037812 */ /* 0x000fe200078ec0ff */
[----:B------:R-:W-:Y:S01]  /*1fc0*/  VIADD R0, R20, 0x1 ;  /* 0x0000000114007836 */ /* 0x000fe20000000000 */
[----:B------:R-:W-:-:S02]  /*1fd0*/  ULDC UR5, c[0x0][0x288] ;  /* 0x0000a20000057ab9 */ /* 0x000fc40000000800 */
[----:B------:R-:W-:Y:S01]  /*1fe0*/  IMAD.U32 R8, RZ, RZ, UR5 ;  /* 0x00000005ff087e24 */ /* 0x000fe2000f8e00ff */
[----:B------:R-:W-:Y:S01]  /*1ff0*/  IADD3 R2, R4, R2, R3 ;  /* 0x0000000204027210 */ /* 0x000fe20007ffe003 */
[----:B------:R-:W-:Y:S01]  /*2000*/  IMAD R0, R9, -0x2, R0 ;  /* 0xfffffffe09007824 */ /* 0x000fe200078e0200 */
[----:B------:R-:W-:Y:S01]  /*2010*/  SYNCS.ARRIVE.TRANS64.RED.A1T0 RZ, [UR4], RZ ;  /* 0x000000ffffff79a7 */ /* 0x000fe20008100404 */
[----:B------:R-:W-:Y:S01]  /*2020*/  ULDC UR4, c[0x0][0x9dc] ;  /* 0x0002770000047ab9 */ /* 0x000fe20000000800 */
[----:B------:R-:W-:Y:S01]  /*2030*/  IMAD.MOV.U32 R3, RZ, RZ, 0x10 ;  /* 0x00000010ff037424 */ /* 0x000fe200078e00ff */
[----:B------:R-:W-:Y:S01]  /*2040*/  ULOP3.LUT UR10, URZ, UR4, URZ, 0x33, !UPT ;  /* 0x000000043f0a7292 */ /* 0x000fe2000f8e333f */
[C---:B------:R-:W-:Y:S02]  /*2050*/  IMAD R5, R17.reuse, UR35, R0 ;  /* 0x0000002311057c24 */ /* 0x040fe4000f8e0200 */
[----:B------:R-:W-:Y:S01]  /*2060*/  IMAD R0, R17, UR35, R20 ;  /* 0x0000002311007c24 */ /* 0x000fe2000f8e0214 */
[----:B------:R-:W-:Y:S01]  /*2070*/  SEL R3, R3, 0xfffffff0, !P1 ;  /* 0xfffffff003037807 */ /* 0x000fe20004800000 */
[----:B------:R-:W-:-:S02]  /*2080*/  IMAD.IADD R5, R5, 0x1, -R8 ;  /* 0x0000000105057824 */ /* 0x000fc400078e0a08 */
[----:B------:R-:W-:Y:S02]  /*2090*/  IMAD R15, R9, -0x2, R0 ;  /* 0xfffffffe090f7824 */ /* 0x000fe400078e0200 */
[C---:B------:R-:W-:Y:S02]  /*20a0*/  VIADD R22, R5.reuse, UR6 ;  /* 0x0000000605167c36 */ /* 0x040fe40008000000 */
[----:B------:R-:W-:Y:S02]  /*20b0*/  VIADD R21, R5, UR10 ;  /* 0x0000000a05157c36 */ /* 0x000fe40008000000 */
[----:B------:R-:W-:Y:S01]  /*20c0*/  IMAD.U32 R145, RZ, RZ, UR10 ;  /* 0x0000000aff917e24 */ /* 0x000fe2000f8e00ff */
[----:B-1----:R-:W-:Y:S01]  /*20d0*/  VIADDMNMX R0, R12, R22, R15, PT ;  /* 0x000000160c007246 */ /* 0x002fe2000380010f */
[----:B------:R-:W-:Y:S01]  /*20e0*/  IMAD.IADD R4, R21, 0x1, R12 ;  /* 0x0000000115047824 */ /* 0x000fe200078e020c */
[----:B------:R-:W-:Y:S06]  /*20f0*/  @P2 BRA `(.L_x_857) ;  /* 0x0000000000642947 */ /* 0x000fec0003800000 */
[----:B------:R-:W-:Y:S01]  /*2100*/  IMAD R5, R17, UR35, R12 ;  /* 0x0000002311057c24 */ /* 0x000fe2000f8e020c */
[----:B------:R-:W-:Y:S03]  /*2110*/  BSSY B0, `(.L_x_858) ;  /* 0x0000013000007945 */ /* 0x000fe60003800000 */
[----:B------:R-:W-:-:S05]  /*2120*/  IMAD.IADD R5, R5, 0x1, -R8 ;  /* 0x0000000105057824 */ /* 0x000fca00078e0a08 */
[----:B------:R-:W-:-:S13]  /*2130*/  ISETP.GT.AND P1, PT, R5, -0x1, PT ;  /* 0xffffffff0500780c */ /* 0x000fda0003f24270 */
[----:B------:R-:W-:Y:S05]  /*2140*/  @P1 BRA `(.L_x_859) ;  /* 0x0000000000241947 */ /* 0x000fea0003800000 */
[----:B------:R-:W-:Y:S01]  /*2150*/  ULDC UR4, c[0x0][0x9e4] ;  /* 0x0002790000047ab9 */ /* 0x000fe20000000800 */
[----:B------:R-:W-:Y:S01]  /*2160*/  LOP3.LUT R5, RZ, R5, RZ, 0x33, !PT ;  /* 0x00000005ff057212 */ /* 0x000fe200078e33ff */
[----:B------:R-:W-:-:S05]  /*2170*/  IMAD.U32 R13, RZ, RZ, UR4 ;  /* 0x00000004ff0d7e24 */ /* 0x000fca000f8e00ff */
[----:B------:R-:W-:-:S13]  /*2180*/  ISETP.NE.AND P1, PT, R13, 0x1, PT ;  /* 0x000000010d00780c */ /* 0x000fda0003f25270 */
[----:B------:R-:W0:Y:S02]  /*2190*/  @P1 LDC.64 R88, c[0x0][0x9e8] ;  /* 0x00027a00ff581b82 */ /* 0x000e240000000a00 */
[----:B0-----:R-:W-:-:S05]  /*21a0*/  @P1 IMAD.HI.U32 R12, R5, R88, RZ ;  /* 0x00000058050c1227 */ /* 0x001fca00078e00ff */
[----:B------:R-:W-:-:S04]  /*21b0*/  @P1 SHF.R.U32.HI R5, RZ, R89, R12 ;  /* 0x00000059ff051219 */ /* 0x000fc8000001160c */
[----:B------:R-:W-:Y:S01]  /*21c0*/  LOP3.LUT R5, RZ, R5, RZ, 0x33, !PT ;  /* 0x00000005ff057212 */ /* 0x000fe200078e33ff */
[----:B------:R-:W-:Y:S06]  /*21d0*/  BRA `(.L_x_860) ;  /* 0x0000000000187947 */ /* 0x000fec0003800000 */
.L_x_859:
[----:B------:R-:W-:Y:S02]  /*21e0*/  ULDC UR4, c[0x0][0x9e4] ;  /* 0x0002790000047ab9 */ /* 0x000fe40000000800 */
[----:B------:R-:W-:-:S05]  /*21f0*/  IMAD.U32 R13, RZ, RZ, UR4 ;  /* 0x00000004ff0d7e24 */ /* 0x000fca000f8e00ff */
[----:B------:R-:W-:-:S13]  /*2200*/  ISETP.NE.AND P1, PT, R13, 0x1, PT ;  /* 0x000000010d00780c */ /* 0x000fda0003f25270 */
[----:B------:R-:W0:Y:S02]  /*2210*/  @P1 LDC.64 R88, c[0x0][0x9e8] ;  /* 0x00027a00ff581b82 */ /* 0x000e240000000a00 */
[----:B0-----:R-:W-:-:S05]  /*2220*/  @P1 IMAD.HI.U32 R12, R5, R88, RZ ;  /* 0x00000058050c1227 */ /* 0x001fca00078e00ff */
[----:B------:R-:W-:-:S07]  /*2230*/  @P1 SHF.R.U32.HI R5, RZ, R89, R12 ;  /* 0x00000059ff051219 */ /* 0x000fce000001160c */
.L_x_860:
[----:B------:R-:W-:Y:S05]  /*2240*/  BSYNC B0 ;  /* 0x0000000000007941 */ /* 0x000fea0003800000 */
.L_x_858:
[----:B------:R-:W-:-:S04]  /*2250*/  IMAD R12, R5, R13, -R14 ;  /* 0x0000000d050c7224 */ /* 0x000fc800078e0a0e */
[----:B------:R-:W-:-:S05]  /*2260*/  IMAD R5, R9, -0x2, R12 ;  /* 0xfffffffe09057824 */ /* 0x000fca00078e020c */
[----:B------:R-:W-:Y:S02]  /*2270*/  VIADDMNMX R0, R5, R13, R0, PT ;  /* 0x0000000d05007246 */ /* 0x000fe40003800100 */
[----:B------:R-:W-:-:S07]  /*2280*/  VIMNMX R4, R4, R5, !PT ;  /* 0x0000000504047248 */ /* 0x000fce0007fe0100 */
.L_x_857:
[C---:B------:R-:W-:Y:S01]  /*2290*/  ISETP.GE.AND P6, PT, R20.reuse, 0xa, PT ;  /* 0x0000000a1400780c */ /* 0x040fe20003fc6270 */
[----:B------:R-:W-:Y:S01]  /*22a0*/  UISETP.NE.AND UP0, UPT, UR39, URZ, UPT ;  /* 0x0000003f2700728c */ /* 0x000fe2000bf05270 */
[C---:B------:R-:W-:Y:S02]  /*22b0*/  ISETP.GE.AND P1, PT, R20.reuse, 0x2, PT ;  /* 0x000000021400780c */ /* 0x040fe40003f26270 */
[C---:B------:R-:W-:Y:S02]  /*22c0*/  ISETP.GE.AND P2, PT, R20.reuse, 0x9, PT ;  /* 0x000000091400780c */ /* 0x040fe40003f46270 */
[----:B------:R-:W-:Y:S02]  /*22d0*/  ISETP.GE.AND P5, PT, R20, 0x11, PT ;  /* 0x000000111400780c */ /* 0x000fe40003fa6270 */
[----:B------:R-:W-:Y:S02]  /*22e0*/  LOP3.LUT R16, R16, 0xfffffffb, RZ, 0xc0, !PT ;  /* 0xfffffffb10107812 */ /* 0x000fe400078ec0ff */
[----:B------:R-:W-:-:S02]  /*22f0*/  ISETP.GT.AND P4, PT, R4, 0x1, !P1 ;  /* 0x000000010400780c */ /* 0x000fc40004f84270 */
[----:B------:R-:W-:Y:S02]  /*2300*/  ISETP.GT.AND P3, PT, R4, 0x8, !P2 ;  /* 0x000000080400780c */ /* 0x000fe40005764270 */
[----:B------:R-:W-:Y:S02]  /*2310*/  @P6 LOP3.LUT R16, R16, 0x4, RZ, 0xfc, !PT ;  /* 0x0000000410106812 */ /* 0x000fe400078efcff */
[C---:B------:R-:W-:Y:S02]  /*2320*/  ISETP.LT.OR P4, PT, R0.reuse, 0x2, P4 ;  /* 0x000000020000780c */ /* 0x040fe40002781670 */
[----:B------:R-:W-:Y:S02]  /*2330*/  ISETP.LT.OR P3, PT, R0, 0x9, P3 ;  /* 0x000000090000780c */ /* 0x000fe40001f61670 */
[----:B------:R-:W-:Y:S02]  /*2340*/  LOP3.LUT R16, R16, 0xfffffff7, RZ, 0xc0, !PT ;  /* 0xfffffff710107812 */ /* 0x000fe400078ec0ff */
[----:B------:R-:W-:-:S02]  /*2350*/  FSEL R25, R25, -INF , !P4 ;  /* 0xff80000019197808 */ /* 0x000fc40006000000 */
[----:B------:R-:W-:Y:S02]  /*2360*/  FSEL R28, R28, -INF , !P3 ;  /* 0xff8000001c1c7808 */ /* 0x000fe40005800000 */
[----:B------:R-:W-:Y:S02]  /*2370*/  ISETP.GT.AND P4, PT, R4, 0x9, !P6 ;  /* 0x000000090400780c */ /* 0x000fe40007784270 */
[----:B------:R-:W-:Y:S02]  /*2380*/  @P5 LOP3.LUT R16, R16, 0x8, RZ, 0xfc, !PT ;  /* 0x0000000810105812 */ /* 0x000fe400078efcff */
[----:B------:R-:W-:Y:S02]  /*2390*/  ISETP.GT.AND P3, PT, R4, 0x10, !P5 ;  /* 0x000000100400780c */ /* 0x000fe40006f64270 */
[----:B------:R-:W-:Y:S02]  /*23a0*/  ISETP.GE.AND P5, PT, R20, 0x12, PT ;  /* 0x000000121400780c */ /* 0x000fe40003fa6270 */
[----:B------:R-:W-:-:S02]  /*23b0*/  ISETP.LT.OR P4, PT, R0, 0xa, P4 ;  /* 0x0000000a0000780c */ /* 0x000fc40002781670 */
[----:B------:R-:W-:Y:S02]  /*23c0*/  ISETP.LT.OR P3, PT, R0, 0x11, P3 ;  /* 0x000000110000780c */ /* 0x000fe40001f61670 */
[----:B------:R-:W-:Y:S02]  /*23d0*/  FSEL R29, R29, -INF , !P4 ;  /* 0xff8000001d1d7808 */ /* 0x000fe40006000000 */
[----:B------:R-:W-:Y:S02]  /*23e0*/  ISETP.GE.AND P4, PT, R20, 0x19, PT ;  /* 0x000000191400780c */ /* 0x000fe40003f86270 */
[----:B------:R-:W-:Y:S02]  /*23f0*/  LOP3.LUT R16, R16, 0xffffffef, RZ, 0xc0, !PT ;  /* 0xffffffef10107812 */ /* 0x000fe400078ec0ff */
[----:B------:R-:W-:Y:S02]  /*2400*/  FSEL R32, R32, -INF , !P3 ;  /* 0xff80000020207808 */ /* 0x000fe40005800000 */
[----:B------:R-:W-:-:S02]  /*2410*/  ISETP.GT.AND P3, PT, R4, 0x11, !P5 ;  /* 0x000000110400780c */ /* 0x000fc40006f64270 */
[----:B------:R-:W-:Y:S02]  /*2420*/  @P5 LOP3.LUT R16, R16, 0x10, RZ, 0xfc, !PT ;  /* 0x0000001010105812 */ /* 0x000fe400078efcff */
[----:B------:R-:W-:Y:S02]  /*2430*/  ISETP.LT.OR P3, PT, R0, 0x12, P3 ;  /* 0x000000120000780c */ /* 0x000fe40001f61670 */
[----:B------:R-:W-:Y:S02]  /*2440*/  LOP3.LUT R16, R16, 0xfdffffff, RZ, 0xc0, !PT ;  /* 0xfdffffff10107812 */ /* 0x000fe400078ec0ff */
[----:B------:R-:W-:Y:S02]  /*2450*/  FSEL R33, R33, -INF , !P3 ;  /* 0xff80000021217808 */ /* 0x000fe40005800000 */
[----:B------:R-:W-:Y:S02]  /*2460*/  @P4 LOP3.LUT R16, R16, 0x2000000, RZ, 0xfc, !PT ;  /* 0x0200000010104812 */ /* 0x000fe400078efcff */
[----:B------:R-:W-:-:S02]  /*2470*/  ISETP.GT.AND P3, PT, R4, 0x18, !P4 ;  /* 0x000000180400780c */ /* 0x000fc40006764270 */
[----:B------:R-:W-:Y:S02]  /*2480*/  ISETP.GE.AND P4, PT, R20, 0x1a, PT ;  /* 0x0000001a1400780c */ /* 0x000fe40003f86270 */
[----:B------:R-:W-:Y:S02]  /*2490*/  ISETP.LT.OR P3, PT, R0, 0x19, P3 ;  /* 0x000000190000780c */ /* 0x000fe40001f61670 */
[----:B------:R-:W-:Y:S02]  /*24a0*/  LOP3.LUT R16, R16, 0xfeffffff, RZ, 0xc0, !PT ;  /* 0xfeffffff10107812 */ /* 0x000fe400078ec0ff */
[----:B------:R-:W-:Y:S02]  /*24b0*/  FSEL R36, R36, -INF , !P3 ;  /* 0xff80000024247808 */ /* 0x000fe40005800000 */
[----:B------:R-:W-:-:S04]  /*24c0*/  ISETP.GT.AND P3, PT, R4, 0x19, !P4 ;  /* 0x000000190400780c */ /* 0x000fc80006764270 */
[----:B------:R-:W-:Y:S02]  /*24d0*/  ISETP.LT.OR P3, PT, R0, 0x1a, P3 ;  /* 0x0000001a0000780c */ /* 0x000fe40001f61670 */
[----:B------:R-:W-:Y:S02]  /*24e0*/  @P4 LOP3.LUT R16, R16, 0x1000000, RZ, 0xfc, !PT ;  /* 0x0100000010104812 */ /* 0x000fe400078efcff */
[----:B------:R-:W-:Y:S02]  /*24f0*/  ISETP.GE.AND P4, PT, R20, 0x21, PT ;  /* 0x000000211400780c */ /* 0x000fe40003f86270 */
[----:B------:R-:W-:Y:S02]  /*2500*/  LOP3.LUT R16, R16, 0xff7fffff, RZ, 0xc0, !PT ;  /* 0xff7fffff10107812 */ /* 0x000fe400078ec0ff */
[----:B------:R-:W-:Y:S02]  /*2510*/  FSEL R37, R37, -INF , !P3 ;  /* 0xff80000025257808 */ /* 0x000fe40005800000 */
[----:B------:R-:W-:-:S04]  /*2520*/  ISETP.GT.AND P3, PT, R4, 0x20, !P4 ;  /* 0x000000200400780c */ /* 0x000fc80006764270 */
[----:B------:R-:W-:-:S03]  /*2530*/  ISETP.LT.OR P3, PT, R0, 0x21, P3 ;  /* 0x000000210000780c */ /* 0x000fc60001f61670 */
        /* <DEDUP_REMOVED lines=104> */
[----:B------:R-:W-:Y:S02]  /*2bc0*/  FSEL R73, R73, -INF , !P3 ;  /* 0xff80000049497808 */ /* 0x000fe40005800000 */
[----:B------:R-:W-:Y:S02]  /*2bd0*/  LOP3.LUT R16, R16, 0xfbffffff, RZ, 0xc0, !PT ;  /* 0xfbffffff10107812 */ /* 0x000fe400078ec0ff */
[----:B------:R-:W-:-:S04]  /*2be0*/  ISETP.GT.AND P3, PT, R4, 0x68, !P4 ;  /* 0x000000680400780c */ /* 0x000fc80006764270 */
[----:B------:R-:W-:-:S03]  /*2bf0*/  ISETP.LT.OR P3, PT, R0, 0x69, P3 ;  /* 0x000000690000780c */ /* 0x000fc60001f61670 */
[----:B------:R-:W-:Y:S02]  /*2c00*/  @P4 LOP3.LUT R16, R16, 0x4000000, RZ, 0xfc, !PT ;  /* 0x0400000010104812 */ /* 0x000fe400078efcff */
[----:B------:R-:W-:Y:S02]  /*2c10*/  ISETP.GE.AND P4, PT, R20, 0x6a, PT ;  /* 0x0000006a1400780c */ /* 0x000fe40003f86270 */
[----:B------:R-:W-:Y:S02]  /*2c20*/  FSEL R76, R76, -INF , !P3 ;  /* 0xff8000004c4c7808 */ /* 0x000fe40005800000 */
[----:B------:R-:W-:Y:S02]  /*2c30*/  ISETP.GT.AND P3, PT, R4, 0x69, !P4 ;  /* 0x000000690400780c */ /* 0x000fe40006764270 */
[----:B------:R-:W-:Y:S02]  /*2c40*/  LOP3.LUT R16, R16, 0xffffffdf, RZ, 0xc0, !PT ;  /* 0xffffffdf10107812 */ /* 0x000fe400078ec0ff */
[----:B------:R-:W-:-:S04]  /*2c50*/  ISETP.LT.OR P3, PT, R0, 0x6a, P3 ;  /* 0x0000006a0000780c */ /* 0x000fc80001f61670 */
[----:B------:R-:W-:Y:S02]  /*2c60*/  FSEL R77, R77, -INF , !P3 ;  /* 0xff8000004d4d7808 */ /* 0x000fe40005800000 */
[----:B------:R-:W-:Y:S02]  /*2c70*/  ISETP.GE.AND P3, PT, R20, 0x71, PT ;  /* 0x000000711400780c */ /* 0x000fe40003f66270 */
[----:B------:R-:W-:Y:S02]  /*2c80*/  @P4 LOP3.LUT R16, R16, 0x20, RZ, 0xfc, !PT ;  /* 0x0000002010104812 */ /* 0x000fe400078efcff */
[----:B------:R-:W-:Y:S02]  /*2c90*/  ISETP.GT.AND P4, PT, R4, 0x70, !P3 ;  /* 0x000000700400780c */ /* 0x000fe40005f84270 */
[----:B------:R-:W-:Y:S02]  /*2ca0*/  LOP3.LUT R16, R16, 0xfffffffd, RZ, 0xc0, !PT ;  /* 0xfffffffd10107812 */ /* 0x000fe400078ec0ff */
[----:B------:R-:W-:-:S04]  /*2cb0*/  ISETP.LT.OR P4, PT, R0, 0x71, P4 ;  /* 0x000000710000780c */ /* 0x000fc80002781670 */
[----:B------:R-:W-:Y:S02]  /*2cc0*/  FSEL R80, R80, -INF , !P4 ;  /* 0xff80000050507808 */ /* 0x000fe40006000000 */
[----:B------:R-:W-:-:S04]  /*2cd0*/  ISETP.GE.AND P4, PT, R20, 0x72, PT ;  /* 0x000000721400780c */ /* 0x000fc80003f86270 */
[----:B------:R-:W-:-:S04]  /*2ce0*/  ISETP.GT.AND P5, PT, R4, 0x71, !P4 ;  /* 0x000000710400780c */ /* 0x000fc800067a4270 */
[----:B------:R-:W-:-:S04]  /*2cf0*/  ISETP.LT.OR P5, PT, R0, 0x72, P5 ;  /* 0x000000720000780c */ /* 0x000fc80002fa1670 */
[----:B------:R-:W-:Y:S02]  /*2d00*/  FSEL R81, R81, -INF , !P5 ;  /* 0xff80000051517808 */ /* 0x000fe40006800000 */
[----:B------:R-:W-:-:S04]  /*2d10*/  ISETP.GE.AND P5, PT, R20, 0x79, PT ;  /* 0x000000791400780c */ /* 0x000fc80003fa6270 */
[----:B------:R-:W-:-:S04]  /*2d20*/  ISETP.GT.AND P6, PT, R4, 0x78, !P5 ;  /* 0x000000780400780c */ /* 0x000fc80006fc4270 */
[----:B------:R-:W-:-:S04]  /*2d30*/  ISETP.LT.OR P6, PT, R0, 0x79, P6 ;  /* 0x000000790000780c */ /* 0x000fc800037c1670 */
[----:B------:R-:W-:Y:S02]  /*2d40*/  FSEL R84, R84, -INF , !P6 ;  /* 0xff80000054547808 */ /* 0x000fe40007000000 */
[----:B------:R-:W-:-:S13]  /*2d50*/  ISETP.GE.AND P6, PT, R20, 0x1, PT ;  /* 0x000000011400780c */ /* 0x000fda0003fc6270 */
[----:B------:R-:W-:Y:S02]  /*2d60*/  @P6 LOP3.LUT R16, R16, 0x2, RZ, 0xfc, !PT ;  /* 0x0000000210106812 */ /* 0x000fe400078efcff */
[----:B------:R-:W-:Y:S02]  /*2d70*/  ISETP.GT.AND P6, PT, R4, RZ, !P6 ;  /* 0x000000ff0400720c */ /* 0x000fe400077c4270 */
[----:B------:R-:W-:Y:S02]  /*2d80*/  LOP3.LUT R16, R16, 0xfffffffe, RZ, 0xc0, !PT ;  /* 0xfffffffe10107812 */ /* 0x000fe400078ec0ff */
[----:B------:R-:W-:-:S04]  /*2d90*/  ISETP.LT.OR P6, PT, R0, 0x1, P6 ;  /* 0x000000010000780c */ /* 0x000fc800037c1670 */
[----:B------:R-:W-:Y:S02]  /*2da0*/  FSEL R13, R24, -INF , !P6 ;  /* 0xff800000180d7808 */ /* 0x000fe40007000000 */
[----:B------:R-:W-:-:S13]  /*2db0*/  ISETP.GE.AND P6, PT, R20, 0x7a, PT ;  /* 0x0000007a1400780c */ /* 0x000fda0003fc6270 */
[----:B------:R-:W-:Y:S02]  /*2dc0*/  @P6 LOP3.LUT R16, R16, 0x1, RZ, 0xfc, !PT ;  /* 0x0000000110106812 */ /* 0x000fe400078efcff */
[----:B------:R-:W-:-:S04]  /*2dd0*/  ISETP.GT.AND P6, PT, R4, 0x79, !P6 ;  /* 0x000000790400780c */ /* 0x000fc800077c4270 */
[----:B------:R-:W-:Y:S02]  /*2de0*/  ISETP.LT.OR P6, PT, R0, 0x7a, P6 ;  /* 0x0000007a0000780c */ /* 0x000fe400037c1670 */
[----:B------:R-:W0:Y:S02]  /*2df0*/  SHFL.IDX PT, R0, R6, 0x1, 0x1c1f ;  /* 0x003c1f0006007f89 */ /* 0x000e2400000e0000 */
[----:B------:R-:W-:Y:S02]  /*2e00*/  FSEL R85, R85, -INF , !P6 ;  /* 0xff80000055557808 */ /* 0x000fe40007000000 */
[----:B------:R-:W-:Y:S02]  /*2e10*/  PLOP3.LUT P6, PT, PT, PT, UP0, 0x40, 0x0 ;  /* 0x000000000000781c */ /* 0x000fe40003fce808 */
[----:B0-----:R-:W-:Y:S01]  /*2e20*/  VIADDMNMX R4, R0, R22, R15, PT ;  /* 0x0000001600047246 */ /* 0x001fe2000380010f */
[----:B------:R-:W-:-:S10]  /*2e30*/  IMAD.IADD R5, R21, 0x1, R0 ;  /* 0x0000000115057824 */ /* 0x000fd400078e0200 */
[----:B------:R-:W-:Y:S05]  /*2e40*/  @P6 BRA `(.L_x_861) ;  /* 0x0000000000646947 */ /* 0x000fea0003800000 */
        /* <DEDUP_REMOVED lines=14> */
.L_x_863:
[----:B------:R-:W-:Y:S02]  /*2f30*/  ULDC UR4, c[0x0][0x9e4] ;  /* 0x0002790000047ab9 */ /* 0x000fe40000000800 */
[----:B------:R-:W-:-:S05]  /*2f40*/  IMAD.U32 R21, RZ, RZ, UR4 ;  /* 0x00000004ff157e24 */ /* 0x000fca000f8e00ff */
[----:B------:R-:W-:-:S13]  /*2f50*/  ISETP.NE.AND P6, PT, R21, 0x1, PT ;  /* 0x000000011500780c */ /* 0x000fda0003fc5270 */
[----:B------:R-:W0:Y:S02]  /*2f60*/  @P6 LDC.64 R22, c[0x0][0x9e8] ;  /* 0x00027a00ff166b82 */ /* 0x000e240000000a00 */
[----:B0-----:R-:W-:-:S05]  /*2f70*/  @P6 IMAD.HI.U32 R0, R15, R22, RZ ;  /* 0x000000160f006227 */ /* 0x001fca00078e00ff */
[----:B------:R-:W-:-:S07]  /*2f80*/  @P6 SHF.R.U32.HI R15, RZ, R23, R0 ;  /* 0x00000017ff0f6219 */ /* 0x000fce0000011600 */
.L_x_864:
[----:B------:R-:W-:Y:S05]  /*2f90*/  BSYNC B0 ;  /* 0x0000000000007941 */ /* 0x000fea0003800000 */
.L_x_862:
[----:B------:R-:W-:-:S04]  /*2fa0*/  IMAD R0, R15, R21, -R14 ;  /* 0x000000150f007224 */ /* 0x000fc800078e0a0e */
[----:B------:R-:W-:-:S05]  /*2fb0*/  IMAD R0, R9, -0x2, R0 ;  /* 0xfffffffe09007824 */ /* 0x000fca00078e0200 */
[----:B------:R-:W-:Y:S02]  /*2fc0*/  VIADDMNMX R4, R0, R21, R4, PT ;  /* 0x0000001500047246 */ /* 0x000fe40003800104 */
[----:B------:R-:W-:-:S07]  /*2fd0*/  VIMNMX R5, R5, R0, !PT ;  /* 0x0000000005057248 */ /* 0x000fce0007fe0100 */
.L_x_861:
[----:B------:R-:W-:Y:S01]  /*2fe0*/  ISETP.GT.AND P1, PT, R5, 0x1, !P1 ;  /* 0x000000010500780c */ /* 0x000fe20004f24270 */
[----:B------:R-:W-:Y:S01]  /*2ff0*/  ULDC UR11, c[0x0][0x988] ;  /* 0x00026200000b7ab9 */ /* 0x000fe20000000800 */
[----:B------:R-:W-:Y:S01]  /*3000*/  LOP3.LUT P6, RZ, R16, 0x4, RZ, 0xc0, !PT ;  /* 0x0000000410ff7812 */ /* 0x000fe200078cc0ff */
[----:B------:R-:W-:Y:S01]  /*3010*/  UISETP.NE.AND UP0, UPT, UR39, URZ, UPT ;  /* 0x0000003f2700728c */ /* 0x000fe2000bf05270 */
[----:B------:R-:W-:Y:S02]  /*3020*/  ISETP.LT.OR P1, PT, R4, 0x2, P1 ;  /* 0x000000020400780c */ /* 0x000fe40000f21670 */
[----:B------:R-:W-:Y:S02]  /*3030*/  FMNMX.FTZ R15, R13, R25, !PT ;  /* 0x000000190d0f7209 */ /* 0x000fe40007810000 */
[----:B------:R-:W-:Y:S02]  /*3040*/  FSEL R27, R27, -INF , !P1 ;  /* 0xff8000001b1b7808 */ /* 0x000fe40004800000 */
[----:B------:R-:W-:-:S02]  /*3050*/  ISETP.GT.AND P1, PT, R5, 0x9, !P6 ;  /* 0x000000090500780c */ /* 0x000fc40007724270 */
[----:B------:R-:W-:Y:S02]  /*3060*/  FMNMX.FTZ R0, R28, R15, !PT ;  /* 0x0000000f1c007209 */ /* 0x000fe40007810000 */
[----:B------:R-:W-:Y:S02]  /*3070*/  ISETP.LT.OR P1, PT, R4, 0xa, P1 ;  /* 0x0000000a0400780c */ /* 0x000fe40000f21670 */
[----:B------:R-:W-:Y:S02]  /*3080*/  FMNMX.FTZ R15, R29, R0, !PT ;  /* 0x000000001d0f7209 */ /* 0x000fe40007810000 */
[----:B------:R-:W-:Y:S02]  /*3090*/  FSEL R31, R31, -INF , !P1 ;  /* 0xff8000001f1f7808 */ /* 0x000fe40004800000 */
[----:B------:R-:W-:Y:S02]  /*30a0*/  LOP3.LUT P1, RZ, R16, 0x8, RZ, 0xc0, !PT ;  /* 0x0000000810ff7812 */ /* 0x000fe4000782c0ff */
[----:B------:R-:W-:-:S02]  /*30b0*/  FMNMX.FTZ R0, R32, R15, !PT ;  /* 0x0000000f20007209 */ /* 0x000fc40007810000 */
[----:B------:R-:W-:Y:S02]  /*30c0*/  ISETP.GT.AND P1, PT, R5, 0x10, !P1 ;  /* 0x000000100500780c */ /* 0x000fe40004f24270 */
[----:B------:R-:W-:Y:S02]  /*30d0*/  FMNMX.FTZ R15, R33, R0, !PT ;  /* 0x00000000210f7209 */ /* 0x000fe40007810000 */
[----:B------:R-:W-:Y:S02]  /*30e0*/  ISETP.LT.OR P1, PT, R4, 0x11, P1 ;  /* 0x000000110400780c */ /* 0x000fe40000f21670 */
[----:B------:R-:W-:Y:S02]  /*30f0*/  ISETP.GT.AND P2, PT, R5, 0x8, !P2 ;  /* 0x000000080500780c */ /* 0x000fe40005744270 */
[----:B------:R-:W-:Y:S02]  /*3100*/  FSEL R34, R34, -INF , !P1 ;  /* 0xff80000022227808 */ /* 0x000fe40004800000 */
[----:B------:R-:W-:-:S02]  /*3110*/  LOP3.LUT P1, RZ, R16, 0x10, RZ, 0xc0, !PT ;  /* 0x0000001010ff7812 */ /* 0x000fc4000782c0ff */
[----:B------:R-:W-:Y:S02]  /*3120*/  FMNMX.FTZ R0, R36, R15, !PT ;  /* 0x0000000f24007209 */ /* 0x000fe40007810000 */
[----:B------:R-:W-:Y:S02]  /*3130*/  ISETP.GT.AND P1, PT, R5, 0x11, !P1 ;  /* 0x000000110500780c */ /* 0x000fe40004f24270 */
[C---:B------:R-:W-:Y:S02]  /*3140*/  ISETP.LT.OR P2, PT, R4.reuse, 0x9, P2 ;  /* 0x000000090400780c */ /* 0x040fe40001741670 */
[----:B------:R-:W-:Y:S02]  /*3150*/  ISETP.LT.OR P1, PT, R4, 0x12, P1 ;  /* 0x000000120400780c */ /* 0x000fe40000f21670 */
[----:B------:R-:W-:Y:S02]  /*3160*/  FMNMX.FTZ R15, R37, R0, !PT ;  /* 0x00000000250f7209 */ /* 0x000fe40007810000 */
[----:B------:R-:W-:-:S02]  /*3170*/  FSEL R35, R35, -INF , !P1 ;  /* 0xff80000023237808 */ /* 0x000fc40004800000 */
[----:B------:R-:W-:Y:S02]  /*3180*/  LOP3.LUT P1, RZ, R16, 0x2000000, RZ, 0xc0, !PT ;  /* 0x0200000010ff7812 */ /* 0x000fe4000782c0ff */
[----:B------:R-:W-:Y:S02]  /*3190*/  FSEL R30, R30, -INF , !P2 ;  /* 0xff8000001e1e7808 */ /* 0x000fe40005000000 */
[----:B------:R-:W-:Y:S02]  /*31a0*/  ISETP.GT.AND P1, PT, R5, 0x18, !P1 ;  /* 0x000000180500780c */ /* 0x000fe40004f24270 */
[----:B------:R-:W-:Y:S02]  /*31b0*/  LOP3.LUT P2, RZ, R16, 0x40000, RZ, 0xc0, !PT ;  /* 0x0004000010ff7812 */ /* 0x000fe4000784c0ff */
[----:B------:R-:W-:Y:S02]  /*31c0*/  ISETP.LT.OR P1, PT, R4, 0x19, P1 ;  /* 0x000000190400780c */ /* 0x000fe40000f21670 */
[----:B------:R-:W-:-:S02]  /*31d0*/  FMNMX.FTZ R0, R40, R15, !PT ;  /* 0x0000000f28007209 */ /* 0x000fc40007810000 */
[----:B------:R-:W-:Y:S02]  /*31e0*/  FSEL R38, R38, -INF , !P1 ;  /* 0xff80000026267808 */ /* 0x000fe40004800000 */
[C---:B------:R-:W-:Y:S02]  /*31f0*/  LOP3.LUT P1, RZ, R16.reuse, 0x1000000, RZ, 0xc0, !PT ;  /* 0x0100000010ff7812 */ /* 0x040fe4000782c0ff */
[----:B------:R-:W-:Y:S02]  /*3200*/  FMNMX.FTZ R15, R41, R0, !PT ;  /* 0x00000000290f7209 */ /* 0x000fe40007810000 */
[----:B------:R-:W-:Y:S02]  /*3210*/  ISETP.GT.AND P1, PT, R5, 0x19, !P1 ;  /* 0x000000190500780c */ /* 0x000fe40004f24270 */
[----:B------:R-:W-:Y:S02]  /*3220*/  LOP3.LUT P6, RZ, R16, 0x20000, RZ, 0xc0, !PT ;  /* 0x0002000010ff7812 */ /* 0x000fe400078cc0ff */
[----:B------:R-:W-:-:S02]  /*3230*/  ISETP.LT.OR P1, PT, R4, 0x1a, P1 ;  /* 0x0000001a0400780c */ /* 0x000fc40000f21670 */
[----:B------:R-:W-:Y:S02]  /*3240*/  FMNMX.FTZ R0, R44, R15, !PT ;  /* 0x0000000f2c007209 */ /* 0x000fe40007810000 */
[----:B------:R-:W-:Y:S02]  /*3250*/  FSEL R39, R39, -INF , !P1 ;  /* 0xff80000027277808 */ /* 0x000fe40004800000 */
[----:B------:R-:W-:Y:S02]  /*3260*/  LOP3.LUT P1, RZ, R16, 0x800000, RZ, 0xc0, !PT ;  /* 0x0080000010ff7812 */ /* 0x000fe4000782c0ff */
[----:B------:R-:W-:Y:S02]  /*3270*/  FMNMX.FTZ R15, R45, R0, !PT ;  /* 0x000000002d0f7209 */ /* 0x000fe40007810000 */
[----:B------:R-:W-:Y:S02]  /*3280*/  ISETP.GT.AND P1, PT, R5, 0x20, !P1 ;  /* 0x000000200500780c */ /* 0x000fe40004f24270 */
[----:B------:R-:W-:-:S02]  /*3290*/  FMNMX.FTZ R0, R48, R15, !PT ;  /* 0x0000000f30007209 */ /* 0x000fc40007810000 */
[----:B------:R-:W-:Y:S02]  /*32a0*/  ISETP.LT.OR P1, PT, R4, 0x21, P1 ;  /* 0x000000210400780c */ /* 0x000fe40000f21670 */
[----:B------:R-:W-:Y:S02]  /*32b0*/  FMNMX.FTZ R15, R49, R0, !PT ;  /* 0x00000000310f7209 */ /* 0x000fe40007810000 */
[----:B------:R-:W-:Y:S02]  /*32c0*/  FSEL R42, R42, -INF , !P1 ;  /* 0xff8000002a2a7808 */ /* 0x000fe40004800000 */
[----:B------:R-:W-:Y:S02]  /*32d0*/  LOP3.LUT P1, RZ, R16, 0x400000, RZ, 0xc0, !PT ;  /* 0x0040000010ff7812 */ /* 0x000fe4000782c0ff */
[----:B------:R-:W-:Y:S02]  /*32e0*/  FMNMX.FTZ R0, R52, R15, !PT ;  /* 0x0000000f34007209 */ /* 0x000fe40007810000 */
        /* <DEDUP_REMOVED lines=10> */
[----:B------:R-:W-:Y:S02]  /*3390*/  FMNMX.FTZ R15, R61, R0, !PT ;  /* 0x000000003d0f7209 */ /* 0x000fe40007810000 */
[----:B------:R-:W-:Y:S02]  /*33a0*/  FSEL R46, R46, -INF , !P1 ;  /* 0xff8000002e2e7808 */ /* 0x000fe40004800000 */
[----:B------:R-:W-:-:S02]  /*33b0*/  LOP3.LUT P1, RZ, R16, 0x100000, RZ, 0xc0, !PT ;  /* 0x0010000010ff7812 */ /* 0x000fc4000782c0ff */
[----:B------:R-:W-:Y:S02]  /*33c0*/  FMNMX.FTZ R0, R64, R15, !PT ;  /* 0x0000000f40007209 */ /* 0x000fe40007810000 */
[----:B------:R-:W-:Y:S02]  /*33d0*/  ISETP.GT.AND P1, PT, R5, 0x29, !P1 ;  /* 0x000000290500780c */ /* 0x000fe40004f24270 */
[----:B------:R-:W-:Y:S02]  /*33e0*/  FMNMX.FTZ R15, R65, R0, !PT ;  /* 0x00000000410f7209 */ /* 0x000fe40007810000 */
[----:B------:R-:W-:Y:S02]  /*33f0*/  ISETP.LT.OR P1, PT, R4, 0x2a, P1 ;  /* 0x0000002a0400780c */ /* 0x000fe40000f21670 */
[----:B------:R-:W-:Y:S02]  /*3400*/  FMNMX.FTZ R0, R68, R15, !PT ;  /* 0x0000000f44007209 */ /* 0x000fe40007810000 */
[----:B------:R-:W-:-:S02]  /*3410*/  FSEL R47, R47, -INF , !P1 ;  /* 0xff8000002f2f7808 */ /* 0x000fc40004800000 */
[----:B------:R-:W-:Y:S02]  /*3420*/  LOP3.LUT P1, RZ, R16, 0x80000, RZ, 0xc0, !PT ;  /* 0x0008000010ff7812 */ /* 0x000fe4000782c0ff */
[----:B------:R-:W-:Y:S02]  /*3430*/  FMNMX.FTZ R15, R69, R0, !PT ;  /* 0x00000000450f7209 */ /* 0x000fe40007810000 */
[----:B------:R-:W-:Y:S02]  /*3440*/  ISETP.GT.AND P1, PT, R5, 0x30, !P1 ;  /* 0x000000300500780c */ /* 0x000fe40004f24270 */
[----:B------:R-:W-:Y:S02]  /*3450*/  FMNMX.FTZ R0, R72, R15, !PT ;  /* 0x0000000f48007209 */ /* 0x000fe40007810000 */
[----:B------:R-:W-:Y:S02]  /*3460*/  ISETP.LT.OR P1, PT, R4, 0x31, P1 ;  /* 0x000000310400780c */ /* 0x000fe40000f21670 */
[----:B------:R-:W-:-:S02]  /*3470*/  FMNMX.FTZ R15, R73, R0, !PT ;  /* 0x00000000490f7209 */ /* 0x000fc40007810000 */
[----:B------:R-:W-:Y:S02]  /*3480*/  FSEL R50, R50, -INF , !P1 ;  /* 0xff80000032327808 */ /* 0x000fe40004800000 */
[----:B------:R-:W-:Y:S02]  /*3490*/  ISETP.GT.AND P1, PT, R5, 0x31, !P2 ;  /* 0x000000310500780c */ /* 0x000fe40005724270 */
[----:B------:R-:W-:Y:S02]  /*34a0*/  FMNMX.FTZ R0, R76, R15, !PT ;  /* 0x0000000f4c007209 */ /* 0x000fe40007810000 */
[----:B------:R-:W-:Y:S02]  /*34b0*/  ISETP.LT.OR P1, PT, R4, 0x32, P1 ;  /* 0x000000320400780c */ /* 0x000fe40000f21670 */
[----:B------:R-:W-:Y:S02]  /*34c0*/  FMNMX.FTZ R15, R77, R0, !PT ;  /* 0x000000004d0f7209 */ /* 0x000fe40007810000 */
[----:B------:R-:W-:-:S02]  /*34d0*/  FSEL R51, R51, -INF , !P1 ;  /* 0xff80000033337808 */ /* 0x000fc40004800000 */
        /* <DEDUP_REMOVED lines=10> */
[----:B------:R-:W-:Y:S01]  /*3580*/  LOP3.LUT P2, RZ, R16, 0x80, RZ, 0xc0, !PT ;  /* 0x0000008010ff7812 */ /* 0x000fe2000784c0ff */
[----:B------:R-:W0:Y:S01]  /*3590*/  SHFL.BFLY PT, R15, R6, 0x2, 0x1f ;  /* 0x0c401f00060f7f89 */ /* 0x000e2200000e0000 */
[----:B------:R-:W-:-:S02]  /*35a0*/  FSEL R55, R55, -INF , !P1 ;  /* 0xff80000037377808 */ /* 0x000fc40004800000 */
[C---:B------:R-:W-:Y:S02]  /*35b0*/  LOP3.LUT P1, RZ, R16.reuse, 0x8000, RZ, 0xc0, !PT ;  /* 0x0000800010ff7812 */ /* 0x040fe4000782c0ff */
[----:B------:R-:W-:Y:S02]  /*35c0*/  LOP3.LUT P6, RZ, R16, 0x40, RZ, 0xc0, !PT ;  /* 0x0000004010ff7812 */ /* 0x000fe400078cc0ff */
[C---:B------:R-:W-:Y:S02]  /*35d0*/  ISETP.GT.AND P1, PT, R5.reuse, 0x40, !P1 ;  /* 0x000000400500780c */ /* 0x040fe40004f24270 */
[C---:B------:R-:W-:Y:S02]  /*35e0*/  ISETP.GT.AND P3, PT, R5.reuse, 0x70, !P3 ;  /* 0x000000700500780c */ /* 0x040fe40005f64270 */
[----:B------:R-:W-:Y:S02]  /*35f0*/  ISETP.LT.OR P1, PT, R4, 0x41, P1 ;  /* 0x000000410400780c */ /* 0x000fe40000f21670 */
[----:B------:R-:W-:-:S02]  /*3600*/  ISETP.GT.AND P4, PT, R5, 0x71, !P4 ;  /* 0x000000710500780c */ /* 0x000fc40006784270 */
[----:B------:R-:W-:Y:S02]  /*3610*/  FSEL R58, R58, -INF , !P1 ;  /* 0xff8000003a3a7808 */ /* 0x000fe40004800000 */
[----:B------:R-:W-:Y:S02]  /*3620*/  LOP3.LUT P1, RZ, R16, 0x4000, RZ, 0xc0, !PT ;  /* 0x0000400010ff7812 */ /* 0x000fe4000782c0ff */
[C---:B------:R-:W-:Y:S02]  /*3630*/  ISETP.LT.OR P3, PT, R4.reuse, 0x71, P3 ;  /* 0x000000710400780c */ /* 0x040fe40001f61670 */
[C---:B------:R-:W-:Y:S02]  /*3640*/  ISETP.GT.AND P1, PT, R5.reuse, 0x41, !P1 ;  /* 0x000000410500780c */ /* 0x040fe40004f24270 */
[----:B------:R-:W-:Y:S02]  /*3650*/  ISETP.GT.AND P5, PT, R5, 0x78, !P5 ;  /* 0x000000780500780c */ /* 0x000fe40006fa4270 */
[----:B------:R-:W-:-:S02]  /*3660*/  ISETP.LT.OR P1, PT, R4, 0x42, P1 ;  /* 0x000000420400780c */ /* 0x000fc40000f21670 */
[----:B0-----:R-:W-:Y:S02]  /*3670*/  FMNMX.FTZ R15, R6, R15, !PT ;  /* 0x0000000f060f7209 */ /* 0x001fe40007810000 */
[----:B------:R-:W-:Y:S02]  /*3680*/  FSEL R59, R59, -INF , !P1 ;  /* 0xff8000003b3b7808 */ /* 0x000fe40004800000 */
[----:B------:R-:W-:Y:S01]  /*3690*/  LOP3.LUT P1, RZ, R16, 0x2000, RZ, 0xc0, !PT ;  /* 0x0000200010ff7812 */ /* 0x000fe2000782c0ff */
[----:B------:R-:W0:Y:S01]  /*36a0*/  SHFL.BFLY PT, R0, R15, 0x1, 0x1f ;  /* 0x0c201f000f007f89 */ /* 0x000e2200000e0000 */
[----:B------:R-:W-:Y:S02]  /*36b0*/  ISETP.LT.OR P4, PT, R4, 0x72, P4 ;  /* 0x000000720400780c */ /* 0x000fe40002781670 */
[----:B------:R-:W-:Y:S02]  /*36c0*/  ISETP.GT.AND P1, PT, R5, 0x48, !P1 ;  /* 0x000000480500780c */ /* 0x000fe40004f24270 */
[----:B------:R-:W-:-:S02]  /*36d0*/  FSEL R82, R82, -INF , !P3 ;  /* 0xff80000052527808 */ /* 0x000fc40005800000 */
[C---:B------:R-:W-:Y:S02]  /*36e0*/  ISETP.LT.OR P1, PT, R4.reuse, 0x49, P1 ;  /* 0x000000490400780c */ /* 0x040fe40000f21670 */
[----:B------:R-:W-:Y:S02]  /*36f0*/  ISETP.LT.OR P5, PT, R4, 0x79, P5 ;  /* 0x000000790400780c */ /* 0x000fe40002fa1670 */
[----:B------:R-:W-:Y:S02]  /*3700*/  FSEL R62, R62, -INF , !P1 ;  /* 0xff8000003e3e7808 */ /* 0x000fe40004800000 */
[----:B------:R-:W-:Y:S02]  /*3710*/  LOP3.LUT P1, RZ, R16, 0x1000, RZ, 0xc0, !PT ;  /* 0x0000100010ff7812 */ /* 0x000fe4000782c0ff */
[----:B------:R-:W-:Y:S02]  /*3720*/  FSEL R83, R83, -INF , !P4 ;  /* 0xff80000053537808 */ /* 0x000fe40006000000 */
[----:B------:R-:W-:-:S02]  /*3730*/  ISETP.GT.AND P1, PT, R5, 0x49, !P1 ;  /* 0x000000490500780c */ /* 0x000fc40004f24270 */
[----:B------:R-:W-:Y:S02]  /*3740*/  FSEL R86, R86, -INF , !P5 ;  /* 0xff80000056567808 */ /* 0x000fe40006800000 */
[----:B------:R-:W-:Y:S02]  /*3750*/  ISETP.LT.OR P1, PT, R4, 0x4a, P1 ;  /* 0x0000004a0400780c */ /* 0x000fe40000f21670 */
[----:B------:R-:W-:Y:S02]  /*3760*/  LEA R2, R2, UR38, 0x1 ;  /* 0x0000002602027c11 */ /* 0x000fe4000f8e08ff */
[----:B------:R-:W-:Y:S02]  /*3770*/  FSEL R63, R63, -INF , !P1 ;  /* 0xff8000003f3f7808 */ /* 0x000fe40004800000 */
[----:B------:R-:W-:Y:S02]  /*3780*/  LOP3.LUT P1, RZ, R16, 0x800, RZ, 0xc0, !PT ;  /* 0x0000080010ff7812 */ /* 0x000fe4000782c0ff */
[----:B0-----:R-:W-:-:S02]  /*3790*/  FMNMX.FTZ R0, R15, R0, !PT ;  /* 0x000000000f007209 */ /* 0x001fc40007810000 */
[----:B------:R-:W-:Y:S02]  /*37a0*/  ISETP.GT.AND P1, PT, R5, 0x50, !P1 ;  /* 0x000000500500780c */ /* 0x000fe40004f24270 */
[----:B------:R-:W-:Y:S01]  /*37b0*/  R2UR UR10, R19 ;  /* 0x00000000130a72ca */ /* 0x000fe200000e0000 */
[----:B------:R-:W-:Y:S01]  /*37c0*/  FMUL.FTZ R14, R0, UR11 ;  /* 0x0000000b000e7c20 */ /* 0x000fe20008410000 */
[----:B------:R-:W-:Y:S02]  /*37d0*/  ISETP.LT.OR P1, PT, R4, 0x51, P1 ;  /* 0x000000510400780c */ /* 0x000fe40000f21670 */
[----:B------:R-:W-:Y:S02]  /*37e0*/  R2UR UR4, R143 ;  /* 0x000000008f0472ca */ /* 0x000fe400000e0000 */
[----:B------:R-:W-:Y:S02]  /*37f0*/  FSEL R66, R66, -INF , !P1 ;  /* 0xff80000042427808 */ /* 0x000fe40004800000 */
[----:B------:R-:W-:-:S04]  /*3800*/  LOP3.LUT P1, RZ, R16, 0x400, RZ, 0xc0, !PT ;  /* 0x0000040010ff7812 */ /* 0x000fc8000782c0ff */
[----:B------:R-:W-:-:S04]  /*3810*/  ISETP.GT.AND P1, PT, R5, 0x51, !P1 ;  /* 0x000000510500780c */ /* 0x000fc80004f24270 */
[----:B------:R-:W-:Y:S01]  /*3820*/  ISETP.LT.OR P1, PT, R4, 0x52, P1 ;  /* 0x000000520400780c */ /* 0x000fe20000f21670 */
[----:B------:R-:W-:-:S03]  /*3830*/  UISETP.NE.AND UP1, UPT, UR4, URZ, UPT ;  /* 0x0000003f0400728c */ /* 0x000fc6000bf25270 */
[----:B------:R-:W-:Y:S02]  /*3840*/  FSEL R67, R67, -INF , !P1 ;  /* 0xff80000043437808 */ /* 0x000fe40004800000 */
[----:B------:R-:W-:-:S04]  /*3850*/  LOP3.LUT P1, RZ, R16, 0x200, RZ, 0xc0, !PT ;  /* 0x0000020010ff7812 */ /* 0x000fc8000782c0ff */
[----:B------:R-:W-:Y:S02]  /*3860*/  ISETP.GT.AND P1, PT, R5, 0x58, !P1 ;  /* 0x000000580500780c */ /* 0x000fe40004f24270 */
[----:B------:R-:W-:Y:S01]  /*3870*/  @UP1 ULDC UR4, c[0x0][0x44c] ;  /* 0x0001130000041ab9 */ /* 0x000fe20000000800 */
[----:B------:R-:W-:Y:S01]  /*3880*/  @UP1 ULDC UR14, c[0x0][0x450] ;  /* 0x00011400000e1ab9 */ /* 0x000fe20000000800 */
[----:B------:R-:W-:Y:S01]  /*3890*/  ISETP.LT.OR P1, PT, R4, 0x59, P1 ;  /* 0x000000590400780c */ /* 0x000fe20000f21670 */
[----:B------:R-:W-:-:S03]  /*38a0*/  UIMAD.WIDE.U32 UR4, UR40, UR4, URZ ;  /* 0x00000004280472a5 */ /* 0x000fc6000f8e003f */
[----:B------:R-:W-:Y:S01]  /*38b0*/  FSEL R70, R70, -INF , !P1 ;  /* 0xff80000046467808 */ /* 0x000fe20004800000 */
[----:B------:R-:W-:Y:S01]  /*38c0*/  @UP1 USHF.R.U32.HI UR40, URZ, UR14, UR5 ;  /* 0x0000000e3f281299 */ /* 0x000fe20008011605 */
[----:B------:R-:W-:-:S03]  /*38d0*/  LOP3.LUT P1, RZ, R16, 0x100, RZ, 0xc0, !PT ;  /* 0x0000010010ff7812 */ /* 0x000fc6000782c0ff */
[----:B------:R-:W-:Y:S01]  /*38e0*/  UIADD3 UR40, UR10, UR40, URZ ;  /* 0x000000280a287290 */ /* 0x000fe2000fffe03f */
[----:B------:R-:W-:-:S03]  /*38f0*/  ISETP.GT.AND P1, PT, R5, 0x59, !P1 ;  /* 0x000000590500780c */ /* 0x000fc60004f24270 */
[----:B------:R-:W-:Y:S01]  /*3900*/  UIADD3 UR6, UR40, UR6, URZ ;  /* 0x0000000628067290 */ /* 0x000fe2000fffe03f */
[----:B------:R-:W-:-:S04]  /*3910*/  ISETP.LT.OR P1, PT, R4, 0x5a, P1 ;  /* 0x0000005a0400780c */ /* 0x000fc80000f21670 */
[----:B------:R-:W-:Y:S02]  /*3920*/  FSEL R71, R71, -INF , !P1 ;  /* 0xff80000047477808 */ /* 0x000fe40004800000 */
[C---:B------:R-:W-:Y:S02]  /*3930*/  ISETP.GT.AND P1, PT, R5.reuse, 0x60, !P2 ;  /* 0x000000600500780c */ /* 0x040fe40005724270 */
[----:B------:R-:W-:Y:S02]  /*3940*/  LOP3.LUT P2, RZ, R16, 0x20, RZ, 0xc0, !PT ;  /* 0x0000002010ff7812 */ /* 0x000fe4000784c0ff */
[----:B------:R-:W-:Y:S02]  /*3950*/  ISETP.LT.OR P1, PT, R4, 0x61, P1 ;  /* 0x000000610400780c */ /* 0x000fe40000f21670 */
[----:B------:R-:W-:Y:S02]  /*3960*/  ISETP.GT.AND P2, PT, R5, 0x69, !P2 ;  /* 0x000000690500780c */ /* 0x000fe40005744270 */
[----:B------:R-:W-:-:S02]  /*3970*/  FSEL R74, R74, -INF , !P1 ;  /* 0xff8000004a4a7808 */ /* 0x000fc40004800000 */
[----:B------:R-:W-:Y:S02]  /*3980*/  ISETP.GT.AND P1, PT, R5, 0x61, !P6 ;  /* 0x000000610500780c */ /* 0x000fe40007724270 */
[----:B------:R-:W-:Y:S02]  /*3990*/  LOP3.LUT P6, RZ, R16, 0x2, RZ, 0xc0, !PT ;  /* 0x0000000210ff7812 */ /* 0x000fe400078cc0ff */
[C---:B------:R-:W-:Y:S02]  /*39a0*/  ISETP.LT.OR P1, PT, R4.reuse, 0x62, P1 ;  /* 0x000000620400780c */ /* 0x040fe40000f21670 */
[----:B------:R-:W-:Y:S02]  /*39b0*/  ISETP.LT.OR P2, PT, R4, 0x6a, P2 ;  /* 0x0000006a0400780c */ /* 0x000fe40001741670 */
[----:B------:R-:W-:Y:S02]  /*39c0*/  FSEL R75, R75, -INF , !P1 ;  /* 0xff8000004b4b7808 */ /* 0x000fe40004800000 */
[----:B------:R-:W-:-:S02]  /*39d0*/  FSETP.NEU.FTZ.AND P1, PT, R0, -INF , PT ;  /* 0xff8000000000780b */ /* 0x000fc40003f3d000 */
[----:B------:R-:W-:Y:S02]  /*39e0*/  FSEL R79, R79, -INF , !P2 ;  /* 0xff8000004f4f7808 */ /* 0x000fe40005000000 */
[----:B------:R-:W-:Y:S02]  /*39f0*/  FSEL R14, R14, RZ, P1 ;  /* 0x000000ff0e0e7208 */ /* 0x000fe40000800000 */
[----:B------:R-:W-:Y:S02]  /*3a00*/  ISETP.GT.AND P1, PT, R5, RZ, !P6 ;  /* 0x000000ff0500720c */ /* 0x000fe40007724270 */
[----:B------:R-:W-:Y:S01]  /*3a10*/  LOP3.LUT P6, RZ, R16, 0x1, RZ, 0xc0, !PT ;  /* 0x0000000110ff7812 */ /* 0x000fe200078cc0ff */
[--C-:B------:R-:W-:Y:S01]  /*3a20*/  FFMA.FTZ R20, R13, UR11, -R14.reuse ;  /* 0x0000000b0d147c23 */ /* 0x100fe2000801080e */
[----:B------:R-:W-:Y:S01]  /*3a30*/  ISETP.LT.OR P1, PT, R4, 0x1, P1 ;  /* 0x000000010400780c */ /* 0x000fe20000f21670 */
[--C-:B------:R-:W-:Y:S01]  /*3a40*/  FFMA.FTZ R24, R32, UR11, -R14.reuse ;  /* 0x0000000b20187c23 */ /* 0x100fe2000801080e */
[--C-:B------:R-:W-:Y:S01]  /*3a50*/  FFMA.FTZ R22, R28, UR11, -R14.reuse ;  /* 0x0000000b1c167c23 */ /* 0x100fe2000801080e */
[--C-:B------:R-:W-:Y:S01]  /*3a60*/  FFMA.FTZ R28, R40, UR11, -R14.reuse ;  /* 0x0000000b281c7c23 */ /* 0x100fe2000801080e */
[----:B------:R-:W-:Y:S01]  /*3a70*/  FSEL R12, R26, -INF , !P1 ;  /* 0xff8000001a0c7808 */ /* 0x000fe20004800000 */
[--C-:B------:R-:W-:Y:S01]  /*3a80*/  FFMA.FTZ R26, R36, UR11, -R14.reuse ;  /* 0x0000000b241a7c23 */ /* 0x100fe2000801080e */
[----:B------:R-:W-:Y:S01]  /*3a90*/  LOP3.LUT P1, RZ, R16, 0x4000000, RZ, 0xc0, !PT ;  /* 0x0400000010ff7812 */ /* 0x000fe2000782c0ff */
[--C-:B------:R-:W-:Y:S01]  /*3aa0*/  FFMA.FTZ R33, R33, UR11, -R14.reuse ;  /* 0x0000000b21217c23 */ /* 0x100fe2000801080e */
[----:B------:R-:W-:Y:S01]  /*3ab0*/  FMNMX.FTZ R13, R12, R27, !PT ;  /* 0x0000001b0c0d7209 */ /* 0x000fe20007810000 */
[--C-:B------:R-:W-:Y:S01]  /*3ac0*/  FFMA.FTZ R21, R25, UR11, -R14.reuse ;  /* 0x0000000b19157c23 */ /* 0x100fe2000801080e */
[----:B------:R-:W-:Y:S01]  /*3ad0*/  ISETP.GT.AND P1, PT, R5, 0x68, !P1 ;  /* 0x000000680500780c */ /* 0x000fe20004f24270 */
[--C-:B------:R-:W-:Y:S01]  /*3ae0*/  FFMA.FTZ R23, R29, UR11, -R14.reuse ;  /* 0x0000000b1d177c23 */ /* 0x100fe2000801080e */
[----:B------:R-:W-:Y:S01]  /*3af0*/  FMNMX.FTZ R6, R30, R13, !PT ;  /* 0x0000000d1e067209 */ /* 0x000fe20007810000 */
[--C-:B------:R-:W-:Y:S01]  /*3b00*/  FFMA.FTZ R25, R37, UR11, -R14.reuse ;  /* 0x0000000b25197c23 */ /* 0x100fe2000801080e */
[----:B------:R-:W-:Y:S01]  /*3b10*/  ISETP.LT.OR P1, PT, R4, 0x69, P1 ;  /* 0x000000690400780c */ /* 0x000fe20000f21670 */
[--C-:B------:R-:W-:Y:S01]  /*3b20*/  FFMA.FTZ R29, R41, UR11, -R14.reuse ;  /* 0x0000000b291d7c23 */ /* 0x100fe2000801080e */
[----:B------:R-:W-:Y:S01]  /*3b30*/  FMNMX.FTZ R13, R31, R6, !PT ;  /* 0x000000061f0d7209 */ /* 0x000fe20007810000 */
[--C-:B------:R-:W-:Y:S01]  /*3b40*/  FFMA.FTZ R37, R49, UR11, -R14.reuse ;  /* 0x0000000b31257c23 */ /* 0x100fe2000801080e */
[----:B------:R-:W-:Y:S01]  /*3b50*/  FSEL R78, R78, -INF , !P1 ;  /* 0xff8000004e4e7808 */ /* 0x000fe20004800000 */
[--C-:B------:R-:W-:Y:S01]  /*3b60*/  FFMA.FTZ R41, R57, UR11, -R14.reuse ;  /* 0x0000000b39297c23 */ /* 0x100fe2000801080e */
[----:B------:R-:W-:Y:S01]  /*3b70*/  FMNMX.FTZ R6, R34, R13, !PT ;  /* 0x0000000d22067209 */ /* 0x000fe20007810000 */
[--C-:B------:R-:W-:Y:S01]  /*3b80*/  FFMA.FTZ R49, R65, UR11, -R14.reuse ;  /* 0x0000000b41317c23 */ /* 0x100fe2000801080e */
[----:B------:R-:W-:Y:S01]  /*3b90*/  ISETP.GT.AND P6, PT, R5, 0x79, !P6 ;  /* 0x000000790500780c */ /* 0x000fe200077c4270 */
[----:B------:R0:W-:Y:S01]  /*3ba0*/  MUFU.EX2 R13, R33 ;  /* 0x00000021000d7308 */ /* 0x0001e20000000800 */
        /* <DEDUP_REMOVED lines=9> */
[--C-:B0-----:R-:W-:Y:S01]  /*3c40*/  FFMA.FTZ R33, R45, UR11, -R14.reuse ;  /* 0x0000000b2d217c23 */ /* 0x101fe2000801080e */
[--C-:B------:R-:W-:Y:S01]  /*3c50*/  FFMA.FTZ R45, R61, UR11, -R14.reuse ;  /* 0x0000000b3d2d7c23 */ /* 0x100fe2000801080e */
[--C-:B------:R-:W-:Y:S01]  /*3c60*/  FFMA.FTZ R57, R77, UR11, -R14.reuse ;  /* 0x0000000b4d397c23 */ /* 0x100fe2000801080e */
[----:B------:R-:W-:Y:S01]  /*3c70*/  FMNMX.FTZ R6, R42, R15, !PT ;  /* 0x0000000f2a067209 */ /* 0x000fe20007810000 */
[--C-:B------:R-:W-:Y:S01]  /*3c80*/  FFMA.FTZ R61, R81, UR11, -R14.reuse ;  /* 0x0000000b513d7c23 */ /* 0x100fe2000801080e */
[----:B------:R-:W-:Y:S01]  /*3c90*/  FFMA.FTZ R69, R85, UR11, -R14 ;  /* 0x0000000b55457c23 */ /* 0x000fe2000801080e */
[----:B------:R-:W-:Y:S01]  /*3ca0*/  MUFU.EX2 R20, R20 ;  /* 0x0000001400147308 */ /* 0x000fe20000000800 */
[----:B------:R-:W-:-:S04]  /*3cb0*/  FMNMX.FTZ R15, R43, R6, !PT ;  /* 0x000000062b0f7209 */ /* 0x000fc80007810000 */
[----:B------:R-:W-:-:S03]  /*3cc0*/  FMNMX.FTZ R6, R46, R15, !PT ;  /* 0x0000000f2e067209 */ /* 0x000fc60007810000 */
[----:B------:R-:W0:Y:S01]  /*3cd0*/  MUFU.EX2 R21, R21 ;  /* 0x0000001500157308 */ /* 0x000e220000000800 */
[----:B------:R-:W-:-:S04]  /*3ce0*/  FMNMX.FTZ R15, R47, R6, !PT ;  /* 0x000000062f0f7209 */ /* 0x000fc80007810000 */
[----:B------:R-:W-:-:S03]  /*3cf0*/  FMNMX.FTZ R6, R50, R15, !PT ;  /* 0x0000000f32067209 */ /* 0x000fc60007810000 */
[----:B------:R-:W1:Y:S01]  /*3d00*/  MUFU.EX2 R22, R22 ;  /* 0x0000001600167308 */ /* 0x000e620000000800 */
[----:B------:R-:W-:Y:S01]  /*3d10*/  FMNMX.FTZ R15, R51, R6, !PT ;  /* 0x00000006330f7209 */ /* 0x000fe20007810000 */
[--C-:B------:R-:W-:Y:S01]  /*3d20*/  FFMA.FTZ R6, R44, UR11, -R14.reuse ;  /* 0x0000000b2c067c23 */ /* 0x100fe2000801080e */
[----:B------:R-:W-:Y:S02]  /*3d30*/  FFMA.FTZ R44, R68, UR11, -R14 ;  /* 0x0000000b442c7c23 */ /* 0x000fe4000801080e */
[----:B------:R-:W-:-:S03]  /*3d40*/  FMNMX.FTZ R16, R54, R15, !PT ;  /* 0x0000000f36107209 */ /* 0x000fc60007810000 */
[----:B------:R-:W2:Y:S01]  /*3d50*/  MUFU.EX2 R23, R23 ;  /* 0x0000001700177308 */ /* 0x000ea20000000800 */
[----:B------:R-:W-:-:S04]  /*3d60*/  FMNMX.FTZ R15, R55, R16, !PT ;  /* 0x00000010370f7209 */ /* 0x000fc80007810000 */
[----:B------:R-:W-:-:S03]  /*3d70*/  FMNMX.FTZ R16, R58, R15, !PT ;  /* 0x0000000f3a107209 */ /* 0x000fc60007810000 */
[----:B------:R-:W-:Y:S01]  /*3d80*/  MUFU.EX2 R24, R24 ;  /* 0x0000001800187308 */ /* 0x000fe20000000800 */
[----:B------:R-:W-:Y:S01]  /*3d90*/  FMNMX.FTZ R15, R59, R16, !PT ;  /* 0x000000103b0f7209 */ /* 0x000fe20007810000 */
[----:B------:R-:W-:-:S03]  /*3da0*/  FFMA.FTZ R16, R48, UR11, -R14 ;  /* 0x0000000b30107c23 */ /* 0x000fc6000801080e */
[----:B------:R-:W-:-:S03]  /*3db0*/  FMNMX.FTZ R32, R62, R15, !PT ;  /* 0x0000000f3e207209 */ /* 0x000fc60007810000 */
[----:B------:R-:W-:Y:S01]  /*3dc0*/  MUFU.EX2 R26, R26 ;  /* 0x0000001a001a7308 */ /* 0x000fe20000000800 */
[----:B------:R-:W-:-:S04]  /*3dd0*/  FMNMX.FTZ R15, R63, R32, !PT ;  /* 0x000000203f0f7209 */ /* 0x000fc80007810000 */
[----:B------:R-:W-:-:S03]  /*3de0*/  FMNMX.FTZ R32, R66, R15, !PT ;  /* 0x0000000f42207209 */ /* 0x000fc60007810000 */
[----:B------:R-:W-:Y:S01]  /*3df0*/  MUFU.EX2 R25, R25 ;  /* 0x0000001900197308 */ /* 0x000fe20000000800 */
[----:B------:R-:W-:Y:S01]  /*3e00*/  FMNMX.FTZ R15, R67, R32, !PT ;  /* 0x00000020430f7209 */ /* 0x000fe20007810000 */
[--C-:B------:R-:W-:Y:S01]  /*3e10*/  FFMA.FTZ R32, R52, UR11, -R14.reuse ;  /* 0x0000000b34207c23 */ /* 0x100fe2000801080e */
[----:B------:R-:W-:Y:S02]  /*3e20*/  FFMA.FTZ R52, R80, UR11, -R14 ;  /* 0x0000000b50347c23 */ /* 0x000fe4000801080e */
        /* <DEDUP_REMOVED lines=13> */
[----:B------:R-:W-:-:S04]  /*3f00*/  FMNMX.FTZ R15, R83, R40, !PT ;  /* 0x00000028530f7209 */ /* 0x000fc80007810000 */
[----:B------:R-:W-:-:S03]  /*3f10*/  FMNMX.FTZ R40, R86, R15, !PT ;  /* 0x0000000f56287209 */ /* 0x000fc60007810000 */
[----:B------:R-:W-:Y:S01]  /*3f20*/  MUFU.EX2 R16, R16 ;  /* 0x0000001000107308 */ /* 0x000fe20000000800 */
[----:B------:R-:W-:Y:S01]  /*3f30*/  FMNMX.FTZ R15, R87, R40, !PT ;  /* 0x00000028570f7209 */ /* 0x000fe20007810000 */
[----:B------:R-:W-:-:S04]  /*3f40*/  FFMA.FTZ R40, R64, UR11, -R14 ;  /* 0x0000000b40287c23 */ /* 0x000fc8000801080e */
[----:B------:R-:W3:Y:S02]  /*3f50*/  SHFL.BFLY PT, R48, R15, 0x2, 0x1f ;  /* 0x0c401f000f307f89 */ /* 0x000ee400000e0000 */
[----:B------:R-:W-:Y:S08]  /*3f60*/  MUFU.EX2 R37, R37 ;  /* 0x0000002500257308 */ /* 0x000ff00000000800 */
[----:B------:R-:W-:Y:S08]  /*3f70*/  MUFU.EX2 R32, R32 ;  /* 0x0000002000207308 */ /* 0x000ff00000000800 */
[----:B------:R-:W-:Y:S01]  /*3f80*/  MUFU.EX2 R5, R5 ;  /* 0x0000000500057308 */ /* 0x000fe20000000800 */
[----:B---3--:R-:W-:Y:S01]  /*3f90*/  FMNMX.FTZ R60, R15, R48, !PT ;  /* 0x000000300f3c7209 */ /* 0x008fe20007810000 */
[----:B------:R-:W-:-:S06]  /*3fa0*/  FFMA.FTZ R48, R76, UR11, -R14 ;  /* 0x0000000b4c307c23 */ /* 0x000fcc000801080e */
[----:B------:R-:W-:Y:S01]  /*3fb0*/  MUFU.EX2 R36, R36 ;  /* 0x0000002400247308 */ /* 0x000fe20000000800 */
[----:B------:R-:W3:Y:S07]  /*3fc0*/  SHFL.BFLY PT, R15, R60, 0x1, 0x1f ;  /* 0x0c201f003c0f7f89 */ /* 0x000eee00000e0000 */
[----:B------:R-:W-:Y:S08]  /*3fd0*/  MUFU.EX2 R41, R41 ;  /* 0x0000002900297308 */ /* 0x000ff00000000800 */
[----:B------:R-:W-:Y:S08]  /*3fe0*/  MUFU.EX2 R4, R4 ;  /* 0x0000000400047308 */ /* 0x000ff00000000800 */
[----:B------:R-:W-:Y:S01]  /*3ff0*/  MUFU.EX2 R45, R45 ;  /* 0x0000002d002d7308 */ /* 0x000fe20000000800 */
[----:B---3--:R-:W-:Y:S01]  /*4000*/  FMNMX.FTZ R15, R60, R15, !PT ;  /* 0x0000000f3c0f7209 */ /* 0x008fe20007810000 */
[----:B------:R-:W-:-:S03]  /*4010*/  FFMA.FTZ R60, R84, UR11, -R14 ;  /* 0x0000000b543c7c23 */ /* 0x000fc6000801080e */
[C---:B------:R-:W-:Y:S01]  /*4020*/  FSETP.NEU.FTZ.AND P1, PT, R15.reuse, -INF , PT ;  /* 0xff8000000f00780b */ /* 0x040fe20003f3d000 */
[----:B------:R-:W-:Y:S02]  /*4030*/  FMUL.FTZ R64, R15, UR11 ;  /* 0x0000000b0f407c20 */ /* 0x000fe40008410000 */
[----:B------:R-:W-:Y:S03]  /*4040*/  MUFU.EX2 R40, R40 ;  /* 0x0000002800287308 */ /* 0x000fe60000000800 */
[----:B------:R-:W-:Y:S02]  /*4050*/  FSEL R14, R64, RZ, P1 ;  /* 0x000000ff400e7208 */ /* 0x000fe40000800000 */
[----:B------:R-:W-:-:S03]  /*4060*/  PLOP3.LUT P1, PT, PT, PT, UP0, 0x40, 0x0 ;  /* 0x000000000000781c */ /* 0x000fc60003f2e808 */
        /* <DEDUP_REMOVED lines=15> */
[----:B0-----:R-:W-:Y:S01]  /*4160*/  FADD.FTZ R55, R20, R21 ;  /* 0x0000001514377221 */ /* 0x001fe20000010000 */
[----:B------:R1:W0:Y:S01]  /*4170*/  MUFU.EX2 R73, R68 ;  /* 0x0000004400497308 */ /* 0x0002220000000800 */
[----:B------:R-:W-:Y:S01]  /*4180*/  F2FP.F16.F32.PACK_AB R20, R21, R20 ;  /* 0x000000141514723e */ /* 0x000fe200000000ff */
[--C-:B------:R-:W-:Y:S01]  /*4190*/  FFMA.FTZ R27, R35, UR11, -R14.reuse ;  /* 0x0000000b231b7c23 */ /* 0x100fe2000801080e */
[--C-:B------:R-:W-:Y:S01]  /*41a0*/  FFMA.FTZ R31, R38, UR11, -R14.reuse ;  /* 0x0000000b261f7c23 */ /* 0x100fe2000801080e */
[--C-:B------:R-:W-:Y:S01]  /*41b0*/  FFMA.FTZ R35, R58, UR11, -R14.reuse ;  /* 0x0000000b3a237c23 */ /* 0x100fe2000801080e */
[--C-:B------:R-:W-:Y:S01]  /*41c0*/  FFMA.FTZ R58, R63, UR11, -R14.reuse ;  /* 0x0000000b3f3a7c23 */ /* 0x100fe2000801080e */
[--C-:B------:R-:W-:Y:S01]  /*41d0*/  FFMA.FTZ R38, R42, UR11, -R14.reuse ;  /* 0x0000000b2a267c23 */ /* 0x100fe2000801080e */
[--C-:B------:R-:W-:Y:S01]  /*41e0*/  FFMA.FTZ R42, R59, UR11, -R14.reuse ;  /* 0x0000000b3b2a7c23 */ /* 0x100fe2000801080e */
[----:B------:R-:W3:Y:S01]  /*41f0*/  MUFU.EX2 R30, R30 ;  /* 0x0000001e001e7308 */ /* 0x000ee20000000800 */
[----:B-1----:R-:W-:Y:S01]  /*4200*/  FADD.FTZ R68, R22, R55 ;  /* 0x0000003716447221 */ /* 0x002fe20000010000 */
[C---:B--2---:R-:W-:Y:S01]  /*4210*/  F2FP.F16.F32.PACK_AB R22, R23.reuse, R22 ;  /* 0x000000161716723e */ /* 0x044fe200000000ff */
[--C-:B------:R-:W-:Y:S01]  /*4220*/  FFMA.FTZ R62, R62, UR11, -R14.reuse ;  /* 0x0000000b3e3e7c23 */ /* 0x100fe2000801080e */
[----:B------:R-:W-:Y:S01]  /*4230*/  FFMA.FTZ R70, R70, UR11, -R14 ;  /* 0x0000000b46467c23 */ /* 0x000fe2000801080e */
[----:B------:R-:W-:Y:S01]  /*4240*/  FADD.FTZ R55, R23, R68 ;  /* 0x0000004417377221 */ /* 0x000fe20000010000 */
[--C-:B------:R-:W-:Y:S01]  /*4250*/  FFMA.FTZ R71, R71, UR11, -R14.reuse ;  /* 0x0000000b47477c23 */ /* 0x100fe2000801080e */
[--C-:B------:R-:W-:Y:S01]  /*4260*/  FFMA.FTZ R74, R74, UR11, -R14.reuse ;  /* 0x0000000b4a4a7c23 */ /* 0x100fe2000801080e */
[----:B------:R-:W1:Y:S01]  /*4270*/  MUFU.EX2 R77, R72 ;  /* 0x00000048004d7308 */ /* 0x000e620000000800 */
[----:B0-----:R-:W-:Y:S01]  /*4280*/  FADD.FTZ R21, R64, R73 ;  /* 0x0000004940157221 */ /* 0x001fe20000010000 */
[--C-:B------:R-:W-:Y:S01]  /*4290*/  FFMA.FTZ R75, R75, UR11, -R14.reuse ;  /* 0x0000000b4b4b7c23 */ /* 0x100fe2000801080e */
[--C-:B------:R-:W-:Y:S01]  /*42a0*/  FFMA.FTZ R78, R78, UR11, -R14.reuse ;  /* 0x0000000b4e4e7c23 */ /* 0x100fe2000801080e */
[--C-:B------:R-:W-:Y:S01]  /*42b0*/  FFMA.FTZ R79, R79, UR11, -R14.reuse ;  /* 0x0000000b4f4f7c23 */ /* 0x100fe2000801080e */
[--C-:B------:R-:W-:Y:S01]  /*42c0*/  FFMA.FTZ R82, R82, UR11, -R14.reuse ;  /* 0x0000000b52527c23 */ /* 0x100fe2000801080e */
[--C-:B------:R-:W-:Y:S01]  /*42d0*/  FFMA.FTZ R83, R83, UR11, -R14.reuse ;  /* 0x0000000b53537c23 */ /* 0x100fe2000801080e */
[--C-:B------:R-:W-:Y:S01]  /*42e0*/  FFMA.FTZ R86, R86, UR11, -R14.reuse ;  /* 0x0000000b56567c23 */ /* 0x100fe2000801080e */
[----:B------:R-:W0:Y:S01]  /*42f0*/  MUFU.EX2 R12, R12 ;  /* 0x0000000c000c7308 */ /* 0x000e220000000800 */
[----:B---3--:R-:W-:Y:S01]  /*4300*/  FADD.FTZ R68, R30, R21 ;  /* 0x000000151e447221 */ /* 0x008fe20000010000 */
[----:B------:R-:W-:Y:S01]  /*4310*/  F2FP.F16.F32.PACK_AB R21, R73, R64 ;  /* 0x000000404915723e */ /* 0x000fe200000000ff */
[----:B------:R-:W-:Y:S01]  /*4320*/  FADD.FTZ R64, R24, R55 ;  /* 0x0000003718407221 */ /* 0x000fe20000010000 */
[----:B------:R-:W-:Y:S01]  /*4330*/  F2FP.F16.F32.PACK_AB R24, R13, R24 ;  /* 0x000000180d18723e */ /* 0x000fe200000000ff */
[----:B------:R-:W-:-:S02]  /*4340*/  FFMA.FTZ R55, R66, UR11, -R14 ;  /* 0x0000000b42377c23 */ /* 0x000fc4000801080e */
[----:B------:R-:W-:Y:S01]  /*4350*/  FADD.FTZ R63, R13, R64 ;  /* 0x000000400d3f7221 */ /* 0x000fe20000010000 */
[----:B------:R-:W2:Y:S01]  /*4360*/  MUFU.EX2 R27, R27 ;  /* 0x0000001b001b7308 */ /* 0x000ea20000000800 */
[C---:B-1----:R-:W-:Y:S01]  /*4370*/  F2FP.F16.F32.PACK_AB R23, R77.reuse, R30 ;  /* 0x0000001e4d17723e */ /* 0x042fe200000000ff */
[----:B------:R-:W-:Y:S01]  /*4380*/  FADD.FTZ R59, R77, R68 ;  /* 0x000000444d3b7221 */ /* 0x000fe20000010000 */
[----:B------:R-:W-:Y:S01]  /*4390*/  FADD.FTZ R30, R26, R63 ;  /* 0x0000003f1a1e7221 */ /* 0x000fe20000010000 */
[C---:B------:R-:W-:Y:S02]  /*43a0*/  F2FP.F16.F32.PACK_AB R26, R25.reuse, R26 ;  /* 0x0000001a191a723e */ /* 0x040fe400000000ff */
[----:B------:R1:W-:Y:S01]  /*43b0*/  STSM.16.M88.4 [R2+0x21800], R20 ;  /* 0x0218001402007844 */ /* 0x0003e20000000200 */
[----:B------:R-:W-:Y:S01]  /*43c0*/  FADD.FTZ R63, R25, R30 ;  /* 0x0000001e193f7221 */ /* 0x000fe20000010000 */
[----:B------:R-:W3:Y:S01]  /*43d0*/  MUFU.EX2 R31, R31 ;  /* 0x0000001f001f7308 */ /* 0x000ee20000000800 */
[----:B0-----:R-:W-:-:S02]  /*43e0*/  FADD.FTZ R30, R12, R59 ;  /* 0x0000003b0c1e7221 */ /* 0x001fc40000010000 */
[----:B------:R-:W-:Y:S01]  /*43f0*/  FADD.FTZ R64, R28, R63 ;  /* 0x0000003f1c407221 */ /* 0x000fe20000010000 */
[----:B------:R-:W-:-:S03]  /*4400*/  F2FP.F16.F32.PACK_AB R28, R29, R28 ;  /* 0x0000001c1d1c723e */ /* 0x000fc600000000ff */
[----:B------:R-:W-:Y:S01]  /*4410*/  FADD.FTZ R63, R29, R64 ;  /* 0x000000401d3f7221 */ /* 0x000fe20000010000 */
[----:B------:R-:W0:Y:S01]  /*4420*/  MUFU.EX2 R34, R34 ;  /* 0x0000002200227308 */ /* 0x000e220000000800 */
[----:B--2---:R-:W-:Y:S01]  /*4430*/  FADD.FTZ R30, R27, R30 ;  /* 0x0000001e1b1e7221 */ /* 0x004fe20000010000 */
[----:B-1----:R-:W-:-:S06]  /*4440*/  F2FP.F16.F32.PACK_AB R20, R37, R16 ;  /* 0x000000102514723e */ /* 0x002fcc00000000ff */
[----:B------:R-:W1:Y:S01]  /*4450*/  MUFU.EX2 R38, R38 ;  /* 0x0000002600267308 */ /* 0x000e620000000800 */
[----:B---3--:R-:W-:Y:S01]  /*4460*/  FADD.FTZ R59, R31, R30 ;  /* 0x0000001e1f3b7221 */ /* 0x008fe20000010000 */
[----:B------:R-:W-:-:S04]  /*4470*/  FADD.FTZ R30, R6, R63 ;  /* 0x0000003f061e7221 */ /* 0x000fc80000010000 */
[----:B------:R-:W-:Y:S02]  /*4480*/  FADD.FTZ R63, R33, R30 ;  /* 0x0000001e213f7221 */ /* 0x000fe40000010000 */
[----:B------:R-:W2:Y:S01]  /*4490*/  MUFU.EX2 R39, R39 ;  /* 0x0000002700277308 */ /* 0x000ea20000000800 */
[----:B0-----:R-:W-:Y:S01]  /*44a0*/  FADD.FTZ R59, R34, R59 ;  /* 0x0000003b223b7221 */ /* 0x001fe20000010000 */
[----:B------:R-:W-:-:S04]  /*44b0*/  FADD.FTZ R64, R16, R63 ;  /* 0x0000003f10407221 */ /* 0x000fc80000010000 */
[----:B------:R-:W-:Y:S01]  /*44c0*/  FADD.FTZ R25, R37, R64 ;  /* 0x0000004025197221 */ /* 0x000fe20000010000 */
[----:B------:R-:W-:Y:S01]  /*44d0*/  IMAD R37, R3, 0x2, R2 ;  /* 0x0000000203257824 */ /* 0x000fe200078e0202 */
[----:B------:R-:W0:Y:S01]  /*44e0*/  MUFU.EX2 R43, R43 ;  /* 0x0000002b002b7308 */ /* 0x000e220000000800 */
[----:B-1----:R-:W-:Y:S01]  /*44f0*/  FADD.FTZ R30, R38, R59 ;  /* 0x0000003b261e7221 */ /* 0x002fe20000010000 */
[----:B------:R-:W-:Y:S01]  /*4500*/  FADD.FTZ R22, R32, R25 ;  /* 0x0000001920167221 */ /* 0x000fe20000010000 */
[----:B------:R-:W-:Y:S02]  /*4510*/  F2FP.F16.F32.PACK_AB R25, R27, R12 ;  /* 0x0000000c1b19723e */ /* 0x000fe400000000ff */
[----:B------:R-:W-:Y:S02]  /*4520*/  F2FP.F16.F32.PACK_AB R27, R34, R31 ;  /* 0x0000001f221b723e */ /* 0x000fe400000000ff */
[----:B------:R-:W-:Y:S01]  /*4530*/  F2FP.F16.F32.PACK_AB R34, R45, R4 ;  /* 0x000000042d22723e */ /* 0x000fe200000000ff */
[----:B------:R-:W1:Y:S01]  /*4540*/  MUFU.EX2 R46, R46 ;  /* 0x0000002e002e7308 */ /* 0x000e620000000800 */
[C---:B--2---:R-:W-:Y:S01]  /*4550*/  FADD.FTZ R30, R39.reuse, R30 ;  /* 0x0000001e271e7221 */ /* 0x044fe20000010000 */
[----:B------:R-:W-:Y:S01]  /*4560*/  F2FP.F16.F32.PACK_AB R29, R39, R38 ;  /* 0x00000026271d723e */ /* 0x000fe200000000ff */
[----:B------:R-:W-:Y:S01]  /*4570*/  VIADD R38, R2, 0x21800 ;  /* 0x0002180002267836 */ /* 0x000fe20000000000 */
[----:B------:R2:W-:Y:S01]  /*4580*/  STSM.16.M88.4 [R37+0x21800], R24 ;  /* 0x0218001825007844 */ /* 0x0005e20000000200 */
[----:B------:R-:W-:-:S03]  /*4590*/  IMAD R39, R7, 0x2, R2 ;  /* 0x0000000207277824 */ /* 0x000fc600078e0202 */
[----:B------:R-:W3:Y:S01]  /*45a0*/  MUFU.EX2 R47, R47 ;  /* 0x0000002f002f7308 */ /* 0x000ee20000000800 */
[----:B0-----:R-:W-:Y:S01]  /*45b0*/  FADD.FTZ R13, R43, R30 ;  /* 0x0000001e2b0d7221 */ /* 0x001fe20000010000 */
[----:B------:R-:W-:-:S06]  /*45c0*/  F2FP.F16.F32.PACK_AB R30, R33, R6 ;  /* 0x00000006211e723e */ /* 0x000fcc00000000ff */
[----:B------:R-:W0:Y:S01]  /*45d0*/  MUFU.EX2 R50, R50 ;  /* 0x0000003200327308 */ /* 0x000e220000000800 */
[C---:B-1----:R-:W-:Y:S01]  /*45e0*/  FADD.FTZ R6, R46.reuse, R13 ;  /* 0x0000000d2e067221 */ /* 0x042fe20000010000 */
[C---:B------:R-:W-:Y:S01]  /*45f0*/  FADD.FTZ R13, R5.reuse, R22 ;  /* 0x00000016050d7221 */ /* 0x040fe20000010000 */
[----:B------:R-:W-:Y:S02]  /*4600*/  F2FP.F16.F32.PACK_AB R22, R5, R32 ;  /* 0x000000200516723e */ /* 0x000fe400000000ff */
[----:B------:R-:W-:Y:S01]  /*4610*/  F2FP.F16.F32.PACK_AB R31, R46, R43 ;  /* 0x0000002b2e1f723e */ /* 0x000fe200000000ff */
[----:B------:R-:W-:Y:S01]  /*4620*/  FADD.FTZ R12, R36, R13 ;  /* 0x0000000d240c7221 */ /* 0x000fe20000010000 */
[----:B------:R-:W-:Y:S01]  /*4630*/  F2FP.F16.F32.PACK_AB R32, R41, R36 ;  /* 0x000000242920723e */ /* 0x000fe200000000ff */
[----:B------:R-:W1:Y:S01]  /*4640*/  MUFU.EX2 R51, R51 ;  /* 0x0000003300337308 */ /* 0x000e620000000800 */
[----:B---3--:R-:W-:Y:S01]  /*4650*/  FADD.FTZ R5, R47, R6 ;  /* 0x000000062f057221 */ /* 0x008fe20000010000 */
[----:B------:R-:W-:Y:S01]  /*4660*/  FADD.FTZ R13, R41, R12 ;  /* 0x0000000c290d7221 */ /* 0x000fe20000010000 */
[----:B------:R-:W-:Y:S01]  /*4670*/  STSM.16.M88.4 [R39+0x21800], R28 ;  /* 0x0218001c27007844 */ /* 0x000fe20000000200 */
[----:B--2---:R-:W-:-:S02]  /*4680*/  F2FP.F16.F32.PACK_AB R24, R49, R40 ;  /* 0x000000283118723e */ /* 0x004fc400000000ff */
[----:B------:R-:W-:Y:S02]  /*4690*/  FADD.FTZ R12, R4, R13 ;  /* 0x0000000d040c7221 */ /* 0x000fe40000010000 */
[----:B------:R-:W2:Y:S01]  /*46a0*/  MUFU.EX2 R54, R54 ;  /* 0x0000003600367308 */ /* 0x000ea20000000800 */
[C---:B0-----:R-:W-:Y:S01]  /*46b0*/  FADD.FTZ R6, R50.reuse, R5 ;  /* 0x0000000532067221 */ /* 0x041fe20000010000 */
[----:B------:R-:W-:-:S06]  /*46c0*/  F2FP.F16.F32.PACK_AB R21, R50, R47 ;  /* 0x0000002f3215723e */ /* 0x000fcc00000000ff */
[----:B------:R-:W0:Y:S01]  /*46d0*/  MUFU.EX2 R35, R35 ;  /* 0x0000002300237308 */ /* 0x000e220000000800 */
[----:B-1----:R-:W-:-:S07]  /*46e0*/  FADD.FTZ R5, R51, R6 ;  /* 0x0000000633057221 */ /* 0x002fce0000010000 */
[----:B------:R-:W1:Y:S01]  /*46f0*/  MUFU.EX2 R42, R42 ;  /* 0x0000002a002a7308 */ /* 0x000e620000000800 */
[C---:B--2---:R-:W-:Y:S01]  /*4700*/  FADD.FTZ R6, R54.reuse, R5 ;  /* 0x0000000536067221 */ /* 0x044fe20000010000 */
[----:B------:R-:W-:-:S06]  /*4710*/  F2FP.F16.F32.PACK_AB R23, R54, R51 ;  /* 0x000000333617723e */ /* 0x000fcc00000000ff */
[----:B------:R2:W3:Y:S01]  /*4720*/  MUFU.EX2 R19, R62 ;  /* 0x0000003e00137308 */ /* 0x0004e20000000800 */
[----:B0-----:R-:W-:Y:S01]  /*4730*/  FADD.FTZ R5, R35, R6 ;  /* 0x0000000623057221 */ /* 0x001fe20000010000 */
[----:B------:R-:W-:Y:S02]  /*4740*/  IMAD R6, R3, 0x2, R38 ;  /* 0x0000000203067824 */ /* 0x000fe400078e0226 */
[----:B------:R-:W-:-:S04]  /*4750*/  FADD.FTZ R3, R45, R12 ;  /* 0x0000000c2d037221 */ /* 0x000fc80000010000 */
[----:B------:R-:W-:Y:S01]  /*4760*/  FADD.FTZ R16, R40, R3 ;  /* 0x0000000328107221 */ /* 0x000fe20000010000 */
[----:B------:R-:W0:Y:S01]  /*4770*/  MUFU.EX2 R58, R58 ;  /* 0x0000003a003a7308 */ /* 0x000e220000000800 */
[--C-:B--2---:R-:W-:Y:S01]  /*4780*/  FFMA.FTZ R62, R67, UR11, -R14.reuse ;  /* 0x0000000b433e7c23 */ /* 0x104fe2000801080e */
[C---:B-1----:R-:W-:Y:S01]  /*4790*/  FADD.FTZ R12, R42.reuse, R5 ;  /* 0x000000052a0c7221 */ /* 0x042fe20000010000 */
[----:B------:R-:W-:Y:S01]  /*47a0*/  FFMA.FTZ R14, R87, UR11, -R14 ;  /* 0x0000000b570e7c23 */ /* 0x000fe2000801080e */
[----:B------:R-:W-:Y:S02]  /*47b0*/  IMAD R5, R7, 0x2, R6 ;  /* 0x0000000207057824 */ /* 0x000fe400078e0206 */
[----:B------:R-:W-:Y:S01]  /*47c0*/  FADD.FTZ R13, R49, R16 ;  /* 0x00000010310d7221 */ /* 0x000fe20000010000 */
[----:B------:R-:W-:Y:S01]  /*47d0*/  F2FP.F16.F32.PACK_AB R33, R42, R35 ;  /* 0x000000232a21723e */ /* 0x000fe200000000ff */
[----:B------:R-:W-:Y:S01]  /*47e0*/  IMAD R7, R7, 0x2, R38 ;  /* 0x0000000207077824 */ /* 0x000fe200078e0226 */
[----:B------:R-:W1:Y:S01]  /*47f0*/  MUFU.EX2 R55, R55 ;  /* 0x0000003700377308 */ /* 0x000e620000000800 */
[----:B---3--:R-:W-:Y:S01]  /*4800*/  FADD.FTZ R3, R19, R12 ;  /* 0x0000000c13037221 */ /* 0x008fe20000010000 */
[----:B------:R2:W-:Y:S06]  /*4810*/  STSM.16.M88.4 [R5], R20 ;  /* 0x0000001405007844 */ /* 0x0005ec0000000200 */
[----:B------:R-:W3:Y:S01]  /*4820*/  MUFU.EX2 R62, R62 ;  /* 0x0000003e003e7308 */ /* 0x000ee20000000800 */
[C---:B0-----:R-:W-:Y:S01]  /*4830*/  FADD.FTZ R12, R58.reuse, R3 ;  /* 0x000000033a0c7221 */ /* 0x041fe20000010000 */
[----:B------:R-:W-:-:S05]  /*4840*/  F2FP.F16.F32.PACK_AB R35, R58, R19 ;  /* 0x000000133a23723e */ /* 0x000fca00000000ff */
[----:B------:R0:W-:Y:S01]  /*4850*/  STSM.16.M88.4 [R2+0x27800], R32 ;  /* 0x0278002002007844 */ /* 0x0001e20000000200 */
[----:B------:R-:W4:Y:S01]  /*4860*/  MUFU.EX2 R70, R70 ;  /* 0x0000004600467308 */ /* 0x000f220000000800 */
[----:B-1----:R-:W-:-:S07]  /*4870*/  FADD.FTZ R3, R55, R12 ;  /* 0x0000000c37037221 */ /* 0x002fce0000010000 */
[----:B------:R-:W1:Y:S01]  /*4880*/  MUFU.EX2 R71, R71 ;  /* 0x0000004700477308 */ /* 0x000e620000000800 */
[C---:B---3--:R-:W-:Y:S01]  /*4890*/  FADD.FTZ R3, R62.reuse, R3 ;  /* 0x000000033e037221 */ /* 0x048fe20000010000 */
[----:B------:R-:W-:-:S06]  /*48a0*/  F2FP.F16.F32.PACK_AB R25, R62, R55 ;  /* 0x000000373e19723e */ /* 0x000fcc00000000ff */
[----:B------:R-:W3:Y:S01]  /*48b0*/  MUFU.EX2 R74, R74 ;  /* 0x0000004a004a7308 */ /* 0x000ee20000000800 */
[----:B----4-:R-:W-:-:S07]  /*48c0*/  FADD.FTZ R4, R70, R3 ;  /* 0x0000000346047221 */ /* 0x010fce0000010000 */
[----:B------:R-:W4:Y:S01]  /*48d0*/  MUFU.EX2 R44, R44 ;  /* 0x0000002c002c7308 */ /* 0x000f220000000800 */
[C---:B-1----:R-:W-:Y:S01]  /*48e0*/  FADD.FTZ R3, R71.reuse, R4 ;  /* 0x0000000447037221 */ /* 0x042fe20000010000 */
[----:B------:R-:W-:-:S06]  /*48f0*/  F2FP.F16.F32.PACK_AB R27, R71, R70 ;  /* 0x00000046471b723e */ /* 0x000fcc00000000ff */
[----:B------:R-:W1:Y:S01]  /*4900*/  MUFU.EX2 R53, R53 ;  /* 0x0000003500357308 */ /* 0x000e620000000800 */
[----:B---3--:R-:W-:-:S07]  /*4910*/  FADD.FTZ R4, R74, R3 ;  /* 0x000000034a047221 */ /* 0x008fce0000010000 */
[----:B------:R-:W3:Y:S01]  /*4920*/  MUFU.EX2 R56, R56 ;  /* 0x0000003800387308 */ /* 0x000ee20000000800 */
[----:B----4-:R-:W-:-:S07]  /*4930*/  FADD.FTZ R16, R44, R13 ;  /* 0x0000000d2c107221 */ /* 0x010fce0000010000 */
[----:B------:R-:W2:Y:S01]  /*4940*/  MUFU.EX2 R65, R65 ;  /* 0x0000004100417308 */ /* 0x000ea20000000800 */
[C---:B-1----:R-:W-:Y:S01]  /*4950*/  F2FP.F16.F32.PACK_AB R26, R53.reuse, R44 ;  /* 0x0000002c351a723e */ /* 0x042fe200000000ff */
[----:B------:R-:W-:-:S04]  /*4960*/  FADD.FTZ R13, R53, R16 ;  /* 0x00000010350d7221 */ /* 0x000fc80000010000 */
[----:B------:R0:W-:Y:S02]  /*4970*/  STSM.16.M88.4 [R37+0x27800], R24 ;  /* 0x0278001825007844 */ /* 0x0001e40000000200 */
[----:B------:R-:W-:Y:S01]  /*4980*/  MUFU.EX2 R48, R48 ;  /* 0x0000003000307308 */ /* 0x000fe20000000800 */
[----:B---3--:R-:W-:-:S07]  /*4990*/  FADD.FTZ R12, R56, R13 ;  /* 0x0000000d380c7221 */ /* 0x008fce0000010000 */
[----:B------:R-:W1:Y:S01]  /*49a0*/  MUFU.EX2 R57, R57 ;  /* 0x0000003900397308 */ /* 0x000e620000000800 */
[C---:B--2---:R-:W-:Y:S01]  /*49b0*/  F2FP.F16.F32.PACK_AB R20, R65.reuse, R56 ;  /* 0x000000384114723e */ /* 0x044fe200000000ff */
[----:B------:R-:W-:-:S06]  /*49c0*/  FADD.FTZ R13, R65, R12 ;  /* 0x0000000c410d7221 */ /* 0x000fcc0000010000 */
[----:B------:R-:W2:Y:S08]  /*49d0*/  MUFU.EX2 R75, R75 ;  /* 0x0000004b004b7308 */ /* 0x000eb00000000800 */
[----:B------:R-:W-:Y:S01]  /*49e0*/  MUFU.EX2 R78, R78 ;  /* 0x0000004e004e7308 */ /* 0x000fe20000000800 */
[----:B-1----:R-:W-:Y:S01]  /*49f0*/  F2FP.F16.F32.PACK_AB R22, R57, R48 ;  /* 0x000000303916723e */ /* 0x002fe200000000ff */
[----:B------:R-:W-:-:S04]  /*4a00*/  FADD.FTZ R48, R48, R13 ;  /* 0x0000000d30307221 */ /* 0x000fc80000010000 */
[----:B------:R-:W-:Y:S02]  /*4a10*/  FADD.FTZ R57, R57, R48 ;  /* 0x0000003039397221 */ /* 0x000fe40000010000 */
[----:B------:R-:W1:Y:S01]  /*4a20*/  MUFU.EX2 R79, R79 ;  /* 0x0000004f004f7308 */ /* 0x000e620000000800 */
[C---:B--2---:R-:W-:Y:S01]  /*4a30*/  F2FP.F16.F32.PACK_AB R21, R75.reuse, R74 ;  /* 0x0000004a4b15723e */ /* 0x044fe200000000ff */
[----:B------:R-:W-:-:S06]  /*4a40*/  FADD.FTZ R19, R75, R4 ;  /* 0x000000044b137221 */ /* 0x000fcc0000010000 */
[----:B------:R-:W-:Y:S08]  /*4a50*/  MUFU.EX2 R52, R52 ;  /* 0x0000003400347308 */ /* 0x000ff00000000800 */
[----:B------:R-:W2:Y:S01]  /*4a60*/  MUFU.EX2 R61, R61 ;  /* 0x0000003d003d7308 */ /* 0x000ea20000000800 */
[----:B-1----:R-:W-:Y:S01]  /*4a70*/  F2FP.F16.F32.PACK_AB R23, R79, R78 ;  /* 0x0000004e4f17723e */ /* 0x002fe200000000ff */
[----:B------:R-:W-:-:S04]  /*4a80*/  FADD.FTZ R78, R78, R19 ;  /* 0x000000134e4e7221 */ /* 0x000fc80000010000 */
[----:B------:R0:W-:Y:S01]  /*4a90*/  STSM.16.M88.4 [R39+0x27800], R20 ;  /* 0x0278001427007844 */ /* 0x0001e20000000200 */
[----:B------:R-:W-:Y:S01]  /*4aa0*/  FADD.FTZ R79, R79, R78 ;  /* 0x0000004e4f4f7221 */ /* 0x000fe20000010000 */
[----:B------:R-:W1:Y:S08]  /*4ab0*/  MUFU.EX2 R60, R60 ;  /* 0x0000003c003c7308 */ /* 0x000e700000000800 */
[----:B------:R-:W3:Y:S01]  /*4ac0*/  MUFU.EX2 R69, R69 ;  /* 0x0000004500457308 */ /* 0x000ee20000000800 */
[----:B--2---:R-:W-:Y:S01]  /*4ad0*/  F2FP.F16.F32.PACK_AB R28, R61, R52 ;  /* 0x000000343d1c723e */ /* 0x004fe200000000ff */
[----:B------:R-:W-:-:S04]  /*4ae0*/  FADD.FTZ R52, R52, R57 ;  /* 0x0000003934347221 */ /* 0x000fc80000010000 */
[----:B------:R-:W-:Y:S02]  /*4af0*/  FADD.FTZ R61, R61, R52 ;  /* 0x000000343d3d7221 */ /* 0x000fe40000010000 */
[----:B------:R-:W-:Y:S02]  /*4b00*/  MUFU.EX2 R82, R82 ;  /* 0x0000005200527308 */ /* 0x000fe40000000800 */
[----:B-1----:R-:W-:-:S06]  /*4b10*/  FADD.FTZ R4, R60, R61 ;  /* 0x0000003d3c047221 */ /* 0x002fcc0000010000 */
[----:B------:R-:W1:Y:S01]  /*4b20*/  MUFU.EX2 R83, R83 ;  /* 0x0000005300537308 */ /* 0x000e620000000800 */
[C---:B---3--:R-:W-:Y:S01]  /*4b30*/  F2FP.F16.F32.PACK_AB R30, R69.reuse, R60 ;  /* 0x0000003c451e723e */ /* 0x048fe200000000ff */
[----:B------:R-:W-:-:S06]  /*4b40*/  FADD.FTZ R4, R69, R4 ;  /* 0x0000000445047221 */ /* 0x000fcc0000010000 */
[----:B------:R-:W-:Y:S08]  /*4b50*/  MUFU.EX2 R86, R86 ;  /* 0x0000005600567308 */ /* 0x000ff00000000800 */
[----:B------:R2:W3:Y:S01]  /*4b60*/  MUFU.EX2 R3, R14 ;  /* 0x0000000e00037308 */ /* 0x0004e20000000800 */
[----:B-1----:R-:W-:Y:S01]  /*4b70*/  F2FP.F16.F32.PACK_AB R29, R83, R82 ;  /* 0x00000052531d723e */ /* 0x002fe200000000ff */
[----:B------:R-:W-:-:S04]  /*4b80*/  FADD.FTZ R82, R82, R79 ;  /* 0x0000004f52527221 */ /* 0x000fc80000010000 */
[----:B------:R-:W-:Y:S01]  /*4b90*/  FADD.FTZ R83, R83, R82 ;  /* 0x0000005253537221 */ /* 0x000fe20000010000 */
[----:B--2---:R-:W-:Y:S01]  /*4ba0*/  VIADD R14, R18, 0xfffffffe ;  /* 0xfffffffe120e7836 */ /* 0x004fe20000000000 */
[----:B---3--:R-:W-:Y:S02]  /*4bb0*/  F2FP.F16.F32.PACK_AB R31, R3, R86 ;  /* 0x00000056031f723e */ /* 0x008fe400000000ff */
[----:B------:R-:W-:-:S03]  /*4bc0*/  FADD.FTZ R86, R86, R83 ;  /* 0x0000005356567221 */ /* 0x000fc60000010000 */
[----:B------:R0:W-:Y:S01]  /*4bd0*/  STSM.16.M88.4 [R5+0x6000], R28 ;  /* 0x0060001c05007844 */ /* 0x0001e20000000200 */
[----:B------:R-:W-:Y:S01]  /*4be0*/  FADD.FTZ R3, R3, R86 ;  /* 0x0000005603037221 */ /* 0x000fe20000010000 */
[----:B------:R1:W-:Y:S06]  /*4bf0*/  MEMBAR.ALL.CTA ;  /* 0x0000000000007992 */ /* 0x0003ec0000008000 */
[----:B-1----:R-:W1:Y:S02]  /*4c00*/  FENCE.VIEW.ASYNC.S ;  /* 0x00000000000073c6 */ /* 0x002e640000000000 */
[----:B-1----:R-:W-:Y:S01]  /*4c10*/  NOP ;  /* 0x0000000000007918 */ /* 0x002fe20000000000 */
[----:B------:R-:W-:Y:S05]  /*4c20*/  @P1 BRA `(.L_x_865) ;  /* 0x00000000004c1947 */ /* 0x000fea0003800000 */
[----:B------:R-:W-:Y:S01]  /*4c30*/  ISETP.LT.AND P1, PT, RZ, UR40, PT ;  /* 0x00000028ff007c0c */ /* 0x000fe2000bf21270 */
[----:B------:R-:W-:-:S12]  /*4c40*/  UIADD3 UR10, UR40, -0x1, URZ ;  /* 0xffffffff280a7890 */ /* 0x000fd8000fffe03f */
[----:B------:R-:W-:Y:S05]  /*4c50*/  @P1 BRA `(.L_x_866) ;  /* 0x0000000000201947 */ /* 0x000fea0003800000 */
[----:B------:R-:W-:Y:S01]  /*4c60*/  ULDC UR14, c[0x0][0x9e4] ;  /* 0x00027900000e7ab9 */ /* 0x000fe20000000800 */
[----:B------:R-:W-:Y:S02]  /*4c70*/  UIADD3 UR10, -UR40, URZ, URZ ;  /* 0x0000003f280a7290 */ /* 0x000fe4000fffe13f */
[----:B------:R-:W-:-:S11]  /*4c80*/  UISETP.NE.AND UP0, UPT, UR14, 0x1, UPT ;  /* 0x000000010e00788c */ /* 0x000fd6000bf05270 */
[----:B------:R-:W-:Y:S02]  /*4c90*/  @UP0 ULDC.64 UR18, c[0x0][0x9e8] ;  /* 0x00027a0000120ab9 */ /* 0x000fe40000000a00 */
[----:B------:R-:W-:-:S04]  /*4ca0*/  UIMAD.WIDE.U32 UR4, UR10, UR18, URZ ;  /* 0x000000120a0472a5 */ /* 0x000fc8000f8e003f */
[----:B------:R-:W-:-:S04]  /*4cb0*/  @UP0 USHF.R.U32.HI UR10, URZ, UR19, UR5 ;  /* 0x000000133f0a0299 */ /* 0x000fc80008011605 */
[----:B------:R-:W-:Y:S01]  /*4cc0*/  ULOP3.LUT UR10, URZ, UR10, URZ, 0x33, !UPT ;  /* 0x0000000a3f0a7292 */ /* 0x000fe2000f8e333f */
[----:B------:R-:W-:Y:S11]  /*4cd0*/  BRA `(.L_x_867) ;  /* 0x0000000000147947 */ /* 0x000ff60003800000 */
.L_x_866:
[----:B------:R-:W-:Y:S02]  /*4ce0*/  ULDC UR14, c[0x0][0x9e4] ;  /* 0x00027900000e7ab9 */ /* 0x000fe40000000800 */
[----:B------:R-:W-:-:S11]  /*4cf0*/  UISETP.NE.AND UP0, UPT, UR14, 0x1, UPT ;  /* 0x000000010e00788c */ /* 0x000fd6000bf05270 */
[----:B------:R-:W-:Y:S02]  /*4d00*/  @UP0 ULDC.64 UR18, c[0x0][0x9e8] ;  /* 0x00027a0000120ab9 */ /* 0x000fe40000000a00 */
[----:B------:R-:W-:-:S04]  /*4d10*/  UIMAD.WIDE.U32 UR4, UR10, UR18, URZ ;  /* 0x000000120a0472a5 */ /* 0x000fc8000f8e003f */
[----:B------:R-:W-:-:S12]  /*4d20*/  @UP0 USHF.R.U32.HI UR10, URZ, UR19, UR5 ;  /* 0x000000133f0a0299 */ /* 0x000fd80008011605 */
.L_x_867:
[----:B------:R-:W-:-:S04]  /*4d30*/  UIMAD UR10, UR10, UR14, UR14 ;  /* 0x0000000e0a0a72a4 */ /* 0x000fc8000f8e020e */
[----:B------:R-:W-:-:S04]  /*4d40*/  UISETP.LT.AND UP0, UPT, UR6, UR10, UPT ;  /* 0x0000000a0600728c */ /* 0x000fc8000bf01270 */
[----:B------:R-:W-:-:S12]  /*4d50*/  USEL UR6, UR6, UR10, UP0 ;  /* 0x0000000a06067287 */ /* 0x000fd80008000000 */
.L_x_865:
[----:B------:R-:W-:Y:S01]  /*4d60*/  R2UR UR5, R146 ;  /* 0x00000000920572ca */ /* 0x000fe200000e0000 */
[----:B------:R-:W-:Y:S01]  /*4d70*/  USHF.R.S32.HI UR4, URZ, 0x1f, UR6 ;  /* 0x0000001f3f047899 */ /* 0x000fe20008011406 */
[----:B------:R-:W-:Y:S02]  /*4d80*/  CS2R R134, SRZ ;  /* 0x0000000000867805 */ /* 0x000fe4000001ff00 */
[----:B------:R-:W-:Y:S02]  /*4d90*/  CS2R R132, SRZ ;  /* 0x0000000000847805 */ /* 0x000fe4000001ff00 */
[----:B------:R-:W-:Y:S01]  /*4da0*/  CS2R R130, SRZ ;  /* 0x0000000000827805 */ /* 0x000fe2000001ff00 */
[----:B------:R-:W-:Y:S01]  /*4db0*/  ULEA.HI UR4, UR4, UR6, URZ, 0x7 ;  /* 0x0000000604047291 */ /* 0x000fe2000f8f383f */
[----:B------:R-:W-:Y:S02]  /*4dc0*/  CS2R R128, SRZ ;  /* 0x0000000000807805 */ /* 0x000fe4000001ff00 */
[----:B------:R-:W-:-:S02]  /*4dd0*/  CS2R R126, SRZ ;  /* 0x00000000007e7805 */ /* 0x000fc4000001ff00 */
[----:B------:R-:W-:Y:S01]  /*4de0*/  CS2R R124, SRZ ;  /* 0x00000000007c7805 */ /* 0x000fe2000001ff00 */
[----:B------:R-:W-:Y:S01]  /*4df0*/  USHF.R.S32.HI UR4, URZ, 0x7, UR4 ;  /* 0x000000073f047899 */ /* 0x000fe20008011404 */
[----:B------:R-:W-:Y:S02]  /*4e00*/  CS2R R122, SRZ ;  /* 0x00000000007a7805 */ /* 0x000fe4000001ff00 */
[----:B------:R-:W-:Y:S02]  /*4e10*/  CS2R R120, SRZ ;  /* 0x0000000000787805 */ /* 0x000fe4000001ff00 */
[----:B------:R-:W-:Y:S01]  /*4e20*/  CS2R R118, SRZ ;  /* 0x0000000000767805 */ /* 0x000fe2000001ff00 */
[----:B------:R-:W-:Y:S01]  /*4e30*/  UISETP.LT.AND UP0, UPT, UR5, UR4, UPT ;  /* 0x000000040500728c */ /* 0x000fe2000bf01270 */
[----:B------:R-:W-:Y:S02]  /*4e40*/  CS2R R116, SRZ ;  /* 0x0000000000747805 */ /* 0x000fe4000001ff00 */
[----:B------:R-:W-:-:S02]  /*4e50*/  CS2R R114, SRZ ;  /* 0x0000000000727805 */ /* 0x000fc4000001ff00 */
[----:B------:R-:W-:Y:S01]  /*4e60*/  CS2R R112, SRZ ;  /* 0x0000000000707805 */ /* 0x000fe2000001ff00 */
[----:B------:R-:W-:Y:S01]  /*4e70*/  USEL UR32, UR5, UR4, !UP0 ;  /* 0x0000000405207287 */ /* 0x000fe2000c000000 */
[----:B------:R-:W-:Y:S02]  /*4e80*/  CS2R R110, SRZ ;  /* 0x00000000006e7805 */ /* 0x000fe4000001ff00 */
[----:B------:R-:W-:Y:S01]  /*4e90*/  CS2R R108, SRZ ;  /* 0x00000000006c7805 */ /* 0x000fe2000001ff00 */
[----:B------:R-:W-:Y:S01]  /*4ea0*/  UMOV UR4, URZ ;  /* 0x0000003f00047c82 */ /* 0x000fe20008000000 */
[----:B------:R-:W-:Y:S01]  /*4eb0*/  UMOV UR5, URZ ;  /* 0x0000003f00057c82 */ /* 0x000fe20008000000 */
[----:B------:R-:W-:Y:S02]  /*4ec0*/  CS2R R106, SRZ ;  /* 0x00000000006a7805 */ /* 0x000fe4000001ff00 */
[----:B------:R-:W-:Y:S02]  /*4ed0*/  ISETP.GE.AND P1, PT, R14, UR32, PT ;  /* 0x000000200e007c0c */ /* 0x000fe4000bf26270 */
        /* <DEDUP_REMOVED lines=9> */
[----:B------:R-:W-:Y:S06]  /*4f70*/  @!P1 BRA `(.L_x_868) ;  /* 0x0000003000b09947 */ /* 0x000fec0003800000 */
[----:B------:R-:W-:Y:S01]  /*4f80*/  IMAD.MOV.U32 R12, RZ, RZ, R15 ;  /* 0x000000ffff0c7224 */ /* 0x000fe200078e000f */
[----:B------:R-:W-:Y:S01]  /*4f90*/  UMOV UR41, URZ ;  /* 0x0000003f00297c82 */ /* 0x000fe20008000000 */
[----:B------:R-:W-:Y:S01]  /*4fa0*/  IMAD.MOV.U32 R13, RZ, RZ, R0 ;  /* 0x000000ffff0d7224 */ /* 0x000fe200078e0000 */
[----:B------:R-:W-:Y:S01]  /*4fb0*/  UMOV UR6, URZ ;  /* 0x0000003f00067c82 */ /* 0x000fe20008000000 */
[----:B------:R-:W-:Y:S01]  /*4fc0*/  IMAD.MOV.U32 R135, RZ, RZ, RZ ;  /* 0x000000ffff877224 */ /* 0x000fe200078e00ff */
[----:B------:R-:W-:Y:S01]  /*4fd0*/  ULDC UR33, c[0x0][0x9e4] ;  /* 0x0002790000217ab9 */ /* 0x000fe20000000800 */
[----:B------:R-:W-:Y:S01]  /*4fe0*/  ULDC UR35, c[0x0][0x2f0] ;  /* 0x0000bc0000237ab9 */ /* 0x000fe20000000800 */
[----:B------:R-:W-:Y:S01]  /*4ff0*/  ULDC UR34, c[0x0][0x988] ;  /* 0x0002620000227ab9 */ /* 0x000fe20000000800 */
[----:B------:R-:W-:-:S05]  /*5000*/  ULDC UR40, c[0x0][0x9e0] ;  /* 0x0002780000287ab9 */ /* 0x000fca0000000800 */
.L_x_887:
[----:B------:R-:W-:Y:S01]  /*5010*/  ISETP.NE.AND P2, PT, RZ, UR60, PT ;  /* 0x0000003cff007c0c */ /* 0x000fe2000bf45270 */
[----:B------:R-:W-:-:S04]  /*5020*/  UISETP.NE.AND UP0, UPT, UR6, 0x1, UPT ;  /* 0x000000010600788c */ /* 0x000fc8000bf05270 */
[----:B------:R-:W-:-:S04]  /*5030*/  USEL UR5, URZ, 0x1, UP0 ;  /* 0x000000013f057887 */ /* 0x000fc80008000000 */
[----:B------:R-:W-:-:S04]  /*5040*/  ULOP3.LUT UR5, UR41, UR5, URZ, 0x3c, !UPT ;  /* 0x0000000529057292 */ /* 0x000fc8000f8e3c3f */
[----:B------:R-:W-:Y:S08]  /*5050*/  @P2 BRA `(.L_x_869) ;  /* 0x0000000000382947 */ /* 0x000ff00003800000 */
[----:B------:R-:W-:Y:S05]  /*5060*/  @!P0 BRA `(.L_x_870) ;  /* 0x0000000000048947 */ /* 0x000fea0003800000 */
[----:B------:R-:W-:Y:S01]  /*5070*/  BPT.TRAP 0x1 ;  /* 0x000000040000795c */ /* 0x000fe20000300000 */
.L_x_870:
[----:B------:R-:W-:Y:S01]  /*5080*/  UIADD3 UR4, UR6, 0x1, URZ ;  /* 0x0000000106047890 */ /* 0x000fe2000fffe03f */
[----:B------:R-:W-:-:S03]  /*5090*/  IMAD.U32 R0, RZ, RZ, UR5 ;  /* 0x00000005ff007e24 */ /* 0x000fc6000f8e00ff */
[----:B------:R-:W-:Y:S02]  /*50a0*/  UISETP.NE.AND UP0, UPT, UR4, 0x2, UPT ;  /* 0x000000020400788c */ /* 0x000fe4000bf05270 */
[----:B------:R-:W-:Y:S02]  /*50b0*/  SHF.L.U32 R0, R0, 0x1f, RZ ;  /* 0x0000001f00007819 */ /* 0x000fe400000006ff */
[----:B------:R-:W-:-:S04]  /*50c0*/  USEL UR4, UR4, URZ, UP0 ;  /* 0x0000003f04047287 */ /* 0x000fc80008000000 */
[----:B------:R-:W-:-:S09]  /*50d0*/  ULEA UR4, UR4, UR38, 0x3 ;  /* 0x0000002604047291 */ /* 0x000fd2000f8e183f */
[----:B------:R1:W2:Y:S01]  /*50e0*/  SYNCS.PHASECHK.TRANS64.TRYWAIT P1, [UR4+0x2d830], R0 ;  /* 0x02d83000ff0075a7 */ /* 0x0002a20008020144 */
[----:B------:R-:W-:Y:S05]  /*50f0*/  @!P0 BRA `(.L_x_871) ;  /* 0x0000000000048947 */ /* 0x000fea0003800000 */
[----:B------:R-:W-:Y:S01]  /*5100*/  BPT.TRAP 0x1 ;  /* 0x000000040000795c */ /* 0x000fe20000300000 */
.L_x_871:
[----:B--2---:R-:W-:Y:S05]  /*5110*/  @P1 BRA `(.L_x_869) ;  /* 0x0000000000081947 */ /* 0x004fea0003800000 */
[----:B------:R-:W2:Y:S02]  /*5120*/  SYNCS.PHASECHK.TRANS64.TRYWAIT P1, [UR4+0x2d830], R0 ;  /* 0x02d83000ff0075a7 */ /* 0x000ea40008020144 */
[----:B--2---:R-:W-:Y:S05]  /*5130*/  @!P1 BRA `(.L_x_872) ;  /* 0x000000e800009947 */ /* 0x004fea0003800000 */
.L_x_869:
[----:B------:R-:W3:Y:S01]  /*5140*/  S2R R8, SR_TID.X ;  /* 0x0000000000087919 */ /* 0x000ee20000002100 */
[----:B------:R-:W-:Y:S01]  /*5150*/  UIADD3 UR4, UR6, 0x1, URZ ;  /* 0x0000000106047890 */ /* 0x000fe2000fffe03f */
[----:B------:R-:W-:Y:S01]  /*5160*/  R2UR UR28, R10 ;  /* 0x000000000a1c72ca */ /* 0x000fe200000e0000 */
[----:B------:R-:W-:Y:S01]  /*5170*/  UMOV UR31, 0x80000020 ;  /* 0x80000020001f7882 */ /* 0x000fe20000000000 */
[----:B------:R-:W-:Y:S01]  /*5180*/  R2UR UR29, R11 ;  /* 0x000000000b1d72ca */ /* 0x000fe200000e0000 */
[----:B------:R-:W-:Y:S01]  /*5190*/  UISETP.NE.AND UP0, UPT, UR4, 0x2, UPT ;  /* 0x000000020400788c */ /* 0x000fe2000bf05270 */
[----:B------:R-:W-:Y:S01]  /*51a0*/  UMOV UR11, 0x80000020 ;  /* 0x80000020000b7882 */ /* 0x000fe20000000000 */
[----:B------:R-:W-:Y:S02]  /*51b0*/  UMOV UR15, 0x80000020 ;  /* 0x80000020000f7882 */ /* 0x000fe40000000000 */
[----:B------:R-:W-:Y:S01]  /*51c0*/  USEL UR4, UR4, URZ, UP0 ;  /* 0x0000003f04047287 */ /* 0x000fe20008000000 */
[----:B------:R-:W-:Y:S01]  /*51d0*/  UMOV UR19, 0x80000020 ;  /* 0x8000002000137882 */ /* 0x000fe20000000000 */
[----:B------:R-:W-:-:S02]  /*51e0*/  UMOV UR23, 0x80000020 ;  /* 0x8000002000177882 */ /* 0x000fc40000000000 */
[----:B------:R-:W-:Y:S01]  /*51f0*/  UIMAD UR30, UR4, 0x600, UR7 ;  /* 0x00000600041e78a4 */ /* 0x000fe2000f8e0207 */
[----:B------:R-:W-:-:S03]  /*5200*/  UMOV UR27, 0x80000020 ;  /* 0x80000020001b7882 */ /* 0x000fc60000000000 */
[----:B------:R-:W-:Y:S02]  /*5210*/  UIADD3 UR10, UR30, 0x2, URZ ;  /* 0x000000021e0a7890 */ /* 0x000fe4000fffe03f */
[----:B------:R-:W-:Y:S02]  /*5220*/  UIADD3 UR14, UR30, 0x200, URZ ;  /* 0x000002001e0e7890 */ /* 0x000fe4000fffe03f */
[----:B------:R-:W-:Y:S02]  /*5230*/  UIADD3 UR18, UR30, 0x202, URZ ;  /* 0x000002021e127890 */ /* 0x000fe4000fffe03f */
[----:B------:R-:W-:Y:S02]  /*5240*/  UIADD3 UR22, UR30, 0x400, URZ ;  /* 0x000004001e167890 */ /* 0x000fe4000fffe03f */
[----:B------:R-:W-:Y:S01]  /*5250*/  UIADD3 UR26, UR30, 0x402, URZ ;  /* 0x000004021e1a7890 */ /* 0x000fe2000fffe03f */
[----:B---3--:R-:W-:-:S05]  /*5260*/  SHF.R.U32.HI R8, RZ, 0x7, R8 ;  /* 0x00000007ff087819 */ /* 0x008fca0000011608 */
[----:B-12---:R-:W-:-:S05]  /*5270*/  VIADD R0, R8, 0x8 ;  /* 0x0000000808007836 */ /* 0x006fca0000000000 */
[----:B------:R1:W-:Y:S06]  /*5280*/  BAR.SYNC.DEFER_BLOCKING R0, 0x100 ;  /* 0x000400000000751d */ /* 0x0003ec0000010000 */
[----:B0-----:R-:W-:-:S06]  /*5290*/  WARPGROUP.ARRIVE ;  /* 0x00000000000079c5 */ /* 0x001fcc0000000000 */
        /* <DEDUP_REMOVED lines=17> */
[----:B-1----:R-:W-:Y:S05]  /*53b0*/  @P2 BRA `(.L_x_873) ;  /* 0x00000000002c2947 */ /* 0x002fea0003800000 */
[----:B------:R-:W-:Y:S05]  /*53c0*/  @!P0 BRA `(.L_x_874) ;  /* 0x0000000000048947 */ /* 0x000fea0003800000 */
[----:B------:R-:W-:Y:S01]  /*53d0*/  BPT.TRAP 0x1 ;  /* 0x000000040000795c */ /* 0x000fe20000300000 */
.L_x_874:
[----:B------:R-:W-:Y:S01]  /*53e0*/  ULEA UR10, UR6, UR38, 0x3 ;  /* 0x00000026060a7291 */ /* 0x000fe2000f8e183f */
[----:B------:R-:W-:-:S05]  /*53f0*/  IMAD.U32 R0, RZ, RZ, UR41 ;  /* 0x00000029ff007e24 */ /* 0x000fca000f8e00ff */
[----:B------:R-:W-:-:S04]  /*5400*/  SHF.L.U32 R0, R0, 0x1f, RZ ;  /* 0x0000001f00007819 */ /* 0x000fc800000006ff */
[----:B------:R0:W1:Y:S01]  /*5410*/  SYNCS.PHASECHK.TRANS64.TRYWAIT P1, [UR10+0x2d850], R0 ;  /* 0x02d85000ff0075a7 */ /* 0x000062000802014a */
[----:B------:R-:W-:Y:S05]  /*5420*/  @!P0 BRA `(.L_x_875) ;  /* 0x0000000000048947 */ /* 0x000fea0003800000 */
[----:B------:R-:W-:Y:S01]  /*5430*/  BPT.TRAP 0x1 ;  /* 0x000000040000795c */ /* 0x000fe20000300000 */
.L_x_875:
[----:B-1----:R-:W-:Y:S05]  /*5440*/  @P1 BRA `(.L_x_873) ;  /* 0x0000000000081947 */ /* 0x002fea0003800000 */
[----:B------:R-:W1:Y:S02]  /*5450*/  SYNCS.PHASECHK.TRANS64.TRYWAIT P1, [UR10+0x2d850], R0 ;  /* 0x02d85000ff0075a7 */ /* 0x000e64000802014a */
[----:B-1----:R-:W-:Y:S05]  /*5460*/  @!P1 BRA `(.L_x_876) ;  /* 0x000000e4004c9947 */ /* 0x002fea0003800000 */
.L_x_873:
[----:B------:R-:W-:Y:S01]  /*5470*/  UIADD3 UR10, UR38, 0x400, URZ ;  /* 0x00000400260a7890 */ /* 0x000fe2000fffe03f */
[----:B------:R-:W-:Y:S01]  /*5480*/  R2UR UR14, R144 ;  /* 0x00000000900e72ca */ /* 0x000fe200000e0000 */
[----:B------:R-:W-:Y:S01]  /*5490*/  WARPGROUP.ARRIVE ;  /* 0x00000000000079c5 */ /* 0x000fe20000000000 */
[----:B------:R-:W-:Y:S01]  /*54a0*/  UMOV UR29, 0x40000040 ;  /* 0x40000040001d7882 */ /* 0x000fe20000000000 */
[----:B------:R-:W-:-:S04]  /*54b0*/  USHF.R.U32.HI UR10, URZ, 0x4, UR10 ;  /* 0x000000043f0a7899 */ /* 0x000fc8000801160a */
[----:B-1----:R-:W1:Y:S01]  /*54c0*/  S2R R15, SR_TID.X ;  /* 0x00000000000f7919 */ /* 0x002e620000002100 */
[----:B------:R-:W-:Y:S01]  /*54d0*/  UMOV UR31, 0x80000020 ;  /* 0x80000020001f7882 */ /* 0x000fe20000000000 */
[----:B------:R-:W-:-:S04]  /*54e0*/  ULOP3.LUT UR10, UR10, 0x3fff, URZ, 0xc0, !UPT ;  /* 0x00003fff0a0a7892 */ /* 0x000fc8000f8ec03f */
[----:B------:R-:W-:Y:S02]  /*54f0*/  ULOP3.LUT UR11, UR10, 0x2000000, URZ, 0xfc, !UPT ;  /* 0x020000000a0b7892 */ /* 0x000fe4000f8efc3f */
[----:B------:R-:W-:Y:S02]  /*5500*/  ULOP3.LUT UR10, UR14, 0x10000, URZ, 0xfc, !UPT ;  /* 0x000100000e0a7892 */ /* 0x000fe4000f8efc3f */
[----:B------:R-:W-:-:S05]  /*5510*/  UIMAD UR11, UR6, 0x600, UR11 ;  /* 0x00000600060b78a4 */ /* 0x000fca000f8e020b */
[----:B------:R-:W-:Y:S02]  /*5520*/  UMOV UR28, UR10 ;  /* 0x0000000a001c7c82 */ /* 0x000fe40008000000 */
[----:B------:R-:W-:Y:S02]  /*5530*/  UMOV UR30, UR11 ;  /* 0x0000000b001e7c82 */ /* 0x000fe40008000000 */
[----:B------:R-:W-:Y:S01]  /*5540*/  HGMMA.64x96x16.F32 R88, gdesc[UR28].tnspB, R88, gsb0 ;  /* 0x416000001c5879f0 */ /* 0x000fe20008000858 */
[----:B------:R-:W-:Y:S02]  /*5550*/  UIADD3 UR28, UR10, 0x2, URZ ;  /* 0x000000020a1c7890 */ /* 0x000fe4000fffe03f */
[----:B------:R-:W-:Y:S01]  /*5560*/  UIADD3 UR30, UR11, 0x40, URZ ;  /* 0x000000400b1e7890 */ /* 0x000fe2000fffe03f */
[----:B------:R-:W-:Y:S01]  /*5570*/  UMOV UR29, 0x40000040 ;  /* 0x40000040001d7882 */ /* 0x000fe20000000000 */
[----:B------:R-:W-:Y:S01]  /*5580*/  UMOV UR31, 0x80000020 ;  /* 0x80000020001f7882 */ /* 0x000fe20000000000 */
[----:B-1----:R-:W-:-:S02]  /*5590*/  SHF.R.U32.HI R8, RZ, 0x7, R15 ;  /* 0x00000007ff087819 */ /* 0x002fc4000001160f */
        /* <DEDUP_REMOVED lines=52> */
.L_x_877:
[----:B------:R-:W-:Y:S01]  /*58e0*/  R2UR UR10, R143 ;  /* 0x000000008f0a72ca */ /* 0x000fe200000e0000 */
[----:B------:R-:W1:Y:S01]  /*58f0*/  S2UR UR18, SR_CgaCtaId ;  /* 0x00000000001279c3 */ /* 0x000e620000008800 */
[----:B------:R-:W-:Y:S01]  /*5900*/  IMAD.MOV.U32 R15, RZ, RZ, R139 ;  /* 0x000000ffff0f7224 */ /* 0x000fe200078e008b */
[----:B------:R-:W-:Y:S01]  /*5910*/  UISETP.NE.AND UP0, UPT, UR39, URZ, UPT ;  /* 0x0000003f2700728c */ /* 0x000fe2000bf05270 */
[----:B------:R-:W-:-:S05]  /*5920*/  R2UR UR15, R145 ;  /* 0x00000000910f72ca */ /* 0x000fca00000e0000 */
[----:B------:R-:W2:Y:S04]  /*5930*/  LDC R8, c[0x0][0x288] ;  /* 0x0000a200ff087b82 */ /* 0x000ea80000000800 */
[----:B------:R-:W-:Y:S02]  /*5940*/  UISETP.NE.AND UP1, UPT, UR10, URZ, UPT ;  /* 0x0000003f0a00728c */ /* 0x000fe4000bf25270 */
[----:B------:R-:W-:-:S04]  /*5950*/  ULEA UR10, UR4, UR38, 0x3 ;  /* 0x00000026040a7291 */ /* 0x000fc8000f8e183f */
[----:B------:R-:W-:Y:S01]  /*5960*/  PLOP3.LUT P1, PT, PT, PT, UP1, 0x80, 0x0 ;  /* 0x000000000000781c */ /* 0x000fe20003f2f018 */
[----:B------:R-:W-:Y:S01]  /*5970*/  UIADD3 UR10, UR10, 0x2d840, URZ ;  /* 0x0002d8400a0a7890 */ /* 0x000fe2000fffe03f */
[----:B------:R-:W-:-:S03]  /*5980*/  PLOP3.LUT P2, PT, PT, PT, UP1, 0x80, 0x0 ;  /* 0x000000000000781c */ /* 0x000fc60003f4f018 */
[----:B------:R-:W-:Y:S01]  /*5990*/  @UP1 ULDC UR11, c[0x0][0x44c] ;  /* 0x00011300000b1ab9 */ /* 0x000fe20000000800 */
[----:B------:R-:W-:Y:S01]  /*59a0*/  @UP1 ULDC UR14, c[0x0][0x450] ;  /* 0x00011400000e1ab9 */ /* 0x000fe20000000800 */
[----:B-1----:R-:W-:-:S06]  /*59b0*/  UPRMT UR10, UR18, 0x654, UR10 ;  /* 0x00000654120a7896 */ /* 0x002fcc000800000a */
[----:B0-----:R-:W-:Y:S01]  /*59c0*/  @P1 IMAD.HI.U32 R0, R139, UR11, RZ ;  /* 0x0000000b8b001c27 */ /* 0x001fe2000f8e00ff */
[----:B------:R-:W-:Y:S02]  /*59d0*/  PLOP3.LUT P1, PT, PT, PT, UP0, 0x40, 0x0 ;  /* 0x000000000000781c */ /* 0x000fe40003f2e808 */
[----:B------:R-:W-:Y:S02]  /*59e0*/  SYNCS.ARRIVE.TRANS64.RED.A1T0 RZ, [UR10], RZ ;  /* 0x000000ffffff79a7 */ /* 0x000fe4000810040a */
[----:B------:R-:W-:Y:S01]  /*59f0*/  @P2 SHF.R.U32.HI R15, RZ, UR14, R0 ;  /* 0x0000000eff0f2c19 */ /* 0x000fe20008011600 */
[----:B------:R-:W-:-:S04]  /*5a00*/  IMAD.SHL.U32 R0, R14, 0x80, RZ ;  /* 0x000000800e007824 */ /* 0x000fc800078e00ff */
[----:B------:R-:W0:Y:S01]  /*5a10*/  SHFL.IDX PT, R22, R15, RZ, 0x1c1f ;  /* 0x001c1fff0f167589 */ /* 0x000e2200000e0000 */
[----:B------:R-:W-:-:S05]  /*5a20*/  IADD3 R16, -R0, 0x1, RZ ;  /* 0x0000000100107810 */ /* 0x000fca0007ffe1ff */
[----:B------:R-:W-:-:S04]  /*5a30*/  IMAD R16, R9, -0x2, R16 ;  /* 0xfffffffe09107824 */ /* 0x000fc800078e0210 */
[----:B------:R-:W-:-:S04]  /*5a40*/  IMAD R19, R17, UR35, R16 ;  /* 0x0000002311137c24 */ /* 0x000fc8000f8e0210 */
[----:B--2---:R-:W-:-:S04]  /*5a50*/  IMAD.IADD R19, R19, 0x1, -R8 ;  /* 0x0000000113137824 */ /* 0x004fc800078e0a08 */
[C---:B------:R-:W-:Y:S02]  /*5a60*/  VIADD R20, R19.reuse, UR40 ;  /* 0x0000002813147c36 */ /* 0x040fe40008000000 */
[----:B------:R-:W-:Y:S02]  /*5a70*/  VIADD R19, R19, UR15 ;  /* 0x0000000f13137c36 */ /* 0x000fe40008000000 */
[----:B0-----:R-:W-:Y:S02]  /*5a80*/  IMAD.IADD R18, R20, 0x1, R22 ;  /* 0x0000000114127824 */ /* 0x001fe400078e0216 */
[----:B------:R-:W-:Y:S01]  /*5a90*/  IMAD.IADD R16, R22, 0x1, R19 ;  /* 0x0000000116107824 */ /* 0x000fe200078e0213 */
[----:B------:R-:W-:Y:S06]  /*5aa0*/  @P1 BRA `(.L_x_878) ;  /* 0x00000000005c1947 */ /* 0x000fec0003800000 */
[----:B------:R-:W-:Y:S01]  /*5ab0*/  IMAD R21, R17, UR35, R22 ;  /* 0x0000002311157c24 */ /* 0x000fe2000f8e0216 */
[----:B------:R-:W-:Y:S03]  /*5ac0*/  BSSY B0, `(.L_x_879) ;  /* 0x0000011000007945 */ /* 0x000fe60003800000 */
[----:B------:R-:W-:-:S05]  /*5ad0*/  IMAD.IADD R21, R21, 0x1, -R8 ;  /* 0x0000000115157824 */ /* 0x000fca00078e0a08 */
[----:B------:R-:W-:-:S13]  /*5ae0*/  ISETP.GT.AND P1, PT, R21, -0x1, PT ;  /* 0xffffffff1500780c */ /* 0x000fda0003f24270 */
[----:B------:R-:W-:Y:S05]  /*5af0*/  @P1 BRA `(.L_x_880) ;  /* 0x0000000000201947 */ /* 0x000fea0003800000 */
[----:B------:R-:W-:Y:S01]  /*5b00*/  IMAD.U32 R136, RZ, RZ, UR33 ;  /* 0x00000021ff887e24 */ /* 0x000fe2000f8e00ff */
[----:B------:R-:W-:-:S04]  /*5b10*/  LOP3.LUT R21, RZ, R21, RZ, 0x33, !PT ;  /* 0x00000015ff157212 */ /* 0x000fc800078e33ff */
[----:B------:R-:W-:-:S13]  /*5b20*/  ISETP.NE.AND P1, PT, R136, 0x1, PT ;  /* 0x000000018800780c */ /* 0x000fda0003f25270 */
[----:B------:R-:W0:Y:S02]  /*5b30*/  @P1 LDC.64 R22, c[0x0][0x9e8] ;  /* 0x00027a00ff161b82 */ /* 0x000e240000000a00 */
[----:B0-----:R-:W-:-:S05]  /*5b40*/  @P1 IMAD.HI.U32 R22, R21, R22, RZ ;  /* 0x0000001615161227 */ /* 0x001fca00078e00ff */
[----:B------:R-:W-:-:S04]  /*5b50*/  @P1 SHF.R.U32.HI R21, RZ, R23, R22 ;  /* 0x00000017ff151219 */ /* 0x000fc80000011616 */
[----:B------:R-:W-:Y:S01]  /*5b60*/  LOP3.LUT R21, RZ, R21, RZ, 0x33, !PT ;  /* 0x00000015ff157212 */ /* 0x000fe200078e33ff */
[----:B------:R-:W-:Y:S06]  /*5b70*/  BRA `(.L_x_881) ;  /* 0x0000000000147947 */ /* 0x000fec0003800000 */
.L_x_880:
[----:B------:R-:W-:-:S05]  /*5b80*/  IMAD.U32 R136, RZ, RZ, UR33 ;  /* 0x00000021ff887e24 */ /* 0x000fca000f8e00ff */
[----:B------:R-:W-:-:S13]  /*5b90*/  ISETP.NE.AND P1, PT, R136, 0x1, PT ;  /* 0x000000018800780c */ /* 0x000fda0003f25270 */
[----:B------:R-:W0:Y:S02]  /*5ba0*/  @P1 LDC.64 R22, c[0x0][0x9e8] ;  /* 0x00027a00ff161b82 */ /* 0x000e240000000a00 */
[----:B0-----:R-:W-:-:S05]  /*5bb0*/  @P1 IMAD.HI.U32 R22, R21, R22, RZ ;  /* 0x0000001615161227 */ /* 0x001fca00078e00ff */
[----:B------:R-:W-:-:S07]  /*5bc0*/  @P1 SHF.R.U32.HI R21, RZ, R23, R22 ;  /* 0x00000017ff151219 */ /* 0x000fce0000011616 */
.L_x_881:
[----:B------:R-:W-:Y:S05]  /*5bd0*/  BSYNC B0 ;  /* 0x0000000000007941 */ /* 0x000fea0003800000 */
.L_x_879:
[----:B------:R-:W-:-:S04]  /*5be0*/  IMAD R22, R21, R136, -R0 ;  /* 0x0000008815167224 */ /* 0x000fc800078e0a00 */
[----:B------:R-:W-:-:S05]  /*5bf0*/  IMAD R21, R9, -0x2, R22 ;  /* 0xfffffffe09157824 */ /* 0x000fca00078e0216 */
[----:B------:R-:W-:Y:S02]  /*5c00*/  VIADDMNMX R18, R21, R136, R18, PT ;  /* 0x0000008815127246 */ /* 0x000fe40003800112 */
[----:B------:R-:W-:-:S07]  /*5c10*/  VIMNMX R16, R16, R21, !PT ;  /* 0x0000001510107248 */ /* 0x000fce0007fe0100 */
.L_x_878:
[----:B------:R-:W-:Y:S01]  /*5c20*/  ISETP.GT.AND P1, PT, R14, -0x1, PT ;  /* 0xffffffff0e00780c */ /* 0x000fe20003f24270 */
[----:B------:R-:W0:Y:S01]  /*5c30*/  SHFL.IDX PT, R15, R15, 0x1, 0x1c1f ;  /* 0x003c1f000f0f7f89 */ /* 0x000e2200000e0000 */
[----:B------:R-:W-:Y:S02]  /*5c40*/  UISETP.NE.AND UP0, UPT, UR39, URZ, UPT ;  /* 0x0000003f2700728c */ /* 0x000fe4000bf05270 */
[C---:B------:R-:W-:Y:S02]  /*5c50*/  ISETP.GT.AND P3, PT, R16.reuse, 0x8, P1 ;  /* 0x000000081000780c */ /* 0x040fe40000f64270 */
[----:B------:R-:W-:Y:S02]  /*5c60*/  ISETP.GT.AND P6, PT, R16, RZ, P1 ;  /* 0x000000ff1000720c */ /* 0x000fe40000fc4270 */
[----:B------:R-:W-:Y:S02]  /*5c70*/  ISETP.LT.OR P3, PT, R18, 0x9, P3 ;  /* 0x000000091200780c */ /* 0x000fe40001f61670 */
[----:B------:R-:W-:-:S02]  /*5c80*/  ISETP.GT.AND P2, PT, R16, 0x1, P1 ;  /* 0x000000011000780c */ /* 0x000fc40000f44270 */
[----:B------:R-:W-:Y:S02]  /*5c90*/  FSEL R28, R28, -INF , !P3 ;  /* 0xff8000001c1c7808 */ /* 0x000fe40005800000 */
[----:B------:R-:W-:Y:S02]  /*5ca0*/  ISETP.GT.AND P3, PT, R16, 0x19, P1 ;  /* 0x000000191000780c */ /* 0x000fe40000f64270 */
[C---:B------:R-:W-:Y:S02]  /*5cb0*/  ISETP.LT.OR P6, PT, R18.reuse, 0x1, P6 ;  /* 0x000000011200780c */ /* 0x040fe400037c1670 */
[C---:B------:R-:W-:Y:S02]  /*5cc0*/  ISETP.LT.OR P2, PT, R18.reuse, 0x2, P2 ;  /* 0x000000021200780c */ /* 0x040fe40001741670 */
[----:B------:R-:W-:Y:S02]  /*5cd0*/  ISETP.LT.OR P3, PT, R18, 0x1a, P3 ;  /* 0x0000001a1200780c */ /* 0x000fe40001f61670 */
[----:B------:R-:W-:-:S02]  /*5ce0*/  FSEL R24, R24, -INF , !P6 ;  /* 0xff80000018187808 */ /* 0x000fc40007000000 */
[----:B------:R-:W-:Y:S01]  /*5cf0*/  FSEL R25, R25, -INF , !P2 ;  /* 0xff80000019197808 */ /* 0x000fe20005000000 */
[----:B0-----:R-:W-:Y:S01]  /*5d00*/  IMAD.IADD R20, R20, 0x1, R15 ;  /* 0x0000000114147824 */ /* 0x001fe200078e020f */
[C---:B------:R-:W-:Y:S02]  /*5d10*/  ISETP.GT.AND P5, PT, R16.reuse, 0x9, P1 ;  /* 0x000000091000780c */ /* 0x040fe40000fa4270 */
[C---:B------:R-:W-:Y:S02]  /*5d20*/  ISETP.GT.AND P4, PT, R16.reuse, 0x10, P1 ;  /* 0x000000101000780c */ /* 0x040fe40000f84270 */
[C---:B------:R-:W-:Y:S02]  /*5d30*/  ISETP.GT.AND P6, PT, R16.reuse, 0x11, P1 ;  /* 0x000000111000780c */ /* 0x040fe40000fc4270 */
[----:B------:R-:W-:Y:S02]  /*5d40*/  ISETP.GT.AND P2, PT, R16, 0x18, P1 ;  /* 0x000000181000780c */ /* 0x000fe40000f44270 */
[----:B------:R-:W-:-:S02]  /*5d50*/  FSEL R37, R37, -INF , !P3 ;  /* 0xff80000025257808 */ /* 0x000fc40005800000 */
[----:B------:R-:W-:Y:S02]  /*5d60*/  ISETP.GT.AND P3, PT, R16, 0x30, P1 ;  /* 0x000000301000780c */ /* 0x000fe40000f64270 */
[C---:B------:R-:W-:Y:S02]  /*5d70*/  ISETP.LT.OR P5, PT, R18.reuse, 0xa, P5 ;  /* 0x0000000a1200780c */ /* 0x040fe40002fa1670 */
[C---:B------:R-:W-:Y:S02]  /*5d80*/  ISETP.LT.OR P4, PT, R18.reuse, 0x11, P4 ;  /* 0x000000111200780c */ /* 0x040fe40002781670 */
[C---:B------:R-:W-:Y:S02]  /*5d90*/  ISETP.LT.OR P6, PT, R18.reuse, 0x12, P6 ;  /* 0x000000121200780c */ /* 0x040fe400037c1670 */
[C---:B------:R-:W-:Y:S02]  /*5da0*/  ISETP.LT.OR P2, PT, R18.reuse, 0x19, P2 ;  /* 0x000000191200780c */ /* 0x040fe40001741670 */
[----:B------:R-:W-:-:S02]  /*5db0*/  ISETP.LT.OR P3, PT, R18, 0x31, P3 ;  /* 0x000000311200780c */ /* 0x000fc40001f61670 */
[----:B------:R-:W-:Y:S02]  /*5dc0*/  FSEL R29, R29, -INF , !P5 ;  /* 0xff8000001d1d7808 */ /* 0x000fe40006800000 */
[----:B------:R-:W-:Y:S02]  /*5dd0*/  FSEL R32, R32, -INF , !P4 ;  /* 0xff80000020207808 */ /* 0x000fe40006000000 */
[----:B------:R-:W-:Y:S02]  /*5de0*/  FSEL R33, R33, -INF , !P6 ;  /* 0xff80000021217808 */ /* 0x000fe40007000000 */
[----:B------:R-:W-:Y:S02]  /*5df0*/  FSEL R36, R36, -INF , !P2 ;  /* 0xff80000024247808 */ /* 0x000fe40005000000 */
[C---:B------:R-:W-:Y:S02]  /*5e00*/  ISETP.GT.AND P5, PT, R16.reuse, 0x20, P1 ;  /* 0x000000201000780c */ /* 0x040fe40000fa4270 */
[----:B------:R-:W-:-:S02]  /*5e10*/  ISETP.GT.AND P4, PT, R16, 0x21, P1 ;  /* 0x000000211000780c */ /* 0x000fc40000f84270 */
[C---:B------:R-:W-:Y:S02]  /*5e20*/  ISETP.GT.AND P6, PT, R16.reuse, 0x28, P1 ;  /* 0x000000281000780c */ /* 0x040fe40000fc4270 */
[----:B------:R-:W-:Y:S02]  /*5e30*/  ISETP.GT.AND P2, PT, R16, 0x29, P1 ;  /* 0x000000291000780c */ /* 0x000fe40000f44270 */
[----:B------:R-:W-:Y:S02]  /*5e40*/  FSEL R48, R48, -INF , !P3 ;  /* 0xff80000030307808 */ /* 0x000fe40005800000 */
[----:B------:R-:W-:Y:S02]  /*5e50*/  ISETP.GT.AND P3, PT, R16, 0x41, P1 ;  /* 0x000000411000780c */ /* 0x000fe40000f64270 */
[C---:B------:R-:W-:Y:S02]  /*5e60*/  ISETP.LT.OR P5, PT, R18.reuse, 0x21, P5 ;  /* 0x000000211200780c */ /* 0x040fe40002fa1670 */
[----:B------:R-:W-:-:S02]  /*5e70*/  ISETP.LT.OR P4, PT, R18, 0x22, P4 ;  /* 0x000000221200780c */ /* 0x000fc40002781670 */
[C---:B------:R-:W-:Y:S02]  /*5e80*/  ISETP.LT.OR P6, PT, R18.reuse, 0x29, P6 ;  /* 0x000000291200780c */ /* 0x040fe400037c1670 */
[C---:B------:R-:W-:Y:S02]  /*5e90*/  ISETP.LT.OR P2, PT, R18.reuse, 0x2a, P2 ;  /* 0x0000002a1200780c */ /* 0x040fe40001741670 */
[----:B------:R-:W-:Y:S02]  /*5ea0*/  ISETP.LT.OR P3, PT, R18, 0x42, P3 ;  /* 0x000000421200780c */ /* 0x000fe40001f61670 */
[----:B------:R-:W-:Y:S02]  /*5eb0*/  FSEL R40, R40, -INF , !P5 ;  /* 0xff80000028287808 */ /* 0x000fe40006800000 */
[----:B------:R-:W-:Y:S02]  /*5ec0*/  FSEL R41, R41, -INF , !P4 ;  /* 0xff80000029297808 */ /* 0x000fe40006000000 */
[----:B------:R-:W-:-:S02]  /*5ed0*/  FSEL R44, R44, -INF , !P6 ;  /* 0xff8000002c2c7808 */ /* 0x000fc40007000000 */
[----:B------:R-:W-:Y:S02]  /*5ee0*/  FSEL R45, R45, -INF , !P2 ;  /* 0xff8000002d2d7808 */ /* 0x000fe40005000000 */
        /* <DEDUP_REMOVED lines=35> */
[----:B------:R-:W-:Y:S02]  /*6120*/  PLOP3.LUT P3, PT, PT, PT, UP0, 0x40, 0x0 ;  /* 0x000000000000781c */ /* 0x000fe40003f6e808 */
[C---:B------:R-:W-:Y:S02]  /*6130*/  ISETP.LT.OR P5, PT, R18.reuse, 0x5a, P5 ;  /* 0x0000005a1200780c */ /* 0x040fe40002fa1670 */
[C---:B------:R-:W-:Y:S02]  /*6140*/  ISETP.LT.OR P4, PT, R18.reuse, 0x61, P4 ;  /* 0x000000611200780c */ /* 0x040fe40002781670 */
[C---:B------:R-:W-:Y:S02]  /*6150*/  ISETP.LT.OR P6, PT, R18.reuse, 0x62, P6 ;  /* 0x000000621200780c */ /* 0x040fe400037c1670 */
[----:B------:R-:W-:Y:S02]  /*6160*/  ISETP.LT.OR P2, PT, R18, 0x69, P2 ;  /* 0x000000691200780c */ /* 0x000fe40001741670 */
[----:B------:R-:W-:-:S02]  /*6170*/  FSEL R69, R69, -INF , !P5 ;  /* 0xff80000045457808 */ /* 0x000fc40006800000 */
[----:B------:R-:W-:Y:S02]  /*6180*/  FSEL R72, R72, -INF , !P4 ;  /* 0xff80000048487808 */ /* 0x000fe40006000000 */
[----:B------:R-:W-:Y:S02]  /*6190*/  FSEL R73, R73, -INF , !P6 ;  /* 0xff80000049497808 */ /* 0x000fe40007000000 */
[----:B------:R-:W-:Y:S02]  /*61a0*/  FSEL R76, R76, -INF , !P2 ;  /* 0xff8000004c4c7808 */ /* 0x000fe40005000000 */
[C---:B------:R-:W-:Y:S02]  /*61b0*/  ISETP.GT.AND P5, PT, R16.reuse, 0x70, P1 ;  /* 0x000000701000780c */ /* 0x040fe40000fa4270 */
[C---:B------:R-:W-:Y:S02]  /*61c0*/  ISETP.GT.AND P4, PT, R16.reuse, 0x71, P1 ;  /* 0x000000711000780c */ /* 0x040fe40000f84270 */
[----:B------:R-:W-:-:S02]  /*61d0*/  ISETP.GT.AND P6, PT, R16, 0x78, P1 ;  /* 0x000000781000780c */ /* 0x000fc40000fc4270 */
[----:B------:R-:W-:Y:S01]  /*61e0*/  ISETP.GT.AND P2, PT, R16, 0x79, P1 ;  /* 0x000000791000780c */ /* 0x000fe20000f44270 */
[----:B------:R-:W-:Y:S01]  /*61f0*/  IMAD.IADD R16, R19, 0x1, R15 ;  /* 0x0000000113107824 */ /* 0x000fe200078e020f */
[C---:B------:R-:W-:Y:S02]  /*6200*/  ISETP.LT.OR P5, PT, R18.reuse, 0x71, P5 ;  /* 0x000000711200780c */ /* 0x040fe40002fa1670 */
[C---:B------:R-:W-:Y:S02]  /*6210*/  ISETP.LT.OR P4, PT, R18.reuse, 0x72, P4 ;  /* 0x000000721200780c */ /* 0x040fe40002781670 */
[C---:B------:R-:W-:Y:S02]  /*6220*/  ISETP.LT.OR P6, PT, R18.reuse, 0x79, P6 ;  /* 0x000000791200780c */ /* 0x040fe400037c1670 */
[----:B------:R-:W-:Y:S02]  /*6230*/  ISETP.LT.OR P2, PT, R18, 0x7a, P2 ;  /* 0x0000007a1200780c */ /* 0x000fe40001741670 */
[----:B------:R-:W-:-:S02]  /*6240*/  FSEL R80, R80, -INF , !P5 ;  /* 0xff80000050507808 */ /* 0x000fc40006800000 */
[----:B------:R-:W-:Y:S02]  /*6250*/  FSEL R81, R81, -INF , !P4 ;  /* 0xff80000051517808 */ /* 0x000fe40006000000 */
[----:B------:R-:W-:Y:S02]  /*6260*/  FSEL R84, R84, -INF , !P6 ;  /* 0xff80000054547808 */ /* 0x000fe40007000000 */
[----:B------:R-:W-:Y:S01]  /*6270*/  FSEL R85, R85, -INF , !P2 ;  /* 0xff80000055557808 */ /* 0x000fe20005000000 */
        /* <DEDUP_REMOVED lines=14> */
.L_x_884:
[----:B------:R-:W-:-:S05]  /*6360*/  IMAD.U32 R21, RZ, RZ, UR33 ;  /* 0x00000021ff157e24 */ /* 0x000fca000f8e00ff */
[----:B------:R-:W-:-:S13]  /*6370*/  ISETP.NE.AND P2, PT, R21, 0x1, PT ;  /* 0x000000011500780c */ /* 0x000fda0003f45270 */
[----:B------:R-:W0:Y:S02]  /*6380*/  @P2 LDC.64 R18, c[0x0][0x9e8] ;  /* 0x00027a00ff122b82 */ /* 0x000e240000000a00 */
[----:B0-----:R-:W-:-:S05]  /*6390*/  @P2 IMAD.HI.U32 R18, R15, R18, RZ ;  /* 0x000000120f122227 */ /* 0x001fca00078e00ff */
[----:B------:R-:W-:-:S07]  /*63a0*/  @P2 SHF.R.U32.HI R15, RZ, R19, R18 ;  /* 0x00000013ff0f2219 */ /* 0x000fce0000011612 */
.L_x_885:
[----:B------:R-:W-:Y:S05]  /*63b0*/  BSYNC B0 ;  /* 0x0000000000007941 */ /* 0x000fea0003800000 */
.L_x_883:
[----:B------:R-:W-:-:S04]  /*63c0*/  IMAD R0, R15, R21, -R0 ;  /* 0x000000150f007224 */ /* 0x000fc800078e0a00 */
[----:B------:R-:W-:-:S05]  /*63d0*/  IMAD R15, R9, -0x2, R0 ;  /* 0xfffffffe090f7824 */ /* 0x000fca00078e0200 */
[----:B------:R-:W-:Y:S02]  /*63e0*/  VIADDMNMX R20, R15, R21, R20, PT ;  /* 0x000000150f147246 */ /* 0x000fe40003800114 */
[----:B------:R-:W-:-:S07]  /*63f0*/  VIMNMX R16, R16, R15, !PT ;  /* 0x0000000f10107248 */ /* 0x000fce0007fe0100 */
.L_x_882:
[----:B------:R-:W-:Y:S01]  /*6400*/  FMNMX.FTZ R0, R24, R13, !PT ;  /* 0x0000000d18007209 */ /* 0x000fe20007810000 */
[----:B------:R-:W-:Y:S01]  /*6410*/  UMOV UR11, UR34 ;  /* 0x00000022000b7c82 */ /* 0x000fe20008000000 */
[----:B------:R-:W-:Y:S02]  /*6420*/  ISETP.GT.AND P5, PT, R16, 0x10, P1 ;  /* 0x000000101000780c */ /* 0x000fe40000fa4270 */
[----:B------:R-:W-:Y:S02]  /*6430*/  FMNMX.FTZ R15, R25, R0, !PT ;  /* 0x00000000190f7209 */ /* 0x000fe40007810000 */
[----:B------:R-:W-:Y:S02]  /*6440*/  ISETP.LT.OR P5, PT, R20, 0x11, P5 ;  /* 0x000000111400780c */ /* 0x000fe40002fa1670 */
[----:B------:R-:W-:Y:S02]  /*6450*/  FMNMX.FTZ R0, R28, R15, !PT ;  /* 0x0000000f1c007209 */ /* 0x000fe40007810000 */
[----:B------:R-:W-:-:S02]  /*6460*/  FSEL R34, R34, -INF , !P5 ;  /* 0xff80000022227808 */ /* 0x000fc40006800000 */
[----:B------:R-:W-:Y:S02]  /*6470*/  FMNMX.FTZ R15, R29, R0, !PT ;  /* 0x000000001d0f7209 */ /* 0x000fe40007810000 */
[----:B------:R-:W-:Y:S02]  /*6480*/  ISETP.GT.AND P5, PT, R16, 0x20, P1 ;  /* 0x000000201000780c */ /* 0x000fe40000fa4270 */
[----:B------:R-:W-:Y:S02]  /*6490*/  FMNMX.FTZ R0, R32, R15, !PT ;  /* 0x0000000f20007209 */ /* 0x000fe40007810000 */
[----:B------:R-:W-:Y:S02]  /*64a0*/  ISETP.LT.OR P5, PT, R20, 0x21, P5 ;  /* 0x000000211400780c */ /* 0x000fe40002fa1670 */
[----:B------:R-:W-:Y:S02]  /*64b0*/  FMNMX.FTZ R15, R33, R0, !PT ;  /* 0x00000000210f7209 */ /* 0x000fe40007810000 */
[----:B------:R-:W-:-:S02]  /*64c0*/  FSEL R42, R42, -INF , !P5 ;  /* 0xff8000002a2a7808 */ /* 0x000fc40006800000 */
[----:B------:R-:W-:Y:S02]  /*64d0*/  FMNMX.FTZ R0, R36, R15, !PT ;  /* 0x0000000f24007209 */ /* 0x000fe40007810000 */
[C---:B------:R-:W-:Y:S02]  /*64e0*/  ISETP.GT.AND P5, PT, R16.reuse, RZ, P1 ;  /* 0x000000ff1000720c */ /* 0x040fe40000fa4270 */
[----:B------:R-:W-:Y:S02]  /*64f0*/  FMNMX.FTZ R15, R37, R0, !PT ;  /* 0x00000000250f7209 */ /* 0x000fe40007810000 */
[----:B------:R-:W-:Y:S02]  /*6500*/  ISETP.GT.AND P2, PT, R16, 0x1, P1 ;  /* 0x000000011000780c */ /* 0x000fe40000f44270 */
[----:B------:R-:W-:Y:S02]  /*6510*/  FMNMX.FTZ R0, R40, R15, !PT ;  /* 0x0000000f28007209 */ /* 0x000fe40007810000 */
[----:B------:R-:W-:-:S02]  /*6520*/  ISETP.LT.OR P5, PT, R20, 0x1, P5 ;  /* 0x000000011400780c */ /* 0x000fc40002fa1670 */
[----:B------:R-:W-:Y:S02]  /*6530*/  FMNMX.FTZ R15, R41, R0, !PT ;  /* 0x00000000290f7209 */ /* 0x000fe40007810000 */
        /* <DEDUP_REMOVED lines=12> */
[----:B------:R-:W-:Y:S02]  /*6600*/  ISETP.LT.OR P4, PT, R20, 0xa, P4 ;  /* 0x0000000a1400780c */ /* 0x000fe40002781670 */
[----:B------:R-:W-:Y:S02]  /*6610*/  FMNMX.FTZ R0, R56, R15, !PT ;  /* 0x0000000f38007209 */ /* 0x000fe40007810000 */
[----:B------:R-:W-:Y:S02]  /*6620*/  FSEL R30, R30, -INF , !P3 ;  /* 0xff8000001e1e7808 */ /* 0x000fe40005800000 */
[----:B------:R-:W-:Y:S02]  /*6630*/  FMNMX.FTZ R15, R57, R0, !PT ;  /* 0x00000000390f7209 */ /* 0x000fe40007810000 */
[----:B------:R-:W-:-:S02]  /*6640*/  ISETP.GT.AND P2, PT, R16, 0x11, P1 ;  /* 0x000000111000780c */ /* 0x000fc40000f44270 */
[----:B------:R-:W-:Y:S02]  /*6650*/  FMNMX.FTZ R0, R60, R15, !PT ;  /* 0x0000000f3c007209 */ /* 0x000fe40007810000 */
[----:B------:R-:W-:Y:S02]  /*6660*/  FSEL R31, R31, -INF , !P4 ;  /* 0xff8000001f1f7808 */ /* 0x000fe40006000000 */
        /* <DEDUP_REMOVED lines=26> */
[----:B------:R-:W-:Y:S01]  /*6810*/  FSEL R43, R43, -INF , !P2 ;  /* 0xff8000002b2b7808 */ /* 0x000fe20005000000 */
[----:B------:R-:W0:Y:S01]  /*6820*/  SHFL.BFLY PT, R0, R15, 0x2, 0x1f ;  /* 0x0c401f000f007f89 */ /* 0x000e2200000e0000 */
[----:B------:R-:W-:-:S02]  /*6830*/  ISETP.GT.AND P2, PT, R16, 0x30, P1 ;  /* 0x000000301000780c */ /* 0x000fc40000f44270 */
[----:B------:R-:W-:Y:S02]  /*6840*/  FSEL R46, R46, -INF , !P3 ;  /* 0xff8000002e2e7808 */ /* 0x000fe40005800000 */
[----:B------:R-:W-:Y:S02]  /*6850*/  ISETP.LT.OR P4, PT, R20, 0x2a, P4 ;  /* 0x0000002a1400780c */ /* 0x000fe40002781670 */
[----:B------:R-:W-:Y:S02]  /*6860*/  ISETP.GT.AND P3, PT, R16, 0x31, P1 ;  /* 0x000000311000780c */ /* 0x000fe40000f64270 */
[----:B------:R-:W-:Y:S02]  /*6870*/  ISETP.LT.OR P2, PT, R20, 0x31, P2 ;  /* 0x000000311400780c */ /* 0x000fe40001741670 */
[----:B------:R-:W-:Y:S02]  /*6880*/  FSEL R47, R47, -INF , !P4 ;  /* 0xff8000002f2f7808 */ /* 0x000fe40006000000 */
[----:B------:R-:W-:-:S02]  /*6890*/  ISETP.GT.AND P5, PT, R16, 0x38, P1 ;  /* 0x000000381000780c */ /* 0x000fc40000fa4270 */
[----:B------:R-:W-:Y:S02]  /*68a0*/  FSEL R50, R50, -INF , !P2 ;  /* 0xff80000032327808 */ /* 0x000fe40005000000 */
[----:B------:R-:W-:Y:S02]  /*68b0*/  ISETP.LT.OR P3, PT, R20, 0x32, P3 ;  /* 0x000000321400780c */ /* 0x000fe40001f61670 */
[----:B------:R-:W-:Y:S02]  /*68c0*/  ISETP.GT.AND P4, PT, R16, 0x39, P1 ;  /* 0x000000391000780c */ /* 0x000fe40000f84270 */
[----:B------:R-:W-:Y:S02]  /*68d0*/  ISETP.LT.OR P5, PT, R20, 0x39, P5 ;  /* 0x000000391400780c */ /* 0x000fe40002fa1670 */
[----:B------:R-:W-:Y:S02]  /*68e0*/  FSEL R51, R51, -INF , !P3 ;  /* 0xff80000033337808 */ /* 0x000fe40005800000 */
[----:B0-----:R-:W-:-:S02]  /*68f0*/  FMNMX.FTZ R18, R15, R0, !PT ;  /* 0x000000000f127209 */ /* 0x001fc40007810000 */
[----:B------:R-:W-:Y:S02]  /*6900*/  ISETP.GT.AND P2, PT, R16, 0x40, P1 ;  /* 0x000000401000780c */ /* 0x000fe40000f44270 */
[----:B------:R-:W-:Y:S01]  /*6910*/  FSEL R54, R54, -INF , !P5 ;  /* 0xff80000036367808 */ /* 0x000fe20006800000 */
[----:B------:R-:W0:Y:S01]  /*6920*/  SHFL.BFLY PT, R19, R18, 0x1, 0x1f ;  /* 0x0c201f0012137f89 */ /* 0x000e2200000e0000 */
[----:B------:R-:W-:Y:S02]  /*6930*/  ISETP.LT.OR P4, PT, R20, 0x3a, P4 ;  /* 0x0000003a1400780c */ /* 0x000fe40002781670 */
[----:B------:R-:W-:Y:S02]  /*6940*/  ISETP.GT.AND P3, PT, R16, 0x41, P1 ;  /* 0x000000411000780c */ /* 0x000fe40000f64270 */
[----:B------:R-:W-:Y:S02]  /*6950*/  ISETP.LT.OR P2, PT, R20, 0x41, P2 ;  /* 0x000000411400780c */ /* 0x000fe40001741670 */
[----:B------:R-:W-:-:S02]  /*6960*/  FSEL R55, R55, -INF , !P4 ;  /* 0xff80000037377808 */ /* 0x000fc40006000000 */
[----:B------:R-:W-:Y:S02]  /*6970*/  ISETP.GT.AND P5, PT, R16, 0x48, P1 ;  /* 0x000000481000780c */ /* 0x000fe40000fa4270 */
[----:B------:R-:W-:Y:S02]  /*6980*/  FSEL R58, R58, -INF , !P2 ;  /* 0xff8000003a3a7808 */ /* 0x000fe40005000000 */
[----:B------:R-:W-:Y:S02]  /*6990*/  ISETP.LT.OR P3, PT, R20, 0x42, P3 ;  /* 0x000000421400780c */ /* 0x000fe40001f61670 */
[----:B------:R-:W-:Y:S02]  /*69a0*/  ISETP.GT.AND P4, PT, R16, 0x49, P1 ;  /* 0x000000491000780c */ /* 0x000fe40000f84270 */
[----:B------:R-:W-:Y:S02]  /*69b0*/  ISETP.LT.OR P5, PT, R20, 0x49, P5 ;  /* 0x000000491400780c */ /* 0x000fe40002fa1670 */
[----:B------:R-:W-:-:S02]  /*69c0*/  FSEL R59, R59, -INF , !P3 ;  /* 0xff8000003b3b7808 */ /* 0x000fc40005800000 */
[----:B------:R-:W-:Y:S02]  /*69d0*/  ISETP.GT.AND P2, PT, R16, 0x50, P1 ;  /* 0x000000501000780c */ /* 0x000fe40000f44270 */
[----:B------:R-:W-:Y:S02]  /*69e0*/  FSEL R62, R62, -INF , !P5 ;  /* 0xff8000003e3e7808 */ /* 0x000fe40006800000 */
[----:B0-----:R-:W-:Y:S02]  /*69f0*/  FMNMX.FTZ R0, R18, R19, !PT ;  /* 0x0000001312007209 */ /* 0x001fe40007810000 */
[----:B------:R-:W-:Y:S02]  /*6a00*/  ISETP.LT.OR P4, PT, R20, 0x4a, P4 ;  /* 0x0000004a1400780c */ /* 0x000fe40002781670 */
[C---:B------:R-:W-:Y:S01]  /*6a10*/  FSETP.NEU.FTZ.AND P6, PT, R0.reuse, -INF , PT ;  /* 0xff8000000000780b */ /* 0x040fe20003fdd000 */
[----:B------:R-:W-:Y:S01]  /*6a20*/  FMUL.FTZ R19, R0, UR11 ;  /* 0x0000000b00137c20 */ /* 0x000fe20008410000 */
[----:B------:R-:W-:-:S02]  /*6a30*/  ISETP.GT.AND P3, PT, R16, 0x51, P1 ;  /* 0x000000511000780c */ /* 0x000fc40000f64270 */
[----:B------:R-:W-:Y:S02]  /*6a40*/  ISETP.LT.OR P2, PT, R20, 0x51, P2 ;  /* 0x000000511400780c */ /* 0x000fe40001741670 */
[----:B------:R-:W-:Y:S02]  /*6a50*/  FSEL R15, R19, RZ, P6 ;  /* 0x000000ff130f7208 */ /* 0x000fe40003000000 */
[----:B------:R-:W-:Y:S02]  /*6a60*/  FSEL R63, R63, -INF , !P4 ;  /* 0xff8000003f3f7808 */ /* 0x000fe40006000000 */
[----:B------:R-:W-:Y:S01]  /*6a70*/  ISETP.GT.AND P5, PT, R16, 0x58, P1 ;  /* 0x000000581000780c */ /* 0x000fe20000fa4270 */
        /* <DEDUP_REMOVED lines=15> */
[----:B------:R-:W-:Y:S01]  /*6b70*/  FSEL R66, R66, -INF , !P2 ;  /* 0xff80000042427808 */ /* 0x000fe20005000000 */
[----:B------:R-:W-:Y:S01]  /*6b80*/  FFMA.FTZ R49, R49, UR11, -R15 ;  /* 0x0000000b31317c23 */ /* 0x000fe2000801080f */
[----:B------:R-:W-:-:S02]  /*6b90*/  FMNMX.FTZ R28, R34, R29, !PT ;  /* 0x0000001d221c7209 */ /* 0x000fc40007810000 */
[----:B------:R-:W-:Y:S01]  /*6ba0*/  ISETP.LT.OR P3, PT, R20, 0x52, P3 ;  /* 0x000000521400780c */ /* 0x000fe20001f61670 */
[----:B------:R-:W-:Y:S01]  /*6bb0*/  MUFU.EX2 R18, R18 ;  /* 0x0000001200127308 */ /* 0x000fe20000000800 */
[----:B------:R-:W-:Y:S02]  /*6bc0*/  FMNMX.FTZ R29, R35, R28, !PT ;  /* 0x0000001c231d7209 */ /* 0x000fe40007810000 */
[----:B------:R-:W-:Y:S02]  /*6bd0*/  ISETP.GT.AND P4, PT, R16, 0x59, P1 ;  /* 0x000000591000780c */ /* 0x000fe40000f84270 */
[----:B------:R-:W-:Y:S01]  /*6be0*/  FMNMX.FTZ R32, R38, R29, !PT ;  /* 0x0000001d26207209 */ /* 0x000fe20007810000 */
[----:B------:R-:W-:Y:S01]  /*6bf0*/  FFMA.FTZ R29, R40, UR11, -R15 ;  /* 0x0000000b281d7c23 */ /* 0x000fe2000801080f */
[----:B------:R-:W-:Y:S01]  /*6c00*/  ISETP.LT.OR P5, PT, R20, 0x59, P5 ;  /* 0x000000591400780c */ /* 0x000fe20002fa1670 */
[----:B------:R1:W-:Y:S01]  /*6c10*/  MUFU.EX2 R28, R37 ;  /* 0x00000025001c7308 */ /* 0x0003e20000000800 */
[----:B0-----:R-:W-:-:S02]  /*6c20*/  FMNMX.FTZ R33, R39, R32, !PT ;  /* 0x0000002027217209 */ /* 0x001fc40007810000 */
[----:B------:R-:W-:Y:S02]  /*6c30*/  FSEL R67, R67, -INF , !P3 ;  /* 0xff80000043437808 */ /* 0x000fe40005800000 */
[----:B------:R-:W-:Y:S02]  /*6c40*/  FMNMX.FTZ R32, R42, R33, !PT ;  /* 0x000000212a207209 */ /* 0x000fe40007810000 */
[----:B------:R-:W-:Y:S01]  /*6c50*/  ISETP.GT.AND P2, PT, R16, 0x60, P1 ;  /* 0x000000601000780c */ /* 0x000fe20000f44270 */
[----:B------:R-:W-:Y:S01]  /*6c60*/  MUFU.EX2 R19, R19 ;  /* 0x0000001300137308 */ /* 0x000fe20000000800 */
[----:B------:R-:W-:Y:S02]  /*6c70*/  FMNMX.FTZ R33, R43, R32, !PT ;  /* 0x000000202b217209 */ /* 0x000fe40007810000 */
[----:B------:R-:W-:Y:S02]  /*6c80*/  FSEL R70, R70, -INF , !P5 ;  /* 0xff80000046467808 */ /* 0x000fe40006800000 */
[----:B------:R-:W-:Y:S01]  /*6c90*/  FMNMX.FTZ R36, R46, R33, !PT ;  /* 0x000000212e247209 */ /* 0x000fe20007810000 */
[----:B------:R-:W-:Y:S01]  /*6ca0*/  FFMA.FTZ R33, R44, UR11, -R15 ;  /* 0x0000000b2c217c23 */ /* 0x000fe2000801080f */
[----:B------:R-:W-:Y:S01]  /*6cb0*/  ISETP.LT.OR P4, PT, R20, 0x5a, P4 ;  /* 0x0000005a1400780c */ /* 0x000fe20002781670 */
[----:B------:R0:W-:Y:S01]  /*6cc0*/  MUFU.EX2 R32, R41 ;  /* 0x0000002900207308 */ /* 0x0001e20000000800 */
[----:B-1----:R-:W-:-:S02]  /*6cd0*/  FMNMX.FTZ R37, R47, R36, !PT ;  /* 0x000000242f257209 */ /* 0x002fc40007810000 */
[----:B------:R-:W-:Y:S02]  /*6ce0*/  ISETP.GT.AND P3, PT, R16, 0x61, P1 ;  /* 0x000000611000780c */ /* 0x000fe40000f64270 */
[----:B------:R-:W-:Y:S02]  /*6cf0*/  FMNMX.FTZ R36, R50, R37, !PT ;  /* 0x0000002532247209 */ /* 0x000fe40007810000 */
[----:B------:R-:W-:Y:S01]  /*6d00*/  ISETP.LT.OR P2, PT, R20, 0x61, P2 ;  /* 0x000000611400780c */ /* 0x000fe20001741670 */
[----:B------:R-:W-:Y:S01]  /*6d10*/  MUFU.EX2 R21, R21 ;  /* 0x0000001500157308 */ /* 0x000fe20000000800 */
[----:B------:R-:W-:Y:S02]  /*6d20*/  FMNMX.FTZ R37, R51, R36, !PT ;  /* 0x0000002433257209 */ /* 0x000fe40007810000 */
[----:B------:R-:W-:Y:S02]  /*6d30*/  FSEL R71, R71, -INF , !P4 ;  /* 0xff80000047477808 */ /* 0x000fe40006000000 */
[----:B------:R-:W-:Y:S01]  /*6d40*/  FMNMX.FTZ R40, R54, R37, !PT ;  /* 0x0000002536287209 */ /* 0x000fe20007810000 */
[--C-:B------:R-:W-:Y:S01]  /*6d50*/  FFMA.FTZ R37, R48, UR11, -R15.reuse ;  /* 0x0000000b30257c23 */ /* 0x100fe2000801080f */
[----:B------:R-:W-:Y:S01]  /*6d60*/  ISETP.GT.AND P5, PT, R16, 0x68, P1 ;  /* 0x000000681000780c */ /* 0x000fe20000fa4270 */
[----:B------:R1:W-:Y:S01]  /*6d70*/  MUFU.EX2 R36, R45 ;  /* 0x0000002d00247308 */ /* 0x0003e20000000800 */
[----:B0-----:R-:W-:Y:S01]  /*6d80*/  FMNMX.FTZ R41, R55, R40, !PT ;  /* 0x0000002837297209 */ /* 0x001fe20007810000 */
[--C-:B------:R-:W-:Y:S01]  /*6d90*/  FFMA.FTZ R48, R53, UR11, -R15.reuse ;  /* 0x0000000b35307c23 */ /* 0x100fe2000801080f */
[----:B------:R-:W-:Y:S01]  /*6da0*/  FSEL R74, R74, -INF , !P2 ;  /* 0xff8000004a4a7808 */ /* 0x000fe20005000000 */
[--C-:B------:R-:W-:Y:S01]  /*6db0*/  FFMA.FTZ R53, R61, UR11, -R15.reuse ;  /* 0x0000000b3d357c23 */ /* 0x100fe2000801080f */
[----:B------:R-:W-:Y:S01]  /*6dc0*/  FMNMX.FTZ R40, R58, R41, !PT ;  /* 0x000000293a287209 */ /* 0x000fe20007810000 */
[--C-:B------:R-:W-:Y:S01]  /*6dd0*/  FFMA.FTZ R61, R69, UR11, -R15.reuse ;  /* 0x0000000b453d7c23 */ /* 0x100fe2000801080f */
[----:B------:R-:W-:Y:S01]  /*6de0*/  ISETP.LT.OR P3, PT, R20, 0x62, P3 ;  /* 0x000000621400780c */ /* 0x000fe20001f61670 */
[--C-:B------:R-:W-:Y:S01]  /*6df0*/  FFMA.FTZ R69, R77, UR11, -R15.reuse ;  /* 0x0000000b4d457c23 */ /* 0x100fe2000801080f */
[----:B------:R-:W-:Y:S01]  /*6e00*/  FMNMX.FTZ R41, R59, R40, !PT ;  /* 0x000000283b297209 */ /* 0x000fe20007810000 */
[--C-:B------:R-:W-:Y:S01]  /*6e10*/  FFMA.FTZ R77, R85, UR11, -R15.reuse ;  /* 0x0000000b554d7c23 */ /* 0x100fe2000801080f */
[----:B------:R-:W-:Y:S01]  /*6e20*/  ISETP.GT.AND P4, PT, R16, 0x69, P1 ;  /* 0x000000691000780c */ /* 0x000fe20000f84270 */
[----:B------:R0:W-:Y:S01]  /*6e30*/  MUFU.EX2 R40, R49 ;  /* 0x0000003100287308 */ /* 0x0001e20000000800 */
[----:B------:R-:W-:Y:S01]  /*6e40*/  FMNMX.FTZ R44, R62, R41, !PT ;  /* 0x000000293e2c7209 */ /* 0x000fe20007810000 */
[--C-:B------:R-:W-:Y:S01]  /*6e50*/  FFMA.FTZ R41, R52, UR11, -R15.reuse ;  /* 0x0000000b34297c23 */ /* 0x100fe2000801080f */
[----:B------:R-:W-:Y:S01]  /*6e60*/  ISETP.LT.OR P5, PT, R20, 0x69, P5 ;  /* 0x000000691400780c */ /* 0x000fe20002fa1670 */
[--C-:B------:R-:W-:Y:S01]  /*6e70*/  FFMA.FTZ R52, R60, UR11, -R15.reuse ;  /* 0x0000000b3c347c23 */ /* 0x100fe2000801080f */
[----:B-1----:R-:W-:Y:S01]  /*6e80*/  FMNMX.FTZ R45, R63, R44, !PT ;  /* 0x0000002c3f2d7209 */ /* 0x002fe20007810000 */
[--C-:B------:R-:W-:Y:S01]  /*6e90*/  FFMA.FTZ R60, R68, UR11, -R15.reuse ;  /* 0x0000000b443c7c23 */ /* 0x100fe2000801080f */
[----:B------:R-:W-:Y:S01]  /*6ea0*/  FSEL R75, R75, -INF , !P3 ;  /* 0xff8000004b4b7808 */ /* 0x000fe20005800000 */
[--C-:B------:R-:W-:Y:S01]  /*6eb0*/  FFMA.FTZ R68, R76, UR11, -R15.reuse ;  /* 0x0000000b4c447c23 */ /* 0x100fe2000801080f */
[----:B------:R-:W-:Y:S01]  /*6ec0*/  FMNMX.FTZ R44, R66, R45, !PT ;  /* 0x0000002d422c7209 */ /* 0x000fe20007810000 */
[--C-:B0-----:R-:W-:Y:S01]  /*6ed0*/  FFMA.FTZ R49, R56, UR11, -R15.reuse ;  /* 0x0000000b38317c23 */ /* 0x101fe2000801080f */
[----:B------:R-:W-:Y:S01]  /*6ee0*/  ISETP.GT.AND P2, PT, R16, 0x70, P1 ;  /* 0x000000701000780c */ /* 0x000fe20000f44270 */
[--C-:B------:R-:W-:Y:S01]  /*6ef0*/  FFMA.FTZ R56, R64, UR11, -R15.reuse ;  /* 0x0000000b40387c23 */ /* 0x100fe2000801080f */
[----:B------:R-:W-:Y:S01]  /*6f00*/  FMNMX.FTZ R45, R67, R44, !PT ;  /* 0x0000002c432d7209 */ /* 0x000fe20007810000 */
[--C-:B------:R-:W-:Y:S01]  /*6f10*/  FFMA.FTZ R64, R72, UR11, -R15.reuse ;  /* 0x0000000b48407c23 */ /* 0x100fe2000801080f */
[----:B------:R-:W-:Y:S01]  /*6f20*/  FSEL R78, R78, -INF , !P5 ;  /* 0xff8000004e4e7808 */ /* 0x000fe20006800000 */
[--C-:B------:R-:W-:Y:S01]  /*6f30*/  FFMA.FTZ R72, R80, UR11, -R15.reuse ;  /* 0x0000000b50487c23 */ /* 0x100fe2000801080f */
[----:B------:R-:W-:Y:S01]  /*6f40*/  FMNMX.FTZ R44, R70, R45, !PT ;  /* 0x0000002d462c7209 */ /* 0x000fe20007810000 */
[----:B------:R-:W-:Y:S01]  /*6f50*/  FFMA.FTZ R76, R84, UR11, -R15 ;  /* 0x0000000b544c7c23 */ /* 0x000fe2000801080f */
[----:B------:R-:W-:Y:S01]  /*6f60*/  ISETP.LT.OR P4, PT, R20, 0x6a, P4 ;  /* 0x0000006a1400780c */ /* 0x000fe20002781670 */
[----:B------:R-:W-:Y:S01]  /*6f70*/  MUFU.EX2 R22, R22 ;  /* 0x0000001600167308 */ /* 0x000fe20000000800 */
[----:B------:R-:W-:-:S02]  /*6f80*/  FMNMX.FTZ R45, R71, R44, !PT ;  /* 0x0000002c472d7209 */ /* 0x000fc40007810000 */
[----:B------:R-:W-:Y:S02]  /*6f90*/  ISETP.GT.AND P3, PT, R16, 0x71, P1 ;  /* 0x000000711000780c */ /* 0x000fe40000f64270 */
[----:B------:R-:W-:Y:S02]  /*6fa0*/  FMNMX.FTZ R44, R74, R45, !PT ;  /* 0x0000002d4a2c7209 */ /* 0x000fe40007810000 */
[----:B------:R-:W-:Y:S01]  /*6fb0*/  ISETP.LT.OR P2, PT, R20, 0x71, P2 ;  /* 0x000000711400780c */ /* 0x000fe20001741670 */
[----:B------:R-:W-:Y:S01]  /*6fc0*/  MUFU.EX2 R23, R23 ;  /* 0x0000001700177308 */ /* 0x000fe20000000800 */
[----:B------:R-:W-:Y:S02]  /*6fd0*/  FMNMX.FTZ R45, R75, R44, !PT ;  /* 0x0000002c4b2d7209 */ /* 0x000fe40007810000 */
[----:B------:R-:W-:Y:S02]  /*6fe0*/  FSEL R79, R79, -INF , !P4 ;  /* 0xff8000004f4f7808 */ /* 0x000fe40006000000 */
[----:B------:R-:W-:-:S02]  /*6ff0*/  FMNMX.FTZ R44, R78, R45, !PT ;  /* 0x0000002d4e2c7209 */ /* 0x000fc40007810000 */
[----:B------:R-:W-:Y:S01]  /*7000*/  ISETP.GT.AND P5, PT, R16, 0x78, P1 ;  /* 0x000000781000780c */ /* 0x000fe20000fa4270 */
[----:B------:R-:W-:Y:S01]  /*7010*/  MUFU.EX2 R25, R25 ;  /* 0x0000001900197308 */ /* 0x000fe20000000800 */
[----:B------:R-:W-:Y:S02]  /*7020*/  ISETP.LT.OR P3, PT, R20, 0x72, P3 ;  /* 0x000000721400780c */ /* 0x000fe40001f61670 */
[----:B------:R-:W-:Y:S02]  /*7030*/  FSEL R82, R82, -INF , !P2 ;  /* 0xff80000052527808 */ /* 0x000fe40005000000 */
[----:B------:R-:W-:Y:S02]  /*7040*/  FMNMX.FTZ R45, R79, R44, !PT ;  /* 0x0000002c4f2d7209 */ /* 0x000fe40007810000 */
[----:B------:R-:W-:Y:S01]  /*7050*/  ISETP.GT.AND P1, PT, R16, 0x79, P1 ;  /* 0x000000791000780c */ /* 0x000fe20000f24270 */
[--C-:B------:R-:W-:Y:S01]  /*7060*/  FFMA.FTZ R16, R57, UR11, -R15.reuse ;  /* 0x0000000b39107c23 */ /* 0x100fe2000801080f */
[----:B------:R-:W-:Y:S01]  /*7070*/  ISETP.LT.OR P5, PT, R20, 0x79, P5 ;  /* 0x000000791400780c */ /* 0x000fe20002fa1670 */
[--C-:B------:R-:W-:Y:S01]  /*7080*/  FFMA.FTZ R57, R65, UR11, -R15.reuse ;  /* 0x0000000b41397c23 */ /* 0x100fe2000801080f */
[----:B------:R-:W-:Y:S01]  /*7090*/  FSEL R83, R83, -INF , !P3 ;  /* 0xff80000053537808 */ /* 0x000fe20005800000 */
[--C-:B------:R-:W-:Y:S01]  /*70a0*/  FFMA.FTZ R65, R73, UR11, -R15.reuse ;  /* 0x0000000b49417c23 */ /* 0x100fe2000801080f */
[----:B------:R-:W-:Y:S01]  /*70b0*/  FMNMX.FTZ R44, R82, R45, !PT ;  /* 0x0000002d522c7209 */ /* 0x000fe20007810000 */
[----:B------:R-:W-:Y:S01]  /*70c0*/  FFMA.FTZ R73, R81, UR11, -R15 ;  /* 0x0000000b51497c23 */ /* 0x000fe2000801080f */
[----:B------:R-:W-:Y:S01]  /*70d0*/  ISETP.LT.OR P1, PT, R20, 0x7a, P1 ;  /* 0x0000007a1400780c */ /* 0x000fe20000f21670 */
[----:B------:R-:W-:Y:S01]  /*70e0*/  MUFU.EX2 R29, R29 ;  /* 0x0000001d001d7308 */ /* 0x000fe20000000800 */
[----:B------:R-:W-:-:S02]  /*70f0*/  FSEL R86, R86, -INF , !P5 ;  /* 0xff80000056567808 */ /* 0x000fc40006800000 */
[----:B------:R-:W-:Y:S02]  /*7100*/  FMNMX.FTZ R45, R83, R44, !PT ;  /* 0x0000002c532d7209 */ /* 0x000fe40007810000 */
[----:B------:R-:W-:Y:S02]  /*7110*/  FSEL R87, R87, -INF , !P1 ;  /* 0xff80000057577808 */ /* 0x000fe40004800000 */
[----:B------:R-:W-:Y:S01]  /*7120*/  FMNMX.FTZ R20, R86, R45, !PT ;  /* 0x0000002d56147209 */ /* 0x000fe20007810000 */
[----:B------:R-:W-:Y:S01]  /*7130*/  MUFU.EX2 R33, R33 ;  /* 0x0000002100217308 */ /* 0x000fe20000000800 */
[----:B------:R-:W-:Y:S02]  /*7140*/  FSEL R44, R0, RZ, P6 ;  /* 0x000000ff002c7208 */ /* 0x000fe40003000000 */
[----:B------:R-:W-:-:S03]  /*7150*/  FMNMX.FTZ R20, R87, R20, !PT ;  /* 0x0000001457147209 */ /* 0x000fc60007810000 */
[----:B------:R-:W-:Y:S02]  /*7160*/  FADD.FTZ R44, -R44, R13 ;  /* 0x0000000d2c2c7221 */ /* 0x000fe40000010100 */
[----:B------:R-:W0:Y:S01]  /*7170*/  SHFL.BFLY PT, R45, R20, 0x2, 0x1f ;  /* 0x0c401f00142d7f89 */ /* 0x000e2200000e0000 */
[----:B------:R-:W-:Y:S01]  /*7180*/  MUFU.EX2 R37, R37 ;  /* 0x0000002500257308 */ /* 0x000fe20000000800 */
[----:B------:R-:W-:-:S07]  /*7190*/  FMUL.FTZ R13, R44, UR11 ;  /* 0x0000000b2c0d7c20 */ /* 0x000fce0008410000 */
[----:B------:R-:W1:Y:S08]  /*71a0*/  MUFU.EX2 R13, R13 ;  /* 0x0000000d000d7308 */ /* 0x000e700000000800 */
[----:B------:R-:W-:Y:S01]  /*71b0*/  MUFU.EX2 R41, R41 ;  /* 0x0000002900297308 */ /* 0x000fe20000000800 */
[----:B0-----:R-:W-:-:S07]  /*71c0*/  FMNMX.FTZ R45, R20, R45, !PT ;  /* 0x0000002d142d7209 */ /* 0x001fce0007810000 */
[----:B------:R-:W-:Y:S01]  /*71d0*/  MUFU.EX2 R48, R48 ;  /* 0x0000003000307308 */ /* 0x000fe20000000800 */
[----:B-1----:R-:W-:Y:S01]  /*71e0*/  FFMA.FTZ R4, R13, R4, R18 ;  /* 0x000000040d047223 */ /* 0x002fe20000010012 */
[----:B------:R-:W0:Y:S03]  /*71f0*/  SHFL.BFLY PT, R20, R45, 0x1, 0x1f ;  /* 0x0c201f002d147f89 */ /* 0x000e2600000e0000 */
[----:B------:R-:W-:-:S03]  /*7200*/  FADD.FTZ R4, R19, R4 ;  /* 0x0000000413047221 */ /* 0x000fc60000010000 */
[----:B------:R-:W-:Y:S08]  /*7210*/  MUFU.EX2 R49, R49 ;  /* 0x0000003100317308 */ /* 0x000ff00000000800 */
[----:B------:R-:W-:Y:S08]  /*7220*/  MUFU.EX2 R16, R16 ;  /* 0x0000001000107308 */ /* 0x000ff00000000800 */
[----:B------:R-:W-:Y:S01]  /*7230*/  MUFU.EX2 R52, R52 ;  /* 0x0000003400347308 */ /* 0x000fe20000000800 */
[----:B0-----:R-:W-:-:S04]  /*7240*/  FMNMX.FTZ R15, R45, R20, !PT ;  /* 0x000000142d0f7209 */ /* 0x001fc80007810000 */
[C---:B------:R-:W-:Y:S01]  /*7250*/  FSETP.NEU.FTZ.AND P1, PT, R15.reuse, -INF , PT ;  /* 0xff8000000f00780b */ /* 0x040fe20003f3d000 */
[----:B------:R-:W-:Y:S02]  /*7260*/  FMUL.FTZ R20, R15, UR11 ;  /* 0x0000000b0f147c20 */ /* 0x000fe40008410000 */
[----:B------:R-:W-:Y:S03]  /*7270*/  MUFU.EX2 R53, R53 ;  /* 0x0000003500357308 */ /* 0x000fe60000000800 */
[----:B------:R-:W-:-:S05]  /*7280*/  FSEL R44, R20, RZ, P1 ;  /* 0x000000ff142c7208 */ /* 0x000fca0000800000 */
[----:B------:R-:W-:Y:S01]  /*7290*/  MUFU.EX2 R56, R56 ;  /* 0x0000003800387308 */ /* 0x000fe20000000800 */
[--C-:B------:R-:W-:Y:S01]  /*72a0*/  FFMA.FTZ R81, R35, UR11, -R44.reuse ;  /* 0x0000000b23517c23 */ /* 0x100fe2000801082c */
[----:B------:R-:W-:Y:S01]  /*72b0*/  FSEL R35, R15, RZ, P1 ;  /* 0x000000ff0f237208 */ /* 0x000fe20000800000 */
[--C-:B------:R-:W-:Y:S01]  /*72c0*/  FFMA.FTZ R45, R26, UR11, -R44.reuse ;  /* 0x0000000b1a2d7c23 */ /* 0x100fe2000801082c */
[--C-:B------:R-:W-:Y:S01]  /*72d0*/  FFMA.FTZ R85, R27, UR11, -R44.reuse ;  /* 0x0000000b1b557c23 */ /* 0x100fe2000801082c */
[--C-:B------:R-:W-:Y:S01]  /*72e0*/  FFMA.FTZ R20, R30, UR11, -R44.reuse ;  /* 0x0000000b1e147c23 */ /* 0x100fe2000801082c */
[----:B------:R-:W-:Y:S01]  /*72f0*/  FFMA.FTZ R84, R31, UR11, -R44 ;  /* 0x0000000b1f547c23 */ /* 0x000fe2000801082c */
[----:B------:R-:W-:Y:S01]  /*7300*/  FADD.FTZ R12, -R35, R12 ;  /* 0x0000000c230c7221 */ /* 0x000fe20000010100 */
[--C-:B------:R-:W-:Y:S01]  /*7310*/  FFMA.FTZ R34, R34, UR11, -R44.reuse ;  /* 0x0000000b22227c23 */ /* 0x100fe2000801082c */
[----:B------:R-:W-:Y:S01]  /*7320*/  MUFU.EX2 R45, R45 ;  /* 0x0000002d002d7308 */ /* 0x000fe20000000800 */
[--C-:B------:R-:W-:Y:S01]  /*7330*/  FFMA.FTZ R27, R46, UR11, -R44.reuse ;  /* 0x0000000b2e1b7c23 */ /* 0x100fe2000801082c */
[----:B------:R-:W-:Y:S01]  /*7340*/  FMUL.FTZ R12, R12, UR11 ;  /* 0x0000000b0c0c7c20 */ /* 0x000fe20008410000 */
[--C-:B------:R-:W-:Y:S01]  /*7350*/  FFMA.FTZ R31, R38, UR11, -R44.reuse ;  /* 0x0000000b261f7c23 */ /* 0x100fe2000801082c */
[--C-:B------:R-:W-:Y:S01]  /*7360*/  FFMA.FTZ R80, R39, UR11, -R44.reuse ;  /* 0x0000000b27507c23 */ /* 0x100fe2000801082c */
[----:B------:R-:W-:Y:S01]  /*7370*/  FFMA.FTZ R39, R47, UR11, -R44 ;  /* 0x0000000b2f277c23 */ /* 0x000fe2000801082c */
[----:B------:R-:W-:Y:S01]  /*7380*/  FADD.FTZ R47, R21, R4 ;  /* 0x00000004152f7221 */ /* 0x000fe20000010000 */
[--C-:B------:R-:W-:Y:S01]  /*7390*/  FFMA.FTZ R26, R42, UR11, -R44.reuse ;  /* 0x0000000b2a1a7c23 */ /* 0x100fe2000801082c */
[----:B------:R-:W0:Y:S01]  /*73a0*/  MUFU.EX2 R12, R12 ;  /* 0x0000000c000c7308 */ /* 0x000e220000000800 */
[--C-:B------:R-:W-:Y:S01]  /*73b0*/  FFMA.FTZ R42, R43, UR11, -R44.reuse ;  /* 0x0000000b2b2a7c23 */ /* 0x100fe2000801082c */
[----:B------:R-:W-:Y:S01]  /*73c0*/  FADD.FTZ R4, R22, R47 ;  /* 0x0000002f16047221 */ /* 0x000fe20000010000 */
[--C-:B------:R-:W-:Y:S01]  /*73d0*/  FFMA.FTZ R30, R50, UR11, -R44.reuse ;  /* 0x0000000b321e7c23 */ /* 0x100fe2000801082c */
[--C-:B------:R-:W-:Y:S01]  /*73e0*/  FFMA.FTZ R38, R51, UR11, -R44.reuse ;  /* 0x0000000b33267c23 */ /* 0x100fe2000801082c */
[----:B------:R-:W-:Y:S01]  /*73f0*/  FFMA.FTZ R54, R54, UR11, -R44 ;  /* 0x0000000b36367c23 */ /* 0x000fe2000801082c */
[----:B------:R-:W-:Y:S01]  /*7400*/  FADD.FTZ R47, R23, R4 ;  /* 0x00000004172f7221 */ /* 0x000fe20000010000 */
[--C-:B------:R-:W-:Y:S01]  /*7410*/  FFMA.FTZ R138, R55, UR11, -R44.reuse ;  /* 0x0000000b378a7c23 */ /* 0x100fe2000801082c */
[----:B------:R-:W1:Y:S01]  /*7420*/  MUFU.EX2 R85, R85 ;  /* 0x0000005500557308 */ /* 0x000e620000000800 */
        /* <DEDUP_REMOVED lines=8> */
[----:B0-----:R-:W-:Y:S01]  /*74b0*/  FFMA.FTZ R46, R12, R3, R45 ;  /* 0x000000030c2e7223 */ /* 0x001fe2000001002d */
[--C-:B------:R-:W-:Y:S01]  /*74c0*/  FFMA.FTZ R67, R71, UR11, -R44.reuse ;  /* 0x0000000b47437c23 */ /* 0x100fe2000801082c */
[--C-:B------:R-:W-:Y:S01]  /*74d0*/  FFMA.FTZ R66, R75, UR11, -R44.reuse ;  /* 0x0000000b4b427c23 */ /* 0x100fe2000801082c */
[--C-:B------:R-:W-:Y:S01]  /*74e0*/  FFMA.FTZ R55, R78, UR11, -R44.reuse ;  /* 0x0000000b4e377c23 */ /* 0x100fe2000801082c */
[--C-:B------:R-:W-:Y:S01]  /*74f0*/  FFMA.FTZ R63, R79, UR11, -R44.reuse ;  /* 0x0000000b4f3f7c23 */ /* 0x100fe2000801082c */
[--C-:B------:R-:W-:Y:S01]  /*7500*/  FFMA.FTZ R62, R82, UR11, -R44.reuse ;  /* 0x0000000b523e7c23 */ /* 0x100fe2000801082c */
[----:B------:R-:W-:Y:S01]  /*7510*/  FFMA.FTZ R70, R83, UR11, -R44 ;  /* 0x0000000b53467c23 */ /* 0x000fe2000801082c */
[----:B------:R-:W0:Y:S01]  /*7520*/  MUFU.EX2 R84, R84 ;  /* 0x0000005400547308 */ /* 0x000e220000000800 */
[----:B-1----:R-:W-:Y:S01]  /*7530*/  FADD.FTZ R3, R85, R46 ;  /* 0x0000002e55037221 */ /* 0x002fe20000010000 */
[----:B------:R-:W-:Y:S01]  /*7540*/  FADD.FTZ R46, R24, R47 ;  /* 0x0000002f182e7221 */ /* 0x000fe20000010000 */
[----:B------:R-:W-:-:S05]  /*7550*/  FFMA.FTZ R71, R86, UR11, -R44 ;  /* 0x0000000b56477c23 */ /* 0x000fca000801082c */
[----:B------:R-:W1:Y:S01]  /*7560*/  MUFU.EX2 R34, R34 ;  /* 0x0000002200227308 */ /* 0x000e620000000800 */
[----:B--2---:R-:W-:-:S07]  /*7570*/  FADD.FTZ R3, R20, R3 ;  /* 0x0000000314037221 */ /* 0x004fce0000010000 */
[----:B------:R-:W2:Y:S01]  /*7580*/  MUFU.EX2 R81, R81 ;  /* 0x0000005100517308 */ /* 0x000ea20000000800 */
[----:B0-----:R-:W-:-:S07]  /*7590*/  FADD.FTZ R3, R84, R3 ;  /* 0x0000000354037221 */ /* 0x001fce0000010000 */
[----:B------:R-:W0:Y:S01]  /*75a0*/  MUFU.EX2 R31, R31 ;  /* 0x0000001f001f7308 */ /* 0x000e220000000800 */
[----:B-1----:R-:W-:Y:S01]  /*75b0*/  FADD.FTZ R4, R34, R3 ;  /* 0x0000000322047221 */ /* 0x002fe20000010000 */
[----:B------:R-:W-:-:S06]  /*75c0*/  FADD.FTZ R3, R25, R46 ;  /* 0x0000002e19037221 */ /* 0x000fcc0000010000 */
[----:B------:R-:W1:Y:S01]  /*75d0*/  MUFU.EX2 R80, R80 ;  /* 0x0000005000507308 */ /* 0x000e620000000800 */
[----:B--2---:R-:W-:-:S07]  /*75e0*/  FADD.FTZ R4, R81, R4 ;  /* 0x0000000451047221 */ /* 0x004fce0000010000 */
[----:B------:R-:W2:Y:S01]  /*75f0*/  MUFU.EX2 R26, R26 ;  /* 0x0000001a001a7308 */ /* 0x000ea20000000800 */
[----:B0-----:R-:W-:Y:S01]  /*7600*/  FADD.FTZ R47, R31, R4 ;  /* 0x000000041f2f7221 */ /* 0x001fe20000010000 */
[----:B------:R-:W-:-:S04]  /*7610*/  FADD.FTZ R4, R28, R3 ;  /* 0x000000031c047221 */ /* 0x000fc80000010000 */
[----:B------:R-:W-:Y:S02]  /*7620*/  FADD.FTZ R3, R29, R4 ;  /* 0x000000041d037221 */ /* 0x000fe40000010000 */
[----:B------:R-:W0:Y:S01]  /*7630*/  MUFU.EX2 R42, R42 ;  /* 0x0000002a002a7308 */ /* 0x000e220000000800 */
[----:B-1----:R-:W-:Y:S01]  /*7640*/  FADD.FTZ R47, R80, R47 ;  /* 0x0000002f502f7221 */ /* 0x002fe20000010000 */
[----:B------:R-:W-:-:S04]  /*7650*/  FADD.FTZ R4, R32, R3 ;  /* 0x0000000320047221 */ /* 0x000fc80000010000 */
[----:B------:R-:W-:Y:S02]  /*7660*/  FADD.FTZ R3, R33, R4 ;  /* 0x0000000421037221 */ /* 0x000fe40000010000 */
[----:B------:R-:W1:Y:S01]  /*7670*/  MUFU.EX2 R27, R27 ;  /* 0x0000001b001b7308 */ /* 0x000e620000000800 */
[----:B--2---:R-:W-:Y:S01]  /*7680*/  FADD.FTZ R47, R26, R47 ;  /* 0x0000002f1a2f7221 */ /* 0x004fe20000010000 */
[----:B------:R-:W-:-:S06]  /*7690*/  FADD.FTZ R4, R36, R3 ;  /* 0x0000000324047221 */ /* 0x000fcc0000010000 */
[----:B------:R-:W2:Y:S01]  /*76a0*/  MUFU.EX2 R39, R39 ;  /* 0x0000002700277308 */ /* 0x000ea20000000800 */
[----:B0-----:R-:W-:Y:S01]  /*76b0*/  FADD.FTZ R46, R42, R47 ;  /* 0x0000002f2a2e7221 */ /* 0x001fe20000010000 */
[----:B------:R-:W-:-:S04]  /*76c0*/  FADD.FTZ R47, R37, R4 ;  /* 0x00000004252f7221 */ /* 0x000fc80000010000 */
[----:B------:R-:W-:Y:S02]  /*76d0*/  FADD.FTZ R4, R40, R47 ;  /* 0x0000002f28047221 */ /* 0x000fe40000010000 */
[----:B------:R-:W0:Y:S01]  /*76e0*/  MUFU.EX2 R30, R30 ;  /* 0x0000001e001e7308 */ /* 0x000e220000000800 */
[----:B-1----:R-:W-:-:S07]  /*76f0*/  FADD.FTZ R46, R27, R46 ;  /* 0x0000002e1b2e7221 */ /* 0x002fce0000010000 */
[----:B------:R-:W1:Y:S01]  /*7700*/  MUFU.EX2 R38, R38 ;  /* 0x0000002600267308 */ /* 0x000e620000000800 */
[----:B--2---:R-:W-:-:S07]  /*7710*/  FADD.FTZ R3, R39, R46 ;  /* 0x0000002e27037221 */ /* 0x004fce0000010000 */
[----:B------:R2:W3:Y:S01]  /*7720*/  MUFU.EX2 R35, R54 ;  /* 0x0000003600237308 */ /* 0x0004e20000000800 */
[----:B0-----:R-:W-:-:S07]  /*7730*/  FADD.FTZ R3, R30, R3 ;  /* 0x000000031e037221 */ /* 0x001fce0000010000 */
[----:B------:R-:W0:Y:S01]  /*7740*/  MUFU.EX2 R138, R138 ;  /* 0x0000008a008a7308 */ /* 0x000e220000000800 */
[----:B-1----:R-:W-:Y:S01]  /*7750*/  FADD.FTZ R46, R38, R3 ;  /* 0x00000003262e7221 */ /* 0x002fe20000010000 */
[----:B------:R-:W-:Y:S01]  /*7760*/  FADD.FTZ R3, R41, R4 ;  /* 0x0000000429037221 */ /* 0x000fe20000010000 */
[--C-:B--2---:R-:W-:Y:S01]  /*7770*/  FFMA.FTZ R54, R74, UR11, -R44.reuse ;  /* 0x0000000b4a367c23 */ /* 0x104fe2000801082c */
[----:B------:R-:W-:Y:S02]  /*7780*/  FFMA.FTZ R74, R87, UR11, -R44 ;  /* 0x0000000b574a7c23 */ /* 0x000fe4000801082c */
[----:B------:R-:W-:Y:S02]  /*7790*/  FADD.FTZ R4, R48, R3 ;  /* 0x0000000330047221 */ /* 0x000fe40000010000 */
[----:B------:R-:W1:Y:S01]  /*77a0*/  MUFU.EX2 R43, R43 ;  /* 0x0000002b002b7308 */ /* 0x000e620000000800 */
[----:B---3--:R-:W-:Y:S01]  /*77b0*/  FADD.FTZ R47, R35, R46 ;  /* 0x0000002e232f7221 */ /* 0x008fe20000010000 */
[----:B------:R-:W-:-:S04]  /*77c0*/  FADD.FTZ R3, R49, R4 ;  /* 0x0000000431037221 */ /* 0x000fc80000010000 */
[----:B------:R-:W-:Y:S02]  /*77d0*/  FADD.FTZ R3, R16, R3 ;  /* 0x0000000310037221 */ /* 0x000fe40000010000 */
        /* <DEDUP_REMOVED lines=8> */
[----:B------:R-:W-:-:S06]  /*7860*/  FADD.FTZ R46, R56, R3 ;  /* 0x00000003382e7221 */ /* 0x000fcc0000010000 */
        /* <DEDUP_REMOVED lines=50> */
.L_x_886:
[----:B------:R-:W0:Y:S01]  /*7b90*/  S2UR UR10, SR_CgaCtaId ;  /* 0x00000000000a79c3 */ /* 0x000e220000008800 */
[----:B------:R-:W-:Y:S01]  /*7ba0*/  ULEA UR6, UR6, UR38, 0x3 ;  /* 0x0000002606067291 */ /* 0x000fe2000f8e183f */
[----:B------:R-:W-:Y:S01]  /*7bb0*/  F2FP.F16.F32.PACK_AB R46, R22, R21 ;  /* 0x00000015162e723e */ /* 0x000fe200000000ff */
[----:B------:R-:W-:Y:S01]  /*7bc0*/  UMOV UR41, UR5 ;  /* 0x0000000500297c82 */ /* 0x000fe20008000000 */
[----:B------:R-:W-:Y:S01]  /*7bd0*/  F2FP.F16.F32.PACK_AB R47, R84, R20 ;  /* 0x00000014542f723e */ /* 0x000fe200000000ff */
[----:B------:R-:W-:Y:S01]  /*7be0*/  UIADD3 UR6, UR6, 0x2d860, URZ ;  /* 0x0002d86006067890 */ /* 0x000fe2000fffe03f */
[----:B------:R-:W-:Y:S01]  /*7bf0*/  F2FP.F16.F32.PACK_AB R44, R19, R18 ;  /* 0x00000012132c723e */ /* 0x000fe200000000ff */
[----:B------:R-:W-:Y:S01]  /*7c00*/  FMUL.FTZ R88, R88, R13 ;  /* 0x0000000d58587220 */ /* 0x000fe20000410000 */
        /* <DEDUP_REMOVED lines=16> */
[----:B0-----:R-:W-:Y:S01]  /*7d10*/  UPRMT UR6, UR10, 0x654, UR6 ;  /* 0x000006540a067896 */ /* 0x001fe20008000006 */
[----:B------:R-:W-:Y:S01]  /*7d20*/  F2FP.F16.F32.PACK_AB R27, R39, R27 ;  /* 0x0000001b271b723e */ /* 0x000fe200000000ff */
[-C--:B------:R-:W-:Y:S01]  /*7d30*/  FMUL.FTZ R105, R105, R13.reuse ;  /* 0x0000000d69697220 */ /* 0x080fe20000410000 */
[----:B------:R-:W-:Y:S01]  /*7d40*/  F2FP.F16.F32.PACK_AB R29, R38, R30 ;  /* 0x0000001e261d723e */ /* 0x000fe200000000ff */
[----:B------:R-:W-:Y:S01]  /*7d50*/  FMUL.FTZ R108, R108, R13 ;  /* 0x0000000d6c6c7220 */ /* 0x000fe20000410000 */
[----:B------:R-:W-:Y:S01]  /*7d60*/  F2FP.F16.F32.PACK_AB R28, R40, R37 ;  /* 0x00000025281c723e */ /* 0x000fe200000000ff */
[----:B------:R-:W-:Y:S01]  /*7d70*/  FMUL.FTZ R109, R109, R13 ;  /* 0x0000000d6d6d7220 */ /* 0x000fe20000410000 */
        /* <DEDUP_REMOVED lines=17> */
[----:B------:R1:W-:Y:S01]  /*7e90*/  STSM.16.M88.4 [R5], R28 ;  /* 0x0000001c05007844 */ /* 0x0003e20000000200 */
[----:B------:R-:W-:Y:S01]  /*7ea0*/  F2FP.F16.F32.PACK_AB R58, R61, R60 ;  /* 0x0000003c3d3a723e */ /* 0x000fe200000000ff */
[----:B------:R-:W-:Y:S01]  /*7eb0*/  FMUL.FTZ R117, R117, R13 ;  /* 0x0000000d75757220 */ /* 0x000fe20000410000 */
[----:B------:R-:W-:Y:S01]  /*7ec0*/  F2FP.F16.F32.PACK_AB R59, R67, R59 ;  /* 0x0000003b433b723e */ /* 0x000fe200000000ff */
[----:B------:R1:W-:Y:S01]  /*7ed0*/  STSM.16.M88.4 [R2+0x27800], R32 ;  /* 0x0278002002007844 */ /* 0x0003e20000000200 */
[----:B------:R-:W-:Y:S01]  /*7ee0*/  F2FP.F16.F32.PACK_AB R54, R69, R68 ;  /* 0x000000444536723e */ /* 0x000fe200000000ff */
[----:B------:R-:W-:Y:S01]  /*7ef0*/  FMUL.FTZ R120, R120, R13 ;  /* 0x0000000d78787220 */ /* 0x000fe20000410000 */
[----:B------:R-:W-:Y:S01]  /*7f00*/  F2FP.F16.F32.PACK_AB R52, R65, R64 ;  /* 0x000000404134723e */ /* 0x000fe200000000ff */
[----:B------:R1:W-:Y:S01]  /*7f10*/  STSM.16.M88.4 [R6+0x6000], R56 ;  /* 0x0060003806007844 */ /* 0x0003e20000000200 */
        /* <DEDUP_REMOVED lines=10> */
[----:B------:R-:W-:Y:S01]  /*7fc0*/  ISETP.GT.AND P1, PT, R14, UR32, PT ;  /* 0x000000200e007c0c */ /* 0x000fe2000bf24270 */
        /* <DEDUP_REMOVED lines=36> */
[----:B------:R-:W-:Y:S01]  /*8210*/  IMAD.MOV.U32 R13, RZ, RZ, R0 ;  /* 0x000000ffff0d7224 */ /* 0x000fe200078e0000 */
[----:B0-----:R-:W-:Y:S01]  /*8220*/  NOP ;  /* 0x0000000000007918 */ /* 0x001fe20000000000 */
[----:B-1----:R-:W-:Y:S05]  /*8230*/  @P1 BRA `(.L_x_887) ;  /* 0xffffffcc00741947 */ /* 0x002fea000383ffff */
.L_x_868:
[----:B------:R-:W1:Y:S01]  /*8240*/  S2UR UR10, SR_CTAID.X ;  /* 0x00000000000a79c3 */ /* 0x000e620000002500 */
[----:B------:R-:W-:Y:S01]  /*8250*/  R2UR UR6, R143 ;  /* 0x000000008f0672ca */ /* 0x000fe200000e0000 */
[----:B------:R-:W-:Y:S01]  /*8260*/  UISETP.NE.AND UP0, UPT, UR39, URZ, UPT ;  /* 0x0000003f2700728c */ /* 0x000fe2000bf05270 */
[----:B------:R-:W-:-:S05]  /*8270*/  IADD3 R8, -R8, 0x1, RZ ;  /* 0x0000000108087810 */ /* 0x000fca0007ffe1ff */
[----:B------:R-:W-:Y:S01]  /*8280*/  IMAD R8, R17, UR35, R8 ;  /* 0x0000002311087c24 */ /* 0x000fe2000f8e0208 */
[----:B------:R-:W-:-:S05]  /*8290*/  PLOP3.LUT P1, PT, PT, PT, UP0, 0x40, 0x0 ;  /* 0x000000000000781c */ /* 0x000fca0003f2e808 */
[----:B------:R-:W-:-:S03]  /*82a0*/  UISETP.NE.AND UP1, UPT, UR6, URZ, UPT ;  /* 0x0000003f0600728c */ /* 0x000fc6000bf25270 */
[----:B------:R-:W-:Y:S02]  /*82b0*/  UMOV UR6, 0xc0 ;  /* 0x000000c000067882 */ /* 0x000fe40000000000 */
[----:B-1----:R-:W-:Y:S01]  /*82c0*/  UIMAD UR6, UR10, UR6, 0xbf ;  /* 0x000000bf0a0674a4 */ /* 0x002fe2000f8e0206 */
[----:B------:R-:W-:-:S05]  /*82d0*/  R2UR UR10, R8 ;  /* 0x00000000080a72ca */ /* 0x000fca00000e0000 */
[----:B------:R-:W-:Y:S01]  /*82e0*/  @UP1 ULDC UR14, c[0x0][0x44c] ;  /* 0x00011300000e1ab9 */ /* 0x000fe20000000800 */
[----:B------:R-:W-:Y:S01]  /*82f0*/  @UP1 ULDC UR18, c[0x0][0x450] ;  /* 0x0001140000121ab9 */ /* 0x000fe20000000800 */
[----:B------:R-:W-:-:S04]  /*8300*/  UIMAD.WIDE.U32 UR14, UR6, UR14, URZ ;  /* 0x0000000e060e72a5 */ /* 0x000fc8000f8e003f */
[----:B------:R-:W-:-:S04]  /*8310*/  @UP1 USHF.R.U32.HI UR6, URZ, UR18, UR15 ;  /* 0x000000123f061299 */ /* 0x000fc8000801160f */
[----:B------:R-:W-:-:S03]  /*8320*/  UIADD3 UR6, UR10, UR6, URZ ;  /* 0x000000060a067290 */ /* 0x000fc6000fffe03f */
[----:B------:R-:W-:Y:S02]  /*8330*/  ULDC UR10, c[0x0][0x9dc] ;  /* 0x00027700000a7ab9 */ /* 0x000fe40000000800 */
[----:B------:R-:W-:Y:S01]  /*8340*/  UIADD3 UR10, UR6, -UR10, URZ ;  /* 0x8000000a060a7290 */ /* 0x000fe2000fffe03f */
[----:B------:R-:W-:Y:S11]  /*8350*/  @P1 BRA `(.L_x_888) ;  /* 0x00000000004c1947 */ /* 0x000ff60003800000 */
[----:B------:R-:W-:-:S06]  /*8360*/  UISETP.GT.AND UP0, UPT, UR6, -0x1, UPT ;  /* 0xffffffff0600788c */ /* 0x000fcc000bf04270 */
[----:B------:R-:W-:-:S13]  /*8370*/  PLOP3.LUT P1, PT, PT, PT, UP0, 0x80, 0x0 ;  /* 0x000000000000781c */ /* 0x000fda0003f2f008 */
[----:B------:R-:W-:Y:S05]  /*8380*/  @P1 BRA `(.L_x_889) ;  /* 0x0000000000201947 */ /* 0x000fea0003800000 */
[----:B------:R-:W-:Y:S01]  /*8390*/  ULDC UR18, c[0x0][0x9e4] ;  /* 0x0002790000127ab9 */ /* 0x000fe20000000800 */
[----:B------:R-:W-:Y:S02]  /*83a0*/  ULOP3.LUT UR6, URZ, UR6, URZ, 0x33, !UPT ;  /* 0x000000063f067292 */ /* 0x000fe4000f8e333f */
[----:B------:R-:W-:-:S11]  /*83b0*/  UISETP.NE.AND UP0, UPT, UR18, 0x1, UPT ;  /* 0x000000011200788c */ /* 0x000fd6000bf05270 */
[----:B------:R-:W-:Y:S02]  /*83c0*/  @UP0 ULDC.64 UR22, c[0x0][0x9e8] ;  /* 0x00027a0000160ab9 */ /* 0x000fe40000000a00 */
[----:B------:R-:W-:-:S04]  /*83d0*/  UIMAD.WIDE.U32 UR14, UR6, UR22, URZ ;  /* 0x00000016060e72a5 */ /* 0x000fc8000f8e003f */
[----:B------:R-:W-:-:S04]  /*83e0*/  @UP0 USHF.R.U32.HI UR6, URZ, UR23, UR15 ;  /* 0x000000173f060299 */ /* 0x000fc8000801160f */
[----:B------:R-:W-:Y:S01]  /*83f0*/  ULOP3.LUT UR6, URZ, UR6, URZ, 0x33, !UPT ;  /* 0x000000063f067292 */ /* 0x000fe2000f8e333f */
[----:B------:R-:W-:Y:S11]  /*8400*/  BRA `(.L_x_890) ;  /* 0x0000000000147947 */ /* 0x000ff60003800000 */
.L_x_889:
[----:B------:R-:W-:Y:S02]  /*8410*/  ULDC UR18, c[0x0][0x9e4] ;  /* 0x0002790000127ab9 */ /* 0x000fe40000000800 */
[----:B------:R-:W-:-:S11]  /*8420*/  UISETP.NE.AND UP0, UPT, UR18, 0x1, UPT ;  /* 0x000000011200788c */ /* 0x000fd6000bf05270 */
[----:B------:R-:W-:Y:S02]  /*8430*/  @UP0 ULDC.64 UR22, c[0x0][0x9e8] ;  /* 0x00027a0000160ab9 */ /* 0x000fe40000000a00 */
[----:B------:R-:W-:-:S04]  /*8440*/  UIMAD.WIDE.U32 UR14, UR6, UR22, URZ ;  /* 0x00000016060e72a5 */ /* 0x000fc8000f8e003f */
[----:B------:R-:W-:-:S12]  /*8450*/  @UP0 USHF.R.U32.HI UR6, URZ, UR23, UR15 ;  /* 0x000000173f060299 */ /* 0x000fd8000801160f */
.L_x_890:
[----:B------:R-:W-:-:S04]  /*8460*/  UIMAD UR6, UR6, UR18, URZ ;  /* 0x00000012060672a4 */ /* 0x000fc8000f8e023f */
[----:B------:R-:W-:-:S04]  /*8470*/  UISETP.LT.AND UP0, UPT, UR10, UR6, UPT ;  /* 0x000000060a00728c */ /* 0x000fc8000bf01270 */
[----:B------:R-:W-:-:S12]  /*8480*/  USEL UR10, UR10, UR6, !UP0 ;  /* 0x000000060a0a7287 */ /* 0x000fd8000c000000 */
.L_x_888:
[----:B------:R-:W-:Y:S01]  /*8490*/  UIADD3 UR10, UR10, 0x7f, URZ ;  /* 0x0000007f0a0a7890 */ /* 0x000fe2000fffe03f */
[----:B------:R-:W-:-:S03]  /*84a0*/  R2UR UR14, R146 ;  /* 0x00000000920e72ca */ /* 0x000fc600000e0000 */
[----:B------:R-:W-:-:S04]  /*84b0*/  USHF.R.S32.HI UR6, URZ, 0x1f, UR10 ;  /* 0x0000001f3f067899 */ /* 0x000fc8000801140a */
[----:B------:R-:W-:-:S04]  /*84c0*/  ULEA.HI UR6, UR6, UR10, URZ, 0x7 ;  /* 0x0000000a06067291 */ /* 0x000fc8000f8f383f */
[----:B------:R-:W-:-:S04]  /*84d0*/  USHF.R.S32.HI UR6, URZ, 0x7, UR6 ;  /* 0x000000073f067899 */ /* 0x000fc80008011406 */
[----:B------:R-:W-:-:S04]  /*84e0*/  UISETP.LT.AND UP0, UPT, UR14, UR6, UPT ;  /* 0x000000060e00728c */ /* 0x000fc8000bf01270 */
[----:B------:R-:W-:-:S06]  /*84f0*/  USEL UR6, UR14, UR6, !UP0 ;  /* 0x000000060e067287 */ /* 0x000fcc000c000000 */
[----:B------:R-:W-:-:S13]  /*8500*/  ISETP.GE.AND P1, PT, R14, UR6, PT ;  /* 0x000000060e007c0c */ /* 0x000fda000bf26270 */
[----:B------:R-:W-:Y:S05]  /*8510*/  @!P1 BRA `(.L_x_891) ;  /* 0x00000020005c9947 */ /* 0x000fea0003800000 */
[----:B------:R-:W-:Y:S01]  /*8520*/  IMAD.MOV.U32 R8, RZ, RZ, R15 ;  /* 0x000000ffff087224 */ /* 0x000fe200078e000f */
[----:B------:R-:W-:Y:S01]  /*8530*/  UMOV UR32, UR5 ;  /* 0x0000000500207c82 */ /* 0x000fe20008000000 */
[----:B------:R-:W-:Y:S01]  /*8540*/  IMAD.MOV.U32 R13, RZ, RZ, R0 ;  /* 0x000000ffff0d7224 */ /* 0x000fe200078e0000 */
[----:B------:R-:W-:Y:S01]  /*8550*/  UMOV UR10, UR4 ;  /* 0x00000004000a7c82 */ /* 0x000fe20008000000 */
[----:B------:R-:W-:-:S05]  /*8560*/  ULDC UR11, c[0x0][0x988] ;  /* 0x00026200000b7ab9 */ /* 0x000fca0000000800 */
.L_x_902:
[----:B------:R-:W-:Y:S01]  /*8570*/  ISETP.NE.AND P2, PT, RZ, UR60, PT ;  /* 0x0000003cff007c0c */ /* 0x000fe2000bf45270 */
[----:B------:R-:W-:-:S04]  /*8580*/  UISETP.NE.AND UP0, UPT, UR10, 0x1, UPT ;  /* 0x000000010a00788c */ /* 0x000fc8000bf05270 */
[----:B------:R-:W-:-:S04]  /*8590*/  USEL UR5, URZ, 0x1, UP0 ;  /* 0x000000013f057887 */ /* 0x000fc80008000000 */
[----:B------:R-:W-:-:S04]  /*85a0*/  ULOP3.LUT UR5, UR32, UR5, URZ, 0x3c, !UPT ;  /* 0x0000000520057292 */ /* 0x000fc8000f8e3c3f */
[----:B------:R-:W-:Y:S08]  /*85b0*/  @P2 BRA `(.L_x_892) ;  /* 0x0000000000382947 */ /* 0x000ff00003800000 */
[----:B------:R-:W-:Y:S05]  /*85c0*/  @!P0 BRA `(.L_x_893) ;  /* 0x0000000000048947 */ /* 0x000fea0003800000 */
[----:B------:R-:W-:Y:S01]  /*85d0*/  BPT.TRAP 0x1 ;  /* 0x000000040000795c */ /* 0x000fe20000300000 */
.L_x_893:
        /* <DEDUP_REMOVED lines=9> */
.L_x_894:
[----:B--2---:R-:W-:Y:S05]  /*8670*/  @P1 BRA `(.L_x_892) ;  /* 0x0000000000081947 */ /* 0x004fea0003800000 */
[----:B------:R-:W2:Y:S02]  /*8680*/  SYNCS.PHASECHK.TRANS64.TRYWAIT P1, [UR4+0x2d830], R0 ;  /* 0x02d83000ff0075a7 */ /* 0x000ea40008020144 */
[----:B--2---:R-:W-:Y:S05]  /*8690*/  @!P1 BRA `(.L_x_895) ;  /* 0x000000b000d89947 */ /* 0x004fea0003800000 */
.L_x_892:
        /* <DEDUP_REMOVED lines=11> */
[----:B------:R-:W-:-:S04]  /*8750*/  UIMAD UR26, UR4, 0x600, UR7 ;  /* 0x00000600041a78a4 */ /* 0x000fc8000f8e0207 */
[----:B------:R-:W-:Y:S02]  /*8760*/  UIADD3 UR14, UR26, 0x200, URZ ;  /* 0x000002001a0e7890 */ /* 0x000fe4000fffe03f */
[----:B------:R-:W-:Y:S02]  /*8770*/  UIADD3 UR18, UR26, 0x202, URZ ;  /* 0x000002021a127890 */ /* 0x000fe4000fffe03f */
[----:B------:R-:W-:Y:S01]  /*8780*/  UMOV UR30, UR26 ;  /* 0x0000001a001e7c82 */ /* 0x000fe20008000000 */
[----:B------:R-:W-:Y:S01]  /*8790*/  UIADD3 UR22, UR26, 0x400, URZ ;  /* 0x000004001a167890 */ /* 0x000fe2000fffe03f */
[----:B---3--:R-:W-:-:S05]  /*87a0*/  SHF.R.U32.HI R12, RZ, 0x7, R12 ;  /* 0x00000007ff0c7819 */ /* 0x008fca000001160c */
[----:B-12---:R-:W-:-:S05]  /*87b0*/  VIADD R0, R12, 0x8 ;  /* 0x000000080c007836 */ /* 0x006fca0000000000 */
[----:B------:R1:W-:Y:S06]  /*87c0*/  BAR.SYNC.DEFER_BLOCKING R0, 0x100 ;  /* 0x000400000000751d */ /* 0x0003ec0000010000 */
[----:B0-----:R-:W-:-:S06]  /*87d0*/  WARPGROUP.ARRIVE ;  /* 0x00000000000079c5 */ /* 0x001fcc0000000000 */
[----:B------:R-:W-:Y:S01]  /*87e0*/  HGMMA.64x128x16.F32 R24, gdesc[UR28], RZ, !UPT, gsb0 ;  /* 0x01e000001c1879f0 */ /* 0x000fe2000c0008ff */
[----:B------:R-:W-:Y:S01]  /*87f0*/  UIADD3 UR30, UR26, 0x2, URZ ;  /* 0x000000021a1e7890 */ /* 0x000fe2000fffe03f */
[----:B------:R-:W-:Y:S01]  /*8800*/  UMOV UR28, UR8 ;  /* 0x00000008001c7c82 */ /* 0x000fe20008000000 */
[----:B------:R-:W-:Y:S01]  /*8810*/  UMOV UR29, UR9 ;  /* 0x00000009001d7c82 */ /* 0x000fe20008000000 */
[----:B------:R-:W-:Y:S01]  /*8820*/  UMOV UR31, 0x80000020 ;  /* 0x80000020001f7882 */ /* 0x000fe20000000000 */
[----:B------:R-:W-:Y:S01]  /*8830*/  UIADD3 UR26, UR26, 0x402, URZ ;  /* 0x000004021a1a7890 */ /* 0x000fe2000fffe03f */
        /* <DEDUP_REMOVED lines=19> */
.L_x_897:
[----:B------:R-:W-:Y:S01]  /*8970*/  ULEA UR14, UR10, UR38, 0x3 ;  /* 0x000000260a0e7291 */ /* 0x000fe2000f8e183f */
[----:B------:R-:W-:-:S05]  /*8980*/  IMAD.U32 R0, RZ, RZ, UR32 ;  /* 0x00000020ff007e24 */ /* 0x000fca000f8e00ff */
[----:B------:R-:W-:-:S04]  /*8990*/  SHF.L.U32 R0, R0, 0x1f, RZ ;  /* 0x0000001f00007819 */ /* 0x000fc800000006ff */
[----:B------:R0:W1:Y:S01]  /*89a0*/  SYNCS.PHASECHK.TRANS64.TRYWAIT P1, [UR14+0x2d850], R0 ;  /* 0x02d85000ff0075a7 */ /* 0x000062000802014e */
[----:B------:R-:W-:Y:S05]  /*89b0*/  @!P0 BRA `(.L_x_898) ;  /* 0x0000000000048947 */ /* 0x000fea0003800000 */
[----:B------:R-:W-:Y:S01]  /*89c0*/  BPT.TRAP 0x1 ;  /* 0x000000040000795c */ /* 0x000fe20000300000 */
.L_x_898:
[----:B-1----:R-:W-:Y:S05]  /*89d0*/  @P1 BRA `(.L_x_896) ;  /* 0x0000000000081947 */ /* 0x002fea0003800000 */
[----:B------:R-:W1:Y:S02]  /*89e0*/  SYNCS.PHASECHK.TRANS64.TRYWAIT P1, [UR14+0x2d850], R0 ;  /* 0x02d85000ff0075a7 */ /* 0x000e64000802014e */
[----:B-1----:R-:W-:Y:S05]  /*89f0*/  @!P1 BRA `(.L_x_899) ;  /* 0x000000b000189947 */ /* 0x002fea0003800000 */
.L_x_896:
        /* <DEDUP_REMOVED lines=71> */
.L_x_900:
[----:B0-----:R-:W-:Y:S01]  /*8e70*/  FMNMX.FTZ R0, R24, R13, !PT ;  /* 0x0000000d18007209 */ /* 0x001fe20007810000 */
[----:B------:R-:W0:Y:S01]  /*8e80*/  S2UR UR15, SR_CgaCtaId ;  /* 0x00000000000f79c3 */ /* 0x000e220000008800 */
[----:B------:R-:W-:Y:S01]  /*8e90*/  FMNMX.FTZ R12, R26, R8, !PT ;  /* 0x000000081a0c7209 */ /* 0x000fe20007810000 */
[----:B------:R-:W-:Y:S01]  /*8ea0*/  ULEA UR14, UR4, UR38, 0x3 ;  /* 0x00000026040e7291 */ /* 0x000fe2000f8e183f */
[----:B------:R-:W-:Y:S02]  /*8eb0*/  FMNMX.FTZ R15, R25, R0, !PT ;  /* 0x00000000190f7209 */ /* 0x000fe40007810000 */
[----:B------:R-:W-:Y:S01]  /*8ec0*/  FMNMX.FTZ R19, R27, R12, !PT ;  /* 0x0000000c1b137209 */ /* 0x000fe20007810000 */
[----:B------:R-:W-:Y:S01]  /*8ed0*/  UIADD3 UR14, UR14, 0x2d840, URZ ;  /* 0x0002d8400e0e7890 */ /* 0x000fe2000fffe03f */
        /* <DEDUP_REMOVED lines=8> */
[----:B------:R-:W-:Y:S01]  /*8f60*/  FMNMX.FTZ R0, R36, R15, !PT ;  /* 0x0000000f24007209 */ /* 0x000fe20007810000 */
[----:B0-----:R-:W-:Y:S01]  /*8f70*/  UPRMT UR14, UR15, 0x654, UR14 ;  /* 0x000006540f0e7896 */ /* 0x001fe2000800000e */
[----:B------:R-:W-:Y:S02]  /*8f80*/  FMNMX.FTZ R12, R38, R19, !PT ;  /* 0x00000013260c7209 */ /* 0x000fe40007810000 */
[----:B------:R-:W-:Y:S02]  /*8f90*/  FMNMX.FTZ R15, R37, R0, !PT ;  /* 0x00000000250f7209 */ /* 0x000fe40007810000 */
[----:B------:R-:W-:Y:S02]  /*8fa0*/  FMNMX.FTZ R19, R39, R12, !PT ;  /* 0x0000000c27137209 */ /* 0x000fe40007810000 */
[----:B------:R-:W-:Y:S02]  /*8fb0*/  FMNMX.FTZ R0, R40, R15, !PT ;  /* 0x0000000f28007209 */ /* 0x000fe40007810000 */
[----:B------:R-:W-:Y:S01]  /*8fc0*/  FMNMX.FTZ R12, R42, R19, !PT ;  /* 0x000000132a0c7209 */ /* 0x000fe20007810000 */
[----:B------:R-:W-:Y:S01]  /*8fd0*/  SYNCS.ARRIVE.TRANS64.RED.A1T0 RZ, [UR14], RZ ;  /* 0x000000ffffff79a7 */ /* 0x000fe2000810040e */
        /* <DEDUP_REMOVED lines=45> */
[----:B------:R-:W-:-:S03]  /*92b0*/  FMNMX.FTZ R12, R87, R12, !PT ;  /* 0x0000000c570c7209 */ /* 0x000fc60007810000 */
[----:B------:R-:W0:Y:S04]  /*92c0*/  SHFL.BFLY PT, R15, R16, 0x2, 0x1f ;  /* 0x0c401f00100f7f89 */ /* 0x000e2800000e0000 */
[----:B------:R-:W1:Y:S01]  /*92d0*/  SHFL.BFLY PT, R19, R12, 0x2, 0x1f ;  /* 0x0c401f000c137f89 */ /* 0x000e6200000e0000 */
[----:B0-----:R-:W-:Y:S02]  /*92e0*/  FMNMX.FTZ R18, R16, R15, !PT ;  /* 0x0000000f10127209 */ /* 0x001fe40007810000 */
[----:B-1----:R-:W-:-:S03]  /*92f0*/  FMNMX.FTZ R19, R12, R19, !PT ;  /* 0x000000130c137209 */ /* 0x002fc60007810000 */
[----:B------:R-:W0:Y:S04]  /*9300*/  SHFL.BFLY PT, R15, R18, 0x1, 0x1f ;  /* 0x0c201f00120f7f89 */ /* 0x000e2800000e0000 */
[----:B------:R-:W1:Y:S01]  /*9310*/  SHFL.BFLY PT, R20, R19, 0x1, 0x1f ;  /* 0x0c201f0013147f89 */ /* 0x000e6200000e0000 */
[----:B0-----:R-:W-:Y:S02]  /*9320*/  FMNMX.FTZ R0, R18, R15, !PT ;  /* 0x0000000f12007209 */ /* 0x001fe40007810000 */
[----:B-1----:R-:W-:-:S03]  /*9330*/  FMNMX.FTZ R15, R19, R20, !PT ;  /* 0x00000014130f7209 */ /* 0x002fc60007810000 */
[----:B------:R-:W-:-:S04]  /*9340*/  FADD.FTZ R13, -R0, R13 ;  /* 0x0000000d000d7221 */ /* 0x000fc80000010100 */
[----:B------:R-:W-:Y:S01]  /*9350*/  FMUL.FTZ R20, R13, UR11 ;  /* 0x0000000b0d147c20 */ /* 0x000fe20008410000 */
[----:B------:R-:W-:Y:S01]  /*9360*/  FMUL.FTZ R13, R0, UR11 ;  /* 0x0000000b000d7c20 */ /* 0x000fe20008410000 */
[C---:B------:R-:W-:Y:S02]  /*9370*/  FADD.FTZ R8, -R15.reuse, R8 ;  /* 0x000000080f087221 */ /* 0x040fe40000010100 */
[----:B------:R-:W-:Y:S01]  /*9380*/  MUFU.EX2 R12, R20 ;  /* 0x00000014000c7308 */ /* 0x000fe20000000800 */
[--C-:B------:R-:W-:Y:S01]  /*9390*/  FFMA.FTZ R23, R36, UR11, -R13.reuse ;  /* 0x0000000b24177c23 */ /* 0x100fe2000801080d */
[----:B------:R-:W-:Y:S01]  /*93a0*/  FMUL.FTZ R36, R15, UR11 ;  /* 0x0000000b0f247c20 */ /* 0x000fe20008410000 */
[--C-:B------:R-:W-:Y:S01]  /*93b0*/  FFMA.FTZ R16, R24, UR11, -R13.reuse ;  /* 0x0000000b18107c23 */ /* 0x100fe2000801080d */
[--C-:B------:R-:W-:Y:S01]  /*93c0*/  FFMA.FTZ R24, R37, UR11, -R13.reuse ;  /* 0x0000000b25187c23 */ /* 0x100fe2000801080d */
[----:B------:R-:W-:Y:S01]  /*93d0*/  FMUL.FTZ R8, R8, UR11 ;  /* 0x0000000b08087c20 */ /* 0x000fe20008410000 */
        /* <DEDUP_REMOVED lines=14> */
[----:B------:R-:W-:Y:S01]  /*94c0*/  FFMA.FTZ R30, R38, UR11, -R36 ;  /* 0x0000000b261e7c23 */ /* 0x000fe20008010824 */
        /* <DEDUP_REMOVED lines=19> */
[----:B------:R-:W-:Y:S01]  /*9600*/  FFMA.FTZ R68, R77, UR11, -R13 ;  /* 0x0000000b4d447c23 */ /* 0x000fe2000801080d */
[----:B------:R-:W2:Y:S01]  /*9610*/  MUFU.EX2 R140, R140 ;  /* 0x0000008c008c7308 */ /* 0x000ea20000000800 */
[----:B-1----:R-:W-:Y:S01]  /*9620*/  FFMA.FTZ R3, R8, R3, R37 ;  /* 0x0000000308037223 */ /* 0x002fe20000010025 */
[--C-:B------:R-:W-:Y:S01]  /*9630*/  FFMA.FTZ R69, R80, UR11, -R13.reuse ;  /* 0x0000000b50457c23 */ /* 0x100fe2000801080d */
[----:B------:R-:W-:Y:S01]  /*9640*/  FFMA.FTZ R72, R81, UR11, -R13 ;  /* 0x0000000b51487c23 */ /* 0x000fe2000801080d */
[--C-:B------:R-:W-:Y:S01]  /*9650*/  FFMA.FTZ R34, R46, UR11, -R36.reuse ;  /* 0x0000000b2e227c23 */ /* 0x100fe20008010824 */
[--C-:B------:R-:W-:Y:S01]  /*9660*/  FFMA.FTZ R35, R50, UR11, -R36.reuse ;  /* 0x0000000b32237c23 */ /* 0x100fe20008010824 */
        /* <DEDUP_REMOVED lines=11> */
[----:B--2---:R-:W-:Y:S01]  /*9720*/  FADD.FTZ R3, R140, R3 ;  /* 0x000000038c037221 */ /* 0x004fe20000010000 */
[--C-:B------:R-:W-:Y:S01]  /*9730*/  FFMA.FTZ R62, R71, UR11, -R36.reuse ;  /* 0x0000000b473e7c23 */ /* 0x100fe20008010824 */
[--C-:B------:R-:W-:Y:S01]  /*9740*/  FFMA.FTZ R51, R74, UR11, -R36.reuse ;  /* 0x0000000b4a337c23 */ /* 0x100fe20008010824 */
[--C-:B------:R-:W-:Y:S01]  /*9750*/  FFMA.FTZ R59, R75, UR11, -R36.reuse ;  /* 0x0000000b4b3b7c23 */ /* 0x100fe20008010824 */
[--C-:B------:R-:W-:Y:S01]  /*9760*/  FFMA.FTZ R54, R78, UR11, -R36.reuse ;  /* 0x0000000b4e367c23 */ /* 0x100fe20008010824 */
[--C-:B------:R-:W-:Y:S01]  /*9770*/  FFMA.FTZ R55, R82, UR11, -R36.reuse ;  /* 0x0000000b52377c23 */ /* 0x100fe20008010824 */
[----:B------:R-:W-:Y:S01]  /*9780*/  FFMA.FTZ R67, R86, UR11, -R36 ;  /* 0x0000000b56437c23 */ /* 0x000fe20008010824 */
[----:B------:R2:W3:Y:S01]  /*9790*/  MUFU.EX2 R20, R29 ;  /* 0x0000001d00147308 */ /* 0x0004e20000000800 */
[----:B-1----:R-:W-:Y:S01]  /*97a0*/  FADD.FTZ R39, R19, R4 ;  /* 0x0000000413277221 */ /* 0x002fe20000010000 */
[----:B------:R-:W-:-:S06]  /*97b0*/  FFMA.FTZ R70, R87, UR11, -R36 ;  /* 0x0000000b57467c23 */ /* 0x000fcc0008010824 */
[----:B------:R-:W1:Y:S01]  /*97c0*/  MUFU.EX2 R138, R138 ;  /* 0x0000008a008a7308 */ /* 0x000e620000000800 */
[--C-:B--2---:R-:W-:Y:S01]  /*97d0*/  FFMA.FTZ R29, R44, UR11, -R13.reuse ;  /* 0x0000000b2c1d7c23 */ /* 0x104fe2000801080d */
[----:B------:R-:W-:Y:S01]  /*97e0*/  FFMA.FTZ R44, R53, UR11, -R13 ;  /* 0x0000000b352c7c23 */ /* 0x000fe2000801080d */
[----:B0-----:R-:W-:Y:S01]  /*97f0*/  FADD.FTZ R3, R26, R3 ;  /* 0x000000031a037221 */ /* 0x001fe20000010000 */
[--C-:B------:R-:W-:Y:S01]  /*9800*/  FFMA.FTZ R53, R64, UR11, -R13.reuse ;  /* 0x0000000b40357c23 */ /* 0x100fe2000801080d */
[--C-:B------:R-:W-:Y:S01]  /*9810*/  FFMA.FTZ R64, R73, UR11, -R13.reuse ;  /* 0x0000000b49407c23 */ /* 0x100fe2000801080d */
[--C-:B------:R-:W-:Y:S01]  /*9820*/  FFMA.FTZ R73, R84, UR11, -R13.reuse ;  /* 0x0000000b54497c23 */ /* 0x100fe2000801080d */
[----:B------:R-:W-:Y:S01]  /*9830*/  FFMA.FTZ R13, R85, UR11, -R13 ;  /* 0x0000000b550d7c23 */ /* 0x000fe2000801080d */
[----:B------:R-:W0:Y:S01]  /*9840*/  MUFU.EX2 R21, R21 ;  /* 0x0000001500157308 */ /* 0x000e220000000800 */
[----:B---3--:R-:W-:Y:S01]  /*9850*/  FADD.FTZ R4, R20, R39 ;  /* 0x0000002714047221 */ /* 0x008fe20000010000 */
[--C-:B------:R-:W-:Y:S01]  /*9860*/  FFMA.FTZ R85, R43, UR11, -R36.reuse ;  /* 0x0000000b2b557c23 */ /* 0x100fe20008010824 */
[--C-:B------:R-:W-:Y:S01]  /*9870*/  FFMA.FTZ R84, R47, UR11, -R36.reuse ;  /* 0x0000000b2f547c23 */ /* 0x100fe20008010824 */
[--C-:B------:R-:W-:Y:S01]  /*9880*/  FFMA.FTZ R43, R58, UR11, -R36.reuse ;  /* 0x0000000b3a2b7c23 */ /* 0x100fe20008010824 */
[--C-:B------:R-:W-:Y:S01]  /*9890*/  FFMA.FTZ R47, R66, UR11, -R36.reuse ;  /* 0x0000000b422f7c23 */ /* 0x100fe20008010824 */
[--C-:B------:R-:W-:Y:S01]  /*98a0*/  FFMA.FTZ R58, R79, UR11, -R36.reuse ;  /* 0x0000000b4f3a7c23 */ /* 0x100fe20008010824 */
[----:B------:R-:W-:Y:S01]  /*98b0*/  FFMA.FTZ R66, R83, UR11, -R36 ;  /* 0x0000000b53427c23 */ /* 0x000fe20008010824 */
        /* <DEDUP_REMOVED lines=114> */
.L_x_901:
[----:B------:R-:W0:Y:S01]  /*9fe0*/  S2UR UR14, SR_CgaCtaId ;  /* 0x00000000000e79c3 */ /* 0x000e220000008800 */
[----:B------:R-:W-:Y:S01]  /*9ff0*/  ULEA UR10, UR10, UR38, 0x3 ;  /* 0x000000260a0a7291 */ /* 0x000fe2000f8e183f */
[----:B------:R-:W-:Y:S01]  /*a000*/  F2FP.F16.F32.PACK_AB R38, R20, R19 ;  /* 0x000000131426723e */ /* 0x000fe200000000ff */
[----:B------:R-:W-:Y:S01]  /*a010*/  UMOV UR32, UR5 ;  /* 0x0000000500207c82 */ /* 0x000fe20008000000 */
[----:B------:R-:W-:Y:S01]  /*a020*/  F2FP.F16.F32.PACK_AB R20, R22, R21 ;  /* 0x000000151614723e */ /* 0x000fe200000000ff */
[----:B------:R-:W-:Y:S01]  /*a030*/  UIADD3 UR10, UR10, 0x2d860, URZ ;  /* 0x0002d8600a0a7890 */ /* 0x000fe2000fffe03f */
[----:B------:R-:W-:Y:S01]  /*a040*/  F2FP.F16.F32.PACK_AB R36, R18, R16 ;  /* 0x000000101224723e */ /* 0x000fe200000000ff */
[-C--:B------:R-:W-:Y:S01]  /*a050*/  FMUL.FTZ R90, R90, R8.reuse ;  /* 0x000000085a5a7220 */ /* 0x080fe20000410000 */
[----:B------:R-:W-:Y:S01]  /*a060*/  F2FP.F16.F32.PACK_AB R37, R140, R37 ;  /* 0x000000258c25723e */ /* 0x000fe200000000ff */
[----:B------:R-:W-:Y:S01]  /*a070*/  FMUL.FTZ R91, R91, R8 ;  /* 0x000000085b5b7220 */ /* 0x000fe20000410000 */
[----:B------:R-:W-:Y:S01]  /*a080*/  F2FP.F16.F32.PACK_AB R39, R138, R26 ;  /* 0x0000001a8a27723e */ /* 0x000fe200000000ff */
[-C--:B------:R-:W-:Y:S01]  /*a090*/  FMUL.FTZ R94, R94, R8.reuse ;  /* 0x000000085e5e7220 */ /* 0x080fe20000410000 */
        /* <DEDUP_REMOVED lines=12> */
[----:B0-----:R-:W-:Y:S01]  /*a160*/  UPRMT UR10, UR14, 0x654, UR10 ;  /* 0x000006540e0a7896 */ /* 0x001fe2000800000a */
        /* <DEDUP_REMOVED lines=8> */
[----:B------:R-:W-:Y:S01]  /*a1f0*/  SYNCS.ARRIVE.TRANS64.RED.A1T0 RZ, [UR10], RZ ;  /* 0x000000ffffff79a7 */ /* 0x000fe2000810040a */
        /* <DEDUP_REMOVED lines=13> */
[----:B------:R-:W-:Y:S01]  /*a2d0*/  ISETP.GT.AND P1, PT, R14, UR6, PT ;  /* 0x000000060e007c0c */ /* 0x000fe2000bf24270 */
[-C--:B------:R-:W-:Y:S01]  /*a2e0*/  FMUL.FTZ R119, R119, R8.reuse ;  /* 0x0000000877777220 */ /* 0x080fe20000410000 */
[-C--:B------:R-:W-:Y:S01]  /*a2f0*/  FMUL.FTZ R122, R122, R8.reuse ;  /* 0x000000087a7a7220 */ /* 0x080fe20000410000 */
[----:B0-----:R-:W-:Y:S01]  /*a300*/  F2FP.F16.F32.PACK_AB R38, R68, R65 ;  /* 0x000000414426723e */ /* 0x001fe200000000ff */
[----:B------:R2:W-:Y:S01]  /*a310*/  STSM.16.M88.4 [R2+0x27800], R32 ;  /* 0x0278002002007844 */ /* 0x0005e20000000200 */
[----:B------:R-:W-:Y:S01]  /*a320*/  F2FP.F16.F32.PACK_AB R36, R64, R61 ;  /* 0x0000003d4024723e */ /* 0x000fe200000000ff */
[-C--:B------:R-:W-:Y:S01]  /*a330*/  FMUL.FTZ R123, R123, R8.reuse ;  /* 0x000000087b7b7220 */ /* 0x080fe20000410000 */
[----:B-1----:R-:W-:Y:S01]  /*a340*/  F2FP.F16.F32.PACK_AB R20, R56, R53 ;  /* 0x000000353814723e */ /* 0x002fe200000000ff */
        /* <DEDUP_REMOVED lines=17> */
[-C--:B------:R-:W-:Y:S01]  /*a460*/  FMUL.FTZ R89, R89, R12.reuse ;  /* 0x0000000c59597220 */ /* 0x080fe20000410000 */
[-C--:B------:R-:W-:Y:S01]  /*a470*/  FMUL.FTZ R92, R92, R12.reuse ;  /* 0x0000000c5c5c7220 */ /* 0x080fe20000410000 */
[-C--:B------:R-:W-:Y:S01]  /*a480*/  FMUL.FTZ R93, R93, R12.reuse ;  /* 0x0000000c5d5d7220 */ /* 0x080fe20000410000 */
        /* <DEDUP_REMOVED lines=31> */
[----:B--2---:R-:W-:Y:S05]  /*a680*/  @P1 BRA `(.L_x_902) ;  /* 0xffffffdc00b81947 */ /* 0x004fea000383ffff */
.L_x_891:
[----:B------:R-:W-:-:S13]  /*a690*/  R2UR UR6, R146 ;  /* 0x00000000920672ca */ /* 0x000fda00000e0000 */
[----:B------:R-:W-:-:S13]  /*a6a0*/  ISETP.GE.AND P1, PT, R14, UR6, PT ;  /* 0x000000060e007c0c */ /* 0x000fda000bf26270 */
[----:B------:R-:W-:Y:S05]  /*a6b0*/  @!P1 BRA `(.L_x_903) ;  /* 0x0000003000cc9947 */ /* 0x000fea0003800000 */
[----:B------:R-:W1:Y:S01]  /*a6c0*/  S2R R12, SR_TID.X ;  /* 0x00000000000c7919 */ /* 0x000e620000002100 */
[----:B------:R-:W-:Y:S01]  /*a6d0*/  R2UR UR6, R144 ;  /* 0x00000000900672ca */ /* 0x000fe200000e0000 */
[----:B------:R-:W-:Y:S01]  /*a6e0*/  UMOV UR30, UR5 ;  /* 0x00000005001e7c82 */ /* 0x000fe20008000000 */
[----:B------:R-:W-:Y:S01]  /*a6f0*/  UMOV UR5, 0x40000040 ;  /* 0x4000004000057882 */ /* 0x000fe20000000000 */
[----:B------:R-:W-:Y:S01]  /*a700*/  IMAD.MOV.U32 R8, RZ, RZ, R15 ;  /* 0x000000ffff087224 */ /* 0x000fe200078e000f */
[----:B------:R-:W-:Y:S01]  /*a710*/  UMOV UR57, 0x40000040 ;  /* 0x4000004000397882 */ /* 0x000fe20000000000 */
[----:B------:R-:W-:Y:S01]  /*a720*/  IMAD.U32 R141, RZ, RZ, UR5 ;  /* 0x00000005ff8d7e24 */ /* 0x000fe2000f8e00ff */
[----:B------:R-:W-:Y:S01]  /*a730*/  UMOV UR29, 0x40000040 ;  /* 0x40000040001d7882 */ /* 0x000fe20000000000 */
[----:B------:R-:W-:Y:S01]  /*a740*/  UMOV UR33, 0x40000040 ;  /* 0x4000004000217882 */ /* 0x000fe20000000000 */
[----:B------:R-:W-:Y:S01]  /*a750*/  UMOV UR41, 0x40000040 ;  /* 0x4000004000297882 */ /* 0x000fe20000000000 */
[----:B------:R-:W-:Y:S01]  /*a760*/  UMOV UR45, 0x40000040 ;  /* 0x40000040002d7882 */ /* 0x000fe20000000000 */
[----:B------:R-:W-:-:S03]  /*a770*/  UMOV UR49, 0x40000040 ;  /* 0x4000004000317882 */ /* 0x000fc60000000000 */
[----:B------:R-:W-:-:S03]  /*a780*/  ULOP3.LUT UR61, UR6, 0x10000, URZ, 0xfc, !UPT ;  /* 0x00010000063d7892 */ /* 0x000fc6000f8efc3f */
[----:B------:R-:W-:Y:S01]  /*a790*/  UMOV UR6, UR4 ;  /* 0x0000000400067c82 */ /* 0x000fe20008000000 */
[----:B------:R-:W-:Y:S02]  /*a7a0*/  UIADD3 UR4, UR61, 0x2, URZ ;  /* 0x000000023d047890 */ /* 0x000fe4000fffe03f */
[----:B------:R-:W-:Y:S02]  /*a7b0*/  UIADD3 UR56, UR61, 0x4, URZ ;  /* 0x000000043d387890 */ /* 0x000fe4000fffe03f */
[----:B------:R-:W-:Y:S02]  /*a7c0*/  UIADD3 UR28, UR61, 0x6, URZ ;  /* 0x000000063d1c7890 */ /* 0x000fe4000fffe03f */
[----:B------:R-:W-:Y:S01]  /*a7d0*/  IMAD.U32 R140, RZ, RZ, UR4 ;  /* 0x00000004ff8c7e24 */ /* 0x000fe2000f8e00ff */
[----:B------:R-:W-:Y:S02]  /*a7e0*/  UIADD3 UR32, UR61, 0x600, URZ ;  /* 0x000006003d207890 */ /* 0x000fe4000fffe03f */
[----:B------:R-:W-:-:S02]  /*a7f0*/  UIADD3 UR40, UR61, 0x602, URZ ;  /* 0x000006023d287890 */ /* 0x000fc4000fffe03f */
[----:B------:R-:W-:Y:S02]  /*a800*/  UIADD3 UR44, UR61, 0x604, URZ ;  /* 0x000006043d2c7890 */ /* 0x000fe4000fffe03f */
[----:B------:R-:W-:Y:S01]  /*a810*/  UIADD3 UR48, UR61, 0x606, URZ ;  /* 0x000006063d307890 */ /* 0x000fe2000fffe03f */
[----:B-1----:R-:W-:Y:S02]  /*a820*/  SHF.R.U32.HI R13, RZ, 0x7, R12 ;  /* 0x00000007ff0d7819 */ /* 0x002fe4000001160c */
[----:B------:R-:W-:Y:S01]  /*a830*/  ISETP.GE.U32.AND P1, PT, R12, 0x180, PT ;  /* 0x000001800c00780c */ /* 0x000fe20003f26070 */
[----:B------:R-:W-:Y:S02]  /*a840*/  IMAD.MOV.U32 R12, RZ, RZ, R0 ;  /* 0x000000ffff0c7224 */ /* 0x000fe400078e0000 */
[C---:B------:R-:W-:Y:S02]  /*a850*/  VIADD R142, R13.reuse, 0x9 ;  /* 0x000000090d8e7836 */ /* 0x040fe40000000000 */
[----:B------:R-:W-:-:S03]  /*a860*/  VIADD R147, R13, 0x8 ;  /* 0x000000080d937836 */ /* 0x000fc60000000000 */
[----:B------:R-:W-:-:S07]  /*a870*/  SEL R142, R142, 0x9, !P1 ;  /* 0x000000098e8e7807 */ /* 0x000fce0004800000 */
.L_x_922:
[----:B------:R-:W-:Y:S01]  /*a880*/  UIADD3 UR4, UR6, 0x1, URZ ;  /* 0x0000000106047890 */ /* 0x000fe2000fffe03f */
[----:B------:R-:W-:-:S03]  /*a890*/  ISETP.NE.AND P2, PT, RZ, UR60, PT ;  /* 0x0000003cff007c0c */ /* 0x000fc6000bf45270 */
[----:B------:R-:W-:-:S04]  /*a8a0*/  UISETP.NE.AND UP0, UPT, UR4, 0x2, UPT ;  /* 0x000000020400788c */ /* 0x000fc8000bf05270 */
[----:B------:R-:W-:Y:S02]  /*a8b0*/  USEL UR5, URZ, 0x1, UP0 ;  /* 0x000000013f057887 */ /* 0x000fe40008000000 */
[----:B------:R-:W-:Y:S02]  /*a8c0*/  USEL UR4, UR4, URZ, UP0 ;  /* 0x0000003f04047287 */ /* 0x000fe40008000000 */
[----:B------:R-:W-:Y:S02]  /*a8d0*/  ULOP3.LUT UR5, UR30, UR5, URZ, 0x3c, !UPT ;  /* 0x000000051e057292 */ /* 0x000fe4000f8e3c3f */
[----:B---3--:R-:W-:Y:S10]  /*a8e0*/  @P2 BRA `(.L_x_904) ;  /* 0x00000000002c2947 */ /* 0x008ff40003800000 */
[----:B------:R-:W-:Y:S05]  /*a8f0*/  @!P0 BRA `(.L_x_905) ;  /* 0x0000000000048947 */ /* 0x000fea0003800000 */
[----:B------:R-:W-:Y:S01]  /*a900*/  BPT.TRAP 0x1 ;  /* 0x000000040000795c */ /* 0x000fe20000300000 */
.L_x_905:
[----:B------:R-:W-:Y:S01]  /*a910*/  ULEA UR10, UR4, UR38, 0x3 ;  /* 0x00000026040a7291 */ /* 0x000fe2000f8e183f */
[----:B------:R-:W-:-:S05]  /*a920*/  IMAD.U32 R0, RZ, RZ, UR5 ;  /* 0x00000005ff007e24 */ /* 0x000fca000f8e00ff */
[----:B------:R-:W-:-:S04]  /*a930*/  SHF.L.U32 R0, R0, 0x1f, RZ ;  /* 0x0000001f00007819 */ /* 0x000fc800000006ff */
[----:B------:R1:W2:Y:S01]  /*a940*/  SYNCS.PHASECHK.TRANS64.TRYWAIT P1, [UR10+0x2d830], R0 ;  /* 0x02d83000ff0075a7 */ /* 0x0002a2000802014a */
[----:B------:R-:W-:Y:S05]  /*a950*/  @!P0 BRA `(.L_x_906) ;  /* 0x0000000000048947 */ /* 0x000fea0003800000 */
[----:B------:R-:W-:Y:S01]  /*a960*/  BPT.TRAP 0x1 ;  /* 0x000000040000795c */ /* 0x000fe20000300000 */
.L_x_906:
[----:B--2---:R-:W-:Y:S05]  /*a970*/  @P1 BRA `(.L_x_904) ;  /* 0x0000000000081947 */ /* 0x004fea0003800000 */
[----:B------:R-:W2:Y:S02]  /*a980*/  SYNCS.PHASECHK.TRANS64.TRYWAIT P1, [UR10+0x2d830], R0 ;  /* 0x02d83000ff0075a7 */ /* 0x000ea4000802014a */
[----:B--2---:R-:W-:Y:S05]  /*a990*/  @!P1 BRA `(.L_x_907) ;  /* 0x0000009000489947 */ /* 0x004fea0003800000 */
.L_x_904:
[----:B------:R3:W-:Y:S01]  /*a9a0*/  BAR.SYNC.DEFER_BLOCKING R147, 0x100 ;  /* 0x000400930000751d */ /* 0x0007e20000010000 */
[----:B------:R-:W-:Y:S01]  /*a9b0*/  R2UR UR52, R10 ;  /* 0x000000000a3472ca */ /* 0x000fe200000e0000 */
[----:B------:R-:W-:Y:S01]  /*a9c0*/  UIMAD UR26, UR4, 0x600, UR7 ;  /* 0x00000600041a78a4 */ /* 0x000fe2000f8e0207 */
[----:B------:R-:W-:-:S03]  /*a9d0*/  R2UR UR53, R11 ;  /* 0x000000000b3572ca */ /* 0x000fc600000e0000 */
[----:B------:R-:W-:Y:S01]  /*a9e0*/  UMOV UR55, 0x80000020 ;  /* 0x8000002000377882 */ /* 0x000fe20000000000 */
[----:B------:R-:W-:Y:S02]  /*a9f0*/  UIADD3 UR10, UR26, 0x2, URZ ;  /* 0x000000021a0a7890 */ /* 0x000fe4000fffe03f */
[----:B------:R-:W-:Y:S01]  /*aa00*/  UMOV UR54, UR26 ;  /* 0x0000001a00367c82 */ /* 0x000fe20008000000 */
[----:B------:R-:W-:Y:S01]  /*aa10*/  UMOV UR11, 0x80000020 ;  /* 0x80000020000b7882 */ /* 0x000fe20000000000 */
[----:B------:R-:W-:Y:S01]  /*aa20*/  UIADD3 UR14, UR26, 0x200, URZ ;  /* 0x000002001a0e7890 */ /* 0x000fe2000fffe03f */
[----:B------:R-:W-:Y:S01]  /*aa30*/  UMOV UR15, 0x80000020 ;  /* 0x80000020000f7882 */ /* 0x000fe20000000000 */
[----:B------:R-:W-:Y:S01]  /*aa40*/  UIADD3 UR18, UR26, 0x202, URZ ;  /* 0x000002021a127890 */ /* 0x000fe2000fffe03f */
[----:B------:R-:W-:Y:S01]  /*aa50*/  UMOV UR19, 0x80000020 ;  /* 0x8000002000137882 */ /* 0x000fe20000000000 */
[----:B------:R-:W-:Y:S01]  /*aa60*/  UIADD3 UR22, UR26, 0x400, URZ ;  /* 0x000004001a167890 */ /* 0x000fe2000fffe03f */
[----:B------:R-:W-:Y:S01]  /*aa70*/  UMOV UR23, 0x80000020 ;  /* 0x8000002000177882 */ /* 0x000fe20000000000 */
[----:B------:R-:W-:Y:S01]  /*aa80*/  UIADD3 UR26, UR26, 0x402, URZ ;  /* 0x000004021a1a7890 */ /* 0x000fe2000fffe03f */
[----:B------:R-:W-:Y:S01]  /*aa90*/  UMOV UR27, 0x80000020 ;  /* 0x80000020001b7882 */ /* 0x000fe20000000000 */
        /* <DEDUP_REMOVED lines=18> */
[----:B---3--:R-:W-:Y:S05]  /*abc0*/  @P2 BRA `(.L_x_908) ;  /* 0x00000000002c2947 */ /* 0x008fea0003800000 */
[----:B------:R-:W-:Y:S05]  /*abd0*/  @!P0 BRA `(.L_x_909) ;  /* 0x0000000000048947 */ /* 0x000fea0003800000 */
[----:B------:R-:W-:Y:S01]  /*abe0*/  BPT.TRAP 0x1 ;  /* 0x000000040000795c */ /* 0x000fe20000300000 */
.L_x_909:
[----:B------:R-:W-:Y:S01]  /*abf0*/  ULEA UR10, UR6, UR38, 0x3 ;  /* 0x00000026060a7291 */ /* 0x000fe2000f8e183f */
[----:B-12---:R-:W-:-:S05]  /*ac00*/  IMAD.U32 R0, RZ, RZ, UR30 ;  /* 0x0000001eff007e24 */ /* 0x006fca000f8e00ff */
[----:B------:R-:W-:-:S04]  /*ac10*/  SHF.L.U32 R0, R0, 0x1f, RZ ;  /* 0x0000001f00007819 */ /* 0x000fc800000006ff */
[----:B------:R0:W1:Y:S01]  /*ac20*/  SYNCS.PHASECHK.TRANS64.TRYWAIT P1, [UR10+0x2d850], R0 ;  /* 0x02d85000ff0075a7 */ /* 0x000062000802014a */
[----:B------:R-:W-:Y:S05]  /*ac30*/  @!P0 BRA `(.L_x_910) ;  /* 0x0000000000048947 */ /* 0x000fea0003800000 */
[----:B------:R-:W-:Y:S01]  /*ac40*/  BPT.TRAP 0x1 ;  /* 0x000000040000795c */ /* 0x000fe20000300000 */
.L_x_910:
[----:B-1----:R-:W-:Y:S05]  /*ac50*/  @P1 BRA `(.L_x_908) ;  /* 0x0000000000081947 */ /* 0x002fea0003800000 */
[----:B------:R-:W1:Y:S02]  /*ac60*/  SYNCS.PHASECHK.TRANS64.TRYWAIT P1, [UR10+0x2d850], R0 ;  /* 0x02d85000ff0075a7 */ /* 0x000e64000802014a */
[----:B-1----:R-:W-:Y:S05]  /*ac70*/  @!P1 BRA `(.L_x_911) ;  /* 0x0000008c00a89947 */ /* 0x002fea0003800000 */
.L_x_908:
[----:B------:R-:W-:Y:S01]  /*ac80*/  UIADD3 UR10, UR38, 0x400, URZ ;  /* 0x00000400260a7890 */ /* 0x000fe2000fffe03f */
[----:B------:R-:W-:Y:S01]  /*ac90*/  WARPGROUP.ARRIVE ;  /* 0x00000000000079c5 */ /* 0x000fe20000000000 */
[----:B------:R-:W-:Y:S01]  /*aca0*/  UMOV UR52, UR61 ;  /* 0x0000003d00347c82 */ /* 0x000fe20008000000 */
[----:B------:R-:W-:Y:S01]  /*acb0*/  UMOV UR53, 0x40000040 ;  /* 0x4000004000357882 */ /* 0x000fe20000000000 */
[----:B------:R-:W-:Y:S01]  /*acc0*/  USHF.R.U32.HI UR10, URZ, 0x4, UR10 ;  /* 0x000000043f0a7899 */ /* 0x000fe2000801160a */
[----:B------:R-:W-:Y:S01]  /*acd0*/  UMOV UR55, 0x80000020 ;  /* 0x8000002000377882 */ /* 0x000fe20000000000 */
[----:B------:R-:W-:Y:S02]  /*ace0*/  UMOV UR59, 0x80000020 ;  /* 0x80000020003b7882 */ /* 0x000fe40000000000 */
[----:B------:R-:W-:Y:S01]  /*acf0*/  ULOP3.LUT UR10, UR10, 0x3fff, URZ, 0xc0, !UPT ;  /* 0x00003fff0a0a7892 */ /* 0x000fe2000f8ec03f */
[----:B------:R-:W-:Y:S01]  /*ad00*/  UMOV UR31, 0x80000020 ;  /* 0x80000020001f7882 */ /* 0x000fe20000000000 */
[----:B------:R-:W-:-:S02]  /*ad10*/  UMOV UR35, 0x80000020 ;  /* 0x8000002000237882 */ /* 0x000fc40000000000 */
[----:B------:R-:W-:Y:S01]  /*ad20*/  ULOP3.LUT UR10, UR10, 0x2000000, URZ, 0xfc, !UPT ;  /* 0x020000000a0a7892 */ /* 0x000fe2000f8efc3f */
[----:B------:R-:W-:Y:S01]  /*ad30*/  UMOV UR43, 0x80000020 ;  /* 0x80000020002b7882 */ /* 0x000fe20000000000 */
[----:B------:R-:W-:Y:S02]  /*ad40*/  UMOV UR47, 0x80000020 ;  /* 0x80000020002f7882 */ /* 0x000fe40000000000 */
[----:B------:R-:W-:Y:S01]  /*ad50*/  UIMAD UR10, UR6, 0x600, UR10 ;  /* 0x00000600060a78a4 */ /* 0x000fe2000f8e020a */
[----:B------:R-:W-:-:S03]  /*ad60*/  UMOV UR51, 0x80000020 ;  /* 0x8000002000337882 */ /* 0x000fc60000000000 */
[----:B------:R-:W-:Y:S02]  /*ad70*/  UIADD3 UR11, UR10, 0x40, URZ ;  /* 0x000000400a0b7890 */ /* 0x000fe4000fffe03f */
[----:B------:R-:W-:Y:S02]  /*ad80*/  UIADD3 UR58, UR10, 0x80, URZ ;  /* 0x000000800a3a7890 */ /* 0x000fe4000fffe03f */
[----:B------:R-:W-:Y:S01]  /*ad90*/  UMOV UR54, UR10 ;  /* 0x0000000a00367c82 */ /* 0x000fe20008000000 */
[----:B------:R-:W-:Y:S01]  /*ada0*/  UIADD3 UR30, UR10, 0xc0, URZ ;  /* 0x000000c00a1e7890 */ /* 0x000fe2000fffe03f */
[----:B------:R-:W-:Y:S01]  /*adb0*/  HGMMA.64x96x16.F32 R88, gdesc[UR52].tnspB, R88, gsb0 ;  /* 0x41600000345879f0 */ /* 0x000fe20008000858 */
[----:B------:R-:W-:Y:S01]  /*adc0*/  R2UR UR52, R140 ;  /* 0x000000008c3472ca */ /* 0x000fe200000e0000 */
[----:B------:R-:W-:Y:S01]  /*add0*/  UMOV UR54, UR11 ;  /* 0x0000000b00367c82 */ /* 0x000fe20008000000 */
[----:B------:R-:W-:Y:S01]  /*ade0*/  R2UR UR53, R141 ;  /* 0x000000008d3572ca */ /* 0x000fe200000e0000 */
[----:B------:R-:W-:Y:S01]  /*adf0*/  UMOV UR55, 0x80000020 ;  /* 0x8000002000377882 */ /* 0x000fe20000000000 */
[----:B------:R-:W-:-:S02]  /*ae00*/  UIADD3 UR34, UR10, 0x100, URZ ;  /* 0x000001000a227890 */ /* 0x000fc4000fffe03f */
[----:B------:R-:W-:Y:S02]  /*ae10*/  UIADD3 UR42, UR10, 0x140, URZ ;  /* 0x000001400a2a7890 */ /* 0x000fe4000fffe03f */
[----:B------:R-:W-:Y:S02]  /*ae20*/  UIADD3 UR46, UR10, 0x180, URZ ;  /* 0x000001800a2e7890 */ /* 0x000fe4000fffe03f */
[----:B------:R-:W-:Y:S01]  /*ae30*/  UIADD3 UR50, UR10, 0x1c0, URZ ;  /* 0x000001c00a327890 */ /* 0x000fe2000fffe03f */
        /* <DEDUP_REMOVED lines=25> */
.L_x_912:
[----:B------:R-:W-:Y:S01]  /*afd0*/  R2UR UR10, R143 ;  /* 0x000000008f0a72ca */ /* 0x000fe200000e0000 */
[----:B------:R-:W4:Y:S01]  /*afe0*/  S2UR UR15, SR_CgaCtaId ;  /* 0x00000000000f79c3 */ /* 0x000f220000008800 */
[----:B-12---:R-:W-:Y:S01]  /*aff0*/  IMAD.MOV.U32 R13, RZ, RZ, R139 ;  /* 0x000000ffff0d7224 */ /* 0x006fe200078e008b */
[----:B------:R-:W-:Y:S01]  /*b000*/  UISETP.NE.AND UP0, UPT, UR39, URZ, UPT ;  /* 0x0000003f2700728c */ /* 0x000fe2000bf05270 */
[----:B------:R-:W-:Y:S01]  /*b010*/  R2UR UR14, R145 ;  /* 0x00000000910e72ca */ /* 0x000fe200000e0000 */
[----:B------:R-:W-:Y:S01]  /*b020*/  ULDC UR19, c[0x0][0x2f0] ;  /* 0x0000bc0000137ab9 */ /* 0x000fe20000000800 */
[----:B------:R-:W-:-:S07]  /*b030*/  ULDC UR18, c[0x0][0x288] ;  /* 0x0000a20000127ab9 */ /* 0x000fce0000000800 */
[----:B------:R-:W-:Y:S02]  /*b040*/  UISETP.NE.AND UP1, UPT, UR10, URZ, UPT ;  /* 0x0000003f0a00728c */ /* 0x000fe4000bf25270 */
[----:B------:R-:W-:-:S04]  /*b050*/  ULEA UR10, UR4, UR38, 0x3 ;  /* 0x00000026040a7291 */ /* 0x000fc8000f8e183f */
[----:B------:R-:W-:Y:S01]  /*b060*/  PLOP3.LUT P1, PT, PT, PT, UP1, 0x80, 0x0 ;  /* 0x000000000000781c */ /* 0x000fe20003f2f018 */
[----:B------:R-:W-:Y:S01]  /*b070*/  UIADD3 UR10, UR10, 0x2d840, URZ ;  /* 0x0002d8400a0a7890 */ /* 0x000fe2000fffe03f */
[----:B------:R-:W-:-:S03]  /*b080*/  PLOP3.LUT P2, PT, PT, PT, UP1, 0x80, 0x0 ;  /* 0x000000000000781c */ /* 0x000fc60003f4f018 */
[----:B------:R-:W-:Y:S01]  /*b090*/  @UP1 ULDC UR11, c[0x0][0x44c] ;  /* 0x00011300000b1ab9 */ /* 0x000fe20000000800 */
[----:B----4-:R-:W-:-:S03]  /*b0a0*/  UPRMT UR10, UR15, 0x654, UR10 ;  /* 0x000006540f0a7896 */ /* 0x010fc6000800000a */
[----:B------:R-:W-:-:S04]  /*b0b0*/  ULDC UR15, c[0x0][0x9e0] ;  /* 0x00027800000f7ab9 */ /* 0x000fc80000000800 */
[----:B0-----:R-:W-:Y:S01]  /*b0c0*/  @P1 IMAD.HI.U32 R0, R139, UR11, RZ ;  /* 0x0000000b8b001c27 */ /* 0x001fe2000f8e00ff */
[----:B------:R-:W-:Y:S01]  /*b0d0*/  @UP1 ULDC UR11, c[0x0][0x450] ;  /* 0x00011400000b1ab9 */ /* 0x000fe20000000800 */
[----:B------:R-:W-:Y:S01]  /*b0e0*/  PLOP3.LUT P1, PT, PT, PT, UP0, 0x40, 0x0 ;  /* 0x000000000000781c */ /* 0x000fe20003f2e808 */
[----:B------:R-:W-:Y:S02]  /*b0f0*/  SYNCS.ARRIVE.TRANS64.RED.A1T0 RZ, [UR10], RZ ;  /* 0x000000ffffff79a7 */ /* 0x000fe4000810040a */
[----:B------:R-:W-:Y:S01]  /*b100*/  @P2 SHF.R.U32.HI R13, RZ, UR11, R0 ;  /* 0x0000000bff0d2c19 */ /* 0x000fe20008011600 */
[----:B------:R-:W-:-:S04]  /*b110*/  IMAD.SHL.U32 R0, R14, 0x80, RZ ;  /* 0x000000800e007824 */ /* 0x000fc800078e00ff */
[----:B------:R-:W0:Y:S01]  /*b120*/  SHFL.IDX PT, R20, R13, RZ, 0x1c1f ;  /* 0x001c1fff0d147589 */ /* 0x000e2200000e0000 */
[----:B------:R-:W-:-:S05]  /*b130*/  IADD3 R16, -R0, 0x1, RZ ;  /* 0x0000000100107810 */ /* 0x000fca0007ffe1ff */
[----:B------:R-:W-:-:S04]  /*b140*/  IMAD R16, R9, -0x2, R16 ;  /* 0xfffffffe09107824 */ /* 0x000fc800078e0210 */
[----:B------:R-:W-:-:S04]  /*b150*/  IMAD R16, R17, UR19, R16 ;  /* 0x0000001311107c24 */ /* 0x000fc8000f8e0210 */
[----:B------:R-:W-:-:S04]  /*b160*/  VIADD R16, R16, -UR18 ;  /* 0x8000001210107c36 */ /* 0x000fc80008000000 */
[C---:B------:R-:W-:Y:S02]  /*b170*/  VIADD R19, R16.reuse, UR15 ;  /* 0x0000000f10137c36 */ /* 0x040fe40008000000 */
[----:B------:R-:W-:Y:S02]  /*b180*/  VIADD R18, R16, UR14 ;  /* 0x0000000e10127c36 */ /* 0x000fe40008000000 */
[--C-:B0-----:R-:W-:Y:S02]  /*b190*/  IMAD.IADD R16, R19, 0x1, R20.reuse ;  /* 0x0000000113107824 */ /* 0x101fe400078e0214 */
[----:B------:R-:W-:Y:S01]  /*b1a0*/  IMAD.IADD R15, R18, 0x1, R20 ;  /* 0x00000001120f7824 */ /* 0x000fe200078e0214 */
[----:B------:R-:W-:Y:S06]  /*b1b0*/  @P1 BRA `(.L_x_913) ;  /* 0x00000000006c1947 */ /* 0x000fec0003800000 */
[----:B------:R-:W-:Y:S01]  /*b1c0*/  ULDC UR11, c[0x0][0x2f0] ;  /* 0x0000bc00000b7ab9 */ /* 0x000fe20000000800 */
[----:B------:R-:W-:Y:S01]  /*b1d0*/  ULDC UR10, c[0x0][0x288] ;  /* 0x0000a200000a7ab9 */ /* 0x000fe20000000800 */
[----:B------:R-:W-:Y:S01]  /*b1e0*/  IMAD R20, R17, UR11, R20 ;  /* 0x0000000b11147c24 */ /* 0x000fe2000f8e0214 */
[----:B------:R-:W-:Y:S03]  /*b1f0*/  BSSY B0, `(.L_x_914) ;  /* 0x0000013000007945 */ /* 0x000fe60003800000 */
[----:B------:R-:W-:-:S05]  /*b200*/  VIADD R23, R20, -UR10 ;  /* 0x8000000a14177c36 */ /* 0x000fca0008000000 */
        /* <DEDUP_REMOVED lines=11> */
.L_x_915:
[----:B------:R-:W-:Y:S02]  /*b2c0*/  ULDC UR10, c[0x0][0x9e4] ;  /* 0x00027900000a7ab9 */ /* 0x000fe40000000800 */
[----:B------:R-:W-:-:S05]  /*b2d0*/  IMAD.U32 R137, RZ, RZ, UR10 ;  /* 0x0000000aff897e24 */ /* 0x000fca000f8e00ff */
[----:B------:R-:W-:-:S13]  /*b2e0*/  ISETP.NE.AND P1, PT, R137, 0x1, PT ;  /* 0x000000018900780c */ /* 0x000fda0003f25270 */
[----:B------:R-:W0:Y:S02]  /*b2f0*/  @P1 LDC.64 R20, c[0x0][0x9e8] ;  /* 0x00027a00ff141b82 */ /* 0x000e240000000a00 */
[----:B0-----:R-:W-:-:S05]  /*b300*/  @P1 IMAD.HI.U32 R20, R23, R20, RZ ;  /* 0x0000001417141227 */ /* 0x001fca00078e00ff */
[----:B------:R-:W-:-:S07]  /*b310*/  @P1 SHF.R.U32.HI R23, RZ, R21, R20 ;  /* 0x00000015ff171219 */ /* 0x000fce0000011614 */
.L_x_916:
[----:B------:R-:W-:Y:S05]  /*b320*/  BSYNC B0 ;  /* 0x0000000000007941 */ /* 0x000fea0003800000 */
.L_x_914:
[----:B------:R-:W-:-:S04]  /*b330*/  IMAD R20, R23, R137, -R0 ;  /* 0x0000008917147224 */ /* 0x000fc800078e0a00 */
[----:B------:R-:W-:-:S05]  /*b340*/  IMAD R20, R9, -0x2, R20 ;  /* 0xfffffffe09147824 */ /* 0x000fca00078e0214 */
[----:B------:R-:W-:Y:S02]  /*b350*/  VIADDMNMX R16, R20, R137, R16, PT ;  /* 0x0000008914107246 */ /* 0x000fe40003800110 */
[----:B------:R-:W-:-:S07]  /*b360*/  VIMNMX R15, R15, R20, !PT ;  /* 0x000000140f0f7248 */ /* 0x000fce0007fe0100 */
.L_x_913:
[----:B------:R-:W-:Y:S01]  /*b370*/  ISETP.GT.AND P1, PT, R14, -0x1, PT ;  /* 0xffffffff0e00780c */ /* 0x000fe20003f24270 */
[----:B------:R-:W0:Y:S01]  /*b380*/  SHFL.IDX PT, R13, R13, 0x1, 0x1c1f ;  /* 0x003c1f000d0d7f89 */ /* 0x000e2200000e0000 */
[----:B------:R-:W-:Y:S02]  /*b390*/  UISETP.NE.AND UP0, UPT, UR39, URZ, UPT ;  /* 0x0000003f2700728c */ /* 0x000fe4000bf05270 */
[C---:B------:R-:W-:Y:S02]  /*b3a0*/  ISETP.GT.AND P3, PT, R15.reuse, 0x8, P1 ;  /* 0x000000080f00780c */ /* 0x040fe40000f64270 */
[C---:B------:R-:W-:Y:S02]  /*b3b0*/  ISETP.GT.AND P6, PT, R15.reuse, RZ, P1 ;  /* 0x000000ff0f00720c */ /* 0x040fe40000fc4270 */
        /* <DEDUP_REMOVED lines=27> */
[C---:B------:R-:W-:Y:S02]  /*b570*/  ISETP.GT.AND P2, PT, R15.reuse, 0x29, P1 ;  /* 0x000000290f00780c */ /* 0x040fe40000f44270 */
        /* <DEDUP_REMOVED lines=59> */
[--C-:B0-----:R-:W-:Y:S01]  /*b930*/  IMAD.IADD R15, R19, 0x1, R13.reuse ;  /* 0x00000001130f7824 */ /* 0x101fe200078e020d */
[C---:B------:R-:W-:Y:S02]  /*b940*/  ISETP.LT.OR P5, PT, R16.reuse, 0x71, P5 ;  /* 0x000000711000780c */ /* 0x040fe40002fa1670 */
[C---:B------:R-:W-:Y:S02]  /*b950*/  ISETP.LT.OR P4, PT, R16.reuse, 0x72, P4 ;  /* 0x000000721000780c */ /* 0x040fe40002781670 */
[C---:B------:R-:W-:Y:S02]  /*b960*/  ISETP.LT.OR P6, PT, R16.reuse, 0x79, P6 ;  /* 0x000000791000780c */ /* 0x040fe400037c1670 */
[----:B------:R-:W-:Y:S01]  /*b970*/  ISETP.LT.OR P2, PT, R16, 0x7a, P2 ;  /* 0x0000007a1000780c */ /* 0x000fe20001741670 */
[----:B------:R-:W-:Y:S01]  /*b980*/  IMAD.IADD R16, R18, 0x1, R13 ;  /* 0x0000000112107824 */ /* 0x000fe200078e020d */
[----:B------:R-:W-:-:S02]  /*b990*/  FSEL R80, R80, -INF , !P5 ;  /* 0xff80000050507808 */ /* 0x000fc40006800000 */
[----:B------:R-:W-:Y:S02]  /*b9a0*/  FSEL R81, R81, -INF , !P4 ;  /* 0xff80000051517808 */ /* 0x000fe40006000000 */
[----:B------:R-:W-:Y:S02]  /*b9b0*/  FSEL R84, R84, -INF , !P6 ;  /* 0xff80000054547808 */ /* 0x000fe40007000000 */
[----:B------:R-:W-:Y:S01]  /*b9c0*/  FSEL R85, R85, -INF , !P2 ;  /* 0xff80000055557808 */ /* 0x000fe20005000000 */
        /* <DEDUP_REMOVED lines=17> */
.L_x_919:
[----:B------:R-:W-:Y:S02]  /*bae0*/  ULDC UR10, c[0x0][0x9e4] ;  /* 0x00027900000a7ab9 */ /* 0x000fe40000000800 */
[----:B------:R-:W-:-:S05]  /*baf0*/  IMAD.U32 R20, RZ, RZ, UR10 ;  /* 0x0000000aff147e24 */ /* 0x000fca000f8e00ff */
[----:B------:R-:W-:-:S13]  /*bb00*/  ISETP.NE.AND P2, PT, R20, 0x1, PT ;  /* 0x000000011400780c */ /* 0x000fda0003f45270 */
[----:B------:R-:W0:Y:S02]  /*bb10*/  @P2 LDC.64 R18, c[0x0][0x9e8] ;  /* 0x00027a00ff122b82 */ /* 0x000e240000000a00 */
[----:B0-----:R-:W-:-:S05]  /*bb20*/  @P2 IMAD.HI.U32 R18, R13, R18, RZ ;  /* 0x000000120d122227 */ /* 0x001fca00078e00ff */
[----:B------:R-:W-:-:S07]  /*bb30*/  @P2 SHF.R.U32.HI R13, RZ, R19, R18 ;  /* 0x00000013ff0d2219 */ /* 0x000fce0000011612 */
.L_x_920:
[----:B------:R-:W-:Y:S05]  /*bb40*/  BSYNC B0 ;  /* 0x0000000000007941 */ /* 0x000fea0003800000 */
.L_x_918:
[----:B------:R-:W-:-:S04]  /*bb50*/  IMAD R0, R13, R20, -R0 ;  /* 0x000000140d007224 */ /* 0x000fc800078e0a00 */
[----:B------:R-:W-:-:S05]  /*bb60*/  IMAD R0, R9, -0x2, R0 ;  /* 0xfffffffe09007824 */ /* 0x000fca00078e0200 */
[----:B------:R-:W-:Y:S02]  /*bb70*/  VIADDMNMX R15, R0, R20, R15, PT ;  /* 0x00000014000f7246 */ /* 0x000fe4000380010f */
[----:B------:R-:W-:-:S07]  /*bb80*/  VIMNMX R16, R16, R0, !PT ;  /* 0x0000000010107248 */ /* 0x000fce0007fe0100 */
.L_x_917:
[----:B------:R-:W-:Y:S01]  /*bb90*/  FMNMX.FTZ R0, R24, R12, !PT ;  /* 0x0000000c18007209 */ /* 0x000fe20007810000 */
[----:B------:R-:W-:Y:S01]  /*bba0*/  ULDC UR10, c[0x0][0x988] ;  /* 0x00026200000a7ab9 */ /* 0x000fe20000000800 */
[----:B------:R-:W-:Y:S01]  /*bbb0*/  ISETP.GT.AND P5, PT, R16, 0x10, P1 ;  /* 0x000000101000780c */ /* 0x000fe20000fa4270 */
[----:B------:R-:W-:Y:S01]  /*bbc0*/  UMOV UR11, UR10 ;  /* 0x0000000a000b7c82 */ /* 0x000fe20008000000 */
        /* <DEDUP_REMOVED lines=59> */
[C---:B------:R-:W-:Y:S02]  /*bf80*/  ISETP.GT.AND P4, PT, R16.reuse, 0x29, P1 ;  /* 0x000000291000780c */ /* 0x040fe40000f84270 */
[----:B------:R-:W-:Y:S02]  /*bf90*/  FMNMX.FTZ R13, R85, R0, !PT ;  /* 0x00000000550d7209 */ /* 0x000fe40007810000 */
[----:B------:R-:W-:Y:S02]  /*bfa0*/  ISETP.LT.OR P3, PT, R15, 0x29, P3 ;  /* 0x000000290f00780c */ /* 0x000fe40001f61670 */
[----:B------:R-:W-:Y:S01]  /*bfb0*/  FSEL R43, R43, -INF , !P2 ;  /* 0xff8000002b2b7808 */ /* 0x000fe20005000000 */
[----:B------:R-:W0:Y:S01]  /*bfc0*/  SHFL.BFLY PT, R0, R13, 0x2, 0x1f ;  /* 0x0c401f000d007f89 */ /* 0x000e2200000e0000 */
[----:B------:R-:W-:-:S02]  /*bfd0*/  ISETP.GT.AND P2, PT, R16, 0x30, P1 ;  /* 0x000000301000780c */ /* 0x000fc40000f44270 */
[----:B------:R-:W-:Y:S02]  /*bfe0*/  FSEL R46, R46, -INF , !P3 ;  /* 0xff8000002e2e7808 */ /* 0x000fe40005800000 */
[C---:B------:R-:W-:Y:S02]  /*bff0*/  ISETP.LT.OR P4, PT, R15.reuse, 0x2a, P4 ;  /* 0x0000002a0f00780c */ /* 0x040fe40002781670 */
[C---:B------:R-:W-:Y:S02]  /*c000*/  ISETP.GT.AND P3, PT, R16.reuse, 0x31, P1 ;  /* 0x000000311000780c */ /* 0x040fe40000f64270 */
[----:B------:R-:W-:Y:S02]  /*c010*/  ISETP.LT.OR P2, PT, R15, 0x31, P2 ;  /* 0x000000310f00780c */ /* 0x000fe40001741670 */
[----:B------:R-:W-:Y:S02]  /*c020*/  FSEL R47, R47, -INF , !P4 ;  /* 0xff8000002f2f7808 */ /* 0x000fe40006000000 */
[----:B------:R-:W-:-:S02]  /*c030*/  ISETP.GT.AND P5, PT, R16, 0x38, P1 ;  /* 0x000000381000780c */ /* 0x000fc40000fa4270 */
[----:B------:R-:W-:Y:S02]  /*c040*/  FSEL R50, R50, -INF , !P2 ;  /* 0xff80000032327808 */ /* 0x000fe40005000000 */
[C---:B------:R-:W-:Y:S02]  /*c050*/  ISETP.LT.OR P3, PT, R15.reuse, 0x32, P3 ;  /* 0x000000320f00780c */ /* 0x040fe40001f61670 */
[----:B------:R-:W-:Y:S02]  /*c060*/  ISETP.GT.AND P4, PT, R16, 0x39, P1 ;  /* 0x000000391000780c */ /* 0x000fe40000f84270 */
[----:B------:R-:W-:Y:S02]  /*c070*/  ISETP.LT.OR P5, PT, R15, 0x39, P5 ;  /* 0x000000390f00780c */ /* 0x000fe40002fa1670 */
[----:B------:R-:W-:Y:S02]  /*c080*/  FSEL R51, R51, -INF , !P3 ;  /* 0xff80000033337808 */ /* 0x000fe40005800000 */
[----:B0-----:R-:W-:-:S02]  /*c090*/  FMNMX.FTZ R18, R13, R0, !PT ;  /* 0x000000000d127209 */ /* 0x001fc40007810000 */
[----:B------:R-:W-:Y:S02]  /*c0a0*/  ISETP.GT.AND P2, PT, R16, 0x40, P1 ;  /* 0x000000401000780c */ /* 0x000fe40000f44270 */
[----:B------:R-:W-:Y:S01]  /*c0b0*/  FSEL R54, R54, -INF , !P5 ;  /* 0xff80000036367808 */ /* 0x000fe20006800000 */
[----:B------:R-:W0:Y:S01]  /*c0c0*/  SHFL.BFLY PT, R19, R18, 0x1, 0x1f ;  /* 0x0c201f0012137f89 */ /* 0x000e2200000e0000 */
[C---:B------:R-:W-:Y:S02]  /*c0d0*/  ISETP.LT.OR P4, PT, R15.reuse, 0x3a, P4 ;  /* 0x0000003a0f00780c */ /* 0x040fe40002781670 */
[----:B------:R-:W-:Y:S02]  /*c0e0*/  ISETP.GT.AND P3, PT, R16, 0x41, P1 ;  /* 0x000000411000780c */ /* 0x000fe40000f64270 */
[----:B------:R-:W-:Y:S02]  /*c0f0*/  ISETP.LT.OR P2, PT, R15, 0x41, P2 ;  /* 0x000000410f00780c */ /* 0x000fe40001741670 */
[----:B------:R-:W-:-:S02]  /*c100*/  FSEL R55, R55, -INF , !P4 ;  /* 0xff80000037377808 */ /* 0x000fc40006000000 */
[----:B------:R-:W-:Y:S02]  /*c110*/  ISETP.GT.AND P5, PT, R16, 0x48, P1 ;  /* 0x000000481000780c */ /* 0x000fe40000fa4270 */
[----:B------:R-:W-:Y:S02]  /*c120*/  FSEL R58, R58, -INF , !P2 ;  /* 0xff8000003a3a7808 */ /* 0x000fe40005000000 */
[C---:B------:R-:W-:Y:S02]  /*c130*/  ISETP.LT.OR P3, PT, R15.reuse, 0x42, P3 ;  /* 0x000000420f00780c */ /* 0x040fe40001f61670 */
        /* <DEDUP_REMOVED lines=25> */
[----:B------:R-:W-:Y:S01]  /*c2d0*/  FSEL R66, R66, -INF , !P2 ;  /* 0xff80000042427808 */ /* 0x000fe20005000000 */
[--C-:B------:R-:W-:Y:S01]  /*c2e0*/  FFMA.FTZ R44, R44, UR11, -R13.reuse ;  /* 0x0000000b2c2c7c23 */ /* 0x100fe2000801080d */
[----:B------:R-:W-:Y:S01]  /*c2f0*/  FMNMX.FTZ R25, R31, R24, !PT ;  /* 0x000000181f197209 */ /* 0x000fe20007810000 */
[----:B------:R-:W-:Y:S01]  /*c300*/  FFMA.FTZ R48, R48, UR11, -R13 ;  /* 0x0000000b30307c23 */ /* 0x000fe2000801080d */
[----:B------:R0:W-:Y:S01]  /*c310*/  MUFU.EX2 R24, R36 ;  /* 0x0000002400187308 */ /* 0x0001e20000000800 */
[----:B------:R-:W-:-:S02]  /*c320*/  ISETP.LT.OR P3, PT, R15, 0x52, P3 ;  /* 0x000000520f00780c */ /* 0x000fc40001f61670 */
[----:B------:R-:W-:Y:S01]  /*c330*/  FMNMX.FTZ R28, R34, R25, !PT ;  /* 0x00000019221c7209 */ /* 0x000fe20007810000 */
[----:B------:R-:W-:Y:S01]  /*c340*/  FFMA.FTZ R25, R37, UR11, -R13 ;  /* 0x0000000b25197c23 */ /* 0x000fe2000801080d */
[----:B------:R-:W-:Y:S02]  /*c350*/  ISETP.GT.AND P4, PT, R16, 0x59, P1 ;  /* 0x000000591000780c */ /* 0x000fe40000f84270 */
[----:B------:R-:W-:Y:S01]  /*c360*/  FMNMX.FTZ R29, R35, R28, !PT ;  /* 0x0000001c231d7209 */ /* 0x000fe20007810000 */
[----:B------:R-:W-:Y:S01]  /*c370*/  MUFU.EX2 R18, R18 ;  /* 0x0000001200127308 */ /* 0x000fe20000000800 */
[----:B------:R-:W-:Y:S02]  /*c380*/  ISETP.LT.OR P5, PT, R15, 0x59, P5 ;  /* 0x000000590f00780c */ /* 0x000fe40002fa1670 */
[----:B------:R-:W-:Y:S02]  /*c390*/  FMNMX.FTZ R28, R38, R29, !PT ;  /* 0x0000001d261c7209 */ /* 0x000fe40007810000 */
[----:B------:R-:W-:-:S02]  /*c3a0*/  FSEL R67, R67, -INF , !P3 ;  /* 0xff80000043437808 */ /* 0x000fc40005800000 */
[----:B------:R-:W-:Y:S01]  /*c3b0*/  FMNMX.FTZ R29, R39, R28, !PT ;  /* 0x0000001c271d7209 */ /* 0x000fe20007810000 */
[----:B------:R-:W-:Y:S01]  /*c3c0*/  MUFU.EX2 R19, R19 ;  /* 0x0000001300137308 */ /* 0x000fe20000000800 */
[----:B------:R-:W-:Y:S02]  /*c3d0*/  ISETP.GT.AND P2, PT, R16, 0x60, P1 ;  /* 0x000000601000780c */ /* 0x000fe40000f44270 */
[----:B------:R-:W-:Y:S01]  /*c3e0*/  FMNMX.FTZ R32, R42, R29, !PT ;  /* 0x0000001d2a207209 */ /* 0x000fe20007810000 */
[----:B------:R-:W-:Y:S01]  /*c3f0*/  FFMA.FTZ R29, R41, UR11, -R13 ;  /* 0x0000000b291d7c23 */ /* 0x000fe2000801080d */
[----:B------:R-:W-:Y:S02]  /*c400*/  FSEL R70, R70, -INF , !P5 ;  /* 0xff80000046467808 */ /* 0x000fe40006800000 */
[----:B------:R-:W-:Y:S01]  /*c410*/  FMNMX.FTZ R33, R43, R32, !PT ;  /* 0x000000202b217209 */ /* 0x000fe20007810000 */
[----:B------:R-:W-:Y:S01]  /*c420*/  MUFU.EX2 R28, R40 ;  /* 0x00000028001c7308 */ /* 0x000fe20000000800 */
[----:B------:R-:W-:-:S02]  /*c430*/  ISETP.LT.OR P4, PT, R15, 0x5a, P4 ;  /* 0x0000005a0f00780c */ /* 0x000fc40002781670 */
[----:B------:R-:W-:Y:S02]  /*c440*/  FMNMX.FTZ R32, R46, R33, !PT ;  /* 0x000000212e207209 */ /* 0x000fe40007810000 */
[----:B------:R-:W-:Y:S02]  /*c450*/  ISETP.GT.AND P3, PT, R16, 0x61, P1 ;  /* 0x000000611000780c */ /* 0x000fe40000f64270 */
[----:B------:R-:W-:Y:S01]  /*c460*/  FMNMX.FTZ R33, R47, R32, !PT ;  /* 0x000000202f217209 */ /* 0x000fe20007810000 */
[----:B------:R-:W-:Y:S01]  /*c470*/  MUFU.EX2 R20, R20 ;  /* 0x0000001400147308 */ /* 0x000fe20000000800 */
[----:B------:R-:W-:Y:S02]  /*c480*/  ISETP.LT.OR P2, PT, R15, 0x61, P2 ;  /* 0x000000610f00780c */ /* 0x000fe40001741670 */
[----:B0-----:R-:W-:Y:S01]  /*c490*/  FMNMX.FTZ R36, R50, R33, !PT ;  /* 0x0000002132247209 */ /* 0x001fe20007810000 */
[--C-:B------:R-:W-:Y:S01]  /*c4a0*/  FFMA.FTZ R33, R45, UR11, -R13.reuse ;  /* 0x0000000b2d217c23 */ /* 0x100fe2000801080d */
[----:B------:R-:W-:Y:S01]  /*c4b0*/  FSEL R71, R71, -INF , !P4 ;  /* 0xff80000047477808 */ /* 0x000fe20006000000 */
[--C-:B------:R-:W-:Y:S01]  /*c4c0*/  FFMA.FTZ R45, R53, UR11, -R13.reuse ;  /* 0x0000000b352d7c23 */ /* 0x100fe2000801080d */
[----:B------:R-:W-:Y:S01]  /*c4d0*/  FMNMX.FTZ R37, R51, R36, !PT ;  /* 0x0000002433257209 */ /* 0x000fe20007810000 */
[----:B------:R0:W-:Y:S01]  /*c4e0*/  MUFU.EX2 R32, R44 ;  /* 0x0000002c00207308 */ /* 0x0001e20000000800 */
[----:B------:R-:W-:Y:S01]  /*c4f0*/  ISETP.GT.AND P5, PT, R16, 0x68, P1 ;  /* 0x000000681000780c */ /* 0x000fe20000fa4270 */
[--C-:B------:R-:W-:Y:S01]  /*c500*/  FFMA.FTZ R53, R64, UR11, -R13.reuse ;  /* 0x0000000b40357c23 */ /* 0x100fe2000801080d */
[----:B------:R-:W-:Y:S01]  /*c510*/  FMNMX.FTZ R36, R54, R37, !PT ;  /* 0x0000002536247209 */ /* 0x000fe20007810000 */
[--C-:B------:R-:W-:Y:S01]  /*c520*/  FFMA.FTZ R64, R73, UR11, -R13.reuse ;  /* 0x0000000b49407c23 */ /* 0x100fe2000801080d */
[----:B------:R-:W-:Y:S01]  /*c530*/  FSEL R74, R74, -INF , !P2 ;  /* 0xff8000004a4a7808 */ /* 0x000fe20005000000 */
[--C-:B------:R-:W-:Y:S01]  /*c540*/  FFMA.FTZ R73, R84, UR11, -R13.reuse ;  /* 0x0000000b54497c23 */ /* 0x100fe2000801080d */
[----:B------:R-:W-:Y:S01]  /*c550*/  FMNMX.FTZ R37, R55, R36, !PT ;  /* 0x0000002437257209 */ /* 0x000fe20007810000 */
[----:B------:R-:W-:Y:S01]  /*c560*/  MUFU.EX2 R21, R21 ;  /* 0x0000001500157308 */ /* 0x000fe20000000800 */
[----:B------:R-:W-:Y:S01]  /*c570*/  ISETP.LT.OR P3, PT, R15, 0x62, P3 ;  /* 0x000000620f00780c */ /* 0x000fe20001f61670 */
[--C-:B0-----:R-:W-:Y:S01]  /*c580*/  FFMA.FTZ R44, R52, UR11, -R13.reuse ;  /* 0x0000000b342c7c23 */ /* 0x101fe2000801080d */
[----:B------:R-:W-:Y:S01]  /*c590*/  FMNMX.FTZ R40, R58, R37, !PT ;  /* 0x000000253a287209 */ /* 0x000fe20007810000 */
[--C-:B------:R-:W-:Y:S01]  /*c5a0*/  FFMA.FTZ R37, R49, UR11, -R13.reuse ;  /* 0x0000000b31257c23 */ /* 0x100fe2000801080d */
[----:B------:R-:W-:Y:S01]  /*c5b0*/  ISETP.GT.AND P4, PT, R16, 0x69, P1 ;  /* 0x000000691000780c */ /* 0x000fe20000f84270 */
[--C-:B------:R-:W-:Y:S01]  /*c5c0*/  FFMA.FTZ R49, R60, UR11, -R13.reuse ;  /* 0x0000000b3c317c23 */ /* 0x100fe2000801080d */
[----:B------:R-:W-:Y:S01]  /*c5d0*/  FMNMX.FTZ R41, R59, R40, !PT ;  /* 0x000000283b297209 */ /* 0x000fe20007810000 */
[--C-:B------:R-:W-:Y:S01]  /*c5e0*/  FFMA.FTZ R60, R69, UR11, -R13.reuse ;  /* 0x0000000b453c7c23 */ /* 0x100fe2000801080d */
[----:B------:R-:W-:Y:S01]  /*c5f0*/  ISETP.LT.OR P5, PT, R15, 0x69, P5 ;  /* 0x000000690f00780c */ /* 0x000fe20002fa1670 */
[--C-:B------:R-:W-:Y:S01]  /*c600*/  FFMA.FTZ R69, R80, UR11, -R13.reuse ;  /* 0x0000000b50457c23 */ /* 0x100fe2000801080d */
[----:B------:R-:W-:Y:S01]  /*c610*/  FMNMX.FTZ R40, R62, R41, !PT ;  /* 0x000000293e287209 */ /* 0x000fe20007810000 */
[----:B------:R0:W-:Y:S01]  /*c620*/  MUFU.EX2 R36, R48 ;  /* 0x0000003000247308 */ /* 0x0001e20000000800 */
[----:B------:R-:W-:Y:S01]  /*c630*/  FSEL R75, R75, -INF , !P3 ;  /* 0xff8000004b4b7808 */ /* 0x000fe20005800000 */
[--C-:B------:R-:W-:Y:S01]  /*c640*/  FFMA.FTZ R52, R61, UR11, -R13.reuse ;  /* 0x0000000b3d347c23 */ /* 0x100fe2000801080d */
[----:B------:R-:W-:Y:S01]  /*c650*/  FMNMX.FTZ R41, R63, R40, !PT ;  /* 0x000000283f297209 */ /* 0x000fe20007810000 */
[--C-:B------:R-:W-:Y:S01]  /*c660*/  FFMA.FTZ R61, R72, UR11, -R13.reuse ;  /* 0x0000000b483d7c23 */ /* 0x100fe2000801080d */
[----:B------:R-:W-:Y:S01]  /*c670*/  ISETP.GT.AND P2, PT, R16, 0x70, P1 ;  /* 0x000000701000780c */ /* 0x000fe20000f44270 */
[--C-:B------:R-:W-:Y:S01]  /*c680*/  FFMA.FTZ R72, R81, UR11, -R13.reuse ;  /* 0x0000000b51487c23 */ /* 0x100fe2000801080d */
[----:B------:R-:W-:Y:S01]  /*c690*/  FMNMX.FTZ R40, R66, R41, !PT ;  /* 0x0000002942287209 */ /* 0x000fe20007810000 */
[----:B------:R-:W-:Y:S01]  /*c6a0*/  MUFU.EX2 R22, R22 ;  /* 0x0000001600167308 */ /* 0x000fe20000000800 */
[----:B------:R-:W-:Y:S01]  /*c6b0*/  FSEL R78, R78, -INF , !P5 ;  /* 0xff8000004e4e7808 */ /* 0x000fe20006800000 */
[--C-:B0-----:R-:W-:Y:S01]  /*c6c0*/  FFMA.FTZ R48, R56, UR11, -R13.reuse ;  /* 0x0000000b38307c23 */ /* 0x101fe2000801080d */
[----:B------:R-:W-:Y:S01]  /*c6d0*/  FMNMX.FTZ R41, R67, R40, !PT ;  /* 0x0000002843297209 */ /* 0x000fe20007810000 */
[--C-:B------:R-:W-:Y:S01]  /*c6e0*/  FFMA.FTZ R56, R65, UR11, -R13.reuse ;  /* 0x0000000b41387c23 */ /* 0x100fe2000801080d */
[----:B------:R-:W-:Y:S01]  /*c6f0*/  ISETP.LT.OR P4, PT, R15, 0x6a, P4 ;  /* 0x0000006a0f00780c */ /* 0x000fe20002781670 */
[----:B------:R-:W-:Y:S01]  /*c700*/  FFMA.FTZ R65, R76, UR11, -R13 ;  /* 0x0000000b4c417c23 */ /* 0x000fe2000801080d */
[----:B------:R-:W-:Y:S01]  /*c710*/  FMNMX.FTZ R40, R70, R41, !PT ;  /* 0x0000002946287209 */ /* 0x000fe20007810000 */
[----:B------:R-:W-:Y:S01]  /*c720*/  MUFU.EX2 R23, R23 ;  /* 0x0000001700177308 */ /* 0x000fe20000000800 */
[----:B------:R-:W-:-:S02]  /*c730*/  ISETP.GT.AND P3, PT, R16, 0x71, P1 ;  /* 0x000000711000780c */ /* 0x000fc40000f64270 */
[----:B------:R-:W-:Y:S02]  /*c740*/  FMNMX.FTZ R41, R71, R40, !PT ;  /* 0x0000002847297209 */ /* 0x000fe40007810000 */
[----:B------:R-:W-:Y:S02]  /*c750*/  ISETP.LT.OR P2, PT, R15, 0x71, P2 ;  /* 0x000000710f00780c */ /* 0x000fe40001741670 */
[----:B------:R-:W-:Y:S01]  /*c760*/  FMNMX.FTZ R40, R74, R41, !PT ;  /* 0x000000294a287209 */ /* 0x000fe20007810000 */
[----:B------:R-:W-:Y:S01]  /*c770*/  MUFU.EX2 R25, R25 ;  /* 0x0000001900197308 */ /* 0x000fe20000000800 */
[----:B------:R-:W-:Y:S02]  /*c780*/  FSEL R79, R79, -INF , !P4 ;  /* 0xff8000004f4f7808 */ /* 0x000fe40006000000 */
[----:B------:R-:W-:Y:S02]  /*c790*/  FMNMX.FTZ R41, R75, R40, !PT ;  /* 0x000000284b297209 */ /* 0x000fe40007810000 */
[----:B------:R-:W-:-:S02]  /*c7a0*/  ISETP.GT.AND P5, PT, R16, 0x78, P1 ;  /* 0x000000781000780c */ /* 0x000fc40000fa4270 */
[----:B------:R-:W-:Y:S01]  /*c7b0*/  FMNMX.FTZ R40, R78, R41, !PT ;  /* 0x000000294e287209 */ /* 0x000fe20007810000 */
        /* <DEDUP_REMOVED lines=30> */
[----:B------:R-:W0:Y:S06]  /*c9a0*/  SHFL.BFLY PT, R40, R15, 0x1, 0x1f ;  /* 0x0c201f000f287f89 */ /* 0x000e2c00000e0000 */
        /* <DEDUP_REMOVED lines=42> */
[----:B0-----:R-:W-:Y:S01]  /*cc50*/  FFMA.FTZ R42, R8, R3, R41 ;  /* 0x00000003082a7223 */ /* 0x001fe20000010029 */
[----:B------:R-:W-:Y:S01]  /*cc60*/  FADD.FTZ R3, R19, R4 ;  /* 0x0000000413037221 */ /* 0x000fe20000010000 */
[--C-:B------:R-:W-:Y:S01]  /*cc70*/  FFMA.FTZ R59, R79, UR11, -R40.reuse ;  /* 0x0000000b4f3b7c23 */ /* 0x100fe20008010828 */
[--C-:B------:R-:W-:Y:S01]  /*cc80*/  FFMA.FTZ R58, R82, UR11, -R40.reuse ;  /* 0x0000000b523a7c23 */ /* 0x100fe20008010828 */
[--C-:B------:R-:W-:Y:S01]  /*cc90*/  FFMA.FTZ R67, R83, UR11, -R40.reuse ;  /* 0x0000000b53437c23 */ /* 0x100fe20008010828 */
[----:B------:R-:W-:Y:S01]  /*cca0*/  FADD.FTZ R4, R20, R3 ;  /* 0x0000000314047221 */ /* 0x000fe20000010000 */
[----:B------:R-:W-:Y:S01]  /*ccb0*/  FFMA.FTZ R70, R86, UR11, -R40 ;  /* 0x0000000b56467c23 */ /* 0x000fe20008010828 */
[----:B------:R-:W0:Y:S01]  /*ccc0*/  MUFU.EX2 R84, R84 ;  /* 0x0000005400547308 */ /* 0x000e220000000800 */
[----:B-1----:R-:W-:Y:S01]  /*ccd0*/  FADD.FTZ R43, R85, R42 ;  /* 0x0000002a552b7221 */ /* 0x002fe20000010000 */
[----:B------:R-:W-:Y:S01]  /*cce0*/  FADD.FTZ R3, R21, R4 ;  /* 0x0000000415037221 */ /* 0x000fe20000010000 */
[----:B------:R-:W-:-:S03]  /*ccf0*/  FFMA.FTZ R71, R87, UR11, -R40 ;  /* 0x0000000b57477c23 */ /* 0x000fc60008010828 */
[----:B------:R-:W-:Y:S02]  /*cd00*/  FADD.FTZ R4, R22, R3 ;  /* 0x0000000316047221 */ /* 0x000fe40000010000 */
[----:B------:R-:W1:Y:S01]  /*cd10*/  MUFU.EX2 R34, R34 ;  /* 0x0000002200227308 */ /* 0x000e620000000800 */
[----:B--2---:R-:W-:Y:S01]  /*cd20*/  FADD.FTZ R43, R76, R43 ;  /* 0x0000002b4c2b7221 */ /* 0x004fe20000010000 */
[----:B------:R-:W-:-:S04]  /*cd30*/  FADD.FTZ R3, R23, R4 ;  /* 0x0000000417037221 */ /* 0x000fc80000010000 */
[----:B------:R-:W-:Y:S02]  /*cd40*/  FADD.FTZ R4, R24, R3 ;  /* 0x0000000318047221 */ /* 0x000fe40000010000 */
[----:B------:R-:W2:Y:S01]  /*cd50*/  MUFU.EX2 R81, R81 ;  /* 0x0000005100517308 */ /* 0x000ea20000000800 */
[----:B0-----:R-:W-:Y:S01]  /*cd60*/  FADD.FTZ R43, R84, R43 ;  /* 0x0000002b542b7221 */ /* 0x001fe20000010000 */
[----:B------:R-:W-:-:S06]  /*cd70*/  FADD.FTZ R3, R25, R4 ;  /* 0x0000000419037221 */ /* 0x000fcc0000010000 */
[----:B------:R-:W0:Y:S01]  /*cd80*/  MUFU.EX2 R30, R30 ;  /* 0x0000001e001e7308 */ /* 0x000e220000000800 */
[----:B-1----:R-:W-:-:S07]  /*cd90*/  FADD.FTZ R42, R34, R43 ;  /* 0x0000002b222a7221 */ /* 0x002fce0000010000 */
        /* <DEDUP_REMOVED lines=8> */
[----:B-1----:R-:W-:Y:S01]  /*ce20*/  FADD.FTZ R4, R80, R43 ;  /* 0x0000002b50047221 */ /* 0x002fe20000010000 */
[----:B------:R-:W-:-:S06]  /*ce30*/  FADD.FTZ R43, R33, R42 ;  /* 0x0000002a212b7221 */ /* 0x000fcc0000010000 */
        /* <DEDUP_REMOVED lines=9> */
[----:B------:R2:W4:Y:S01]  /*ced0*/  MUFU.EX2 R39, R54 ;  /* 0x0000003600277308 */ /* 0x0005220000000800 */
[----:B0-----:R-:W-:Y:S01]  /*cee0*/  FADD.FTZ R42, R26, R3 ;  /* 0x000000031a2a7221 */ /* 0x001fe20000010000 */
[----:B------:R-:W-:-:S04]  /*cef0*/  FADD.FTZ R3, R37, R4 ;  /* 0x0000000425037221 */ /* 0x000fc80000010000 */
[----:B------:R-:W-:Y:S02]  /*cf00*/  FADD.FTZ R4, R44, R3 ;  /* 0x000000032c047221 */ /* 0x000fe40000010000 */
[----:B------:R-:W0:Y:S01]  /*cf10*/  MUFU.EX2 R138, R138 ;  /* 0x0000008a008a7308 */ /* 0x000e220000000800 */
[----:B-1----:R-:W-:Y:S01]  /*cf20*/  FADD.FTZ R42, R35, R42 ;  /* 0x0000002a232a7221 */ /* 0x002fe20000010000 */
[----:B------:R-:W-:Y:S01]  /*cf30*/  FADD.FTZ R43, R45, R4 ;  /* 0x000000042d2b7221 */ /* 0x000fe20000010000 */
[----:B--2---:R-:W-:-:S03]  /*cf40*/  FFMA.FTZ R54, R74, UR11, -R40 ;  /* 0x0000000b4a367c23 */ /* 0x004fc60008010828 */
[----:B------:R-:W-:Y:S02]  /*cf50*/  FADD.FTZ R43, R48, R43 ;  /* 0x0000002b302b7221 */ /* 0x000fe40000010000 */
[----:B------:R-:W1:Y:S01]  /*cf60*/  MUFU.EX2 R46, R46 ;  /* 0x0000002e002e7308 */ /* 0x000e620000000800 */
[----:B----4-:R-:W-:Y:S01]  /*cf70*/  FADD.FTZ R3, R39, R42 ;  /* 0x0000002a27037221 */ /* 0x010fe20000010000 */
[----:B------:R-:W-:-:S06]  /*cf80*/  FADD.FTZ R42, R16, R43 ;  /* 0x0000002b102a7221 */ /* 0x000fcc0000010000 */
        /* <DEDUP_REMOVED lines=53> */
[----:B0-----:R-:W-:Y:S01]  /*d2e0*/  FADD.FTZ R42, R70, R3 ;  /* 0x00000003462a7221 */ /* 0x001fe20000010000 */
[----:B-1----:R-:W-:-:S03]  /*d2f0*/  FADD.FTZ R4, R13, R40 ;  /* 0x000000280d047221 */ /* 0x002fc60000010000 */
[----:B--2---:R-:W-:Y:S01]  /*d300*/  FADD.FTZ R3, R71, R42 ;  /* 0x0000002a47037221 */ /* 0x004fe20000010000 */
[----:B------:R-:W-:Y:S06]  /*d310*/  @!P0 BRA `(.L_x_921) ;  /* 0x0000000000048947 */ /* 0x000fec0003800000 */
[----:B------:R-:W-:Y:S01]  /*d320*/  BPT.TRAP 0x1 ;  /* 0x000000040000795c */ /* 0x000fe20000300000 */
.L_x_921:
        /* <DEDUP_REMOVED lines=23> */
[-C--:B------:R-:W-:Y:S01]  /*d4a0*/  FMUL.FTZ R104, R104, R12.reuse ;  /* 0x0000000c68687220 */ /* 0x080fe20000410000 */
[----:B0-----:R-:W-:Y:S01]  /*d4b0*/  UPRMT UR6, UR10, 0x654, UR6 ;  /* 0x000006540a067896 */ /* 0x001fe20008000006 */
        /* <DEDUP_REMOVED lines=8> */
[----:B------:R-:W-:Y:S01]  /*d540*/  SYNCS.ARRIVE.TRANS64.RED.A1T0 RZ, [UR6], RZ ;  /* 0x000000ffffff79a7 */ /* 0x000fe20008100406 */
[----:B------:R-:W-:Y:S01]  /*d550*/  STSM.16.M88.4 [R2+0x21800], R40 ;  /* 0x0218002802007844 */ /* 0x000fe20000000200 */
[----:B------:R-:W-:Y:S01]  /*d560*/  F2FP.F16.F32.PACK_AB R39, R138, R39 ;  /* 0x000000278a27723e */ /* 0x000fe200000000ff */
[----:B------:R-:W-:Y:S01]  /*d570*/  UMOV UR6, UR4 ;  /* 0x0000000400067c82 */ /* 0x000fe20008000000 */
[----:B------:R-:W-:Y:S01]  /*d580*/  F2FP.F16.F32.PACK_AB R24, R16, R48 ;  /* 0x000000301018723e */ /* 0x000fe200000000ff */
[----:B------:R0:W-:Y:S01]  /*d590*/  STSM.16.M88.4 [R6], R20 ;  /* 0x0000001406007844 */ /* 0x0001e20000000200 */
[----:B------:R-:W-:Y:S01]  /*d5a0*/  F2FP.F16.F32.PACK_AB R25, R137, R46 ;  /* 0x0000002e8919723e */ /* 0x000fe200000000ff */
[-C--:B------:R-:W-:Y:S01]  /*d5b0*/  FMUL.FTZ R113, R113, R12.reuse ;  /* 0x0000000c71717220 */ /* 0x080fe20000410000 */
        /* <DEDUP_REMOVED lines=8> */
[----:B------:R-:W-:Y:S01]  /*d640*/  R2UR UR10, R146 ;  /* 0x00000000920a72ca */ /* 0x000fe200000e0000 */
[----:B------:R2:W-:Y:S01]  /*d650*/  STSM.16.M88.4 [R2+0x27800], R24 ;  /* 0x0278001802007844 */ /* 0x0005e20000000200 */
[-C--:B------:R-:W-:Y:S01]  /*d660*/  FMUL.FTZ R120, R120, R12.reuse ;  /* 0x0000000c78787220 */ /* 0x080fe20000410000 */
[-C--:B------:R-:W-:Y:S01]  /*d670*/  FMUL.FTZ R121, R121, R12.reuse ;  /* 0x0000000c79797220 */ /* 0x080fe20000410000 */
[-C--:B------:R-:W-:Y:S01]  /*d680*/  FMUL.FTZ R124, R124, R12.reuse ;  /* 0x0000000c7c7c7220 */ /* 0x080fe20000410000 */
[----:B0-----:R-:W-:Y:S01]  /*d690*/  F2FP.F16.F32.PACK_AB R20, R56, R53 ;  /* 0x000000353814723e */ /* 0x001fe200000000ff */
        /* <DEDUP_REMOVED lines=11> */
[----:B-1----:R-:W-:Y:S01]  /*d750*/  F2FP.F16.F32.PACK_AB R28, R72, R69 ;  /* 0x00000045481c723e */ /* 0x002fe200000000ff */
[----:B------:R-:W-:Y:S01]  /*d760*/  FMUL.FTZ R90, R90, R8 ;  /* 0x000000085a5a7220 */ /* 0x000fe20000410000 */
        /* <DEDUP_REMOVED lines=40> */
.L_x_903:
[----:B------:R-:W-:Y:S06]  /*d9f0*/  BAR.ARV 0x8, 0x200 ;  /* 0x0208000000007b1d */ /* 0x000fec0000002000 */
[----:B------:R-:W-:Y:S05]  /*da00*/  @!P0 BRA `(.L_x_923) ;  /* 0x0000000000048947 */ /* 0x000fea0003800000 */
[----:B------:R-:W-:Y:S01]  /*da10*/  BPT.TRAP 0x1 ;  /* 0x000000040000795c */ /* 0x000fe20000300000 */
.L_x_923:
[----:B------:R-:W-:Y:S01]  /*da20*/  ULEA UR6, UR4, UR38, 0x3 ;  /* 0x0000002604067291 */ /* 0x000fe2000f8e183f */
[----:B0-----:R-:W-:-:S05]  /*da30*/  IMAD.U32 R2, RZ, RZ, UR5 ;  /* 0x00000005ff027e24 */ /* 0x001fca000f8e00ff */
[----:B------:R-:W-:-:S04]  /*da40*/  SHF.L.U32 R2, R2, 0x1f, RZ ;  /* 0x0000001f02027819 */ /* 0x000fc800000006ff */
[----:B------:R0:W1:Y:S01]  /*da50*/  SYNCS.PHASECHK.TRANS64.TRYWAIT P1, [UR6+0x2d850], R2 ;  /* 0x02d85002ff0075a7 */ /* 0x0000620008020146 */
[----:B------:R-:W-:Y:S05]  /*da60*/  @!P0 BRA `(.L_x_924) ;  /* 0x0000000000048947 */ /* 0x000fea0003800000 */
[----:B------:R-:W-:Y:S01]  /*da70*/  BPT.TRAP 0x1 ;  /* 0x000000040000795c */ /* 0x000fe20000300000 */
.L_x_924:
[----:B-1----:R-:W-:Y:S05]  /*da80*/  @P1 BRA `(.L_x_925) ;  /* 0x0000000000081947 */ /* 0x002fea0003800000 */
[----:B------:R-:W1:Y:S02]  /*da90*/  SYNCS.PHASECHK.TRANS64.TRYWAIT P1, [UR6+0x2d850], R2 ;  /* 0x02d85002ff0075a7 */ /* 0x000e640008020146 */
[----:B-1----:R-:W-:Y:S05]  /*daa0*/  @!P1 BRA `(.L_x_926) ;  /* 0x0000006000349947 */ /* 0x002fea0003800000 */
.L_x_925:
[----:B------:R-:W-:Y:S01]  /*dab0*/  UIADD3 UR38, UR38, 0x400, URZ ;  /* 0x0000040026267890 */ /* 0x000fe2000fffe03f */
[----:B------:R-:W-:Y:S01]  /*dac0*/  R2UR UR5, R144 ;  /* 0x00000000900572ca */ /* 0x000fe200000e0000 */
[----:B------:R-:W-:Y:S01]  /*dad0*/  WARPGROUP.ARRIVE ;  /* 0x00000000000079c5 */ /* 0x000fe20000000000 */
[----:B------:R-:W-:Y:S01]  /*dae0*/  UMOV UR13, 0x40000040 ;  /* 0x40000040000d7882 */ /* 0x000fe20000000000 */
[----:B------:R-:W-:Y:S01]  /*daf0*/  USHF.R.U32.HI UR38, URZ, 0x4, UR38 ;  /* 0x000000043f267899 */ /* 0x000fe20008011626 */
[----:B-1----:R-:W1:Y:S01]  /*db00*/  SHFL.BFLY PT, R5, R4, 0x2, 0x1f ;  /* 0x0c401f0004057f89 */ /* 0x002e6200000e0000 */
[----:B------:R-:W-:Y:S01]  /*db10*/  UMOV UR15, 0x80000020 ;  /* 0x80000020000f7882 */ /* 0x000fe20000000000 */
[----:B------:R-:W-:Y:S01]  /*db20*/  IMAD.MOV.U32 R8, RZ, RZ, RZ ;  /* 0x000000ffff087224 */ /* 0x000fe200078e00ff */
[----:B------:R-:W-:Y:S01]  /*db30*/  ULOP3.LUT UR38, UR38, 0x3fff, URZ, 0xc0, !UPT ;  /* 0x00003fff26267892 */ /* 0x000fe2000f8ec03f */
[----:B0-----:R-:W0:Y:S01]  /*db40*/  SHFL.BFLY PT, R2, R3, 0x2, 0x1f ;  /* 0x0c401f0003027f89 */ /* 0x001e2200000e0000 */
[----:B------:R-:W-:-:S02]  /*db50*/  IMAD.U32 R13, RZ, RZ, UR11 ;  /* 0x0000000bff0d7e24 */ /* 0x000fc4000f8e00ff */
        /* <DEDUP_REMOVED lines=8> */
[----:B-1----:R-:W-:Y:S01]  /*dbe0*/  FADD.FTZ R5, R5, R4 ;  /* 0x0000000405057221 */ /* 0x002fe20000010000 */
[----:B------:R-:W-:Y:S01]  /*dbf0*/  UMOV UR13, 0x40000040 ;  /* 0x40000040000d7882 */ /* 0x000fe20000000000 */
[----:B------:R-:W-:Y:S01]  /*dc00*/  UMOV UR15, 0x80000020 ;  /* 0x80000020000f7882 */ /* 0x000fe20000000000 */
[----:B------:R-:W-:-:S02]  /*dc10*/  IMAD.MOV.U32 R4, RZ, RZ, RZ ;  /* 0x000000ffff047224 */ /* 0x000fc400078e00ff */
[----:B0-----:R-:W-:Y:S01]  /*dc20*/  FADD.FTZ R6, R2, R3 ;  /* 0x0000000302067221 */ /* 0x001fe20000010000 */
[----:B------:R-:W-:Y:S01]  /*dc30*/  IMAD.MOV.U32 R3, RZ, RZ, -0x800000 ;  /* 0xff800000ff037424 */ /* 0x000fe200078e00ff */
[----:B------:R-:W0:Y:S04]  /*dc40*/  SHFL.BFLY PT, R2, R5, 0x1, 0x1f ;  /* 0x0c201f0005027f89 */ /* 0x000e2800000e0000 */
[----:B------:R-:W1:Y:S01]  /*dc50*/  SHFL.BFLY PT, R7, R6, 0x1, 0x1f ;  /* 0x0c201f0006077f89 */ /* 0x000e6200000e0000 */
[----:B0-----:R-:W-:Y:S01]  /*dc60*/  FADD.FTZ R11, R5, R2 ;  /* 0x00000002050b7221 */ /* 0x001fe20000010000 */
[----:B------:R-:W-:Y:S02]  /*dc70*/  IMAD.U32 R5, RZ, RZ, UR11 ;  /* 0x0000000bff057e24 */ /* 0x000fe4000f8e00ff */
[----:B------:R-:W-:-:S02]  /*dc80*/  IMAD.MOV.U32 R2, RZ, RZ, -0x800000 ;  /* 0xff800000ff027424 */ /* 0x000fc400078e00ff */
[----:B-1----:R-:W-:Y:S01]  /*dc90*/  FADD.FTZ R12, R6, R7 ;  /* 0x00000007060c7221 */ /* 0x002fe20000010000 */
[----:B------:R-:W-:-:S04]  /*dca0*/  FSETP.NE.FTZ.AND P1, PT, R11, RZ, PT ;  /* 0x000000ff0b00720b */ /* 0x000fc80003f35000 */
[----:B------:R-:W-:-:S09]  /*dcb0*/  FSETP.NE.FTZ.AND P2, PT, R12, RZ, PT ;  /* 0x000000ff0c00720b */ /* 0x000fd20003f55000 */
[----:B------:R-:W0:Y:S01]  /*dcc0*/  @P1 MUFU.LG2 R7, R11 ;  /* 0x0000000b00071308 */ /* 0x000e220000000c00 */
[----:B------:R-:W-:-:S03]  /*dcd0*/  @P1 FMUL.FTZ R5, R5, 0.69314718246459960938 ;  /* 0x3f31721805051820 */ /* 0x000fc60000410000 */
[----:B------:R-:W-:-:S04]  /*dce0*/  @P2 FMUL.FTZ R13, R13, 0.69314718246459960938 ;  /* 0x3f3172180d0d2820 */ /* 0x000fc80000410000 */
[----:B------:R-:W1:Y:S08]  /*dcf0*/  @P2 MUFU.LG2 R9, R12 ;  /* 0x0000000c00092308 */ /* 0x000e700000000c00 */
[----:B------:R2:W4:Y:S01]  /*dd00*/  @P1 MUFU.RCP R4, R11 ;  /* 0x0000000b00041308 */ /* 0x0005220000001000 */
        /* <DEDUP_REMOVED lines=51> */
[----:B0-2-4-:R-:W-:Y:S05]  /*e040*/  @!P0 BRA `(.L_x_927) ;  /* 0x0000000000048947 */ /* 0x015fea0003800000 */
[----:B------:R-:W-:Y:S01]  /*e050*/  BPT.TRAP 0x1 ;  /* 0x000000040000795c */ /* 0x000fe20000300000 */
.L_x_927:
[----:B------:R-:W0:Y:S01]  /*e060*/  S2UR UR4, SR_CgaCtaId ;  /* 0x00000000000479c3 */ /* 0x000e220000008800 */
[----:B------:R-:W-:Y:S01]  /*e070*/  UIADD3 UR6, UR6, 0x2d860, URZ ;  /* 0x0002d86006067890 */ /* 0x000fe2000fffe03f */
        /* <DEDUP_REMOVED lines=22> */
[----:B0-----:R-:W-:Y:S01]  /*e1e0*/  UPRMT UR6, UR4, 0x654, UR6 ;  /* 0x0000065404067896 */ /* 0x001fe20008000006 */
        /* <DEDUP_REMOVED lines=28> */
.L_x_849:
[----:B------:R-:W-:Y:S05]  /*e3b0*/  @P0 BRA `(.L_x_928) ;  /* 0x0000001000940947 */ /* 0x000fea0003800000 */
[----:B------:R-:W2:Y:S01]  /*e3c0*/  LDL R4, [R1+0x4] ;  /* 0x0000040001047983 */ /* 0x000ea20000100800 */
[----:B------:R-:W0:Y:S01]  /*e3d0*/  S2UR UR12, SR_CTAID.Z ;  /* 0x00000000000c79c3 */ /* 0x000e220000002700 */
[----:B------:R-:W-:Y:S01]  /*e3e0*/  ULDC.64 UR8, c[0x0][0xbd0] ;  /* 0x0002f40000087ab9 */ /* 0x000fe20000000a00 */
[----:B------:R-:W-:Y:S01]  /*e3f0*/  BSSY B0, `(.L_x_929) ;  /* 0x00000d5000007945 */ /* 0x000fe20003800000 */
[----:B------:R-:W1:Y:S01]  /*e400*/  S2R R0, SR_TID.X ;  /* 0x0000000000007919 */ /* 0x000e620000002100 */
[----:B------:R-:W4:Y:S04]  /*e410*/  S2R R21, SR_CTAID.X ;  /* 0x0000000000157919 */ /* 0x000f280000002500 */
[----:B------:R-:W5:Y:S08]  /*e420*/  S2UR UR11, SR_CTAID.Y ;  /* 0x00000000000b79c3 */ /* 0x000f700000002600 */
[----:B------:R-:W5:Y:S08]  /*e430*/  LDC R20, c[0x0][0xc50] ;  /* 0x00031400ff147b82 */ /* 0x000f700000000800 */
[----:B------:R-:W3:Y:S01]  /*e440*/  LDC.64 R18, c[0x0][0xb40] ;  /* 0x0002d000ff127b82 */ /* 0x000ee20000000a00 */
[----:B0-----:R-:W-:-:S07]  /*e450*/  USHF.R.S32.HI UR10, URZ, 0x1f, UR12 ;  /* 0x0000001f3f0a7899 */ /* 0x001fce000801140c */
[----:B------:R-:W-:Y:S01]  /*e460*/  BAR.SYNC.DEFER_BLOCKING 0x1, 0x180 ;  /* 0x0046000000007b1d */ /* 0x000fe20000010000 */
[----:B--2---:R-:W-:Y:S01]  /*e470*/  R2UR UR13, R4 ;  /* 0x00000000040d72ca */ /* 0x004fe200000e0000 */
[----:B-1----:R-:W-:-:S05]  /*e480*/  VIADD R4, R0, 0xffffff80 ;  /* 0xffffff8000047836 */ /* 0x002fca0000000000 */
[----:B------:R-:W-:-:S04]  /*e490*/  SHF.R.S32.HI R5, RZ, 0x1f, R4 ;  /* 0x0000001fff057819 */ /* 0x000fc80000011404 */
[CC--:B------:R-:W-:Y:S02]  /*e4a0*/  LEA.HI R8, R5.reuse, R4.reuse, RZ, 0x7 ;  /* 0x0000000405087211 */ /* 0x0c0fe400078f38ff */
[----:B------:R-:W-:Y:S01]  /*e4b0*/  LEA.HI R12, R5, R4, RZ, 0x2 ;  /* 0x00000004050c7211 */ /* 0x000fe200078f10ff */
[----:B------:R-:W-:Y:S01]  /*e4c0*/  USHF.R.S32.HI UR7, URZ, 0x1f, UR13 ;  /* 0x0000001f3f077899 */ /* 0x000fe2000801140d */
[----:B------:R-:W-:Y:S01]  /*e4d0*/  LOP3.LUT R7, R8, 0xffffff80, RZ, 0xc0, !PT ;  /* 0xffffff8008077812 */ /* 0x000fe200078ec0ff */
[----:B------:R-:W-:Y:S01]  /*e4e0*/  UIMAD.WIDE.U32 UR4, UR13, UR8, URZ ;  /* 0x000000080d0472a5 */ /* 0x000fe2000f8e003f */
[----:B------:R-:W-:Y:S01]  /*e4f0*/  LOP3.LUT R15, R12, 0xfffffffc, RZ, 0xc0, !PT ;  /* 0xfffffffc0c0f7812 */ /* 0x000fe200078ec0ff */
[----:B------:R-:W-:Y:S01]  /*e500*/  UIMAD UR6, UR7, UR8, URZ ;  /* 0x00000008070672a4 */ /* 0x000fe2000f8e023f */
[----:B------:R-:W-:Y:S01]  /*e510*/  SHF.R.S32.HI R8, RZ, 0x7, R8 ;  /* 0x00000007ff087819 */ /* 0x000fe20000011408 */
[C---:B------:R-:W-:Y:S02]  /*e520*/  IMAD.IADD R0, R4.reuse, 0x1, -R7 ;  /* 0x0000000104007824 */ /* 0x040fe400078e0a07 */
[----:B------:R-:W0:Y:S01]  /*e530*/  LDC R7, c[0x0][0xbe8] ;  /* 0x0002fa00ff077b82 */ /* 0x000e220000000800 */
[----:B------:R-:W-:Y:S01]  /*e540*/  IMAD.IADD R12, R4, 0x1, -R15 ;  /* 0x00000001040c7824 */ /* 0x000fe200078e0a0f */
[----:B------:R-:W-:Y:S01]  /*e550*/  UIMAD UR6, UR13, UR9, UR6 ;  /* 0x000000090d0672a4 */ /* 0x000fe2000f8e0206 */
[----:B------:R-:W-:Y:S01]  /*e560*/  SHF.R.S32.HI R11, RZ, 0x1f, R0 ;  /* 0x0000001fff0b7819 */ /* 0x000fe20000011400 */
[----:B------:R-:W-:Y:S01]  /*e570*/  IMAD.HI R5, R8, 0x55555556, RZ ;  /* 0x5555555608057827 */ /* 0x000fe200078e02ff */
[----:B------:R-:W-:Y:S01]  /*e580*/  ULDC.64 UR8, c[0x0][0xb38] ;  /* 0x0002ce0000087ab9 */ /* 0x000fe20000000a00 */
[----:B------:R-:W-:Y:S01]  /*e590*/  UIADD3 UR6, UR5, UR6, URZ ;  /* 0x0000000605067290 */ /* 0x000fe2000fffe03f */
[----:B------:R-:W-:Y:S01]  /*e5a0*/  LEA.HI R6, R11, R0, RZ, 0x2 ;  /* 0x000000000b067211 */ /* 0x000fe200078f10ff */
[----:B------:R-:W1:Y:S01]  /*e5b0*/  LDC.64 R14, c[0x0][0xbd8] ;  /* 0x0002f600ff0e7b82 */ /* 0x000e620000000a00 */
[----:B------:R-:W-:Y:S01]  /*e5c0*/  LEA.HI R5, R5, R5, RZ, 0x1 ;  /* 0x0000000505057211 */ /* 0x000fe200078f08ff */
[----:B------:R-:W-:Y:S01]  /*e5d0*/  UIMAD UR7, UR7, UR8, URZ ;  /* 0x00000008070772a4 */ /* 0x000fe2000f8e023f */
[----:B------:R-:W-:-:S02]  /*e5e0*/  SHF.R.S32.HI R10, RZ, 0x2, R6 ;  /* 0x00000002ff0a7819 */ /* 0x000fc40000011406 */
[----:B------:R-:W-:Y:S02]  /*e5f0*/  SHF.R.S32.HI R9, RZ, 0x1f, R6 ;  /* 0x0000001fff097819 */ /* 0x000fe40000011406 */
[----:B------:R-:W-:Y:S02]  /*e600*/  LEA.HI R11, R11, R0, RZ, 0x5 ;  /* 0x000000000b0b7211 */ /* 0x000fe400078f28ff */
[----:B------:R-:W-:Y:S02]  /*e610*/  LEA.HI R9, R9, R10, RZ, 0x3 ;  /* 0x0000000a09097211 */ /* 0x000fe400078f18ff */
[----:B------:R-:W-:Y:S02]  /*e620*/  SHF.R.S32.HI R11, RZ, 0x5, R11 ;  /* 0x00000005ff0b7819 */ /* 0x000fe4000001140b */
[----:B------:R-:W-:Y:S01]  /*e630*/  LOP3.LUT R13, R9, 0xfffffff8, RZ, 0xc0, !PT ;  /* 0xfffffff8090d7812 */ /* 0x000fe200078ec0ff */
[----:B------:R-:W-:Y:S01]  /*e640*/  IMAD R9, R5, -0x3, R8 ;  /* 0xfffffffd05097824 */ /* 0x000fe200078e0208 */
[----:B------:R-:W-:-:S02]  /*e650*/  LEA.HI R5, R12, R12, RZ, 0x1 ;  /* 0x0000000c0c057211 */ /* 0x000fc400078f08ff */
[----:B0-----:R-:W-:Y:S01]  /*e660*/  ISETP.NE.AND P0, PT, R7, 0x1, PT ;  /* 0x000000010700780c */ /* 0x001fe20003f05270 */
[----:B------:R-:W-:Y:S01]  /*e670*/  IMAD.IADD R4, R10, 0x1, -R13 ;  /* 0x000000010a047824 */ /* 0x000fe200078e0a0d */
[----:B------:R-:W-:-:S03]  /*e680*/  LOP3.LUT R5, R5, 0x1ffffffe, RZ, 0xc0, !PT ;  /* 0x1ffffffe05057812 */ /* 0x000fc600078ec0ff */
[----:B------:R-:W-:Y:S02]  /*e690*/  IMAD R8, R11, 0x10, R4 ;  /* 0x000000100b087824 */ /* 0x000fe400078e0204 */
[----:B------:R-:W-:Y:S02]  /*e6a0*/  IMAD.IADD R17, R12, 0x1, -R5 ;  /* 0x000000010c117824 */ /* 0x000fe400078e0a05 */
[----:B------:R-:W-:Y:S02]  /*e6b0*/  IMAD R10, R9, 0x40, R8 ;  /* 0x00000040090a7824 */ /* 0x000fe400078e0208 */
[----:B------:R-:W-:Y:S02]  /*e6c0*/  IMAD.U32 R5, RZ, RZ, UR5 ;  /* 0x00000005ff057e24 */ /* 0x000fe4000f8e00ff */
[----:B------:R-:W0:Y:S01]  /*e6d0*/  @P0 LDC R13, c[0x0][0xbec] ;  /* 0x0002fb00ff0d0b82 */ /* 0x000e220000000800 */
[----:B------:R-:W-:Y:S01]  /*e6e0*/  IMAD.U32 R4, RZ, RZ, UR4 ;  /* 0x00000004ff047e24 */ /* 0x000fe2000f8e00ff */
[----:B------:R-:W-:Y:S01]  /*e6f0*/  UIMAD.WIDE.U32 UR4, UR13, UR8, URZ ;  /* 0x000000080d0472a5 */ /* 0x000fe2000f8e003f */
[----:B------:R-:W-:Y:S01]  /*e700*/  IMAD.U32 R5, RZ, RZ, UR6 ;  /* 0x00000006ff057e24 */ /* 0x000fe2000f8e00ff */
[----:B------:R-:W-:Y:S01]  /*e710*/  UIMAD UR6, UR13, UR9, UR7 ;  /* 0x000000090d0672a4 */ /* 0x000fe2000f8e0207 */
[----:B-1----:R-:W-:-:S02]  /*e720*/  IMAD R12, R14, UR10, RZ ;  /* 0x0000000a0e0c7c24 */ /* 0x002fc4000f8e02ff */
[----:B------:R-:W-:Y:S01]  /*e730*/  IMAD R8, R17, 0x8, R10 ;  /* 0x0000000811087824 */ /* 0x000fe200078e020a */
[----:B------:R-:W1:Y:S01]  /*e740*/  @P0 LDC R16, c[0x0][0xbf0] ;  /* 0x0002fc00ff100b82 */ /* 0x000e620000000800 */
[----:B------:R-:W-:Y:S01]  /*e750*/  IMAD R15, R15, UR12, R12 ;  /* 0x0000000c0f0f7c24 */ /* 0x000fe2000f8e020c */
[----:B------:R-:W-:Y:S01]  /*e760*/  UIADD3 UR6, UR5, UR6, URZ ;  /* 0x0000000605067290 */ /* 0x000fe2000fffe03f */
[----:B----4-:R-:W-:Y:S01]  /*e770*/  IMAD R12, R21, 0xc0, R8 ;  /* 0x000000c0150c7824 */ /* 0x010fe200078e0208 */
[----:B------:R-:W-:Y:S01]  /*e780*/  ULDC.64 UR8, c[0x0][0xb28] ;  /* 0x0002ca0000087ab9 */ /* 0x000fe20000000a00 */
[----:B------:R-:W-:Y:S02]  /*e790*/  IMAD R17, RZ, RZ, -UR13 ;  /* 0x8000000dff117e24 */ /* 0x000fe4000f8e02ff */
[----:B------:R-:W-:Y:S01]  /*e7a0*/  IMAD.WIDE.U32 R4, R14, UR12, R4 ;  /* 0x0000000c0e047c25 */ /* 0x000fe2000f8e0004 */
[----:B------:R-:W2:Y:S03]  /*e7b0*/  @P0 LDC R25, c[0x0][0xbec] ;  /* 0x0002fb00ff190b82 */ /* 0x000ea60000000800 */
[----:B------:R-:W-:-:S02]  /*e7c0*/  IMAD.U32 R9, RZ, RZ, UR5 ;  /* 0x00000005ff097e24 */ /* 0x000fc4000f8e00ff */
[----:B-----5:R-:W-:Y:S02]  /*e7d0*/  IMAD R23, R20, R17, UR11 ;  /* 0x0000000b14177e24 */ /* 0x020fe4000f8e0211 */
[----:B------:R-:W-:Y:S01]  /*e7e0*/  IMAD.U32 R8, RZ, RZ, UR4 ;  /* 0x00000004ff087e24 */ /* 0x000fe2000f8e00ff */
[----:B------:R-:W4:Y:S01]  /*e7f0*/  @P0 LDC R22, c[0x0][0xbf0] ;  /* 0x0002fc00ff160b82 */ /* 0x000f220000000800 */
[----:B0-----:R-:W-:Y:S01]  /*e800*/  @P0 IMAD.HI.U32 R13, R12, R13, RZ ;  /* 0x0000000d0c0d0227 */ /* 0x001fe200078e00ff */
[----:B------:R-:W-:-:S03]  /*e810*/  ULDC.64 UR4, c[0x0][0xbe0] ;  /* 0x0002f80000047ab9 */ /* 0x000fc60000000a00 */
[----:B------:R-:W-:Y:S01]  /*e820*/  IMAD.U32 R9, RZ, RZ, UR6 ;  /* 0x00000006ff097e24 */ /* 0x000fe2000f8e00ff */
[----:B------:R-:W-:Y:S01]  /*e830*/  ULDC.64 UR6, c[0x0][0xb48] ;  /* 0x0002d20000067ab9 */ /* 0x000fe20000000a00 */
[C---:B---3--:R-:W-:Y:S02]  /*e840*/  IMAD R14, R18.reuse, UR10, RZ ;  /* 0x0000000a120e7c24 */ /* 0x048fe4000f8e02ff */
[----:B------:R-:W-:Y:S01]  /*e850*/  IMAD.MOV.U32 R11, RZ, RZ, R12 ;  /* 0x000000ffff0b7224 */ /* 0x000fe200078e000c */
[----:B-1----:R-:W-:Y:S01]  /*e860*/  @P0 SHF.R.U32.HI R11, RZ, R16, R13 ;  /* 0x00000010ff0b0219 */ /* 0x002fe2000001160d */
[----:B------:R-:W-:Y:S01]  /*e870*/  IMAD.IADD R5, R5, 0x1, R15 ;  /* 0x0000000105057824 */ /* 0x000fe200078e020f */
[----:B------:R-:W-:Y:S01]  /*e880*/  SHF.R.S32.HI R16, RZ, 0x1f, R23 ;  /* 0x0000001fff107819 */ /* 0x000fe20000011417 */
[----:B------:R-:W-:Y:S02]  /*e890*/  IMAD R15, R19, UR12, R14 ;  /* 0x0000000c130f7c24 */ /* 0x000fe4000f8e020e */
[----:B------:R-:W-:-:S04]  /*e8a0*/  IMAD.WIDE.U32 R8, R18, UR12, R8 ;  /* 0x0000000c12087c25 */ /* 0x000fc8000f8e0008 */
[----:B--2---:R-:W-:-:S04]  /*e8b0*/  @P0 IMAD.HI.U32 R25, R12, R25, RZ ;  /* 0x000000190c190227 */ /* 0x004fc800078e00ff */
[----:B------:R-:W-:Y:S02]  /*e8c0*/  IMAD.IADD R9, R9, 0x1, R15 ;  /* 0x0000000109097824 */ /* 0x000fe400078e020f */
[----:B------:R-:W-:Y:S02]  /*e8d0*/  IMAD R15, R16, UR6, RZ ;  /* 0x00000006100f7c24 */ /* 0x000fe4000f8e02ff */
[----:B------:R-:W-:-:S04]  /*e8e0*/  IMAD.WIDE.U32 R4, R23, UR4, R4 ;  /* 0x0000000417047c25 */ /* 0x000fc8000f8e0004 */
[----:B------:R-:W-:Y:S01]  /*e8f0*/  IMAD.MOV.U32 R13, RZ, RZ, R12 ;  /* 0x000000ffff0d7224 */ /* 0x000fe200078e000c */
[----:B----4-:R-:W-:Y:S01]  /*e900*/  @P0 SHF.R.U32.HI R13, RZ, R22, R25 ;  /* 0x00000016ff0d0219 */ /* 0x010fe20000011619 */
[----:B------:R-:W-:Y:S01]  /*e910*/  IMAD R14, R16, UR4, RZ ;  /* 0x00000004100e7c24 */ /* 0x000fe2000f8e02ff */
[----:B------:R-:W-:Y:S01]  /*e920*/  IADD3 R4, P0, R11, R4, RZ ;  /* 0x000000040b047210 */ /* 0x000fe20007f1e0ff */
[C---:B------:R-:W-:Y:S01]  /*e930*/  IMAD R17, R23.reuse, UR7, R15 ;  /* 0x0000000717117c24 */ /* 0x040fe2000f8e020f */
[--C-:B------:R-:W-:Y:S01]  /*e940*/  SHF.R.S32.HI R15, RZ, 0x1f, R11.reuse ;  /* 0x0000001fff0f7819 */ /* 0x100fe2000001140b */
[----:B------:R-:W-:Y:S02]  /*e950*/  IMAD.MOV R11, RZ, RZ, -R11 ;  /* 0x000000ffff0b7224 */ /* 0x000fe400078e0a0b */
[C---:B------:R-:W-:Y:S01]  /*e960*/  IMAD R16, R23.reuse, UR5, R14 ;  /* 0x0000000517107c24 */ /* 0x040fe2000f8e020e */
[----:B------:R-:W-:Y:S01]  /*e970*/  SHF.R.S32.HI R14, RZ, 0x1f, R13 ;  /* 0x0000001fff0e7819 */ /* 0x000fe2000001140d */
[----:B------:R-:W-:Y:S01]  /*e980*/  IMAD.WIDE.U32 R8, R23, UR6, R8 ;  /* 0x0000000617087c25 */ /* 0x000fe2000f8e0008 */
[----:B------:R-:W-:Y:S01]  /*e990*/  ULDC.64 UR4, c[0x0][0xb30] ;  /* 0x0002cc0000047ab9 */ /* 0x000fe20000000a00 */
[----:B------:R-:W-:Y:S01]  /*e9a0*/  ULDC.64 UR6, c[0x0][0xbc8] ;  /* 0x0002f20000067ab9 */ /* 0x000fe20000000a00 */
[----:B------:R-:W-:Y:S01]  /*e9b0*/  IADD3.X R5, R15, R5, R16, P0, !PT ;  /* 0x000000050f057210 */ /* 0x000fe200007fe410 */
[----:B------:R-:W-:-:S02]  /*e9c0*/  IMAD.MOV R18, RZ, RZ, -R13 ;  /* 0x000000ffff127224 */ /* 0x000fc400078e0a0d */
[--C-:B------:R-:W-:Y:S02]  /*e9d0*/  IMAD R11, R7, R11, R12.reuse ;  /* 0x0000000b070b7224 */ /* 0x100fe400078e020c */
[----:B------:R-:W-:Y:S02]  /*e9e0*/  IMAD.IADD R9, R9, 0x1, R17 ;  /* 0x0000000109097824 */ /* 0x000fe400078e0211 */
[----:B------:R-:W-:Y:S02]  /*e9f0*/  IMAD R14, R14, UR4, RZ ;  /* 0x000000040e0e7c24 */ /* 0x000fe4000f8e02ff */
[----:B------:R-:W-:Y:S01]  /*ea00*/  IMAD R15, R7, R18, R12 ;  /* 0x00000012070f7224 */ /* 0x000fe200078e020c */
[----:B------:R-:W-:Y:S01]  /*ea10*/  SHF.R.S32.HI R12, RZ, 0x1f, R11 ;  /* 0x0000001fff0c7819 */ /* 0x000fe2000001140b */
[C---:B------:R-:W-:Y:S01]  /*ea20*/  IMAD R17, R13.reuse, UR5, R14 ;  /* 0x000000050d117c24 */ /* 0x040fe2000f8e020e */
[----:B------:R-:W0:Y:S01]  /*ea30*/  S2UR UR5, SR_CgaCtaId ;  /* 0x00000000000579c3 */ /* 0x000e220000008800 */
[----:B------:R-:W-:Y:S01]  /*ea40*/  IMAD.WIDE.U32 R8, R13, UR4, R8 ;  /* 0x000000040d087c25 */ /* 0x000fe2000f8e0008 */
[----:B------:R-:W-:Y:S01]  /*ea50*/  SHF.R.S32.HI R13, RZ, 0x1f, R15 ;  /* 0x0000001fff0d7819 */ /* 0x000fe2000001140f */
[----:B------:R-:W-:-:S02]  /*ea60*/  UMOV UR4, 0x400 ;  /* 0x0000040000047882 */ /* 0x000fc40000000000 */
[----:B------:R-:W-:Y:S02]  /*ea70*/  IMAD R12, R12, UR6, RZ ;  /* 0x000000060c0c7c24 */ /* 0x000fe4000f8e02ff */
[----:B------:R-:W-:Y:S02]  /*ea80*/  IMAD R14, R13, UR8, RZ ;  /* 0x000000080d0e7c24 */ /* 0x000fe4000f8e02ff */
[----:B------:R-:W-:Y:S02]  /*ea90*/  IMAD.IADD R9, R9, 0x1, R17 ;  /* 0x0000000109097824 */ /* 0x000fe400078e0211 */
        /* <DEDUP_REMOVED lines=9> */
[----:B------:R-:W-:Y:S01]  /*eb30*/  LEA R20, P1, R8, UR8, 0x2 ;  /* 0x0000000808147c11 */ /* 0x000fe2000f8210ff */
[----:B------:R-:W-:Y:S01]  /*eb40*/  IMAD.IADD R5, R9, 0x1, R17 ;  /* 0x0000000109057824 */ /* 0x000fe200078e0211 */
[----:B0-----:R-:W-:Y:S01]  /*eb50*/  ULEA UR4, UR5, UR4, 0x18 ;  /* 0x0000000405047291 */ /* 0x001fe2000f8ec03f */
[----:B------:R-:W-:Y:S01]  /*eb60*/  IMAD R12, R21, 0xc0, R10 ;  /* 0x000000c0150c7824 */ /* 0x000fe200078e020a */
[----:B------:R-:W-:Y:S01]  /*eb70*/  LEA.HI.X R13, R4, UR7, R11, 0x2, P0 ;  /* 0x00000007040d7c11 */ /* 0x000fe200080f140b */
[----:B------:R-:W-:Y:S01]  /*eb80*/  SHFL.IDX PT, R10, R14, 0x1, 0x1c1f ;  /* 0x003c1f000e0a7f89 */ /* 0x000fe200000e0000 */
[----:B------:R-:W-:Y:S01]  /*eb90*/  LEA.HI.X R22, R8, UR9, R5, 0x2, P1 ;  /* 0x0000000908167c11 */ /* 0x000fe200088f1405 */
[----:B------:R-:W-:Y:S01]  /*eba0*/  IMAD R19, R7, UR6, RZ ;  /* 0x0000000607137c24 */ /* 0x000fe2000f8e02ff */
[----:B------:R-:W-:Y:S01]  /*ebb0*/  LOP3.LUT P0, RZ, R0, 0x3, RZ, 0xc0, !PT ;  /* 0x0000000300ff7812 */ /* 0x000fe2000780c0ff */
[----:B------:R-:W-:Y:S01]  /*ebc0*/  SHFL.IDX PT, R8, R14, RZ, 0x1c1f ;  /* 0x001c1fff0e087589 */ /* 0x000fe200000e0000 */
[C---:B------:R-:W-:Y:S01]  /*ebd0*/  VIADD R18, R12.reuse, 0x8 ;  /* 0x000000080c127836 */ /* 0x040fe20000000000 */
[----:B------:R-:W-:Y:S01]  /*ebe0*/  UIADD3 UR4, UR4, 0x2d820, URZ ;  /* 0x0002d82004047890 */ /* 0x000fe2000fffe03f */
[CC--:B------:R-:W-:Y:S01]  /*ebf0*/  ISETP.GE.OR P1, PT, R12.reuse, R19.reuse, P0 ;  /* 0x000000130c00720c */ /* 0x0c0fe20000726670 */
[----:B------:R-:W0:Y:S01]  /*ec00*/  SHFL.IDX PT, R9, R13, RZ, 0x1c1f ;  /* 0x001c1fff0d097589 */ /* 0x000e2200000e0000 */
[-C--:B------:R-:W-:Y:S01]  /*ec10*/  ISETP.GE.AND P2, PT, R12, R19.reuse, PT ;  /* 0x000000130c00720c */ /* 0x080fe20003f46270 */
[----:B------:R-:W-:Y:S01]  /*ec20*/  UPRMT UR4, URZ, 0x654, UR4 ;  /* 0x000006543f047896 */ /* 0x000fe20008000004 */
[----:B------:R-:W-:Y:S01]  /*ec30*/  ISETP.GE.OR P0, PT, R18, R19, P0 ;  /* 0x000000131200720c */ /* 0x000fe20000706670 */
[----:B------:R-:W1:Y:S01]  /*ec40*/  SHFL.IDX PT, R11, R13, 0x1, 0x1c1f ;  /* 0x003c1f000d0b7f89 */ /* 0x000e6200000e0000 */
[----:B------:R-:W-:-:S03]  /*ec50*/  LOP3.LUT R7, R6, 0x7ffffffc, RZ, 0xc0, !PT ;  /* 0x7ffffffc06077812 */ /* 0x000fc600078ec0ff */
[----:B------:R2:W3:Y:S02]  /*ec60*/  SHFL.IDX PT, R4, R20, RZ, 0x1c1f ;  /* 0x001c1fff14047589 */ /* 0x0004e400000e0000 */
[----:B------:R-:W-:Y:S01]  /*ec70*/  IMAD.IADD R7, R0, 0x1, -R7 ;  /* 0x0000000100077824 */ /* 0x000fe200078e0a07 */
[----:B------:R-:W-:Y:S01]  /*ec80*/  SYNCS.ARRIVE.TRANS64.RED.A1T0 RZ, [UR4], RZ ;  /* 0x000000ffffff79a7 */ /* 0x000fe20008100404 */
[----:B------:R2:W4:Y:S02]  /*ec90*/  SHFL.IDX PT, R5, R22, RZ, 0x1c1f ;  /* 0x001c1fff16057589 */ /* 0x00052400000e0000 */
[----:B------:R-:W-:Y:S02]  /*eca0*/  IMAD.SHL.U32 R7, R7, 0x2, RZ ;  /* 0x0000000207077824 */ /* 0x000fe400078e00ff */
[----:B0-----:R2:W-:Y:S04]  /*ecb0*/  @!P1 ST.E desc[UR36][R8.64], R2 ;  /* 0x0000000208009985 */ /* 0x0015e8000c101924 */
[----:B-1----:R2:W-:Y:S01]  /*ecc0*/  @!P0 ST.E desc[UR36][R10.64], R3 ;  /* 0x000000030a008985 */ /* 0x0025e2000c101924 */
[----:B------:R-:W-:Y:S05]  /*ecd0*/  @P2 BRA `(.L_x_930) ;  /* 0x0000000400182947 */ /* 0x000fea0003800000 */
[C---:B------:R-:W-:Y:S01]  /*ece0*/  VIADD R0, R7.reuse, 0x8 ;  /* 0x0000000807007836 */ /* 0x040fe20000000000 */
[----:B------:R-:W-:Y:S01]  /*ecf0*/  ULDC UR4, c[0x0][0xac8] ;  /* 0x0002b20000047ab9 */ /* 0x000fe20000000800 */
[C---:B--2---:R-:W-:Y:S01]  /*ed00*/  VIADD R2, R7.reuse, 0x10 ;  /* 0x0000001007027836 */ /* 0x044fe20000000000 */
[C---:B------:R-:W-:Y:S01]  /*ed10*/  ISETP.GE.AND P0, PT, R7.reuse, UR4, PT ;  /* 0x0000000407007c0c */ /* 0x040fe2000bf06270 */
[C---:B------:R-:W-:Y:S01]  /*ed20*/  VIADD R3, R7.reuse, 0x18 ;  /* 0x0000001807037836 */ /* 0x040fe20000000000 */
[----:B------:R-:W-:Y:S01]  /*ed30*/  ISETP.GE.AND P1, PT, R0, UR4, PT ;  /* 0x0000000400007c0c */ /* 0x000fe2000bf26270 */
[C---:B------:R-:W-:Y:S01]  /*ed40*/  VIADD R8, R7.reuse, 0x20 ;  /* 0x0000002007087836 */ /* 0x040fe20000000000 */
[----:B------:R-:W-:Y:S01]  /*ed50*/  ISETP.GE.AND P2, PT, R2, UR4, PT ;  /* 0x0000000402007c0c */ /* 0x000fe2000bf46270 */
[----:B------:R-:W-:Y:S01]  /*ed60*/  VIADD R16, R7, 0x38 ;  /* 0x0000003807107836 */ /* 0x000fe20000000000 */
[----:B------:R-:W-:Y:S01]  /*ed70*/  ISETP.GE.AND P3, PT, R3, UR4, PT ;  /* 0x0000000403007c0c */ /* 0x000fe2000bf66270 */
[----:B------:R-:W-:Y:S01]  /*ed80*/  VIADD R17, R7, 0x40 ;  /* 0x0000004007117836 */ /* 0x000fe20000000000 */
[----:B------:R-:W-:-:S07]  /*ed90*/  ISETP.GE.AND P4, PT, R8, UR4, PT ;  /* 0x0000000408007c0c */ /* 0x000fce000bf86270 */
[----:B------:R-:W-:Y:S02]  /*eda0*/  @!P1 LEA.HI R0, R0, R0, RZ, 0x1 ;  /* 0x0000000000009211 */ /* 0x000fe400078f08ff */
[----:B------:R-:W-:Y:S02]  /*edb0*/  @!P2 LEA.HI R2, R2, R2, RZ, 0x1 ;  /* 0x000000020202a211 */ /* 0x000fe400078f08ff */
[----:B------:R-:W-:Y:S02]  /*edc0*/  @!P3 LEA.HI R6, R3, R3, RZ, 0x1 ;  /* 0x000000030306b211 */ /* 0x000fe400078f08ff */
[----:B------:R-:W-:Y:S02]  /*edd0*/  @!P1 LOP3.LUT R9, R0, 0xfffffffe, RZ, 0xc0, !PT ;  /* 0xfffffffe00099812 */ /* 0x000fe400078ec0ff */
[----:B------:R-:W-:Y:S02]  /*ede0*/  @!P4 LEA.HI R0, R8, R8, RZ, 0x1 ;  /* 0x000000080800c211 */ /* 0x000fe400078f08ff */
[----:B------:R-:W-:Y:S01]  /*edf0*/  @!P2 LOP3.LUT R11, R2, 0xfffffffe, RZ, 0xc0, !PT ;  /* 0xfffffffe020ba812 */ /* 0x000fe200078ec0ff */
[----:B---34-:R-:W-:Y:S01]  /*ee00*/  @!P0 IMAD.WIDE R2, R7, 0x4, R4 ;  /* 0x0000000407028825 */ /* 0x018fe200078e0204 */
[----:B------:R-:W-:-:S02]  /*ee10*/  @!P3 LOP3.LUT R13, R6, 0xfffffffe, RZ, 0xc0, !PT ;  /* 0xfffffffe060db812 */ /* 0x000fc400078ec0ff */
[----:B------:R-:W-:Y:S01]  /*ee20*/  @!P4 LOP3.LUT R15, R0, 0xfffffffe, RZ, 0xc0, !PT ;  /* 0xfffffffe000fc812 */ /* 0x000fe200078ec0ff */
[--C-:B------:R-:W-:Y:S01]  /*ee30*/  @!P1 IMAD.WIDE R8, R9, 0x4, R4.reuse ;  /* 0x0000000409089825 */ /* 0x100fe200078e0204 */
[----:B------:R0:W-:Y:S03]  /*ee40*/  @!P0 ST.E.64 desc[UR36][R2.64], R88 ;  /* 0x0000005802008985 */ /* 0x0001e6000c101b24 */
[----:B------:R-:W-:Y:S01]  /*ee50*/  VIADD R0, R7, 0x28 ;  /* 0x0000002807007836 */ /* 0x000fe20000000000 */
[----:B------:R1:W-:Y:S01]  /*ee60*/  @!P1 ST.E.64 desc[UR36][R8.64], R92 ;  /* 0x0000005c08009985 */ /* 0x0003e2000c101b24 */
[----:B------:R-:W-:-:S03]  /*ee70*/  @!P2 IMAD.WIDE R10, R11, 0x4, R4 ;  /* 0x000000040b0aa825 */ /* 0x000fc600078e0204 */
[----:B------:R-:W-:Y:S01]  /*ee80*/  ISETP.GE.AND P0, PT, R0, UR4, PT ;  /* 0x0000000400007c0c */ /* 0x000fe2000bf06270 */
[----:B------:R-:W-:Y:S01]  /*ee90*/  VIADD R6, R7, 0x30 ;  /* 0x0000003007067836 */ /* 0x000fe20000000000 */
[----:B------:R2:W-:Y:S01]  /*eea0*/  @!P2 ST.E.64 desc[UR36][R10.64], R96 ;  /* 0x000000600a00a985 */ /* 0x0005e2000c101b24 */
[--C-:B------:R-:W-:Y:S01]  /*eeb0*/  @!P3 IMAD.WIDE R12, R13, 0x4, R4.reuse ;  /* 0x000000040d0cb825 */ /* 0x100fe200078e0204 */
[----:B------:R-:W-:Y:S02]  /*eec0*/  ISETP.GE.AND P2, PT, R16, UR4, PT ;  /* 0x0000000410007c0c */ /* 0x000fe4000bf46270 */
[----:B------:R-:W-:Y:S01]  /*eed0*/  ISETP.GE.AND P1, PT, R6, UR4, PT ;  /* 0x0000000406007c0c */ /* 0x000fe2000bf26270 */
[----:B------:R-:W-:Y:S01]  /*eee0*/  @!P4 IMAD.WIDE R14, R15, 0x4, R4 ;  /* 0x000000040f0ec825 */ /* 0x000fe200078e0204 */
[----:B------:R3:W-:Y:S01]  /*eef0*/  @!P3 ST.E.64 desc[UR36][R12.64], R100 ;  /* 0x000000640c00b985 */ /* 0x0007e2000c101b24 */
[----:B------:R-:W-:Y:S02]  /*ef00*/  ISETP.GE.AND P3, PT, R17, UR4, PT ;  /* 0x0000000411007c0c */ /* 0x000fe4000bf66270 */
[C---:B0-----:R-:W-:Y:S01]  /*ef10*/  VIADD R3, R7.reuse, 0x50 ;  /* 0x0000005007037836 */ /* 0x041fe20000000000 */
[----:B------:R0:W-:Y:S01]  /*ef20*/  @!P4 ST.E.64 desc[UR36][R14.64], R104 ;  /* 0x000000680e00c985 */ /* 0x0001e2000c101b24 */
[C---:B------:R-:W-:Y:S01]  /*ef30*/  VIADD R2, R7.reuse, 0x48 ;  /* 0x0000004807027836 */ /* 0x040fe20000000000 */
[----:B------:R-:W-:Y:S01]  /*ef40*/  @!P0 LEA.HI R0, R0, R0, RZ, 0x1 ;  /* 0x0000000000008211 */ /* 0x000fe200078f08ff */
[----:B-1----:R-:W-:Y:S01]  /*ef50*/  VIADD R9, R7, 0x58 ;  /* 0x0000005807097836 */ /* 0x002fe20000000000 */
[----:B------:R-:W-:-:S02]  /*ef60*/  ISETP.GE.AND P5, PT, R3, UR4, PT ;  /* 0x0000000403007c0c */ /* 0x000fc4000bfa6270 */
[----:B------:R-:W-:Y:S02]  /*ef70*/  ISETP.GE.AND P4, PT, R2, UR4, PT ;  /* 0x0000000402007c0c */ /* 0x000fe4000bf86270 */
[----:B------:R-:W-:Y:S02]  /*ef80*/  ISETP.GE.AND P6, PT, R9, UR4, PT ;  /* 0x0000000409007c0c */ /* 0x000fe4000bfc6270 */
[----:B------:R-:W-:Y:S02]  /*ef90*/  @!P1 LEA.HI R6, R6, R6, RZ, 0x1 ;  /* 0x0000000606069211 */ /* 0x000fe400078f08ff */
[----:B------:R-:W-:Y:S02]  /*efa0*/  @!P2 LEA.HI R16, R16, R16, RZ, 0x1 ;  /* 0x000000101010a211 */ /* 0x000fe400078f08ff */
[----:B------:R-:W-:Y:S02]  /*efb0*/  @!P3 LEA.HI R17, R17, R17, RZ, 0x1 ;  /* 0x000000111111b211 */ /* 0x000fe400078f08ff */
[----:B--2---:R-:W-:-:S02]  /*efc0*/  @!P2 LOP3.LUT R11, R16, 0xfffffffe, RZ, 0xc0, !PT ;  /* 0xfffffffe100ba812 */ /* 0x004fc400078ec0ff */
[----:B------:R-:W-:Y:S02]  /*efd0*/  @!P5 LEA.HI R8, R3, R3, RZ, 0x1 ;  /* 0x000000030308d211 */ /* 0x000fe400078f08ff */
[----:B------:R-:W-:Y:S02]  /*efe0*/  @!P4 LEA.HI R2, R2, R2, RZ, 0x1 ;  /* 0x000000020202c211 */ /* 0x000fe400078f08ff */
[----:B------:R-:W-:Y:S02]  /*eff0*/  @!P6 LEA.HI R10, R9, R9, RZ, 0x1 ;  /* 0x00000009090ae211 */ /* 0x000fe400078f08ff */
[----:B------:R-:W-:Y:S02]  /*f000*/  @!P0 LOP3.LUT R3, R0, 0xfffffffe, RZ, 0xc0, !PT ;  /* 0xfffffffe00038812 */ /* 0x000fe400078ec0ff */
[----:B------:R-:W-:Y:S02]  /*f010*/  @!P1 LOP3.LUT R9, R6, 0xfffffffe, RZ, 0xc0, !PT ;  /* 0xfffffffe06099812 */ /* 0x000fe400078ec0ff */
[----:B---3--:R-:W-:-:S02]  /*f020*/  @!P3 LOP3.LUT R13, R17, 0xfffffffe, RZ, 0xc0, !PT ;  /* 0xfffffffe110db812 */ /* 0x008fc400078ec0ff */
[----:B0-----:R-:W-:Y:S01]  /*f030*/  @!P4 LOP3.LUT R15, R2, 0xfffffffe, RZ, 0xc0, !PT ;  /* 0xfffffffe020fc812 */ /* 0x001fe200078ec0ff */
[--C-:B------:R-:W-:Y:S01]  /*f040*/  @!P0 IMAD.WIDE R2, R3, 0x4, R4.reuse ;  /* 0x0000000403028825 */ /* 0x100fe200078e0204 */
[----:B------:R-:W-:Y:S02]  /*f050*/  @!P5 LOP3.LUT R17, R8, 0xfffffffe, RZ, 0xc0, !PT ;  /* 0xfffffffe0811d812 */ /* 0x000fe400078ec0ff */
        /* <DEDUP_REMOVED lines=14> */
.L_x_930:
[----:B------:R-:W-:Y:S05]  /*f140*/  BSYNC B0 ;  /* 0x0000000000007941 */ /* 0x000fea0003800000 */
.L_x_929:
[----:B------:R-:W-:Y:S01]  /*f150*/  ISETP.GE.AND P0, PT, R18, R19, PT ;  /* 0x000000131200720c */ /* 0x000fe20003f06270 */
[----:B0-----:R1:W0:Y:S04]  /*f160*/  SHFL.IDX PT, R15, R22, 0x1, 0x1c1f ;  /* 0x003c1f00160f7f89 */ /* 0x00122800000e0000 */
[----:B------:R1:W0:Y:S08]  /*f170*/  SHFL.IDX PT, R14, R20, 0x1, 0x1c1f ;  /* 0x003c1f00140e7f89 */ /* 0x00023000000e0000 */
[----:B-1----:R-:W-:Y:S05]  /*f180*/  @P0 BRA `(.L_x_841) ;  /* 0x0000004400b40947 */ /* 0x002fea0003800000 */
        /* <DEDUP_REMOVED lines=11> */
[----:B------:R-:W-:Y:S01]  /*f240*/  ISETP.GE.AND P0, PT, R6, UR4, PT ;  /* 0x0000000406007c0c */ /* 0x000fe2000bf06270 */
[C---:B------:R-:W-:Y:S01]  /*f250*/  VIADD R16, R7.reuse, 0x40 ;  /* 0x0000004007107836 */ /* 0x040fe20000000000 */
[----:B------:R-:W-:Y:S01]  /*f260*/  ISETP.GE.AND P1, PT, R12, UR4, PT ;  /* 0x000000040c007c0c */ /* 0x000fe2000bf26270 */
[----:B------:R-:W-:-:S02]  /*f270*/  VIADD R17, R7, 0x48 ;  /* 0x0000004807117836 */ /* 0x000fc40000000000 */
[----:B------:R-:W-:Y:S02]  /*f280*/  VIADD R18, R7, 0x50 ;  /* 0x0000005007127836 */ /* 0x000fe40000000000 */
[----:B------:R-:W-:Y:S02]  /*f290*/  @!P3 LEA.HI R0, R0, R0, RZ, 0x1 ;  /* 0x000000000000b211 */ /* 0x000fe400078f08ff */
[----:B------:R-:W-:Y:S02]  /*f2a0*/  @!P4 LEA.HI R2, R2, R2, RZ, 0x1 ;  /* 0x000000020202c211 */ /* 0x000fe400078f08ff */
[----:B------:R-:W-:Y:S02]  /*f2b0*/  @!P5 LEA.HI R3, R3, R3, RZ, 0x1 ;  /* 0x000000030303d211 */ /* 0x000fe400078f08ff */
[----:B----4-:R-:W-:Y:S01]  /*f2c0*/  @!P3 LOP3.LUT R5, R0, 0xfffffffe, RZ, 0xc0, !PT ;  /* 0xfffffffe0005b812 */ /* 0x010fe200078ec0ff */
[----:B------:R-:W-:Y:S01]  /*f2d0*/  VIADD R0, R7, 0x30 ;  /* 0x0000003007007836 */ /* 0x000fe20000000000 */
[----:B------:R-:W-:-:S02]  /*f2e0*/  @!P4 LOP3.LUT R9, R2, 0xfffffffe, RZ, 0xc0, !PT ;  /* 0xfffffffe0209c812 */ /* 0x000fc400078ec0ff */
[----:B------:R-:W-:Y:S01]  /*f2f0*/  @!P5 LOP3.LUT R11, R3, 0xfffffffe, RZ, 0xc0, !PT ;  /* 0xfffffffe030bd812 */ /* 0x000fe200078ec0ff */
[--C-:B0-----:R-:W-:Y:S01]  /*f300*/  @!P2 IMAD.WIDE R2, R7, 0x4, R14.reuse ;  /* 0x000000040702a825 */ /* 0x101fe200078e020e */
[----:B------:R-:W-:Y:S02]  /*f310*/  ISETP.GE.AND P6, PT, R18, UR4, PT ;  /* 0x0000000412007c0c */ /* 0x000fe4000bfc6270 */
[----:B------:R-:W-:Y:S01]  /*f320*/  @!P0 LEA.HI R6, R6, R6, RZ, 0x1 ;  /* 0x0000000606068211 */ /* 0x000fe200078f08ff */
[--C-:B---3--:R-:W-:Y:S01]  /*f330*/  @!P3 IMAD.WIDE R4, R5, 0x4, R14.reuse ;  /* 0x000000040504b825 */ /* 0x108fe200078e020e */
[----:B------:R0:W-:Y:S01]  /*f340*/  @!P2 ST.E.64 desc[UR36][R2.64], R90 ;  /* 0x0000005a0200a985 */ /* 0x0001e2000c101b24 */
[----:B------:R-:W-:Y:S02]  /*f350*/  ISETP.GE.AND P2, PT, R0, UR4, PT ;  /* 0x0000000400007c0c */ /* 0x000fe4000bf46270 */
[----:B------:R-:W-:Y:S01]  /*f360*/  @!P4 IMAD.WIDE R8, R9, 0x4, R14 ;  /* 0x000000040908c825 */ /* 0x000fe200078e020e */
[----:B------:R1:W-:Y:S01]  /*f370*/  @!P3 ST.E.64 desc[UR36][R4.64], R94 ;  /* 0x0000005e0400b985 */ /* 0x0003e2000c101b24 */
[----:B------:R-:W-:-:S02]  /*f380*/  ISETP.GE.AND P3, PT, R13, UR4, PT ;  /* 0x000000040d007c0c */ /* 0x000fc4000bf66270 */
[----:B------:R-:W-:Y:S01]  /*f390*/  @!P5 IMAD.WIDE R10, R11, 0x4, R14 ;  /* 0x000000040b0ad825 */ /* 0x000fe200078e020e */
        /* <DEDUP_REMOVED lines=19> */
[----:B---3--:R-:W-:Y:S02]  /*f4d0*/  @!P4 LOP3.LUT R11, R16, 0xfffffffe, RZ, 0xc0, !PT ;  /* 0xfffffffe100bc812 */ /* 0x008fe400078ec0ff */
[----:B------:R-:W-:Y:S02]  /*f4e0*/  @!P5 LOP3.LUT R17, R17, 0xfffffffe, RZ, 0xc0, !PT ;  /* 0xfffffffe1111d812 */ /* 0x000fe400078ec0ff */
[----:B------:R-:W-:Y:S02]  /*f4f0*/  @!P6 LOP3.LUT R19, R18, 0xfffffffe, RZ, 0xc0, !PT ;  /* 0xfffffffe1213e812 */ /* 0x000fe400078ec0ff */
        /* <DEDUP_REMOVED lines=17> */
.L_x_928:
[----:B------:R-:W0:Y:S02]  /*f610*/  S2R R2, SR_TID.X ;  /* 0x0000000000027919 */ /* 0x000e240000002100 */
[----:B0-----:R-:W-:-:S05]  /*f620*/  VIADD R0, R2, 0xffffff80 ;  /* 0xffffff8002007836 */ /* 0x001fca0000000000 */
[----:B------:R-:W-:-:S13]  /*f630*/  ISETP.GT.AND P0, PT, R0, 0xbf, PT ;  /* 0x000000bf0000780c */ /* 0x000fda0003f04270 */
[----:B------:R-:W-:Y:S05]  /*f640*/  @P0 BRA `(.L_x_841) ;  /* 0x0000004000840947 */ /* 0x000fea0003800000 */
[----:B------:R-:W0:Y:S01]  /*f650*/  S2R R0, SR_CTAID.X ;  /* 0x0000000000007919 */ /* 0x000e220000002500 */
[----:B------:R-:W1:Y:S01]  /*f660*/  LDC R6, c[0x0][0xbe8] ;  /* 0x0002fa00ff067b82 */ /* 0x000e620000000800 */
[----:B------:R-:W-:Y:S02]  /*f670*/  ULDC UR4, c[0x0][0xa88] ;  /* 0x0002a20000047ab9 */ /* 0x000fe40000000800 */
[----:B-1----:R-:W-:Y:S02]  /*f680*/  IMAD R3, R6, UR4, RZ ;  /* 0x0000000406037c24 */ /* 0x002fe4000f8e02ff */
[----:B0-----:R-:W-:-:S04]  /*f690*/  IMAD R0, R0, 0xc0, R2 ;  /* 0x000000c000007824 */ /* 0x001fc800078e0202 */
[----:B------:R-:W-:-:S05]  /*f6a0*/  VIADD R0, R0, 0xffffff80 ;  /* 0xffffff8000007836 */ /* 0x000fca0000000000 */
[----:B------:R-:W-:-:S13]  /*f6b0*/  ISETP.GE.AND P0, PT, R0, R3, PT ;  /* 0x000000030000720c */ /* 0x000fda0003f06270 */
[----:B------:R-:W-:Y:S05]  /*f6c0*/  @P0 BRA `(.L_x_841) ;  /* 0x0000004000640947 */ /* 0x000fea0003800000 */
[----:B------:R-:W2:Y:S01]  /*f6d0*/  LDL R2, [R1+0x4] ;  /* 0x0000040001027983 */ /* 0x000ea20000100800 */
[----:B------:R-:W-:Y:S01]  /*f6e0*/  ISETP.NE.AND P0, PT, R6, 0x1, PT ;  /* 0x000000010600780c */ /* 0x000fe20003f05270 */
[----:B------:R-:W-:Y:S01]  /*f6f0*/  S2UR UR7, SR_CTAID.Z ;  /* 0x00000000000779c3 */ /* 0x000fe20000002700 */
[----:B------:R-:W-:Y:S01]  /*f700*/  ULDC.64 UR8, c[0x0][0xbd0] ;  /* 0x0002f40000087ab9 */ /* 0x000fe20000000a00 */
[----:B------:R-:W-:-:S06]  /*f710*/  IMAD.MOV.U32 R5, RZ, RZ, R0 ;  /* 0x000000ffff057224 */ /* 0x000fcc00078e0000 */
[----:B------:R-:W0:Y:S08]  /*f720*/  LDC.64 R10, c[0x0][0xbd8] ;  /* 0x0002f600ff0a7b82 */ /* 0x000e300000000a00 */
[----:B------:R-:W1:Y:S08]  /*f730*/  @P0 LDC R7, c[0x0][0xbec] ;  /* 0x0002fb00ff070b82 */ /* 0x000e700000000800 */
[----:B------:R-:W4:Y:S08]  /*f740*/  @P0 LDC R9, c[0x0][0xbf0] ;  /* 0x0002fc00ff090b82 */ /* 0x000f300000000800 */
[----:B------:R-:W5:Y:S08]  /*f750*/  S2UR UR10, SR_CTAID.Y ;  /* 0x00000000000a79c3 */ /* 0x000f700000002600 */
[----:B------:R-:W5:Y:S01]  /*f760*/  LDC R8, c[0x0][0xc50] ;  /* 0x00031400ff087b82 */ /* 0x000f620000000800 */
[----:B-1----:R-:W-:-:S05]  /*f770*/  @P0 IMAD.HI.U32 R4, R0, R7, RZ ;  /* 0x0000000700040227 */ /* 0x002fca00078e00ff */
[----:B----4-:R-:W-:Y:S02]  /*f780*/  @P0 SHF.R.U32.HI R5, RZ, R9, R4 ;  /* 0x00000009ff050219 */ /* 0x010fe40000011604 */
[----:B--2---:R-:W-:-:S13]  /*f790*/  R2UR UR11, R2 ;  /* 0x00000000020b72ca */ /* 0x004fda00000e0000 */
[----:B------:R-:W-:Y:S02]  /*f7a0*/  USHF.R.S32.HI UR6, URZ, 0x1f, UR11 ;  /* 0x0000001f3f067899 */ /* 0x000fe4000801140b */
[----:B------:R-:W-:Y:S01]  /*f7b0*/  IMAD R7, RZ, RZ, -UR11 ;  /* 0x8000000bff077e24 */ /* 0x000fe2000f8e02ff */
[----:B------:R-:W-:Y:S02]  /*f7c0*/  UIMAD.WIDE.U32 UR4, UR11, UR8, URZ ;  /* 0x000000080b0472a5 */ /* 0x000fe4000f8e003f */
[----:B------:R-:W-:Y:S01]  /*f7d0*/  UIMAD UR6, UR6, UR8, URZ ;  /* 0x00000008060672a4 */ /* 0x000fe2000f8e023f */
[----:B-----5:R-:W-:Y:S01]  /*f7e0*/  IMAD R9, R8, R7, UR10 ;  /* 0x0000000a08097e24 */ /* 0x020fe2000f8e0207 */
[----:B------:R-:W-:Y:S01]  /*f7f0*/  USHF.R.S32.HI UR8, URZ, 0x1f, UR7 ;  /* 0x0000001f3f087899 */ /* 0x000fe20008011407 */
[----:B------:R-:W-:Y:S01]  /*f800*/  IMAD.MOV R7, RZ, RZ, -R5 ;  /* 0x000000ffff077224 */ /* 0x000fe200078e0a05 */
[----:B------:R-:W-:Y:S01]  /*f810*/  UIMAD UR6, UR11, UR9, UR6 ;  /* 0x000000090b0672a4 */ /* 0x000fe2000f8e0206 */
[----:B------:R-:W-:Y:S01]  /*f820*/  IMAD.U32 R3, RZ, RZ, UR5 ;  /* 0x00000005ff037e24 */ /* 0x000fe2000f8e00ff */
[----:B------:R-:W-:Y:S01]  /*f830*/  SHF.R.S32.HI R4, RZ, 0x1f, R9 ;  /* 0x0000001fff047819 */ /* 0x000fe20000011409 */
[----:B------:R-:W-:Y:S01]  /*f840*/  IMAD.U32 R2, RZ, RZ, UR4 ;  /* 0x00000004ff027e24 */ /* 0x000fe2000f8e00ff */
[----:B------:R-:W-:Y:S01]  /*f850*/  UIADD3 UR6, UR5, UR6, URZ ;  /* 0x0000000605067290 */ /* 0x000fe2000fffe03f */
[----:B0-----:R-:W-:-:S02]  /*f860*/  IMAD R12, R10, UR8, RZ ;  /* 0x000000080a0c7c24 */ /* 0x001fc4000f8e02ff */
[----:B------:R-:W-:Y:S01]  /*f870*/  ULDC.64 UR4, c[0x0][0xbe0] ;  /* 0x0002f80000047ab9 */ /* 0x000fe20000000a00 */
[----:B------:R-:W-:Y:S02]  /*f880*/  IMAD R7, R6, R7, R0 ;  /* 0x0000000706077224 */ /* 0x000fe400078e0200 */
[----:B------:R-:W-:Y:S02]  /*f890*/  IMAD.U32 R3, RZ, RZ, UR6 ;  /* 0x00000006ff037e24 */ /* 0x000fe4000f8e00ff */
[----:B------:R-:W-:Y:S01]  /*f8a0*/  IMAD R11, R11, UR7, R12 ;  /* 0x000000070b0b7c24 */ /* 0x000fe2000f8e020c */
[----:B------:R-:W-:Y:S01]  /*f8b0*/  SHF.R.S32.HI R0, RZ, 0x1f, R7 ;  /* 0x0000001fff007819 */ /* 0x000fe20000011407 */
[----:B------:R-:W-:-:S04]  /*f8c0*/  IMAD.WIDE.U32 R2, R10, UR7, R2 ;  /* 0x000000070a027c25 */ /* 0x000fc8000f8e0002 */
[----:B------:R-:W-:Y:S02]  /*f8d0*/  IMAD.IADD R3, R11, 0x1, R3 ;  /* 0x000000010b037824 */ /* 0x000fe400078e0203 */
[----:B------:R-:W-:Y:S02]  /*f8e0*/  IMAD R4, R4, UR4, RZ ;  /* 0x0000000404047c24 */ /* 0x000fe4000f8e02ff */
[----:B------:R-:W-:-:S04]  /*f8f0*/  IMAD.WIDE.U32 R2, R9, UR4, R2 ;  /* 0x0000000409027c25 */ /* 0x000fc8000f8e0002 */
[----:B------:R-:W-:Y:S01]  /*f900*/  IMAD R4, R9, UR5, R4 ;  /* 0x0000000509047c24 */ /* 0x000fe2000f8e0204 */
[----:B------:R-:W-:Y:S01]  /*f910*/  SHF.R.S32.HI R9, RZ, 0x1f, R5 ;  /* 0x0000001fff097819 */ /* 0x000fe20000011405 */
[----:B------:R-:W-:Y:S01]  /*f920*/  ULDC.64 UR4, c[0x0][0xbc8] ;  /* 0x0002f20000047ab9 */ /* 0x000fe20000000a00 */
[----:B------:R-:W-:Y:S01]  /*f930*/  IADD3 R2, P0, R5, R2, RZ ;  /* 0x0000000205027210 */ /* 0x000fe20007f1e0ff */
[----:B------:R-:W-:-:S03]  /*f940*/  IMAD R0, R0, UR4, RZ ;  /* 0x0000000400007c24 */ /* 0x000fc6000f8e02ff */
[----:B------:R-:W-:Y:S01]  /*f950*/  IADD3.X R3, R9, R3, R4, P0, !PT ;  /* 0x0000000309037210 */ /* 0x000fe200007fe404 */
[C---:B------:R-:W-:Y:S02]  /*f960*/  IMAD R5, R7.reuse, UR5, R0 ;  /* 0x0000000507057c24 */ /* 0x040fe4000f8e0200 */
[----:B------:R-:W-:Y:S01]  /*f970*/  IMAD.WIDE.U32 R2, R7, UR4, R2 ;  /* 0x0000000407027c25 */ /* 0x000fe2000f8e0002 */
[----:B------:R-:W-:-:S03]  /*f980*/  ULDC.64 UR4, c[0x0][0xba8] ;  /* 0x0002ea0000047ab9 */ /* 0x000fc60000000a00 */
[----:B------:R-:W-:Y:S01]  /*f990*/  IMAD.IADD R3, R3, 0x1, R5 ;  /* 0x0000000103037824 */ /* 0x000fe200078e0205 */
[----:B------:R-:W-:-:S04]  /*f9a0*/  LEA R4, P0, R2, UR4, 0x2 ;  /* 0x0000000402047c11 */ /* 0x000fc8000f8010ff */
[----:B------:R-:W-:Y:S01]  /*f9b0*/  LEA.HI.X R5, R2, UR5, R3, 0x2, P0 ;  /* 0x0000000502057c11 */ /* 0x000fe200080f1403 */
[----:B------:R-:W-:-:S05]  /*f9c0*/  IMAD.MOV.U32 R3, RZ, RZ, -0x800000 ;  /* 0xff800000ff037424 */ /* 0x000fca00078e00ff */
[----:B------:R0:W-:Y:S01]  /*f9d0*/  STG.E desc[UR36][R4.64], R3 ;  /* 0x0000000304007986 */ /* 0x0001e2000c101924 */
[----:B------:R-:W-:Y:S05]  /*f9e0*/  BRA `(.L_x_841) ;  /* 0x0000003c009c7947 */ /* 0x000fea0003800000 */
.L_x_839:
[----:B------:R-:W-:-:S08]  /*f9f0*/  NOP ;  /* 0x0000000000007918 */ /* 0x000fd00000000000 */
[----:B0-----:R-:W0:-:S00]  /*fa00*/  USETMAXREG.DEALLOC.CTAPOOL 0x20 ;  /* 0x00000020000079c8 */ /* 0x001e0000080e0500 */
[----:B0-----:R-:W-:Y:S01]  /*fa10*/  LOP3.LUT R18, R0, 0x3, RZ, 0xc0, !PT ;  /* 0x0000000300127812 */ /* 0x001fe200078ec0ff */
[----:B------:R-:W0:Y:S05]  /*fa20*/  S2R R24, SR_CTAID.Z ;  /* 0x0000000000187919 */ /* 0x000e2a0000002700 */
[----:B------:R-:W1:Y:S01]  /*fa30*/  S2UR UR6, SR_CTAID.Y ;  /* 0x00000000000679c3 */ /* 0x000e620000002600 */
        /* <DEDUP_REMOVED lines=13> */
.L_x_931:
[----:B------:R-:W-:Y:S01]  /*fb10*/  ULDC UR7, c[0x0][0xc50] ;  /* 0x0003140000077ab9 */ /* 0x000fe20000000800 */
[----:B------:R-:W-:Y:S01]  /*fb20*/  UMOV UR41, UR6 ;  /* 0x0000000600297c82 */ /* 0x000fe20008000000 */
[----:B------:R-:W-:-:S11]  /*fb30*/  UISETP.NE.AND UP0, UPT, UR7, 0x1, UPT ;  /* 0x000000010700788c */ /* 0x000fd6000bf05270 */
[----:B------:R-:W-:Y:S01]  /*fb40*/  @UP0 ULDC UR4, c[0x0][0xc54] ;  /* 0x0003150000040ab9 */ /* 0x000fe20000000800 */
[----:B------:R-:W-:Y:S01]  /*fb50*/  @UP0 ULDC UR8, c[0x0][0xc58] ;  /* 0x0003160000080ab9 */ /* 0x000fe20000000800 */
[----:B------:R-:W-:-:S04]  /*fb60*/  UIMAD.WIDE.U32 UR4, UR6, UR4, URZ ;  /* 0x00000004060472a5 */ /* 0x000fc8000f8e003f */
[----:B------:R-:W-:-:S12]  /*fb70*/  @UP0 USHF.R.U32.HI UR41, URZ, UR8, UR5 ;  /* 0x000000083f290299 */ /* 0x000fd80008011605 */
.L_x_932:
        /* <DEDUP_REMOVED lines=8> */
[----:B------:R-:W-:Y:S01]  /*fc00*/  IMAD.MOV.U32 R22, RZ, RZ, RZ ;  /* 0x000000ffff167224 */ /* 0x000fe200078e00ff */
[----:B------:R-:W-:Y:S01]  /*fc10*/  ULDC.64 UR4, c[0x0][0x418] ;  /* 0x0001060000047ab9 */ /* 0x000fe20000000a00 */
[----:B------:R-:W-:Y:S01]  /*fc20*/  ULDC UR6, c[0x0][0x448] ;  /* 0x0001120000067ab9 */ /* 0x000fe20000000800 */
[----:B------:R-:W-:Y:S01]  /*fc30*/  ULDC UR10, c[0x0][0x2f0] ;  /* 0x0000bc00000a7ab9 */ /* 0x000fe20000000800 */
[----:B------:R-:W-:Y:S01]  /*fc40*/  ULDC UR11, c[0x0][0x288] ;  /* 0x0000a200000b7ab9 */ /* 0x000fe20000000800 */
[----:B0-----:R-:W-:-:S04]  /*fc50*/  ISETP.NE.U32.AND P0, PT, R2, RZ, PT ;  /* 0x000000ff0200720c */ /* 0x001fc80003f05070 */
[----:B------:R-:W-:-:S13]  /*fc60*/  ISETP.NE.AND.EX P0, PT, R3, RZ, PT, P0 ;  /* 0x000000ff0300720c */ /* 0x000fda0003f05300 */
[----:B------:R-:W0:Y:S02]  /*fc70*/  @P0 LDC.64 R2, c[0x0][0xa28] ;  /* 0x00028a00ff020b82 */ /* 0x000e240000000a00 */
[----:B0-----:R-:W-:-:S05]  /*fc80*/  @P0 IMAD.WIDE R2, R24, 0x4, R2 ;  /* 0x0000000418020825 */ /* 0x001fca00078e0202 */
[----:B------:R0:W5:Y:S01]  /*fc90*/  @P0 LDG.E R22, desc[UR36][R2.64] ;  /* 0x0000002402160981 */ /* 0x000162000c1e1900 */
[----:B------:R-:W1:Y:S01]  /*fca0*/  S2UR UR42, SR_CTAID.X ;  /* 0x00000000002a79c3 */ /* 0x000e620000002500 */
[----:B------:R-:W-:Y:S02]  /*fcb0*/  UISETP.NE.U32.AND UP0, UPT, UR4, URZ, UPT ;  /* 0x0000003f0400728c */ /* 0x000fe4000bf05070 */
[----:B------:R-:W-:Y:S02]  /*fcc0*/  UISETP.NE.AND UP1, UPT, UR6, 0x1, UPT ;  /* 0x000000010600788c */ /* 0x000fe4000bf25270 */
[----:B------:R-:W-:Y:S01]  /*fcd0*/  UISETP.NE.AND.EX UP0, UPT, UR5, URZ, UPT, UP0 ;  /* 0x0000003f0500728c */ /* 0x000fe2000bf05300 */
[----:B------:R-:W-:Y:S02]  /*fce0*/  ULDC UR6, c[0x0][0x424] ;  /* 0x0001090000067ab9 */ /* 0x000fe40000000800 */
[----:B------:R-:W-:Y:S01]  /*fcf0*/  ULDC.64 UR4, c[0x0][0x9e0] ;  /* 0x0002780000047ab9 */ /* 0x000fe20000000a00 */
[----:B------:R-:W-:-:S02]  /*fd00*/  USEL UR9, UR6, 0x1, UP0 ;  /* 0x0000000106097887 */ /* 0x000fc40008000000 */
[----:B------:R-:W-:Y:S02]  /*fd10*/  UISETP.GE.AND UP0, UPT, UR5, 0x1, UPT ;  /* 0x000000010500788c */ /* 0x000fe4000bf06270 */
[----:B------:R-:W-:Y:S01]  /*fd20*/  UIMAD UR49, UR9, UR10, URZ ;  /* 0x0000000a093172a4 */ /* 0x000fe2000f8e023f */
[----:B------:R-:W-:Y:S01]  /*fd30*/  @UP1 ULDC UR7, c[0x0][0x44c] ;  /* 0x0001130000071ab9 */ /* 0x000fe20000000800 */
[----:B------:R-:W-:Y:S02]  /*fd40*/  UIMAD UR9, UR9, UR10, 0x7f ;  /* 0x0000007f090974a4 */ /* 0x000fe4000f8e020a */
[----:B------:R-:W-:Y:S01]  /*fd50*/  PLOP3.LUT P1, PT, PT, PT, UP0, 0x80, 0x0 ;  /* 0x000000000000781c */ /* 0x000fe20003f2f008 */
[----:B------:R-:W-:Y:S01]  /*fd60*/  @UP1 ULDC UR12, c[0x0][0x450] ;  /* 0x00011400000c1ab9 */ /* 0x000fe20000000800 */
[----:B------:R-:W-:Y:S02]  /*fd70*/  UP2UR UR50, UPR, URZ, 0x2 ;  /* 0x000000023f327883 */ /* 0x000fe40008000000 */
[----:B-1----:R-:W-:-:S04]  /*fd80*/  UIMAD UR42, UR42, 0xc0, URZ ;  /* 0x000000c02a2a78a4 */ /* 0x002fc8000f8e023f */
[----:B------:R-:W-:-:S04]  /*fd90*/  UIADD3 UR8, UR42, 0xbf, URZ ;  /* 0x000000bf2a087890 */ /* 0x000fc8000fffe03f */
[----:B------:R-:W-:Y:S02]  /*fda0*/  UIMAD.WIDE.U32 UR6, UR8, UR7, URZ ;  /* 0x00000007080672a5 */ /* 0x000fe4000f8e003f */
[----:B------:R-:W-:Y:S02]  /*fdb0*/  UIADD3 UR6, UR49, 0x1, -UR11 ;  /* 0x0000000131067890 */ /* 0x000fe4000fffe80b */
[----:B------:R-:W-:Y:S02]  /*fdc0*/  @UP1 USHF.R.U32.HI UR8, URZ, UR12, UR7 ;  /* 0x0000000c3f081299 */ /* 0x000fe40008011607 */
[----:B------:R-:W-:Y:S02]  /*fdd0*/  USHF.R.S32.HI UR7, URZ, 0x1f, UR9 ;  /* 0x0000001f3f077899 */ /* 0x000fe40008011409 */
[----:B------:R-:W-:Y:S02]  /*fde0*/  UIADD3 UR6, UR6, UR8, URZ ;  /* 0x0000000806067290 */ /* 0x000fe4000fffe03f */
[----:B------:R-:W-:-:S02]  /*fdf0*/  ULEA.HI UR7, UR7, UR9, URZ, 0x7 ;  /* 0x0000000907077291 */ /* 0x000fc4000f8f383f */
[----:B------:R-:W-:Y:S02]  /*fe00*/  UIADD3 UR4, UR6, UR4, URZ ;  /* 0x0000000406047290 */ /* 0x000fe4000fffe03f */
[----:B------:R-:W-:Y:S01]  /*fe10*/  USHF.R.S32.HI UR43, URZ, 0x7, UR7 ;  /* 0x000000073f2b7899 */ /* 0x000fe20008011407 */
[----:B0-----:R-:W-:Y:S11]  /*fe20*/  @!P1 BRA `(.L_x_934) ;  /* 0x0000000000449947 */ /* 0x001ff60003800000 */
        /* <DEDUP_REMOVED lines=10> */
.L_x_935:
[----:B------:R-:W-:-:S11]  /*fed0*/  UISETP.NE.AND UP0, UPT, UR5, 0x1, UPT ;  /* 0x000000010500788c */ /* 0x000fd6000bf05270 */
[----:B------:R-:W-:Y:S02]  /*fee0*/  @UP0 ULDC.64 UR12, c[0x0][0x9e8] ;  /* 0x00027a00000c0ab9 */ /* 0x000fe40000000a00 */
[----:B------:R-:W-:-:S04]  /*fef0*/  UIMAD.WIDE.U32 UR6, UR8, UR12, URZ ;  /* 0x0000000c080672a5 */ /* 0x000fc8000f8e003f */
[----:B------:R-:W-:-:S12]  /*ff00*/  @UP0 USHF.R.U32.HI UR8, URZ, UR13, UR7 ;  /* 0x0000000d3f080299 */ /* 0x000fd80008011607 */
.L_x_936:
[----:B------:R-:W-:-:S04]  /*ff10*/  UIMAD UR8, UR8, UR5, UR5 ;  /* 0x00000005080872a4 */ /* 0x000fc8000f8e0205 */
[----:B------:R-:W-:-:S04]  /*ff20*/  UISETP.LT.AND UP0, UPT, UR4, UR8, UPT ;  /* 0x000000080400728c */ /* 0x000fc8000bf01270 */
[----:B------:R-:W-:-:S12]  /*ff30*/  USEL UR4, UR4, UR8, UP0 ;  /* 0x0000000804047287 */ /* 0x000fd80008000000 */
.L_x_934:
[----:B------:R-:W-:Y:S02]  /*ff40*/  UISETP.NE.AND UP0, UPT, UR50, URZ, UPT ;  /* 0x0000003f3200728c */ /* 0x000fe4000bf05270 */
[----:B------:R-:W-:-:S04]  /*ff50*/  UIADD3 UR4, UR4, 0x7f, URZ ;  /* 0x0000007f04047890 */ /* 0x000fc8000fffe03f */
[----:B------:R-:W-:-:S04]  /*ff60*/  USHF.R.S32.HI UR8, URZ, 0x1f, UR4 ;  /* 0x0000001f3f087899 */ /* 0x000fc80008011404 */
[----:B------:R-:W-:Y:S01]  /*ff70*/  ULEA.HI UR8, UR8, UR4, URZ, 0x7 ;  /* 0x0000000408087291 */ /* 0x000fe2000f8f383f */
[----:B------:R-:W-:Y:S01]  /*ff80*/  @UP0 ULDC UR6, c[0x0][0x44c] ;  /* 0x0001130000060ab9 */ /* 0x000fe20000000800 */
[----:B------:R-:W-:Y:S01]  /*ff90*/  @UP0 ULDC UR9, c[0x0][0x450] ;  /* 0x0001140000090ab9 */ /* 0x000fe20000000800 */
[----:B------:R-:W-:Y:S02]  /*ffa0*/  UIMAD.WIDE.U32 UR6, UR42, UR6, URZ ;  /* 0x000000062a0672a5 */ /* 0x000fe4000f8e003f */
[----:B------:R-:W-:Y:S01]  /*ffb0*/  UMOV UR4, UR42 ;  /* 0x0000002a00047c82 */ /* 0x000fe20008000000 */
[----:B------:R-:W-:Y:S02]  /*ffc0*/  USHF.R.S32.HI UR44, URZ, 0x7, UR8 ;  /* 0x000000073f2c7899 */ /* 0x000fe40008011408 */
[----:B------:R-:W-:Y:S02]  /*ffd0*/  @UP0 USHF.R.U32.HI UR4, URZ, UR9, UR7 ;  /* 0x000000093f040299 */ /* 0x000fe40008011607 */
[----:B------:R-:W-:-:S02]  /*ffe0*/  UISETP.LT.AND UP0, UPT, UR43, UR44, UPT ;  /* 0x0000002c2b00728c */ /* 0x000fc4000bf01270 */
[----:B------:R-:W-:Y:S01]  /*fff0*/  UIADD3 UR4, UR4, -UR11, UR49 ;  /* 0x8000000b04047290 */ /* 0x000fe2000fffe031 */
[----:B------:R-:W-:Y:S01]  /*10000*/  ULDC UR8, c[0x0][0x9dc] ;  /* 0x0002770000087ab9 */ /* 0x000fe20000000800 */
[----:B------:R-:W-:Y:S02]  /*10010*/  USEL UR12, UR43, UR44, UP0 ;  /* 0x0000002c2b0c7287 */ /* 0x000fe40008000000 */
[----:B------:R-:W-:Y:S01]  /*10020*/  UIADD3 UR8, UR4, -UR8, URZ ;  /* 0x8000000804087290 */ /* 0x000fe2000fffe03f */
[----:B------:R-:W-:Y:S11]  /*10030*/  @!P1 BRA `(.L_x_937) ;  /* 0x0000000000449947 */ /* 0x000ff60003800000 */
        /* <DEDUP_REMOVED lines=10> */
.L_x_938:
[----:B------:R-:W-:-:S11]  /*100e0*/  UISETP.NE.AND UP0, UPT, UR5, 0x1, UPT ;  /* 0x000000010500788c */ /* 0x000fd6000bf05270 */
[----:B------:R-:W-:Y:S02]  /*100f0*/  @UP0 ULDC.64 UR10, c[0x0][0x9e8] ;  /* 0x00027a00000a0ab9 */ /* 0x000fe40000000a00 */
[----:B------:R-:W-:-:S04]  /*10100*/  UIMAD.WIDE.U32 UR6, UR4, UR10, URZ ;  /* 0x0000000a040672a5 */ /* 0x000fc8000f8e003f */
[----:B------:R-:W-:-:S12]  /*10110*/  @UP0 USHF.R.U32.HI UR4, URZ, UR11, UR7 ;  /* 0x0000000b3f040299 */ /* 0x000fd80008011607 */
.L_x_939:
[----:B------:R-:W-:-:S04]  /*10120*/  UIMAD UR4, UR4, UR5, URZ ;  /* 0x00000005040472a4 */ /* 0x000fc8000f8e023f */
[----:B------:R-:W-:-:S04]  /*10130*/  UISETP.LT.AND UP0, UPT, UR8, UR4, UPT ;  /* 0x000000040800728c */ /* 0x000fc8000bf01270 */
[----:B------:R-:W-:-:S12]  /*10140*/  USEL UR8, UR8, UR4, !UP0 ;  /* 0x0000000408087287 */ /* 0x000fd8000c000000 */
.L_x_937:
[----:B------:R-:W-:Y:S02]  /*10150*/  USHF.R.S32.HI UR4, URZ, 0x1f, UR8 ;  /* 0x0000001f3f047899 */ /* 0x000fe40008011408 */
[----:B------:R-:W-:Y:S02]  /*10160*/  USHF.R.U32.HI UR9, URZ, 0x10, UR46 ;  /* 0x000000103f097899 */ /* 0x000fe4000801162e */
[----:B------:R-:W-:Y:S02]  /*10170*/  ULEA.HI UR4, UR4, UR8, URZ, 0x7 ;  /* 0x0000000804047291 */ /* 0x000fe4000f8f383f */
[----:B------:R-:W-:Y:S02]  /*10180*/  ULOP3.LUT UR46, UR46, 0xffff, URZ, 0xc0, !UPT ;  /* 0x0000ffff2e2e7892 */ /* 0x000fe4000f8ec03f */
[----:B------:R-:W-:Y:S01]  /*10190*/  USHF.R.S32.HI UR4, URZ, 0x7, UR4 ;  /* 0x000000073f047899 */ /* 0x000fe20008011404 */
[----:B------:R-:W-:-:S03]  /*101a0*/  UMOV UR40, URZ ;  /* 0x0000003f00287c82 */ /* 0x000fc60008000000 */
[----:B------:R-:W-:-:S04]  /*101b0*/  UISETP.LT.AND UP0, UPT, URZ, UR4, UPT ;  /* 0x000000043f00728c */ /* 0x000fc8000bf01270 */
[----:B------:R-:W-:Y:S02]  /*101c0*/  USEL UR45, URZ, UR4, !UP0 ;  /* 0x000000043f2d7287 */ /* 0x000fe4000c000000 */
[----:B------:R-:W-:Y:S02]  /*101d0*/  UISETP.NE.AND UP0, UPT, UR9, URZ, UPT ;  /* 0x0000003f0900728c */ /* 0x000fe4000bf05270 */
[----:B------:R-:W-:-:S06]  /*101e0*/  UISETP.GT.AND UP1, UPT, UR12, UR45, UPT ;  /* 0x0000002d0c00728c */ /* 0x000fcc000bf24270 */
[----:B------:R-:W-:-:S03]  /*101f0*/  PLOP3.LUT P0, PT, PT, PT, UP1, 0x80, 0x0 ;  /* 0x000000000000781c */ /* 0x000fc60003f0f018 */
[----:B------:R-:W-:-:S10]  /*10200*/  @!UP0 ULDC UR9, c[0x0][0x9f0] ;  /* 0x00027c0000098ab9 */ /* 0x000fd40000000800 */
[----:B------:R-:W-:Y:S05]  /*10210*/  @!P0 BRA `(.L_x_940) ;  /* 0x00000000007c8947 */ /* 0x000fea0003800000 */
[----:B------:R-:W-:Y:S01]  /*10220*/  IABS R0, UR9 ;  /* 0x0000000900007c13 */ /* 0x000fe20008000000 */
[----:B------:R-:W-:Y:S02]  /*10230*/  UIADD3 UR4, UR9, -0x1, UR12 ;  /* 0xffffffff09047890 */ /* 0x000fe4000fffe00c */
[----:B------:R-:W-:Y:S02]  /*10240*/  IABS R4, UR9 ;  /* 0x0000000900047c13 */ /* 0x000fe40008000000 */
[----:B------:R-:W-:Y:S01]  /*10250*/  R2UR UR10, R0 ;  /* 0x00000000000a72ca */ /* 0x000fe200000e0000 */
[----:B------:R-:W-:-:S03]  /*10260*/  UIADD3 UR6, -UR45, UR4, URZ ;  /* 0x000000042d067290 */ /* 0x000fc6000fffe13f */
[----:B------:R-:W-:-:S03]  /*10270*/  UMOV UR4, URZ ;  /* 0x0000003f00047c82 */ /* 0x000fc60008000000 */
[----:B------:R-:W-:Y:S01]  /*10280*/  IABS R3, UR6 ;  /* 0x0000000600037c13 */ /* 0x000fe20008000000 */
[----:B------:R-:W-:-:S03]  /*10290*/  ULOP3.LUT UR6, UR6, UR9, URZ, 0x3c, !UPT ;  /* 0x0000000906067292 */ /* 0x000fc6000f8e3c3f */
[----:B------:R-:W-:Y:S02]  /*102a0*/  R2UR UR8, R3 ;  /* 0x00000000030872ca */ /* 0x000fe400000e0000 */
[----:B------:R-:W0:Y:S08]  /*102b0*/  I2F.RP R0, UR10 ;  /* 0x0000000a00007d06 */ /* 0x000e300008209400 */
[----:B0-----:R-:W0:Y:S02]  /*102c0*/  MUFU.RCP R0, R0 ;  /* 0x0000000000007308 */ /* 0x001e240000001000 */
[----:B0-----:R-:W-:-:S02]  /*102d0*/  VIADD R2, R0, 0xffffffe ;  /* 0x0ffffffe00027836 */ /* 0x001fc40000000000 */
[----:B------:R-:W-:-:S04]  /*102e0*/  IMAD.MOV R0, RZ, RZ, -R4 ;  /* 0x000000ffff007224 */ /* 0x000fc800078e0a04 */
        /* <DEDUP_REMOVED lines=18> */
.L_x_940:
[----:B------:R-:W-:Y:S02]  /*10410*/  UIMAD UR51, UR46, UR40, UR45 ;  /* 0x000000282e3372a4 */ /* 0x000fe4000f8e022d */
[----:B------:R-:W-:Y:S02]  /*10420*/  IMAD.U32 R0, RZ, RZ, UR40 ;  /* 0x00000028ff007e24 */ /* 0x000fe4000f8e00ff */
[----:B------:R-:W-:Y:S02]  /*10430*/  IMAD.MOV.U32 R2, RZ, RZ, RZ ;  /* 0x000000ffff027224 */ /* 0x000fe400078e00ff */
[----:B------:R-:W-:Y:S02]  /*10440*/  IMAD.MOV.U32 R6, RZ, RZ, 0x1 ;  /* 0x00000001ff067424 */ /* 0x000fe400078e00ff */
[----:B------:R-:W-:-:S05]  /*10450*/  IMAD.U32 R19, RZ, RZ, UR51 ;  /* 0x00000033ff137e24 */ /* 0x000fca000f8e00ff */
[----:B------:R-:W-:Y:S01]  /*10460*/  VIADDMNMX R19, R19, R0, UR12, PT ;  /* 0x0000000c13137e46 */ /* 0x000fe2000b800100 */
[----:B------:R-:W-:-:S03]  /*10470*/  IMAD.MOV.U32 R0, RZ, RZ, 0x1 ;  /* 0x00000001ff007424 */ /* 0x000fc600078e00ff */
[----:B------:R-:W-:-:S13]  /*10480*/  ISETP.GT.AND P0, PT, R19, UR51, PT ;  /* 0x0000003313007c0c */ /* 0x000fda000bf04270 */
        /* <DEDUP_REMOVED lines=11> */
[----:B------:R-:W-:Y:S02]  /*10540*/  IMAD.U32 R4, RZ, RZ, UR4 ;  /* 0x00000004ff047e24 */ /* 0x000fe4000f8e00ff */
[----:B------:R-:W-:Y:S01]  /*10550*/  IMAD.U32 R5, RZ, RZ, UR5 ;  /* 0x00000005ff057e24 */ /* 0x000fe2000f8e00ff */
[----:B------:R-:W0:Y:S01]  /*10560*/  LDC.64 R2, c[0x4][R2] ;  /* 0x0100000002027b82 */ /* 0x000e220000000a00 */
[----:B------:R-:W-:Y:S01]  /*10570*/  ULDC.64 UR4, c[0x4][0x8] ;  /* 0x0100020000047ab9 */ /* 0x000fe20000000a00 */
        /* <DEDUP_REMOVED lines=8> */
[----:B0----5:R-:W-:Y:S05]  /*10600*/  CALL.ABS.NOINC R2 ;  /* 0x0000000002007343 */ /* 0x021fea0003c00000 */
.L_x_941:
        /* <DEDUP_REMOVED lines=19> */
[----:B-1---5:R-:W-:Y:S05]  /*10740*/  CALL.ABS.NOINC R2 ;  /* 0x0000000002007343 */ /* 0x022fea0003c00000 */
.L_x_943:
[----:B------:R0:W1:Y:S01]  /*10750*/  LDC.64 R2, c[0x4][R16] ;  /* 0x0100000010027b82 */ /* 0x0000620000000a00 */
[----:B------:R-:W-:Y:S01]  /*10760*/  ULDC.64 UR4, c[0x4][0x88] ;  /* 0x0100220000047ab9 */ /* 0x000fe20000000a00 */
[----:B------:R-:W-:Y:S01]  /*10770*/  ULDC.64 UR6, c[0x4][0x90] ;  /* 0x0100240000067ab9 */ /* 0x000fe20000000a00 */
[----:B------:R-:W-:Y:S02]  /*10780*/  IMAD.U32 R4, RZ, RZ, UR4 ;  /* 0x00000004ff047e24 */ /* 0x000fe4000f8e00ff */
        /* <DEDUP_REMOVED lines=11> */
.L_x_942:
[----:B------:R-:W0:Y:S01]  /*10840*/  LDC.64 R2, c[0x0][0x9f8] ;  /* 0x00027e00ff027b82 */ /* 0x000e220000000a00 */
[----:B------:R-:W-:Y:S01]  /*10850*/  IMAD.MOV.U32 R6, RZ, RZ, R24 ;  /* 0x000000ffff067224 */ /* 0x000fe200078e0018 */
[----:B------:R-:W1:Y:S06]  /*10860*/  S2R R21, SR_TID.X ;  /* 0x0000000000157919 */ /* 0x000e6c0000002100 */
[----:B------:R-:W2:Y:S01]  /*10870*/  LDC R17, c[0x0][0x430] ;  /* 0x00010c00ff117b82 */ /* 0x000ea20000000800 */
[----:B------:R-:W-:Y:S01]  /*10880*/  VIADD R0, R19, 0xffffffff ;  /* 0xffffffff13007836 */ /* 0x000fe20000000000 */
[----:B------:R-:W-:Y:S01]  /*10890*/  LOP3.LUT R16, R16, 0xffffffef, RZ, 0xc0, !PT ;  /* 0xffffffef10107812 */ /* 0x000fe200078ec0ff */
[----:B------:R-:W-:Y:S01]  /*108a0*/  ULDC UR4, c[0x0][0x2f4] ;  /* 0x0000bd0000047ab9 */ /* 0x000fe20000000800 */
[----:B0-----:R-:W-:-:S04]  /*108b0*/  ISETP.NE.U32.AND P0, PT, R2, RZ, PT ;  /* 0x000000ff0200720c */ /* 0x001fc80003f05070 */
[----:B------:R-:W-:-:S13]  /*108c0*/  ISETP.NE.AND.EX P0, PT, R3, RZ, PT, P0 ;  /* 0x000000ff0300720c */ /* 0x000fda0003f05300 */
[----:B------:R-:W0:Y:S02]  /*108d0*/  @P0 LDC.64 R2, c[0x0][0x9f8] ;  /* 0x00027e00ff020b82 */ /* 0x000e240000000a00 */
[----:B0-----:R-:W-:-:S05]  /*108e0*/  @P0 IMAD.WIDE R2, R24, 0x4, R2 ;  /* 0x0000000418020825 */ /* 0x001fca00078e0202 */
[----:B------:R0:W3:Y:S01]  /*108f0*/  @P0 LDG.E R6, desc[UR36][R2.64] ;  /* 0x0000002402060981 */ /* 0x0000e2000c1e1900 */
[C---:B-1----:R-:W-:Y:S01]  /*10900*/  LOP3.LUT R20, R21.reuse, 0x7f, RZ, 0xc0, !PT ;  /* 0x0000007f15147812 */ /* 0x042fe200078ec0ff */
[----:B------:R-:W-:Y:S01]  /*10910*/  IMAD.SHL.U32 R23, R21, 0x20, RZ ;  /* 0x0000002015177824 */ /* 0x000fe200078e00ff */
[----:B--2---:R-:W-:Y:S02]  /*10920*/  ISETP.NE.AND P1, PT, R17, 0x1, PT ;  /* 0x000000011100780c */ /* 0x004fe40003f25270 */
[----:B------:R-:W-:Y:S02]  /*10930*/  SHF.R.U32.HI R4, RZ, 0x2, R20 ;  /* 0x00000002ff047819 */ /* 0x000fe40000011614 */
[----:B------:R-:W-:-:S03]  /*10940*/  LOP3.LUT R23, R23, 0x60, RZ, 0xc0, !PT ;  /* 0x0000006017177812 */ /* 0x000fc600078ec0ff */
[----:B------:R-:W-:-:S04]  /*10950*/  IMAD R4, R0, 0x80, R4 ;  /* 0x0000008000047824 */ /* 0x000fc800078e0204 */
[----:B------:R-:W-:Y:S02]  /*10960*/  IMAD.IADD R7, R23, 0x1, R4 ;  /* 0x0000000117077824 */ /* 0x000fe400078e0204 */
[----:B------:R-:W1:Y:S01]  /*10970*/  @P1 LDC R5, c[0x0][0x434] ;  /* 0x00010d00ff051b82 */ /* 0x000e620000000800 */
[----:B------:R-:W-:Y:S01]  /*10980*/  @P1 LOP3.LUT R16, R16, 0x10, RZ, 0xfc, !PT ;  /* 0x0000001010101812 */ /* 0x000fe200078efcff */
[C---:B-----5:R-:W-:Y:S01]  /*10990*/  IMAD.IADD R8, R7.reuse, 0x1, R22 ;  /* 0x0000000107087824 */ /* 0x060fe200078e0216 */
[----:B------:R-:W-:-:S03]  /*109a0*/  ISETP.GE.AND P0, PT, R7, UR49, PT ;  /* 0x0000003107007c0c */ /* 0x000fc6000bf06270 */
[----:B------:R-:W-:Y:S02]  /*109b0*/  IMAD.MOV.U32 R7, RZ, RZ, R8 ;  /* 0x000000ffff077224 */ /* 0x000fe400078e0008 */
[----:B0-----:R-:W0:Y:S08]  /*109c0*/  @P1 LDC R3, c[0x0][0x438] ;  /* 0x00010e00ff031b82 */ /* 0x001e300000000800 */
[----:B------:R-:W2:Y:S01]  /*109d0*/  @!P0 LDC.64 R10, c[0x0][0x428] ;  /* 0x00010a00ff0a8b82 */ /* 0x000ea20000000a00 */
[----:B-1----:R-:W-:-:S07]  /*109e0*/  @P1 IMAD.HI.U32 R2, R8, R5, RZ ;  /* 0x0000000508021227 */ /* 0x002fce00078e00ff */
[----:B------:R-:W1:Y:S01]  /*109f0*/  @!P0 LDC.64 R4, c[0x0][0x418] ;  /* 0x00010600ff048b82 */ /* 0x000e620000000a00 */
[----:B0-----:R-:W-:-:S04]  /*10a00*/  @P1 SHF.R.U32.HI R7, RZ, R3, R2 ;  /* 0x00000003ff071219 */ /* 0x001fc80000011602 */
[----:B------:R-:W-:Y:S02]  /*10a10*/  @!P0 SHF.R.S32.HI R3, RZ, 0x1f, R7 ;  /* 0x0000001fff038819 */ /* 0x000fe40000011407 */
[----:B------:R-:W-:Y:S01]  /*10a20*/  LOP3.LUT R16, R16, 0xfffffffb, RZ, 0xc0, !PT ;  /* 0xfffffffb10107812 */ /* 0x000fe200078ec0ff */
[----:B------:R-:W-:Y:S01]  /*10a30*/  UMOV UR5, 0xffffffff ;  /* 0xffffffff00057882 */ /* 0x000fe20000000000 */
[----:B---3--:R-:W-:Y:S01]  /*10a40*/  SHF.R.S32.HI R9, RZ, 0x1f, R6 ;  /* 0x0000001fff097819 */ /* 0x008fe20000011406 */
[----:B------:R0:W-:Y:S04]  /*10a50*/  STL [R1], R6 ;  /* 0x0000000601007387 */ /* 0x0001e80000100800 */
[----:B--2---:R-:W-:Y:S01]  /*10a60*/  @!P0 IMAD R2, R9, R10, RZ ;  /* 0x0000000a09028224 */ /* 0x004fe200078e02ff */
[----:B------:R2:W-:Y:S03]  /*10a70*/  STL [R1+0x8], R9 ;  /* 0x0000080901007387 */ /* 0x0005e60000100800 */
[----:B------:R-:W-:-:S02]  /*10a80*/  @!P0 IMAD R11, R6, R11, R2 ;  /* 0x0000000b060b8224 */ /* 0x000fc400078e0202 */
[----:B------:R-:W-:-:S04]  /*10a90*/  @!P0 IMAD.MOV.U32 R2, RZ, RZ, R7 ;  /* 0x000000ffff028224 */ /* 0x000fc800078e0007 */
[----:B------:R-:W-:-:S04]  /*10aa0*/  @!P0 IMAD.WIDE.U32 R2, R6, R10, R2 ;  /* 0x0000000a06028225 */ /* 0x000fc800078e0002 */
[----:B------:R-:W-:Y:S01]  /*10ab0*/  @!P0 IMAD.IADD R3, R3, 0x1, R11 ;  /* 0x0000000103038824 */ /* 0x000fe200078e020b */
[C---:B-1----:R-:W-:Y:S01]  /*10ac0*/  @!P0 LEA R4, P1, R2.reuse, R4, 0x2 ;  /* 0x0000000402048211 */ /* 0x042fe200078210ff */
[----:B0-----:R-:W-:Y:S02]  /*10ad0*/  IMAD.MOV.U32 R6, RZ, RZ, RZ ;  /* 0x000000ffff067224 */ /* 0x001fe400078e00ff */
[----:B--2---:R-:W-:Y:S01]  /*10ae0*/  IMAD.SHL.U32 R9, R21, 0x8, RZ ;  /* 0x0000000815097824 */ /* 0x004fe200078e00ff */
[----:B------:R-:W-:-:S05]  /*10af0*/  @!P0 LEA.HI.X R5, R2, R5, R3, 0x2, P1 ;  /* 0x0000000502058211 */ /* 0x000fca00008f1403 */
[----:B------:R0:W5:Y:S02]  /*10b00*/  @!P0 LDG.E R6, desc[UR36][R4.64] ;  /* 0x0000002404068981 */ /* 0x000164000c1e1900 */
[----:B0-----:R-:W-:-:S04]  /*10b10*/  LOP3.LUT R4, R9, 0x18, RZ, 0xc0, !PT ;  /* 0x0000001809047812 */ /* 0x001fc800078ec0ff */
[C---:B------:R-:W-:Y:S02]  /*10b20*/  ISETP.GE.AND P2, PT, R4.reuse, UR4, PT ;  /* 0x0000000404007c0c */ /* 0x040fe4000bf46270 */
[C---:B------:R-:W-:Y:S02]  /*10b30*/  LOP3.LUT R3, R4.reuse, 0x20, RZ, 0xfc, !PT ;  /* 0x0000002004037812 */ /* 0x040fe400078efcff */
[----:B------:R-:W-:Y:S02]  /*10b40*/  LOP3.LUT R2, R4, 0x40, RZ, 0xfc, !PT ;  /* 0x0000004004027812 */ /* 0x000fe400078efcff */
[----:B------:R-:W-:Y:S02]  /*10b50*/  ISETP.GE.AND P1, PT, R3, UR4, PT ;  /* 0x0000000403007c0c */ /* 0x000fe4000bf26270 */
[----:B------:R-:W-:-:S05]  /*10b60*/  ISETP.GE.AND P0, PT, R2, UR4, PT ;  /* 0x0000000402007c0c */ /* 0x000fca000bf06270 */
[----:B------:R-:W-:-:S04]  /*10b70*/  @P2 LOP3.LUT R16, R16, 0x4, RZ, 0xfc, !PT ;  /* 0x0000000410102812 */ /* 0x000fc800078efcff */
[----:B------:R-:W-:-:S04]  /*10b80*/  LOP3.LUT R16, R16, 0xfffffffe, RZ, 0xc0, !PT ;  /* 0xfffffffe10107812 */ /* 0x000fc800078ec0ff */
[----:B------:R-:W-:-:S04]  /*10b90*/  LOP3.LUT R16, R16, 0xfffffffd, RZ, 0xc0, !PT ;  /* 0xfffffffd10107812 */ /* 0x000fc800078ec0ff */
[----:B------:R-:W-:-:S04]  /*10ba0*/  @P1 LOP3.LUT R16, R16, 0x2, RZ, 0xfc, !PT ;  /* 0x0000000210101812 */ /* 0x000fc800078efcff */
[----:B------:R-:W-:Y:S01]  /*10bb0*/  @P0 LOP3.LUT R16, R16, 0x1, RZ, 0xfc, !PT ;  /* 0x0000000110100812 */ /* 0x000fe200078efcff */
[----:B------:R-:W-:Y:S06]  /*10bc0*/  BRA.DIV UR5, `(.L_x_944) ;  /* 0x0000003205047947 */ /* 0x000fec000b800000 */
.L_x_986:
[----:B------:R-:W2:Y:S01]  /*10bd0*/  LDL R2, [R1+0xc] ;  /* 0x00000c0001027983 */ /* 0x000ea20000100800 */
[----:B------:R-:W-:Y:S01]  /*10be0*/  IMAD.U32 R29, RZ, RZ, UR41 ;  /* 0x00000029ff1d7e24 */ /* 0x000fe2000f8e00ff */
[----:B------:R-:W-:Y:S01]  /*10bf0*/  LOP3.LUT R16, R16, 0xfffffff7, RZ, 0xc0, !PT ;  /* 0xfffffff710107812 */ /* 0x000fe200078ec0ff */
[----:B------:R-:W-:Y:S02]  /*10c00*/  IMAD.MOV R5, RZ, RZ, -R7 ;  /* 0x000000ffff057224 */ /* 0x000fe400078e0a07 */
[----:B------:R-:W-:Y:S01]  /*10c10*/  IMAD.MOV.U32 R26, RZ, RZ, R0 ;  /* 0x000000ffff1a7224 */ /* 0x000fe200078e0000 */
[----:B------:R-:W-:Y:S01]  /*10c20*/  SHF.R.S32.HI R29, RZ, 0x1f, R29 ;  /* 0x0000001fff1d7819 */ /* 0x000fe2000001141d */
[----:B------:R-:W-:Y:S01]  /*10c30*/  IMAD R5, R17, R5, R8 ;  /* 0x0000000511057224 */ /* 0x000fe200078e0208 */
[----:B--2---:R-:W-:-:S13]  /*10c40*/  R2UR UR4, R2 ;  /* 0x00000000020472ca */ /* 0x004fda00000e0000 */
[----:B------:R-:W-:-:S06]  /*10c50*/  ULOP3.LUT UR4, UR4, 0x2, URZ, 0xfc, !UPT ;  /* 0x0000000204047892 */ /* 0x000fcc000f8efc3f */
[----:B------:R-:W-:-:S05]  /*10c60*/  IMAD.U32 R2, RZ, RZ, UR4 ;  /* 0x00000004ff027e24 */ /* 0x000fca000f8e00ff */
[----:B------:R-:W-:-:S13]  /*10c70*/  ISETP.NE.AND P0, PT, R2, 0x3, PT ;  /* 0x000000030200780c */ /* 0x000fda0003f05270 */
[----:B------:R-:W-:Y:S01]  /*10c80*/  @P0 LOP3.LUT R16, R16, 0x8, RZ, 0xfc, !PT ;  /* 0x0000000810100812 */ /* 0x000fe200078efcff */
[----:B------:R-:W-:Y:S06]  /*10c90*/  @!P0 BRA `(.L_x_945) ;  /* 0x0000000000048947 */ /* 0x000fec0003800000 */
[----:B------:R-:W-:Y:S01]  /*10ca0*/  BPT.TRAP 0x1 ;  /* 0x000000040000795c */ /* 0x000fe20000300000 */
.L_x_945:
[----:B------:R-:W-:Y:S01]  /*10cb0*/  IMAD.MOV.U32 R10, RZ, RZ, 0x1 ;  /* 0x00000001ff0a7424 */ /* 0x000fe200078e00ff */
[----:B------:R-:W-:Y:S01]  /*10cc0*/  SHF.R.S32.HI R7, RZ, 0x1f, R5 ;  /* 0x0000001fff077819 */ /* 0x000fe20000011405 */
[----:B------:R-:W-:Y:S01]  /*10cd0*/  ULDC.64 UR4, c[0x0][0x328] ;  /* 0x0000ca0000047ab9 */ /* 0x000fe20000000a00 */
[----:B-----5:R-:W-:Y:S02]  /*10ce0*/  SHF.R.S32.HI R4, RZ, 0x1f, R6 ;  /* 0x0000001fff047819 */ /* 0x020fe40000011406 */
[----:B------:R-:W-:Y:S01]  /*10cf0*/  SHF.L.U32 R10, R10, 0x1f, RZ ;  /* 0x0000001f0a0a7819 */ /* 0x000fe200000006ff */
[----:B------:R-:W-:Y:S01]  /*10d00*/  IMAD R2, R7, UR4, RZ ;  /* 0x0000000407027c24 */ /* 0x000fe2000f8e02ff */
[----:B------:R-:W-:Y:S02]  /*10d10*/  R2UR UR6, R29 ;  /* 0x000000001d0672ca */ /* 0x000fe400000e0000 */
[----:B------:R-:W0:Y:S01]  /*10d20*/  SYNCS.PHASECHK.TRANS64.TRYWAIT P0, [UR47+0x2d840], R10 ;  /* 0x02d8400aff0075a7 */ /* 0x000e22000800016f */
[----:B------:R-:W-:-:S02]  /*10d30*/  IMAD R11, R5, UR5, R2 ;  /* 0x00000005050b7c24 */ /* 0x000fc4000f8e0202 */
        /* <DEDUP_REMOVED lines=13> */
[----:B------:R-:W-:Y:S01]  /*10e10*/  VIADD R3, R3, UR4 ;  /* 0x0000000403037c36 */ /* 0x000fe20008000000 */
[----:B------:R-:W-:-:S04]  /*10e20*/  LEA R17, P1, R2, UR6, 0x1 ;  /* 0x0000000602117c11 */ /* 0x000fc8000f8208ff */
[----:B------:R-:W-:Y:S01]  /*10e30*/  LEA.HI.X R18, R2, UR7, R3, 0x1, P1 ;  /* 0x0000000702127c11 */ /* 0x000fe200088f0c03 */
[----:B0-----:R-:W-:Y:S08]  /*10e40*/  @!P0 BRA `(.L_x_946) ;  /* 0x0000002c00848947 */ /* 0x001ff00003800000 */
.L_x_987:
[----:B------:R-:W1:Y:S01]  /*10e50*/  S2R R11, SR_TID.X ;  /* 0x00000000000b7919 */ /* 0x000e620000002100 */
[----:B------:R-:W-:Y:S01]  /*10e60*/  ULDC.64 UR4, c[0x0][0x300] ;  /* 0x0000c00000047ab9 */ /* 0x000fe20000000a00 */
[----:B------:R-:W-:Y:S01]  /*10e70*/  R2UR UR6, R29 ;  /* 0x000000001d0672ca */ /* 0x000fe200000e0000 */
[----:B------:R-:W-:Y:S01]  /*10e80*/  IMAD R2, R7, UR4, RZ ;  /* 0x0000000407027c24 */ /* 0x000fe2000f8e02ff */
[----:B0-----:R-:W0:Y:S01]  /*10e90*/  S2R R10, SR_TID.X ;  /* 0x00000000000a7919 */ /* 0x001e220000002100 */
[C---:B------:R-:W-:Y:S02]  /*10ea0*/  LOP3.LUT P4, RZ, R16.reuse, 0x4, RZ, 0xc0, !PT ;  /* 0x0000000410ff7812 */ /* 0x040fe4000788c0ff */
[C---:B------:R-:W-:Y:S01]  /*10eb0*/  IMAD R7, R5.reuse, UR5, R2 ;  /* 0x0000000505077c24 */ /* 0x040fe2000f8e0202 */
[C---:B------:R-:W-:Y:S01]  /*10ec0*/  LOP3.LUT P3, RZ, R16.reuse, 0x2, RZ, 0xc0, !PT ;  /* 0x0000000210ff7812 */ /* 0x040fe2000786c0ff */
[----:B------:R-:W-:Y:S01]  /*10ed0*/  IMAD.WIDE.U32 R2, R5, UR4, RZ ;  /* 0x0000000405027c25 */ /* 0x000fe2000f8e00ff */
[----:B------:R-:W-:Y:S01]  /*10ee0*/  ULDC.64 UR4, c[0x0][0x310] ;  /* 0x0000c40000047ab9 */ /* 0x000fe20000000a00 */
[----:B------:R-:W-:-:S02]  /*10ef0*/  LOP3.LUT P2, RZ, R16, 0x1, RZ, 0xc0, !PT ;  /* 0x0000000110ff7812 */ /* 0x000fc4000784c0ff */
[----:B------:R-:W-:Y:S02]  /*10f00*/  IMAD.IADD R3, R3, 0x1, R7 ;  /* 0x0000000103037824 */ /* 0x000fe400078e0207 */
[----:B------:R-:W-:Y:S02]  /*10f10*/  IMAD R5, R4, UR4, RZ ;  /* 0x0000000404057c24 */ /* 0x000fe4000f8e02ff */
[----:B------:R-:W-:-:S04]  /*10f20*/  IMAD.WIDE.U32 R2, R6, UR4, R2 ;  /* 0x0000000406027c25 */ /* 0x000fc8000f8e0002 */
[----:B------:R-:W-:Y:S01]  /*10f30*/  IMAD R5, R6, UR5, R5 ;  /* 0x0000000506057c24 */ /* 0x000fe2000f8e0205 */
[----:B------:R-:W-:Y:S01]  /*10f40*/  ULDC.64 UR4, c[0x0][0x308] ;  /* 0x0000c20000047ab9 */ /* 0x000fe20000000a00 */
[----:B------:R-:W-:Y:S01]  /*10f50*/  IMAD.SHL.U32 R4, R20, 0x8, RZ ;  /* 0x0000000814047824 */ /* 0x000fe200078e00ff */
[----:B------:R-:W-:Y:S01]  /*10f60*/  LOP3.LUT R6, R9, 0xc0, RZ, 0xc0, !PT ;  /* 0x000000c009067812 */ /* 0x000fe200078ec0ff */
[----:B------:R-:W-:Y:S02]  /*10f70*/  IMAD.IADD R3, R3, 0x1, R5 ;  /* 0x0000000103037824 */ /* 0x000fe400078e0205 */
[----:B------:R-:W-:Y:S01]  /*10f80*/  IMAD.MOV.U32 R5, RZ, RZ, -0x80 ;  /* 0xffffff80ff057424 */ /* 0x000fe200078e00ff */
[----:B------:R-:W-:Y:S02]  /*10f90*/  LOP3.LUT R4, R4, 0x300, RZ, 0xc0, !PT ;  /* 0x0000030004047812 */ /* 0x000fe400078ec0ff */
[--C-:B------:R-:W-:Y:S01]  /*10fa0*/  LOP3.LUT R6, R6, 0x18, R9.reuse, 0xf8, !PT ;  /* 0x0000001806067812 */ /* 0x100fe200078ef809 */
[----:B------:R-:W-:Y:S01]  /*10fb0*/  IMAD R8, R0, R5, UR49 ;  /* 0x0000003100087e24 */ /* 0x000fe2000f8e0205 */
[----:B-1----:R-:W-:Y:S01]  /*10fc0*/  LOP3.LUT R11, R11, 0x7f, RZ, 0xc0, !PT ;  /* 0x0000007f0b0b7812 */ /* 0x002fe200078ec0ff */
[----:B------:R-:W-:Y:S01]  /*10fd0*/  IMAD.U32 R5, RZ, RZ, UR4 ;  /* 0x00000004ff057e24 */ /* 0x000fe2000f8e00ff */
[----:B------:R-:W-:Y:S01]  /*10fe0*/  UIMAD UR4, UR6, UR4, URZ ;  /* 0x00000004060472a4 */ /* 0x000fe2000f8e023f */
[----:B------:R-:W-:-:S02]  /*10ff0*/  LOP3.LUT R4, R4, 0x20, R9, 0xf8, !PT ;  /* 0x0000002004047812 */ /* 0x000fc400078ef809 */
[----:B------:R-:W-:Y:S01]  /*11000*/  IMAD.WIDE.U32 R2, R5, UR41, R2 ;  /* 0x0000002905027c25 */ /* 0x000fe2000f8e0002 */
[----:B------:R-:W-:Y:S01]  /*11010*/  UIMAD UR4, UR41, UR5, UR4 ;  /* 0x00000005290472a4 */ /* 0x000fe2000f8e0204 */
[----:B------:R-:W-:Y:S01]  /*11020*/  SHF.R.U32.HI R11, RZ, 0x2, R11 ;  /* 0x00000002ff0b7819 */ /* 0x000fe2000001160b */
[----:B------:R-:W-:Y:S01]  /*11030*/  ULDC.64 UR6, c[0x0][0x2e8] ;  /* 0x0000ba0000067ab9 */ /* 0x000fe20000000a00 */
[----:B0-----:R-:W-:Y:S02]  /*11040*/  LOP3.LUT R28, R6, 0x18, R10, 0x78, !PT ;  /* 0x00000018061c7812 */ /* 0x001fe400078e780a */
[----:B------:R-:W-:Y:S01]  /*11050*/  LEA R0, P1, R2, UR6, 0x1 ;  /* 0x0000000602007c11 */ /* 0x000fe2000f8208ff */
[----:B------:R-:W-:Y:S01]  /*11060*/  VIADD R9, R3, UR4 ;  /* 0x0000000403097c36 */ /* 0x000fe20008000000 */
[----:B------:R-:W-:Y:S01]  /*11070*/  UMOV UR4, 0xffffffff ;  /* 0xffffffff00047882 */ /* 0x000fe20000000000 */
[----:B------:R-:W-:Y:S01]  /*11080*/  IMAD.IADD R8, R8, 0x1, -R11 ;  /* 0x0000000108087824 */ /* 0x000fe200078e0a0b */
[----:B------:R-:W-:-:S02]  /*11090*/  LOP3.LUT R28, R4, R28, RZ, 0xfc, !PT ;  /* 0x0000001c041c7212 */ /* 0x000fc400078efcff */
[----:B------:R-:W-:Y:S02]  /*110a0*/  LEA.HI.X R9, R2, UR7, R9, 0x1, P1 ;  /* 0x0000000702097c11 */ /* 0x000fe400088f0c09 */
[----:B------:R-:W-:Y:S01]  /*110b0*/  ISETP.GE.AND P0, PT, R8, 0x1, PT ;  /* 0x000000010800780c */ /* 0x000fe20003f06270 */
[----:B------:R-:W-:-:S12]  /*110c0*/  BRA.DIV UR4, `(.L_x_947) ;  /* 0x0000002a04fc7947 */ /* 0x000fd8000b800000 */
        /* <DEDUP_REMOVED lines=8> */
[----:B------:R-:W-:Y:S01]  /*11150*/  SHFL.IDX PT, R3, R0, 0x2, 0x1c1f ;  /* 0x005c1f0000037f89 */ /* 0x000fe200000e0000 */
[----:B-1----:R-:W-:Y:S02]  /*11160*/  IMAD.MOV.U32 R7, RZ, RZ, R6 ;  /* 0x000000ffff077224 */ /* 0x002fe400078e0006 */
[----:B0-----:R-:W-:Y:S02]  /*11170*/  IMAD.SHL.U32 R11, R2, 0x8, RZ ;  /* 0x00000008020b7824 */ /* 0x001fe400078e00ff */
[----:B------:R-:W0:Y:S01]  /*11180*/  SHFL.IDX PT, R2, R9, 0x2, 0x1c1f ;  /* 0x005c1f0009027f89 */ /* 0x000e2200000e0000 */
[----:B--2---:R-:W-:Y:S02]  /*11190*/  IMAD.MOV.U32 R6, RZ, RZ, R14 ;  /* 0x000000ffff067224 */ /* 0x004fe400078e000e */
[----:B------:R-:W-:Y:S01]  /*111a0*/  LOP3.LUT R11, R11, 0x18, RZ, 0xc0, !PT ;  /* 0x000000180b0b7812 */ /* 0x000fe200078ec0ff */
[----:B------:R-:W1:Y:S01]  /*111b0*/  SHFL.IDX PT, R9, R9, 0x3, 0x1c1f ;  /* 0x007c1f0009097f89 */ /* 0x000e6200000e0000 */
[----:B---3--:R-:W-:-:S03]  /*111c0*/  LOP3.LUT R5, R5, R4, RZ, 0x3c, !PT ;  /* 0x0000000405057212 */ /* 0x008fc600078e3cff */
[----:B------:R-:W-:Y:S01]  /*111d0*/  @P0 IMAD.WIDE.U32 R6, R11, 0x2, R6 ;  /* 0x000000020b060825 */ /* 0x000fe200078e0006 */
[----:B------:R2:W3:Y:S01]  /*111e0*/  SHFL.IDX PT, R14, R0, 0x3, 0x1c1f ;  /* 0x007c1f00000e7f89 */ /* 0x0004e200000e0000 */
[----:B------:R-:W-:-:S03]  /*111f0*/  LOP3.LUT R4, R5, R4, RZ, 0x3c, !PT ;  /* 0x0000000405047212 */ /* 0x000fc600078e3cff */
[----:B------:R2:W-:Y:S01]  /*11200*/  @P0 LDGSTS.E.BYPASS.LTC128B.128 [R21+0x15400], desc[UR36][R6.64], !P4 ;  /* 0x1540000006150fae */ /* 0x0005e2000e101d64 */
[----:B------:R-:W-:-:S03]  /*11210*/  LOP3.LUT R5, R5, R4, RZ, 0x3c, !PT ;  /* 0x0000000405057212 */ /* 0x000fc600078e3cff */
[----:B------:R2:W-:Y:S01]  /*11220*/  @P0 LDGSTS.E.BYPASS.LTC128B.128 [R21+0x17400], desc[UR36][R6.64+0x40], !P3 ;  /* 0x1740004006150fae */ /* 0x0005e2000d901d64 */
[----:B------:R-:W-:-:S03]  /*11230*/  @P1 IMAD.WIDE.U32 R4, R11, 0x2, R4 ;  /* 0x000000020b041825 */ /* 0x000fc600078e0004 */
[----:B------:R2:W-:Y:S01]  /*11240*/  @P0 LDGSTS.E.BYPASS.LTC128B.128 [R21+0x19400], desc[UR36][R6.64+0x80], !P2 ;  /* 0x1940008006150fae */ /* 0x0005e2000d101d64 */
[----:B------:R-:W-:Y:S02]  /*11250*/  ISETP.GE.AND P0, PT, R8, 0x41, PT ;  /* 0x000000410800780c */ /* 0x000fe40003f06270 */
[-C--:B0-----:R-:W-:Y:S01]  /*11260*/  LOP3.LUT R3, R3, R2.reuse, RZ, 0x3c, !PT ;  /* 0x0000000203037212 */ /* 0x081fe200078e3cff */
[----:B------:R2:W-:Y:S03]  /*11270*/  @P1 LDGSTS.E.BYPASS.LTC128B.128 [R25+0x15c00], desc[UR36][R4.64], !P4 ;  /* 0x15c0000004191fae */ /* 0x0005e6000e101d64 */
[C---:B------:R-:W-:Y:S01]  /*11280*/  LOP3.LUT R2, R3.reuse, R2, RZ, 0x3c, !PT ;  /* 0x0000000203027212 */ /* 0x040fe200078e3cff */
[----:B------:R2:W-:Y:S03]  /*11290*/  @P1 LDGSTS.E.BYPASS.LTC128B.128 [R25+0x17c00], desc[UR36][R4.64+0x40], !P3 ;  /* 0x17c0004004191fae */ /* 0x0005e6000d901d64 */
[----:B------:R-:W-:Y:S01]  /*112a0*/  LOP3.LUT R3, R3, R2, RZ, 0x3c, !PT ;  /* 0x0000000203037212 */ /* 0x000fe200078e3cff */
[----:B------:R2:W-:Y:S02]  /*112b0*/  @P1 LDGSTS.E.BYPASS.LTC128B.128 [R25+0x19c00], desc[UR36][R4.64+0x80], !P2 ;  /* 0x19c0008004191fae */ /* 0x0005e4000d101d64 */
[----:B------:R-:W-:Y:S01]  /*112c0*/  @P0 LEA R27, R28, UR47, 0x1 ;  /* 0x0000002f1c1b0c11 */ /* 0x000fe2000f8e08ff */
[----:B------:R-:W-:-:S05]  /*112d0*/  @P0 IMAD.WIDE.U32 R2, R11, 0x2, R2 ;  /* 0x000000020b020825 */ /* 0x000fca00078e0002 */
[----:B------:R2:W-:Y:S04]  /*112e0*/  @P0 LDGSTS.E.BYPASS.LTC128B.128 [R27+0x16400], desc[UR36][R2.64], !P4 ;  /* 0x16400000021b0fae */ /* 0x0005e8000e101d64 */
[----:B------:R2:W-:Y:S04]  /*112f0*/  @P0 LDGSTS.E.BYPASS.LTC128B.128 [R27+0x18400], desc[UR36][R2.64+0x40], !P3 ;  /* 0x18400040021b0fae */ /* 0x0005e8000d901d64 */
[----:B-1-3--:R2:W-:Y:S02]  /*11300*/  @P0 LDGSTS.E.BYPASS.LTC128B.128 [R27+0x1a400], desc[UR36][R2.64+0x80], !P2 ;  /* 0x1a400080021b0fae */ /* 0x00a5e4000d101d64 */
.L_x_997:
[----:B------:R-:W-:Y:S01]  /*11310*/  ISETP.GE.AND P0, PT, R8, 0x61, PT ;  /* 0x000000610800780c */ /* 0x000fe20003f06270 */
[----:B--2---:R-:W-:Y:S02]  /*11320*/  IMAD.SHL.U32 R27, R10, 0x8, RZ ;  /* 0x000000080a1b7824 */ /* 0x004fe400078e00ff */
[----:B------:R-:W-:Y:S02]  /*11330*/  IMAD.MOV.U32 R2, RZ, RZ, R14 ;  /* 0x000000ffff027224 */ /* 0x000fe400078e000e */
[----:B------:R-:W-:Y:S01]  /*11340*/  IMAD.MOV.U32 R3, RZ, RZ, R9 ;  /* 0x000000ffff037224 */ /* 0x000fe200078e0009 */
[----:B------:R-:W-:-:S07]  /*11350*/  LOP3.LUT R27, R27, 0x18, RZ, 0xc0, !PT ;  /* 0x000000181b1b7812 */ /* 0x000fce00078ec0ff */
[----:B------:R-:W-:Y:S01]  /*11360*/  @P0 IMAD.WIDE.U32 R2, R27, 0x2, R2 ;  /* 0x000000021b020825 */ /* 0x000fe200078e0002 */
[----:B------:R-:W-:-:S05]  /*11370*/  @P0 LEA R5, R28, UR47, 0x1 ;  /* 0x0000002f1c050c11 */ /* 0x000fca000f8e08ff */
        /* <DEDUP_REMOVED lines=10> */
[----:B------:R-:W-:-:S13]  /*11420*/  LOP3.LUT P1, RZ, R16, 0x8, RZ, 0xc0, !PT ;  /* 0x0000000810ff7812 */ /* 0x000fda000782c0ff */
[----:B0-----:R-:W-:Y:S05]  /*11430*/  @!P1 BRA `(.L_x_948) ;  /* 0x0000000000049947 */ /* 0x001fea0003800000 */
[----:B------:R-:W-:Y:S01]  /*11440*/  BPT.TRAP 0x1 ;  /* 0x000000040000795c */ /* 0x000fe20000300000 */
.L_x_948:
        /* <DEDUP_REMOVED lines=30> */
.L_x_949:
[----:B------:R-:W0:Y:S01]  /*11630*/  S2R R13, SR_TID.X ;  /* 0x00000000000d7919 */ /* 0x000e220000002100 */
[----:B------:R-:W-:Y:S01]  /*11640*/  UISETP.NE.AND UP0, UPT, UR50, URZ, UPT ;  /* 0x0000003f3200728c */ /* 0x000fe2000bf05270 */
[----:B------:R-:W-:Y:S01]  /*11650*/  IMAD.U32 R4, RZ, RZ, UR38 ;  /* 0x00000026ff047e24 */ /* 0x000fe2000f8e00ff */
[----:B------:R-:W-:Y:S01]  /*11660*/  ULDC.64 UR4, c[0x0][0x2e0] ;  /* 0x0000b80000047ab9 */ /* 0x000fe20000000a00 */
[----:B------:R-:W-:Y:S01]  /*11670*/  IMAD.U32 R3, RZ, RZ, UR48 ;  /* 0x00000030ff037e24 */ /* 0x000fe2000f8e00ff */
[----:B------:R-:W1:Y:S01]  /*11680*/  LDC R20, c[0x0][0x448] ;  /* 0x00011200ff147b82 */ /* 0x000e620000000800 */
[----:B------:R-:W-:Y:S01]  /*11690*/  IMAD.MOV.U32 R2, RZ, RZ, R4 ;  /* 0x000000ffff027224 */ /* 0x000fe200078e0004 */
[----:B------:R-:W-:Y:S01]  /*116a0*/  PLOP3.LUT P1, PT, PT, PT, UP0, 0x80, 0x0 ;  /* 0x000000000000781c */ /* 0x000fe20003f2f008 */
[----:B------:R-:W-:Y:S01]  /*116b0*/  IMAD R25, R25, UR4, RZ ;  /* 0x0000000419197c24 */ /* 0x000fe2000f8e02ff */
[----:B------:R-:W-:Y:S01]  /*116c0*/  PLOP3.LUT P0, PT, PT, PT, UP0, 0x80, 0x0 ;  /* 0x000000000000781c */ /* 0x000fe20003f0f008 */
[----:B------:R-:W-:-:S02]  /*116d0*/  IMAD.WIDE.U32 R2, R24, UR4, R2 ;  /* 0x0000000418027c25 */ /* 0x000fc4000f8e0002 */
[----:B------:R-:W-:Y:S02]  /*116e0*/  @UP0 ULDC UR4, c[0x0][0x44c] ;  /* 0x0001130000040ab9 */ /* 0x000fe40000000800 */
[----:B------:R-:W-:Y:S02]  /*116f0*/  IMAD.U32 R5, RZ, RZ, UR39 ;  /* 0x00000027ff057e24 */ /* 0x000fe4000f8e00ff */
[----:B------:R-:W-:-:S04]  /*11700*/  IMAD R25, R24, UR5, R25 ;  /* 0x0000000518197c24 */ /* 0x000fc8000f8e0219 */
[----:B------:R-:W-:Y:S01]  /*11710*/  IMAD.IADD R3, R3, 0x1, R25 ;  /* 0x0000000103037824 */ /* 0x000fe200078e0219 */
[C---:B0-----:R-:W-:Y:S01]  /*11720*/  LOP3.LUT R21, R13.reuse, 0x7f, RZ, 0xc0, !PT ;  /* 0x0000007f0d157812 */ /* 0x041fe200078ec0ff */
[----:B------:R-:W-:-:S03]  /*11730*/  IMAD.SHL.U32 R13, R13, 0x8, RZ ;  /* 0x000000080d0d7824 */ /* 0x000fc600078e00ff */
[----:B------:R-:W-:Y:S02]  /*11740*/  SHF.R.U32.HI R21, RZ, 0x2, R21 ;  /* 0x00000002ff157819 */ /* 0x000fe40000011615 */
[----:B------:R-:W-:Y:S02]  /*11750*/  LOP3.LUT R13, R13, 0x18, RZ, 0xc0, !PT ;  /* 0x000000180d0d7812 */ /* 0x000fe400078ec0ff */
[----:B------:R-:W-:Y:S02]  /*11760*/  IADD3 R7, R21, UR42, R23 ;  /* 0x0000002a15077c10 */ /* 0x000fe4000fffe017 */
[C---:B------:R-:W-:Y:S02]  /*11770*/  LOP3.LUT R14, R13.reuse, 0x20, RZ, 0xfc, !PT ;  /* 0x000000200d0e7812 */ /* 0x040fe400078efcff */
[----:B------:R-:W-:Y:S01]  /*11780*/  LOP3.LUT R13, R13, 0x40, RZ, 0xfc, !PT ;  /* 0x000000400d0d7812 */ /* 0x000fe200078efcff */
[----:B------:R-:W-:Y:S01]  /*11790*/  @P1 IMAD.HI.U32 R0, R7, UR4, RZ ;  /* 0x0000000407001c27 */ /* 0x000fe2000f8e00ff */
[----:B------:R-:W-:Y:S01]  /*117a0*/  PLOP3.LUT P1, PT, PT, PT, UP0, 0x80, 0x0 ;  /* 0x000000000000781c */ /* 0x000fe20003f2f008 */
[----:B------:R-:W-:-:S02]  /*117b0*/  @UP0 ULDC UR4, c[0x0][0x450] ;  /* 0x0001140000040ab9 */ /* 0x000fc40000000800 */
[----:B------:R-:W-:Y:S01]  /*117c0*/  IMAD.MOV.U32 R5, RZ, RZ, R7 ;  /* 0x000000ffff057224 */ /* 0x000fe200078e0007 */
[----:B------:R-:W-:Y:S01]  /*117d0*/  @P0 SHF.R.U32.HI R5, RZ, UR4, R0 ;  /* 0x00000004ff050c19 */ /* 0x000fe20008011600 */
[----:B------:R-:W-:Y:S01]  /*117e0*/  VIADD R0, R7, 0x80 ;  /* 0x0000008007007836 */ /* 0x000fe20000000000 */
[----:B------:R-:W-:Y:S01]  /*117f0*/  PLOP3.LUT P0, PT, PT, PT, UP0, 0x80, 0x0 ;  /* 0x000000000000781c */ /* 0x000fe20003f0f008 */
[----:B------:R-:W-:Y:S02]  /*11800*/  @UP0 ULDC UR4, c[0x0][0x44c] ;  /* 0x0001130000040ab9 */ /* 0x000fe40000000800 */
[----:B------:R-:W-:Y:S02]  /*11810*/  IMAD.MOV.U32 R10, RZ, RZ, R0 ;  /* 0x000000ffff0a7224 */ /* 0x000fe400078e0000 */
[----:B------:R-:W-:Y:S02]  /*11820*/  IMAD.MOV R9, RZ, RZ, -R5 ;  /* 0x000000ffff097224 */ /* 0x000fe400078e0a05 */
[----:B------:R-:W-:Y:S01]  /*11830*/  @P1 IMAD.HI.U32 R4, R0, UR4, RZ ;  /* 0x0000000400041c27 */ /* 0x000fe2000f8e00ff */
[----:B------:R-:W-:-:S03]  /*11840*/  @UP0 ULDC UR4, c[0x0][0x450] ;  /* 0x0001140000040ab9 */ /* 0x000fc60000000800 */
[----:B-1----:R-:W-:Y:S02]  /*11850*/  IMAD R9, R20, R9, R7 ;  /* 0x0000000914097224 */ /* 0x002fe400078e0207 */
[----:B------:R-:W-:Y:S01]  /*11860*/  @P0 SHF.R.U32.HI R10, RZ, UR4, R4 ;  /* 0x00000004ff0a0c19 */ /* 0x000fe20008011604 */
[----:B------:R-:W-:Y:S01]  /*11870*/  ULDC.64 UR4, c[0x0][0x2d0] ;  /* 0x0000b40000047ab9 */ /* 0x000fe20000000a00 */
[----:B------:R-:W-:Y:S02]  /*11880*/  SHF.R.S32.HI R4, RZ, 0x1f, R5 ;  /* 0x0000001fff047819 */ /* 0x000fe40000011405 */
[----:B------:R-:W-:Y:S01]  /*11890*/  SHF.R.S32.HI R12, RZ, 0x1f, R10 ;  /* 0x0000001fff0c7819 */ /* 0x000fe2000001140a */
[----:B------:R-:W-:-:S04]  /*118a0*/  IMAD.WIDE.U32 R6, R10, UR4, R2 ;  /* 0x000000040a067c25 */ /* 0x000fc8000f8e0002 */
[----:B------:R-:W-:Y:S02]  /*118b0*/  IMAD R4, R4, UR4, RZ ;  /* 0x0000000404047c24 */ /* 0x000fe4000f8e02ff */
[----:B------:R-:W-:Y:S02]  /*118c0*/  IMAD R12, R12, UR4, RZ ;  /* 0x000000040c0c7c24 */ /* 0x000fe4000f8e02ff */
[C---:B------:R-:W-:Y:S02]  /*118d0*/  IMAD R8, R5.reuse, UR5, R4 ;  /* 0x0000000505087c24 */ /* 0x040fe4000f8e0204 */
[----:B------:R-:W-:Y:S01]  /*118e0*/  IMAD.WIDE.U32 R4, R5, UR4, R2 ;  /* 0x0000000405047c25 */ /* 0x000fe2000f8e0002 */
[----:B------:R-:W-:-:S03]  /*118f0*/  SHF.R.S32.HI R2, RZ, 0x1f, R9 ;  /* 0x0000001fff027819 */ /* 0x000fc60000011409 */
[----:B------:R-:W-:Y:S02]  /*11900*/  IMAD.MOV R11, RZ, RZ, -R10 ;  /* 0x000000ffff0b7224 */ /* 0x000fe400078e0a0a */
[----:B------:R-:W-:Y:S01]  /*11910*/  IMAD R10, R10, UR5, R12 ;  /* 0x000000050a0a7c24 */ /* 0x000fe2000f8e020c */
[----:B------:R-:W-:Y:S01]  /*11920*/  ULDC.64 UR4, c[0x0][0x2c8] ;  /* 0x0000b20000047ab9 */ /* 0x000fe20000000a00 */
[----:B------:R-:W-:Y:S02]  /*11930*/  IMAD.IADD R3, R5, 0x1, R8 ;  /* 0x0000000105037824 */ /* 0x000fe400078e0208 */
[----:B------:R-:W-:Y:S02]  /*11940*/  IMAD R8, R2, UR4, RZ ;  /* 0x0000000402087c24 */ /* 0x000fe4000f8e02ff */
[----:B------:R-:W-:Y:S02]  /*11950*/  IMAD R0, R20, R11, R0 ;  /* 0x0000000b14007224 */ /* 0x000fe400078e0200 */
[----:B------:R-:W-:-:S02]  /*11960*/  IMAD.MOV.U32 R2, RZ, RZ, R4 ;  /* 0x000000ffff027224 */ /* 0x000fc400078e0004 */
[C---:B------:R-:W-:Y:S02]  /*11970*/  IMAD R8, R9.reuse, UR5, R8 ;  /* 0x0000000509087c24 */ /* 0x040fe4000f8e0208 */
[----:B------:R-:W-:Y:S01]  /*11980*/  IMAD.WIDE.U32 R4, R9, UR4, R2 ;  /* 0x0000000409047c25 */ /* 0x000fe2000f8e0002 */
[----:B------:R-:W-:-:S03]  /*11990*/  SHF.R.S32.HI R2, RZ, 0x1f, R0 ;  /* 0x0000001fff027819 */ /* 0x000fc60000011400 */
[----:B------:R-:W-:Y:S02]  /*119a0*/  IMAD.IADD R3, R7, 0x1, R10 ;  /* 0x0000000107037824 */ /* 0x000fe400078e020a */
[----:B------:R-:W-:Y:S02]  /*119b0*/  IMAD R7, R2, UR4, RZ ;  /* 0x0000000402077c24 */ /* 0x000fe4000f8e02ff */
[----:B------:R-:W-:Y:S02]  /*119c0*/  IMAD.MOV.U32 R2, RZ, RZ, R6 ;  /* 0x000000ffff027224 */ /* 0x000fe400078e0006 */
[C---:B------:R-:W-:Y:S02]  /*119d0*/  IMAD R6, R0.reuse, UR5, R7 ;  /* 0x0000000500067c24 */ /* 0x040fe4000f8e0207 */
[----:B------:R-:W-:Y:S01]  /*119e0*/  IMAD.WIDE.U32 R2, R0, UR4, R2 ;  /* 0x0000000400027c25 */ /* 0x000fe2000f8e0002 */
[----:B------:R-:W-:Y:S02]  /*119f0*/  ULDC.64 UR4, c[0x0][0x280] ;  /* 0x0000a00000047ab9 */ /* 0x000fe40000000a00 */
[----:B------:R-:W-:Y:S01]  /*11a00*/  LEA R7, P0, R4, UR4, 0x1 ;  /* 0x0000000404077c11 */ /* 0x000fe2000f8008ff */
[----:B------:R-:W-:-:S02]  /*11a10*/  IMAD.IADD R9, R5, 0x1, R8 ;  /* 0x0000000105097824 */ /* 0x000fc400078e0208 */
[----:B------:R-:W-:-:S03]  /*11a20*/  IMAD.IADD R3, R3, 0x1, R6 ;  /* 0x0000000103037824 */ /* 0x000fc600078e0206 */
[----:B------:R-:W-:Y:S02]  /*11a30*/  LEA.HI.X R9, R4, UR5, R9, 0x1, P0 ;  /* 0x0000000504097c11 */ /* 0x000fe400080f0c09 */
[C---:B------:R-:W-:Y:S01]  /*11a40*/  LEA R10, P0, R2.reuse, UR4, 0x1 ;  /* 0x00000004020a7c11 */ /* 0x040fe2000f8008ff */
[----:B------:R-:W-:Y:S02]  /*11a50*/  ULDC UR4, c[0x0][0x2b8] ;  /* 0x0000ae0000047ab9 */ /* 0x000fe40000000800 */
[----:B------:R-:W-:Y:S02]  /*11a60*/  ISETP.GE.AND P3, PT, R27, UR4, PT ;  /* 0x000000041b007c0c */ /* 0x000fe4000bf66270 */
[----:B------:R-:W-:Y:S01]  /*11a70*/  LEA.HI.X R8, R2, UR5, R3, 0x1, P0 ;  /* 0x0000000502087c11 */ /* 0x000fe200080f0c03 */
[----:B------:R-:W-:Y:S01]  /*11a80*/  UMOV UR5, 0xffffffff ;  /* 0xffffffff00057882 */ /* 0x000fe20000000000 */
[----:B------:R-:W-:Y:S02]  /*11a90*/  ISETP.GE.AND P0, PT, R14, UR4, PT ;  /* 0x000000040e007c0c */ /* 0x000fe4000bf06270 */
[----:B------:R-:W-:Y:S01]  /*11aa0*/  ISETP.GE.AND P1, PT, R13, UR4, PT ;  /* 0x000000040d007c0c */ /* 0x000fe2000bf26270 */
[----:B------:R-:W-:-:S12]  /*11ab0*/  BRA.DIV UR5, `(.L_x_950) ;  /* 0x0000002605e87947 */ /* 0x000fd8000b800000 */
[----:B------:R-:W0:Y:S01]  /*11ac0*/  S2R R3, SR_TID.X ;  /* 0x0000000000037919 */ /* 0x000e220000002100 */
[----:B------:R-:W-:Y:S01]  /*11ad0*/  ULDC UR4, c[0x0][0x288] ;  /* 0x0000a20000047ab9 */ /* 0x000fe20000000800 */
[----:B------:R-:W-:Y:S01]  /*11ae0*/  IMAD.MOV.U32 R24, RZ, RZ, 0x1 ;  /* 0x00000001ff187424 */ /* 0x000fe200078e00ff */
[----:B------:R-:W-:Y:S01]  /*11af0*/  SHFL.IDX PT, R2, R9, RZ, 0x1c1f ;  /* 0x001c1fff09027589 */ /* 0x000fe200000e0000 */
[----:B------:R-:W-:-:S03]  /*11b00*/  IMAD R0, R20, UR4, RZ ;  /* 0x0000000414007c24 */ /* 0x000fc6000f8e02ff */
[----:B------:R-:W-:Y:S04]  /*11b10*/  SHFL.IDX PT, R14, R7, RZ, 0x1c1f ;  /* 0x001c1fff070e7589 */ /* 0x000fe800000e0000 */
[----:B------:R-:W1:Y:S01]  /*11b20*/  SHFL.IDX PT, R4, R9, 0x1, 0x1c1f ;  /* 0x003c1f0009047f89 */ /* 0x000e6200000e0000 */
[----:B0-----:R-:W-:-:S04]  /*11b30*/  LOP3.LUT R3, R3, 0x7f, RZ, 0xc0, !PT ;  /* 0x0000007f03037812 */ /* 0x001fc800078ec0ff */
[----:B------:R-:W-:Y:S01]  /*11b40*/  SHF.R.U32.HI R3, RZ, 0x2, R3 ;  /* 0x00000002ff037819 */ /* 0x000fe20000011603 */
[----:B-1----:R-:W-:-:S04]  /*11b50*/  IMAD.MOV.U32 R5, RZ, RZ, R4 ;  /* 0x000000ffff057224 */ /* 0x002fc800078e0004 */
[----:B------:R-:W-:Y:S02]  /*11b60*/  VIADD R6, R3, UR42 ;  /* 0x0000002a03067c36 */ /* 0x000fe40008000000 */
[----:B------:R-:W-:Y:S02]  /*11b70*/  IMAD.MOV.U32 R3, RZ, RZ, R2 ;  /* 0x000000ffff037224 */ /* 0x000fe400078e0002 */
[----:B------:R-:W-:Y:S01]  /*11b80*/  IMAD.MOV.U32 R2, RZ, RZ, R14 ;  /* 0x000000ffff027224 */ /* 0x000fe200078e000e */
[C---:B------:R-:W-:Y:S01]  /*11b90*/  ISETP.GE.AND P2, PT, R6.reuse, R0, PT ;  /* 0x000000000600720c */ /* 0x040fe20003f46270 */
[----:B------:R-:W0:Y:S01]  /*11ba0*/  SHFL.IDX PT, R14, R7, 0x1, 0x1c1f ;  /* 0x003c1f00070e7f89 */ /* 0x000e2200000e0000 */
[----:B------:R-:W-:-:S11]  /*11bb0*/  VIADD R11, R6, 0x20 ;  /* 0x00000020060b7836 */ /* 0x000fd60000000000 */
[----:B------:R-:W-:Y:S01]  /*11bc0*/  @!P2 IMAD.WIDE.U32 R2, R27, 0x2, R2 ;  /* 0x000000021b02a825 */ /* 0x000fe200078e0002 */
[----:B------:R-:W-:-:S05]  /*11bd0*/  @!P2 LEA R21, R28, UR47, 0x1 ;  /* 0x0000002f1c15ac11 */ /* 0x000fca000f8e08ff */
[----:B------:R-:W-:Y:S04]  /*11be0*/  @!P2 LDGSTS.E.BYPASS.LTC128B.128 [R21+0xc400], desc[UR36][R2.64], !P3 ;  /* 0x0c4000000215afae */ /* 0x000fe8000d901d64 */
[----:B------:R-:W-:Y:S01]  /*11bf0*/  @!P2 LDGSTS.E.BYPASS.LTC128B.128 [R21+0xf400], desc[UR36][R2.64+0x40], !P0 ;  /* 0x0f4000400215afae */ /* 0x000fe2000c101d64 */
[----:B0-----:R-:W-:-:S03]  /*11c00*/  IMAD.MOV.U32 R4, RZ, RZ, R14 ;  /* 0x000000ffff047224 */ /* 0x001fc600078e000e */
[----:B------:R0:W-:Y:S01]  /*11c10*/  @!P2 LDGSTS.E.BYPASS.LTC128B.128 [R21+0x12400], desc[UR36][R2.64+0x80], !P1 ;  /* 0x124000800215afae */ /* 0x0001e2000c901d64 */
[----:B------:R-:W-:Y:S01]  /*11c20*/  ISETP.GE.AND P2, PT, R11, R0, PT ;  /* 0x000000000b00720c */ /* 0x000fe20003f46270 */
[----:B------:R-:W-:Y:S02]  /*11c30*/  VIADD R11, R6, 0x40 ;  /* 0x00000040060b7836 */ /* 0x000fe40000000000 */
[----:B------:R-:W-:Y:S04]  /*11c40*/  SHFL.IDX PT, R14, R7, 0x2, 0x1c1f ;  /* 0x005c1f00070e7f89 */ /* 0x000fe800000e0000 */
[----:B0-----:R-:W0:Y:S06]  /*11c50*/  SHFL.IDX PT, R2, R9, 0x2, 0x1c1f ;  /* 0x005c1f0009027f89 */ /* 0x001e2c00000e0000 */
[----:B------:R-:W-:Y:S01]  /*11c60*/  @!P2 IMAD.WIDE.U32 R4, R27, 0x2, R4 ;  /* 0x000000021b04a825 */ /* 0x000fe200078e0004 */
[----:B------:R-:W-:-:S05]  /*11c70*/  @!P2 LEA R25, R28, UR47, 0x1 ;  /* 0x0000002f1c19ac11 */ /* 0x000fca000f8e08ff */
[----:B------:R-:W-:Y:S04]  /*11c80*/  @!P2 LDGSTS.E.BYPASS.LTC128B.128 [R25+0xcc00], desc[UR36][R4.64], !P3 ;  /* 0x0cc000000419afae */ /* 0x000fe8000d901d64 */
[----:B------:R-:W-:Y:S04]  /*11c90*/  @!P2 LDGSTS.E.BYPASS.LTC128B.128 [R25+0xfc00], desc[UR36][R4.64+0x40], !P0 ;  /* 0x0fc000400419afae */ /* 0x000fe8000c101d64 */
[----:B------:R1:W-:Y:S01]  /*11ca0*/  @!P2 LDGSTS.E.BYPASS.LTC128B.128 [R25+0x12c00], desc[UR36][R4.64+0x80], !P1 ;  /* 0x12c000800419afae */ /* 0x0003e2000c901d64 */
[----:B------:R-:W-:Y:S01]  /*11cb0*/  ISETP.GE.AND P2, PT, R11, R0, PT ;  /* 0x000000000b00720c */ /* 0x000fe20003f46270 */
[----:B------:R-:W-:-:S02]  /*11cc0*/  VIADD R11, R6, 0x60 ;  /* 0x00000060060b7836 */ /* 0x000fc40000000000 */
[----:B0-----:R-:W-:Y:S02]  /*11cd0*/  IMAD.MOV.U32 R3, RZ, RZ, R2 ;  /* 0x000000ffff037224 */ /* 0x001fe400078e0002 */
[----:B------:R-:W-:Y:S01]  /*11ce0*/  IMAD.MOV.U32 R2, RZ, RZ, R14 ;  /* 0x000000ffff027224 */ /* 0x000fe200078e000e */
[----:B-1----:R-:W-:Y:S07]  /*11cf0*/  SHFL.IDX PT, R5, R9, 0x3, 0x1c1f ;  /* 0x007c1f0009057f89 */ /* 0x002fee00000e0000 */
[----:B------:R-:W-:Y:S01]  /*11d00*/  @!P2 IMAD.WIDE.U32 R2, R27, 0x2, R2 ;  /* 0x000000021b02a825 */ /* 0x000fe200078e0002 */
[----:B------:R-:W-:Y:S01]  /*11d10*/  @!P2 LEA R21, R28, UR47, 0x1 ;  /* 0x0000002f1c15ac11 */ /* 0x000fe2000f8e08ff */
[----:B------:R0:W1:Y:S04]  /*11d20*/  SHFL.IDX PT, R4, R7, 0x3, 0x1c1f ;  /* 0x007c1f0007047f89 */ /* 0x00006800000e0000 */
[----:B------:R-:W-:Y:S04]  /*11d30*/  @!P2 LDGSTS.E.BYPASS.LTC128B.128 [R21+0xd400], desc[UR36][R2.64], !P3 ;  /* 0x0d4000000215afae */ /* 0x000fe8000d901d64 */
[----:B------:R-:W-:Y:S01]  /*11d40*/  @!P2 LDGSTS.E.BYPASS.LTC128B.128 [R21+0x10400], desc[UR36][R2.64+0x40], !P0 ;  /* 0x104000400215afae */ /* 0x000fe2000c101d64 */
[----:B0-----:R-:W-:-:S03]  /*11d50*/  VIADD R7, R6, 0x80 ;  /* 0x0000008006077836 */ /* 0x001fc60000000000 */
[----:B------:R0:W-:Y:S01]  /*11d60*/  @!P2 LDGSTS.E.BYPASS.LTC128B.128 [R21+0x13400], desc[UR36][R2.64+0x80], !P1 ;  /* 0x134000800215afae */ /* 0x0001e2000c901d64 */
[----:B------:R-:W-:-:S03]  /*11d70*/  ISETP.GE.AND P2, PT, R11, R0, PT ;  /* 0x000000000b00720c */ /* 0x000fc60003f46270 */
[----:B------:R-:W-:Y:S04]  /*11d80*/  SHFL.IDX PT, R14, R10, 0x1, 0x1c1f ;  /* 0x003c1f000a0e7f89 */ /* 0x000fe800000e0000 */
[----:B0-----:R-:W-:Y:S06]  /*11d90*/  SHFL.IDX PT, R3, R8, RZ, 0x1c1f ;  /* 0x001c1fff08037589 */ /* 0x001fec00000e0000 */
        /* <DEDUP_REMOVED lines=13> */
.L_x_1010:
[----:B------:R-:W-:Y:S01]  /*11e70*/  VIADD R5, R6, 0xa0 ;  /* 0x000000a006057836 */ /* 0x000fe20000000000 */
[----:B------:R-:W-:Y:S01]  /*11e80*/  BSSY B0, `(.L_x_951) ;  /* 0x000000d000007945 */ /* 0x000fe20003800000 */
[----:B-1----:R-:W-:Y:S02]  /*11e90*/  IMAD.MOV.U32 R2, RZ, RZ, R14 ;  /* 0x000000ffff027224 */ /* 0x002fe400078e000e */
[----:B--2---:R-:W-:Y:S01]  /*11ea0*/  IMAD.MOV.U32 R3, RZ, RZ, R4 ;  /* 0x000000ffff037224 */ /* 0x004fe200078e0004 */
        /* <DEDUP_REMOVED lines=10> */
.L_x_952:
[----:B------:R-:W-:Y:S05]  /*11f50*/  BSYNC B0 ;  /* 0x0000000000007941 */ /* 0x000fea0003800000 */
.L_x_951:
[----:B------:R-:W-:Y:S01]  /*11f60*/  NOP ;  /* 0x0000000000007918 */ /* 0x000fe20000000000 */
[----:B------:R-:W-:Y:S01]  /*11f70*/  SYNCS.ARRIVE.TRANS64.RED.A0T1 RZ, [UR47+0x2d800], RZ ;  /* 0x02d800ffffff79a7 */ /* 0x000fe2000820042f */
[----:B------:R-:W-:Y:S01]  /*11f80*/  IMAD.MOV.U32 R0, RZ, RZ, 0x1 ;  /* 0x00000001ff007424 */ /* 0x000fe200078e00ff */
[----:B------:R-:W-:Y:S04]  /*11f90*/  ARRIVES.LDGSTSBAR.64.TRANSCNT [UR47+0x2d800] ;  /* 0x02d80000ff0079b0 */ /* 0x000fe80008000aaf */
[----:B------:R-:W-:Y:S01]  /*11fa0*/  SHF.L.U32 R0, R0, 0x1f, RZ ;  /* 0x0000001f00007819 */ /* 0x000fe200000006ff */
[----:B------:R-:W-:Y:S01]  /*11fb0*/  NOP ;  /* 0x0000000000007918 */ /* 0x000fe20000000000 */
[----:B------:R-:W-:Y:S01]  /*11fc0*/  SYNCS.ARRIVE.TRANS64.A1T0 RZ, [UR47+0x2d800], RZ ;  /* 0x02d800ffffff79a7 */ /* 0x000fe2000810002f */
[----:B------:R-:W-:-:S05]  /*11fd0*/  VIADD R19, R19, 0xfffffffe ;  /* 0xfffffffe13137836 */ /* 0x000fca0000000000 */
[----:B------:R-:W-:Y:S01]  /*11fe0*/  ISETP.GE.AND P0, PT, R19, UR51, PT ;  /* 0x0000003313007c0c */ /* 0x000fe2000bf06270 */
[----:B------:R-:W1:Y:S02]  /*11ff0*/  SYNCS.PHASECHK.TRANS64.TRYWAIT P1, [UR47+0x2d820], R0 ;  /* 0x02d82000ff0075a7 */ /* 0x000e64000802016f */
[----:B-1----:R-:W-:Y:S10]  /*12000*/  @!P1 BRA `(.L_x_953) ;  /* 0x0000002800849947 */ /* 0x002ff40003800000 */
.L_x_1011:
[----:B------:R-:W-:Y:S01]  /*12010*/  IMAD.MOV.U32 R21, RZ, RZ, RZ ;  /* 0x000000ffff157224 */ /* 0x000fe200078e00ff */
[----:B------:R-:W-:Y:S06]  /*12020*/  @!P0 BRA `(.L_x_954) ;  /* 0x0000000c00cc8947 */ /* 0x000fec0003800000 */
[----:B0-----:R-:W0:Y:S01]  /*12030*/  S2R R2, SR_TID.X ;  /* 0x0000000000027919 */ /* 0x001e220000002100 */
[----:B------:R-:W-:Y:S01]  /*12040*/  UIADD3 UR4, UR46, 0x1, URZ ;  /* 0x000000012e047890 */ /* 0x000fe2000fffe03f */
[----:B------:R-:W-:Y:S01]  /*12050*/  LOP3.LUT R3, RZ, UR44, RZ, 0x33, !PT ;  /* 0x0000002cff037c12 */ /* 0x000fe2000f8e33ff */
[----:B------:R-:W-:Y:S01]  /*12060*/  BSSY B0, `(.L_x_954) ;  /* 0x00000ef000007945 */ /* 0x000fe20003800000 */
[----:B------:R-:W1:Y:S01]  /*12070*/  S2R R4, SR_TID.X ;  /* 0x0000000000047919 */ /* 0x000e620000002100 */
[----:B------:R-:W-:Y:S01]  /*12080*/  UIMAD UR4, UR4, UR40, URZ ;  /* 0x00000028040472a4 */ /* 0x000fe2000f8e023f */
[----:B------:R-:W-:Y:S01]  /*12090*/  LOP3.LUT R5, RZ, UR43, RZ, 0x33, !PT ;  /* 0x0000002bff057c12 */ /* 0x000fe2000f8e33ff */
[----:B------:R-:W-:-:S04]  /*120a0*/  IMAD.MOV.U32 R20, RZ, RZ, RZ ;  /* 0x000000ffff147224 */ /* 0x000fc800078e00ff */
[----:B------:R-:W-:Y:S01]  /*120b0*/  LOP3.LUT R0, RZ, UR4, RZ, 0x33, !PT ;  /* 0x00000004ff007c12 */ /* 0x000fe2000f8e33ff */
[----:B------:R-:W-:-:S03]  /*120c0*/  ULDC UR4, c[0x0][0x2f4] ;  /* 0x0000bd0000047ab9 */ /* 0x000fc60000000800 */
[----:B------:R-:W-:-:S04]  /*120d0*/  VIADDMNMX R0, R0, -UR45, R3, !PT ;  /* 0x8000002d00007c46 */ /* 0x000fc8000f800103 */
[----:B------:R-:W-:-:S04]  /*120e0*/  VIMNMX R0, R0, R5, !PT ;  /* 0x0000000500007248 */ /* 0x000fc80007fe0100 */
[----:B------:R-:W-:Y:S02]  /*120f0*/  IADD3 R26, -R0, -0x2, RZ ;  /* 0xfffffffe001a7810 */ /* 0x000fe40007ffe1ff */
[----:B0-----:R-:W-:-:S04]  /*12100*/  LOP3.LUT R2, R2, 0x7f, RZ, 0xc0, !PT ;  /* 0x0000007f02027812 */ /* 0x001fc800078ec0ff */
[----:B------:R-:W-:-:S04]  /*12110*/  SHF.R.U32.HI R2, RZ, 0x2, R2 ;  /* 0x00000002ff027819 */ /* 0x000fc80000011602 */
[----:B------:R-:W-:Y:S01]  /*12120*/  IADD3 R23, R23, R22, R2 ;  /* 0x0000001617177210 */ /* 0x000fe20007ffe002 */
[----:B------:R-:W-:Y:S01]  /*12130*/  IMAD.MOV.U32 R22, RZ, RZ, 0x1 ;  /* 0x00000001ff167424 */ /* 0x000fe200078e00ff */
[----:B------:R-:W-:Y:S01]  /*12140*/  IADD3 R3, -R2, UR49, RZ ;  /* 0x0000003102037c10 */ /* 0x000fe2000fffe1ff */
[C---:B-1----:R-:W-:Y:S02]  /*12150*/  IMAD.SHL.U32 R2, R4.reuse, 0x8, RZ ;  /* 0x0000000804027824 */ /* 0x042fe400078e00ff */
[----:B------:R-:W-:Y:S02]  /*12160*/  IMAD.SHL.U32 R4, R4, 0x8, RZ ;  /* 0x0000000804047824 */ /* 0x000fe400078e00ff */
[----:B------:R-:W-:Y:S01]  /*12170*/  VIADD R23, R23, 0xfffffe80 ;  /* 0xfffffe8017177836 */ /* 0x000fe20000000000 */
[----:B------:R-:W-:Y:S01]  /*12180*/  LOP3.LUT R2, R2, 0x18, RZ, 0xc0, !PT ;  /* 0x0000001802027812 */ /* 0x000fe200078ec0ff */
[----:B------:R-:W-:Y:S01]  /*12190*/  IMAD R3, R0, 0x80, R3 ;  /* 0x0000008000037824 */ /* 0x000fe200078e0203 */
[----:B------:R-:W-:Y:S01]  /*121a0*/  LOP3.LUT R4, R4, 0x18, RZ, 0xc0, !PT ;  /* 0x0000001804047812 */ /* 0x000fe200078ec0ff */
[----:B------:R-:W-:Y:S01]  /*121b0*/  IMAD R10, R0, -0x80, R23 ;  /* 0xffffff80000a7824 */ /* 0x000fe200078e0217 */
[----:B------:R-:W-:Y:S01]  /*121c0*/  ISETP.GE.AND P3, PT, R2, UR4, PT ;  /* 0x0000000402007c0c */ /* 0x000fe2000bf66270 */
[----:B------:R-:W-:Y:S01]  /*121d0*/  VIADD R0, R3, 0x100 ;  /* 0x0000010003007836 */ /* 0x000fe20000000000 */
[----:B------:R-:W-:-:S02]  /*121e0*/  LOP3.LUT R4, R4, 0x20, RZ, 0xfc, !PT ;  /* 0x0000002004047812 */ /* 0x000fc400078efcff */
[----:B------:R-:W-:Y:S02]  /*121f0*/  LOP3.LUT R2, R2, 0x40, RZ, 0xfc, !PT ;  /* 0x0000004002027812 */ /* 0x000fe400078efcff */
[----:B------:R-:W-:Y:S02]  /*12200*/  ISETP.GE.AND P2, PT, R4, UR4, PT ;  /* 0x0000000404007c0c */ /* 0x000fe4000bf46270 */
[----:B------:R-:W-:-:S13]  /*12210*/  ISETP.GE.AND P1, PT, R2, UR4, PT ;  /* 0x0000000402007c0c */ /* 0x000fda000bf26270 */
.L_x_967:
        /* <DEDUP_REMOVED lines=15> */
[----:B------:R-:W-:-:S03]  /*12310*/  ULDC.64 UR4, c[0x0][0x418] ;  /* 0x0001060000047ab9 */ /* 0x000fc60000000a00 */
[----:B------:R-:W-:Y:S01]  /*12320*/  IMAD.IADD R3, R5, 0x1, R3 ;  /* 0x0000000105037824 */ /* 0x000fe200078e0203 */
[----:B------:R-:W-:-:S04]  /*12330*/  LEA R6, P0, R2, UR4, 0x2 ;  /* 0x0000000402067c11 */ /* 0x000fc8000f8010ff */
[----:B------:R-:W-:-:S05]  /*12340*/  LEA.HI.X R7, R2, UR5, R3, 0x2, P0 ;  /* 0x0000000502077c11 */ /* 0x000fca00080f1403 */
[----:B------:R-:W2:Y:S01]  /*12350*/  LDG.E R6, desc[UR36][R6.64] ;  /* 0x0000002406067981 */ /* 0x000ea2000c1e1900 */
[----:B------:R-:W-:Y:S01]  /*12360*/  LOP3.LUT P4, RZ, R16, 0x8, RZ, 0xc0, !PT ;  /* 0x0000000810ff7812 */ /* 0x000fe2000788c0ff */
[----:B------:R-:W-:-:S05]  /*12370*/  VIADD R21, R20, 0x1 ;  /* 0x0000000114157836 */ /* 0x000fca0000000000 */
[----:B------:R-:W-:-:S04]  /*12380*/  ISETP.NE.AND P0, PT, R21, 0x2, PT ;  /* 0x000000021500780c */ /* 0x000fc80003f05270 */
[----:B------:R-:W-:Y:S02]  /*12390*/  SEL R3, RZ, 0x1, P0 ;  /* 0x00000001ff037807 */ /* 0x000fe40000000000 */
[----:B------:R-:W-:Y:S02]  /*123a0*/  SEL R21, R21, RZ, P0 ;  /* 0x000000ff15157207 */ /* 0x000fe40000000000 */
[----:B------:R-:W-:Y:S02]  /*123b0*/  LOP3.LUT R24, R22, R3, RZ, 0x3c, !PT ;  /* 0x0000000316187212 */ /* 0x000fe400078e3cff */
[----:B--2---:R-:W-:Y:S01]  /*123c0*/  SHF.R.S32.HI R25, RZ, 0x1f, R6 ;  /* 0x0000001fff197819 */ /* 0x004fe20000011406 */
[----:B------:R-:W-:Y:S06]  /*123d0*/  @!P4 BRA `(.L_x_955) ;  /* 0x000000000004c947 */ /* 0x000fec0003800000 */
[----:B------:R-:W-:Y:S01]  /*123e0*/  BPT.TRAP 0x1 ;  /* 0x000000040000795c */ /* 0x000fe20000300000 */
.L_x_955:
[----:B------:R-:W-:Y:S01]  /*123f0*/  LEA R7, R21, UR47, 0x3 ;  /* 0x0000002f15077c11 */ /* 0x000fe2000f8e18ff */
[----:B------:R-:W-:Y:S01]  /*12400*/  BSSY B1, `(.L_x_956) ;  /* 0x0000004000017945 */ /* 0x000fe20003800000 */
[----:B------:R-:W-:-:S04]  /*12410*/  SHF.L.U32 R2, R24, 0x1f, RZ ;  /* 0x0000001f18027819 */ /* 0x000fc800000006ff */
[----:B------:R-:W0:Y:S02]  /*12420*/  SYNCS.PHASECHK.TRANS64.TRYWAIT P0, [R7+URZ+0x2d840], R2 ;  /* 0x02d84002070075a7 */ /* 0x000e24000800017f */
[----:B0-----:R-:W-:Y:S05]  /*12430*/  @!P0 BRA `(.L_x_957) ;  /* 0x0000002400908947 */ /* 0x001fea0003800000 */
.L_x_1012:
[----:B------:R-:W-:Y:S05]  /*12440*/  BSYNC B1 ;  /* 0x0000000000017941 */ /* 0x000fea0003800000 */
.L_x_956:
        /* <DEDUP_REMOVED lines=24> */
[----:B------:R-:W-:Y:S01]  /*125d0*/  LEA R8, P0, R2, UR6, 0x1 ;  /* 0x0000000602087c11 */ /* 0x000fe2000f8008ff */
[----:B------:R-:W-:Y:S01]  /*125e0*/  VIADD R19, R3, UR4 ;  /* 0x0000000403137c36 */ /* 0x000fe20008000000 */
[----:B------:R-:W-:-:S04]  /*125f0*/  UMOV UR4, 0xffffffff ;  /* 0xffffffff00047882 */ /* 0x000fc80000000000 */
[----:B------:R-:W-:Y:S01]  /*12600*/  LEA.HI.X R19, R2, UR7, R19, 0x1, P0 ;  /* 0x0000000702137c11 */ /* 0x000fe200080f0c13 */
[----:B------:R-:W-:Y:S06]  /*12610*/  BRA.DIV UR4, `(.L_x_958) ;  /* 0x00000026042c7947 */ /* 0x000fec000b800000 */
[----:B------:R-:W0:Y:S01]  /*12620*/  S2R R3, SR_TID.X ;  /* 0x0000000000037919 */ /* 0x000e220000002100 */
[----:B------:R-:W-:Y:S02]  /*12630*/  LOP3.LUT P6, RZ, R16, 0x4, RZ, 0xc0, !PT ;  /* 0x0000000410ff7812 */ /* 0x000fe400078cc0ff */
[----:B------:R-:W-:Y:S01]  /*12640*/  LEA R9, R9, UR47, 0x1 ;  /* 0x0000002f09097c11 */ /* 0x000fe2000f8e08ff */
        /* <DEDUP_REMOVED lines=26> */
.L_x_1022:
        /* <DEDUP_REMOVED lines=11> */
.L_x_959:
[----:B------:R-:W-:Y:S02]  /*128a0*/  PLOP3.LUT P4, PT, P4, P0, PT, 0xa2, 0x0 ;  /* 0x000000000000781c */ /* 0x000fe40002781472 */
[----:B------:R-:W-:-:S08]  /*128b0*/  @P0 R2UR P4, UR4, R7 ;  /* 0x00000000070402ca */ /* 0x000fd00000080000 */
[----:B------:R-:W-:-:S05]  /*128c0*/  @P0 PLOP3.LUT P0, PT, P4, PT, PT, 0x80, 0x0 ;  /* 0x000000000000081c */ /* 0x000fca000270f070 */
[----:B------:R-:W-:Y:S01]  /*128d0*/  @!P4 SYNCS.ARRIVE.TRANS64.RED.A0T1 RZ, [UR4+0x2d830], RZ ;  /* 0x02d830ffffffc9a7 */ /* 0x000fe20008200404 */
[----:B------:R-:W-:Y:S07]  /*128e0*/  @!P4 ARRIVES.LDGSTSBAR.64.TRANSCNT [UR4+0x2d830] ;  /* 0x02d83000ff00c9b0 */ /* 0x000fee0008000a84 */
[----:B------:R-:W-:Y:S05]  /*128f0*/  @P0 BRA.U.ANY `(.L_x_959) ;  /* 0xfffffffd00e80947 */ /* 0x000fea000393ffff */
[----:B------:R-:W-:Y:S01]  /*12900*/  NOP ;  /* 0x0000000000007918 */ /* 0x000fe20000000000 */
[----:B------:R-:W-:-:S13]  /*12910*/  LOP3.LUT P5, RZ, R16, 0x8, RZ, 0xc0, !PT ;  /* 0x0000000810ff7812 */ /* 0x000fda00078ac0ff */
[----:B------:R-:W-:Y:S05]  /*12920*/  @!P5 BRA `(.L_x_960) ;  /* 0x000000000004d947 */ /* 0x000fea0003800000 */
[----:B------:R-:W-:Y:S01]  /*12930*/  BPT.TRAP 0x1 ;  /* 0x000000040000795c */ /* 0x000fe20000300000 */
.L_x_960:
[----:B------:R2:W-:Y:S01]  /*12940*/  SYNCS.ARRIVE.TRANS64.A1T0 RZ, [R7+URZ+0x2d830], RZ ;  /* 0x02d830ff07ff79a7 */ /* 0x0005e2000810003f */
[----:B------:R-:W-:Y:S05]  /*12950*/  @!P5 BRA `(.L_x_961) ;  /* 0x000000000004d947 */ /* 0x000fea0003800000 */
[----:B------:R-:W-:Y:S01]  /*12960*/  BPT.TRAP 0x1 ;  /* 0x000000040000795c */ /* 0x000fe20000300000 */
.L_x_961:
[----:B-1----:R-:W-:Y:S01]  /*12970*/  SHF.L.U32 R2, R22, 0x1f, RZ ;  /* 0x0000001f16027819 */ /* 0x002fe200000006ff */
[----:B------:R-:W-:Y:S01]  /*12980*/  BSSY B1, `(.L_x_962) ;  /* 0x0000004000017945 */ /* 0x000fe20003800000 */
[----:B--2---:R-:W-:-:S04]  /*12990*/  LEA R7, R20, UR47, 0x3 ;  /* 0x0000002f14077c11 */ /* 0x004fc8000f8e18ff */
[----:B------:R-:W1:Y:S02]  /*129a0*/  SYNCS.PHASECHK.TRANS64.TRYWAIT P0, [R7+URZ+0x2d860], R2 ;  /* 0x02d86002070075a7 */ /* 0x000e64000800017f */
[----:B-1----:R-:W-:Y:S05]  /*129b0*/  @!P0 BRA `(.L_x_963) ;  /* 0x0000002400988947 */ /* 0x002fea0003800000 */
.L_x_1023:
[----:B------:R-:W-:Y:S05]  /*129c0*/  BSYNC B1 ;  /* 0x0000000000017941 */ /* 0x000fea0003800000 */
.L_x_962:
        /* <DEDUP_REMOVED lines=36> */
.L_x_1033:
        /* <DEDUP_REMOVED lines=18> */
[----:B------:R-:W-:Y:S02]  /*12d30*/  IMAD.IADD R3, R3, 0x1, R9 ;  /* 0x0000000103037824 */ /* 0x000fe400078e0209 */
[----:B------:R-:W-:Y:S02]  /*12d40*/  IMAD R25, R25, UR4, RZ ;  /* 0x0000000419197c24 */ /* 0x000fe4000f8e02ff */
[----:B------:R-:W-:-:S04]  /*12d50*/  IMAD.WIDE.U32 R2, R6, UR4, R2 ;  /* 0x0000000406027c25 */ /* 0x000fc8000f8e0002 */
[----:B------:R-:W-:-:S04]  /*12d60*/  IMAD R25, R6, UR5, R25 ;  /* 0x0000000506197c24 */ /* 0x000fc8000f8e0219 */
[----:B------:R-:W-:-:S07]  /*12d70*/  IMAD.IADD R19, R3, 0x1, R25 ;  /* 0x0000000103137824 */ /* 0x000fce00078e0219 */
.L_x_965:
        /* <DEDUP_REMOVED lines=10> */
.L_x_966:
[----:B------:R-:W-:Y:S01]  /*12e20*/  R2UR UR6, R29 ;  /* 0x000000001d0672ca */ /* 0x000fe200000e0000 */
[----:B------:R-:W-:Y:S01]  /*12e30*/  ULDC.64 UR4, c[0x0][0x330] ;  /* 0x0000cc0000047ab9 */ /* 0x000fe20000000a00 */
[----:B------:R-:W-:Y:S01]  /*12e40*/  IMAD.MOV.U32 R18, RZ, RZ, R2 ;  /* 0x000000ffff127224 */ /* 0x000fe200078e0002 */
[----:B------:R0:W-:Y:S01]  /*12e50*/  SYNCS.ARRIVE.TRANS64.A1T0 RZ, [R7+URZ+0x2d850], RZ ;  /* 0x02d850ff07ff79a7 */ /* 0x0001e2000810003f */
[----:B------:R-:W-:Y:S02]  /*12e60*/  IMAD.U32 R3, RZ, RZ, UR4 ;  /* 0x00000004ff037e24 */ /* 0x000fe4000f8e00ff */
[----:B------:R-:W-:Y:S02]  /*12e70*/  VIADD R26, R26, 0xffffffff ;  /* 0xffffffff1a1a7836 */ /* 0x000fe40000000000 */
[----:B------:R-:W-:-:S04]  /*12e80*/  IMAD.WIDE.U32 R18, R3, UR41, R18 ;  /* 0x0000002903127c25 */ /* 0x000fc8000f8e0012 */
[----:B------:R-:W-:Y:S01]  /*12e90*/  VIADD R0, R0, 0x80 ;  /* 0x0000008000007836 */ /* 0x000fe20000000000 */
[----:B------:R-:W-:Y:S01]  /*12ea0*/  UIMAD UR4, UR6, UR4, URZ ;  /* 0x00000004060472a4 */ /* 0x000fe2000f8e023f */
[----:B------:R-:W-:Y:S02]  /*12eb0*/  VIADD R10, R10, 0xffffff80 ;  /* 0xffffff800a0a7836 */ /* 0x000fe40000000000 */
[----:B------:R-:W-:Y:S01]  /*12ec0*/  ULDC.64 UR6, c[0x0][0x318] ;  /* 0x0000c60000067ab9 */ /* 0x000fe20000000a00 */
[----:B------:R-:W-:Y:S01]  /*12ed0*/  UIMAD UR4, UR41, UR5, UR4 ;  /* 0x00000005290472a4 */ /* 0x000fe2000f8e0204 */
[----:B------:R-:W-:Y:S01]  /*12ee0*/  LEA R17, P0, R18, UR6, 0x1 ;  /* 0x0000000612117c11 */ /* 0x000fe2000f8008ff */
[----:B------:R-:W-:Y:S02]  /*12ef0*/  IMAD.MOV.U32 R20, RZ, RZ, R21 ;  /* 0x000000ffff147224 */ /* 0x000fe400078e0015 */
[----:B------:R-:W-:Y:S02]  /*12f00*/  IMAD.MOV.U32 R22, RZ, RZ, R24 ;  /* 0x000000ffff167224 */ /* 0x000fe400078e0018 */
[----:B------:R-:W-:-:S05]  /*12f10*/  VIADD R3, R19, UR4 ;  /* 0x0000000413037c36 */ /* 0x000fca0008000000 */
[----:B------:R-:W-:Y:S02]  /*12f20*/  LEA.HI.X R18, R18, UR7, R3, 0x1, P0 ;  /* 0x0000000712127c11 */ /* 0x000fe400080f0c03 */
[----:B------:R-:W-:-:S13]  /*12f30*/  ISETP.GT.AND P0, PT, R26, UR51, PT ;  /* 0x000000331a007c0c */ /* 0x000fda000bf04270 */
[----:B0-----:R-:W-:Y:S05]  /*12f40*/  @P0 BRA `(.L_x_967) ;  /* 0xfffffff000b40947 */ /* 0x001fea000383ffff */
[----:B------:R-:W-:Y:S05]  /*12f50*/  BSYNC B0 ;  /* 0x0000000000007941 */ /* 0x000fea0003800000 */
.L_x_954:
[----:B------:R-:W-:-:S13]  /*12f60*/  LOP3.LUT P0, RZ, R16, 0x8, RZ, 0xc0, !PT ;  /* 0x0000000810ff7812 */ /* 0x000fda000780c0ff */
[----:B------:R-:W-:Y:S05]  /*12f70*/  @!P0 BRA `(.L_x_968) ;  /* 0x0000000000048947 */ /* 0x000fea0003800000 */
[----:B------:R-:W-:Y:S01]  /*12f80*/  BPT.TRAP 0x1 ;  /* 0x000000040000795c */ /* 0x000fe20000300000 */
.L_x_968:
[C---:B0-----:R-:W-:Y:S01]  /*12f90*/  LEA R0, R21.reuse, UR47, 0x3 ;  /* 0x0000002f15007c11 */ /* 0x041fe2000f8e18ff */
[----:B------:R-:W0:Y:S01]  /*12fa0*/  S2R R2, SR_TID.X ;  /* 0x0000000000027919 */ /* 0x000e220000002100 */
[----:B------:R-:W-:Y:S01]  /*12fb0*/  SHF.L.U32 R3, R24, 0x1f, RZ ;  /* 0x0000001f18037819 */ /* 0x000fe200000006ff */
[----:B------:R-:W-:Y:S01]  /*12fc0*/  IMAD.MOV.U32 R5, RZ, RZ, -0x80 ;  /* 0xffffff80ff057424 */ /* 0x000fe200078e00ff */
[----:B------:R-:W-:Y:S01]  /*12fd0*/  BSSY B0, `(.L_x_969) ;  /* 0x0000008000007945 */ /* 0x000fe20003800000 */
[----:B------:R-:W-:Y:S01]  /*12fe0*/  IMAD R4, R21, 0x3000, R28 ;  /* 0x0000300015047824 */ /* 0x000fe200078e021c */
[----:B------:R-:W1:Y:S01]  /*12ff0*/  SYNCS.PHASECHK.TRANS64.TRYWAIT P0, [R0+URZ+0x2d860], R3 ;  /* 0x02d86003000075a7 */ /* 0x000e62000800017f */
[----:B------:R-:W-:Y:S01]  /*13000*/  IMAD R5, R26, R5, UR49 ;  /* 0x000000311a057e24 */ /* 0x000fe2000f8e0205 */
[----:B0-----:R-:W-:-:S04]  /*13010*/  LOP3.LUT R2, R2, 0x7f, RZ, 0xc0, !PT ;  /* 0x0000007f02027812 */ /* 0x001fc800078ec0ff */
[----:B------:R-:W-:-:S05]  /*13020*/  SHF.R.U32.HI R2, RZ, 0x2, R2 ;  /* 0x00000002ff027819 */ /* 0x000fca0000011602 */
[----:B------:R-:W-:Y:S01]  /*13030*/  IMAD.IADD R5, R5, 0x1, -R2 ;  /* 0x0000000105057824 */ /* 0x000fe200078e0a02 */
[----:B-1----:R-:W-:Y:S06]  /*13040*/  @!P0 BRA `(.L_x_970) ;  /* 0x00000024005c8947 */ /* 0x002fec0003800000 */
.L_x_1034:
[----:B------:R-:W-:Y:S05]  /*13050*/  BSYNC B0 ;  /* 0x0000000000007941 */ /* 0x000fea0003800000 */
.L_x_969:
[----:B------:R-:W1:Y:S01]  /*13060*/  S2R R10, SR_TID.X ;  /* 0x00000000000a7919 */ /* 0x000e620000002100 */
[----:B------:R-:W-:Y:S01]  /*13070*/  UMOV UR4, 0xffffffff ;  /* 0xffffffff00047882 */ /* 0x000fe20000000000 */
[----:B-1----:R-:W-:-:S05]  /*13080*/  IMAD.SHL.U32 R9, R10, 0x8, RZ ;  /* 0x000000080a097824 */ /* 0x002fca00078e00ff */
[----:B------:R-:W-:Y:S01]  /*13090*/  LOP3.LUT R9, R9, 0x18, RZ, 0xc0, !PT ;  /* 0x0000001809097812 */ /* 0x000fe200078ec0ff */
[----:B------:R-:W-:Y:S06]  /*130a0*/  BRA.DIV UR4, `(.L_x_971) ;  /* 0x0000002604587947 */ /* 0x000fec000b800000 */
[----:B------:R-:W-:Y:S01]  /*130b0*/  IMAD.SHL.U32 R7, R10, 0x8, RZ ;  /* 0x000000080a077824 */ /* 0x000fe200078e00ff */
[----:B0-----:R-:W-:Y:S01]  /*130c0*/  SHFL.IDX PT, R3, R18, RZ, 0x1c1f ;  /* 0x001c1fff12037589 */ /* 0x001fe200000e0000 */
[----:B------:R-:W-:Y:S01]  /*130d0*/  ULDC UR4, c[0x0][0x2f4] ;  /* 0x0000bd0000047ab9 */ /* 0x000fe20000000800 */
[----:B------:R-:W-:Y:S02]  /*130e0*/  LEA R4, R4, UR47, 0x1 ;  /* 0x0000002f04047c11 */ /* 0x000fe4000f8e08ff */
[----:B------:R-:W0:Y:S01]  /*130f0*/  SHFL.IDX PT, R2, R17, RZ, 0x1c1f ;  /* 0x001c1fff11027589 */ /* 0x000e2200000e0000 */
[----:B------:R-:W-:Y:S02]  /*13100*/  LOP3.LUT R7, R7, 0x18, RZ, 0xc0, !PT ;  /* 0x0000001807077812 */ /* 0x000fe400078ec0ff */
[----:B------:R-:W-:Y:S01]  /*13110*/  ISETP.GE.AND P2, PT, R9, UR4, PT ;  /* 0x0000000409007c0c */ /* 0x000fe2000bf46270 */
[----:B------:R-:W-:Y:S01]  /*13120*/  SHFL.IDX PT, R6, R18, 0x1, 0x1c1f ;  /* 0x003c1f0012067f89 */ /* 0x000fe200000e0000 */
[----:B------:R-:W-:-:S02]  /*13130*/  LOP3.LUT R8, R7, 0x20, RZ, 0xfc, !PT ;  /* 0x0000002007087812 */ /* 0x000fc400078efcff */
[----:B------:R-:W-:Y:S01]  /*13140*/  LOP3.LUT R7, R7, 0x40, RZ, 0xfc, !PT ;  /* 0x0000004007077812 */ /* 0x000fe200078efcff */
[----:B------:R-:W1:Y:S01]  /*13150*/  SHFL.IDX PT, R14, R17, 0x1, 0x1c1f ;  /* 0x003c1f00110e7f89 */ /* 0x000e6200000e0000 */
[----:B------:R-:W-:Y:S02]  /*13160*/  ISETP.GE.AND P1, PT, R8, UR4, PT ;  /* 0x0000000408007c0c */ /* 0x000fe4000bf26270 */
[----:B------:R-:W-:Y:S01]  /*13170*/  ISETP.GE.AND P0, PT, R7, UR4, PT ;  /* 0x0000000407007c0c */ /* 0x000fe2000bf06270 */
[----:B------:R-:W2:Y:S01]  /*13180*/  SHFL.IDX PT, R8, R17, 0x2, 0x1c1f ;  /* 0x005c1f0011087f89 */ /* 0x000ea200000e0000 */
[C---:B------:R-:W-:Y:S02]  /*13190*/  ISETP.LT.OR P3, PT, R5.reuse, 0x1, P2 ;  /* 0x000000010500780c */ /* 0x040fe40001761670 */
[C---:B------:R-:W-:Y:S01]  /*131a0*/  ISETP.LT.OR P4, PT, R5.reuse, 0x1, P1 ;  /* 0x000000010500780c */ /* 0x040fe20000f81670 */
[----:B------:R-:W3:Y:S01]  /*131b0*/  SHFL.IDX PT, R7, R18, 0x2, 0x1c1f ;  /* 0x005c1f0012077f89 */ /* 0x000ee200000e0000 */
[----:B------:R-:W-:-:S03]  /*131c0*/  ISETP.LT.OR P5, PT, R5, 0x1, P0 ;  /* 0x000000010500780c */ /* 0x000fc600007a1670 */
[----:B------:R-:W4:Y:S01]  /*131d0*/  SHFL.IDX PT, R18, R18, 0x3, 0x1c1f ;  /* 0x007c1f0012127f89 */ /* 0x000f2200000e0000 */
[----:B0-----:R-:W-:-:S05]  /*131e0*/  IMAD.WIDE.U32 R2, R9, 0x2, R2 ;  /* 0x0000000209027825 */ /* 0x001fca00078e0002 */
[----:B------:R-:W-:Y:S01]  /*131f0*/  LDGSTS.E.BYPASS.LTC128B.128 [R4+0x400], desc[UR36][R2.64], !P3 ;  /* 0x0040000002047fae */ /* 0x000fe2000d901d64 */
[----:B------:R-:W-:-:S03]  /*13200*/  ISETP.LT.OR P3, PT, R5, 0x21, P2 ;  /* 0x000000210500780c */ /* 0x000fc60001761670 */
[----:B------:R-:W-:Y:S01]  /*13210*/  LDGSTS.E.BYPASS.LTC128B.128 [R4+0x2400], desc[UR36][R2.64+0x40], !P4 ;  /* 0x0240004002047fae */ /* 0x000fe2000e101d64 */
[----:B------:R-:W-:-:S03]  /*13220*/  ISETP.LT.OR P4, PT, R5, 0x21, P1 ;  /* 0x000000210500780c */ /* 0x000fc60000f81670 */
[----:B------:R1:W-:Y:S01]  /*13230*/  LDGSTS.E.BYPASS.LTC128B.128 [R4+0x4400], desc[UR36][R2.64+0x80], !P5 ;  /* 0x0440008002047fae */ /* 0x0003e2000e901d64 */
[----:B------:R-:W-:Y:S01]  /*13240*/  ISETP.LT.OR P5, PT, R5, 0x21, P0 ;  /* 0x000000210500780c */ /* 0x000fe200007a1670 */
[----:B-1----:R-:W-:Y:S02]  /*13250*/  IMAD.MOV.U32 R2, RZ, RZ, R14 ;  /* 0x000000ffff027224 */ /* 0x002fe400078e000e */
[----:B------:R-:W-:Y:S01]  /*13260*/  IMAD.MOV.U32 R3, RZ, RZ, R6 ;  /* 0x000000ffff037224 */ /* 0x000fe200078e0006 */
[----:B------:R0:W1:Y:S01]  /*13270*/  SHFL.IDX PT, R14, R17, 0x3, 0x1c1f ;  /* 0x007c1f00110e7f89 */ /* 0x00006200000e0000 */
[----:B------:R-:W-:Y:S02]  /*13280*/  IMAD.MOV.U32 R6, RZ, RZ, RZ ;  /* 0x000000ffff067224 */ /* 0x000fe400078e00ff */
[----:B------:R-:W-:-:S05]  /*13290*/  IMAD.WIDE.U32 R2, R9, 0x2, R2 ;  /* 0x0000000209027825 */ /* 0x000fca00078e0002 */
[----:B------:R-:W-:Y:S01]  /*132a0*/  LDGSTS.E.BYPASS.LTC128B.128 [R4+0xc00], desc[UR36][R2.64], !P3 ;  /* 0x00c0000002047fae */ /* 0x000fe2000d901d64 */
[----:B------:R-:W-:-:S03]  /*132b0*/  ISETP.LT.OR P3, PT, R5, 0x41, P2 ;  /* 0x000000410500780c */ /* 0x000fc60001761670 */
[----:B------:R-:W-:Y:S01]  /*132c0*/  LDGSTS.E.BYPASS.LTC128B.128 [R4+0x2c00], desc[UR36][R2.64+0x40], !P4 ;  /* 0x02c0004002047fae */ /* 0x000fe2000e101d64 */
[----:B------:R-:W-:-:S03]  /*132d0*/  ISETP.LT.OR P4, PT, R5, 0x41, P1 ;  /* 0x000000410500780c */ /* 0x000fc60000f81670 */
[----:B------:R2:W-:Y:S01]  /*132e0*/  LDGSTS.E.BYPASS.LTC128B.128 [R4+0x4c00], desc[UR36][R2.64+0x80], !P5 ;  /* 0x04c0008002047fae */ /* 0x0005e2000e901d64 */
[----:B------:R-:W-:Y:S01]  /*132f0*/  ISETP.LT.OR P5, PT, R5, 0x41, P0 ;  /* 0x000000410500780c */ /* 0x000fe200007a1670 */
[----:B--2---:R-:W-:Y:S02]  /*13300*/  IMAD.MOV.U32 R2, RZ, RZ, R8 ;  /* 0x000000ffff027224 */ /* 0x004fe400078e0008 */
[----:B---3--:R-:W-:Y:S02]  /*13310*/  IMAD.MOV.U32 R3, RZ, RZ, R7 ;  /* 0x000000ffff037224 */ /* 0x008fe400078e0007 */
[----:B------:R-:W-:-:S05]  /*13320*/  IMAD.WIDE.U32 R2, R9, 0x2, R2 ;  /* 0x0000000209027825 */ /* 0x000fca00078e0002 */
[----:B------:R0:W-:Y:S04]  /*13330*/  LDGSTS.E.BYPASS.LTC128B.128 [R4+0x1400], desc[UR36][R2.64], !P3 ;  /* 0x0140000002047fae */ /* 0x0001e8000d901d64 */
[----:B------:R0:W-:Y:S04]  /*13340*/  LDGSTS.E.BYPASS.LTC128B.128 [R4+0x3400], desc[UR36][R2.64+0x40], !P4 ;  /* 0x0340004002047fae */ /* 0x0001e8000e101d64 */
[----:B-1--4-:R0:W-:Y:S02]  /*13350*/  LDGSTS.E.BYPASS.LTC128B.128 [R4+0x5400], desc[UR36][R2.64+0x80], !P5 ;  /* 0x0540008002047fae */ /* 0x0121e4000e901d64 */
.L_x_1044:
[C---:B------:R-:W-:Y:S01]  /*13360*/  ISETP.LT.OR P2, PT, R5.reuse, 0x61, P2 ;  /* 0x000000610500780c */ /* 0x040fe20001741670 */
[----:B0-----:R-:W-:Y:S01]  /*13370*/  IMAD.MOV.U32 R2, RZ, RZ, R14 ;  /* 0x000000ffff027224 */ /* 0x001fe200078e000e */
        /* <DEDUP_REMOVED lines=12> */
.L_x_972:
        /* <DEDUP_REMOVED lines=10> */
.L_x_973:
[----:B0-----:R-:W-:Y:S01]  /*134e0*/  VIADD R2, R21, 0x1 ;  /* 0x0000000115027836 */ /* 0x001fe20000000000 */
[----:B------:R0:W-:Y:S04]  /*134f0*/  SYNCS.ARRIVE.TRANS64.A1T0 RZ, [R0+URZ+0x2d850], RZ ;  /* 0x02d850ff00ff79a7 */ /* 0x0001e8000810003f */
[----:B------:R-:W-:-:S04]  /*13500*/  ISETP.NE.AND P0, PT, R2, 0x2, PT ;  /* 0x000000020200780c */ /* 0x000fc80003f05270 */
[----:B------:R-:W-:Y:S02]  /*13510*/  SEL R3, RZ, 0x1, P0 ;  /* 0x00000001ff037807 */ /* 0x000fe40000000000 */
[----:B------:R-:W-:Y:S02]  /*13520*/  SEL R2, R2, RZ, P0 ;  /* 0x000000ff02027207 */ /* 0x000fe40000000000 */
[----:B0-----:R-:W-:-:S07]  /*13530*/  LOP3.LUT R0, R24, R3, RZ, 0x3c, !PT ;  /* 0x0000000318007212 */ /* 0x001fce00078e3cff */
.L_x_933:
[----:B------:R-:W0:Y:S01]  /*13540*/  S2R R4, SR_CgaCtaId ;  /* 0x0000000000047919 */ /* 0x000e220000008800 */
[----:B------:R-:W-:Y:S02]  /*13550*/  MOV R3, 0x400 ;  /* 0x0000040000037802 */ /* 0x000fe40000000f00 */
[----:B------:R-:W-:Y:S02]  /*13560*/  SHF.L.U32 R6, R6, 0x1f, RZ ;  /* 0x0000001f06067819 */ /* 0x000fe400000006ff */
[----:B0-----:R-:W-:-:S04]  /*13570*/  LEA R7, R4, R3, 0x18 ;  /* 0x0000000304077211 */ /* 0x001fc800078ec0ff */
[----:B------:R-:W0:Y:S02]  /*13580*/  SYNCS.PHASECHK.TRANS64.TRYWAIT P0, [R7+URZ+0x2d820], R6 ;  /* 0x02d82006070075a7 */ /* 0x000e24000800017f */
[----:B0-----:R-:W-:Y:S05]  /*13590*/  @!P0 BRA `(.L_x_974) ;  /* 0x0000002400988947 */ /* 0x001fea0003800000 */
.L_x_1045:
[----:B------:R-:W-:-:S03]  /*135a0*/  UMOV UR4, 0xffffffff ;  /* 0xffffffff00047882 */ /* 0x000fc60000000000 */
[----:B------:R-:W-:Y:S05]  /*135b0*/  BRA.DIV UR4, `(.L_x_975) ;  /* 0x0000002604a47947 */ /* 0x000fea000b800000 */
[----:B------:R-:W1:Y:S02]  /*135c0*/  S2R R3, SR_TID.X ;  /* 0x0000000000037919 */ /* 0x000e640000002100 */
[----:B-1----:R-:W-:-:S04]  /*135d0*/  SHF.R.U32.HI R3, RZ, 0x5, R3 ;  /* 0x00000005ff037819 */ /* 0x002fc80000011603 */
[----:B------:R-:W-:-:S05]  /*135e0*/  LOP3.LUT R3, R3, 0x3, RZ, 0xc0, !PT ;  /* 0x0000000303037812 */ /* 0x000fca00078ec0ff */
[----:B------:R1:W2:Y:S02]  /*135f0*/  SHFL.IDX PT, R14, R3, RZ, 0x1f ;  /* 0x00001fff030e7589 */ /* 0x0002a400000e0000 */
.L_x_1048:
[----:B--2---:R-:W-:-:S13]  /*13600*/  ISETP.NE.AND P0, PT, R14, RZ, PT ;  /* 0x000000ff0e00720c */ /* 0x004fda0003f05270 */
[----:B------:R-:W-:Y:S05]  /*13610*/  @P0 BRA `(.L_x_841) ;  /* 0x0000000000900947 */ /* 0x000fea0003800000 */
[----:B------:R-:W-:-:S03]  /*13620*/  UMOV UR4, 0xffffffff ;  /* 0xffffffff00047882 */ /* 0x000fc60000000000 */
[----:B------:R-:W-:Y:S05]  /*13630*/  BRA.DIV UR4, `(.L_x_976) ;  /* 0x0000002604b87947 */ /* 0x000fea000b800000 */
[----:B------:R-:W-:-:S13]  /*13640*/  ELECT P6, URZ, PT ;  /* 0x00000000003f782f */ /* 0x000fda00038c0000 */
.L_x_1051:
[----:B------:R-:W-:Y:S05]  /*13650*/  @!P6 BRA `(.L_x_841) ;  /* 0x000000000080e947 */ /* 0x000fea0003800000 */
[----:B-1----:R-:W2:Y:S02]  /*13660*/  LDL R3, [R1+0xc] ;  /* 0x00000c0001037983 */ /* 0x002ea40000100800 */
[----:B--2---:R-:W-:-:S13]  /*13670*/  R2UR UR4, R3 ;  /* 0x00000000030472ca */ /* 0x004fda00000e0000 */
[----:B------:R-:W-:-:S06]  /*13680*/  ULOP3.LUT UR4, UR4, 0x2, URZ, 0xfc, !UPT ;  /* 0x0000000204047892 */ /* 0x000fcc000f8efc3f */
[----:B------:R-:W-:-:S05]  /*13690*/  IMAD.U32 R3, RZ, RZ, UR4 ;  /* 0x00000004ff037e24 */ /* 0x000fca000f8e00ff */
[----:B------:R-:W-:-:S13]  /*136a0*/  ISETP.NE.AND P0, PT, R3, 0x3, PT ;  /* 0x000000030300780c */ /* 0x000fda0003f05270 */
[----:B------:R-:W-:Y:S05]  /*136b0*/  @!P0 BRA `(.L_x_977) ;  /* 0x0000000000048947 */ /* 0x000fea0003800000 */
[----:B------:R-:W-:Y:S01]  /*136c0*/  BPT.TRAP 0x1 ;  /* 0x000000040000795c */ /* 0x000fe20000300000 */
.L_x_977:
[----:B------:R-:W-:Y:S01]  /*136d0*/  IMAD R5, R2, 0x8, R7 ;  /* 0x0000000802057824 */ /* 0x000fe200078e0207 */
[----:B------:R-:W-:Y:S01]  /*136e0*/  SHF.L.U32 R4, R0, 0x1f, RZ ;  /* 0x0000001f00047819 */ /* 0x000fe200000006ff */
[----:B------:R-:W-:-:S03]  /*136f0*/  VIADD R2, R2, 0x1 ;  /* 0x0000000102027836 */ /* 0x000fc60000000000 */
[----:B------:R-:W1:Y:S02]  /*13700*/  SYNCS.PHASECHK.TRANS64.TRYWAIT P1, [R5+URZ+0x2d840], R4 ;  /* 0x02d84004050075a7 */ /* 0x000e64000802017f */
[----:B------:R-:W-:-:S04]  /*13710*/  ISETP.NE.AND P2, PT, R2, 0x2, PT ;  /* 0x000000020200780c */ /* 0x000fc80003f45270 */
[----:B------:R-:W-:Y:S01]  /*13720*/  SEL R3, RZ, 0x1, P2 ;  /* 0x00000001ff037807 */ /* 0x000fe20001000000 */
[----:B-1----:R-:W-:Y:S08]  /*13730*/  @!P1 BRA `(.L_x_978) ;  /* 0x0000002400989947 */ /* 0x002ff00003800000 */
.L_x_1052:
[----:B------:R-:W-:Y:S02]  /*13740*/  SEL R2, R2, RZ, P2 ;  /* 0x000000ff02027207 */ /* 0x000fe40001000000 */
[----:B------:R-:W-:Y:S01]  /*13750*/  LOP3.LUT R0, R0, R3, RZ, 0x3c, !PT ;  /* 0x0000000300007212 */ /* 0x000fe200078e3cff */
[----:B------:R-:W-:Y:S06]  /*13760*/  @!P0 BRA `(.L_x_979) ;  /* 0x0000000000048947 */ /* 0x000fec0003800000 */
[----:B------:R-:W-:Y:S01]  /*13770*/  BPT.TRAP 0x1 ;  /* 0x000000040000795c */ /* 0x000fe20000300000 */
.L_x_979:
[----:B------:R-:W-:Y:S01]  /*13780*/  IMAD R3, R2, 0x8, R7 ;  /* 0x0000000802037824 */ /* 0x000fe200078e0207 */
[----:B------:R-:W-:-:S04]  /*13790*/  SHF.L.U32 R0, R0, 0x1f, RZ ;  /* 0x0000001f00007819 */ /* 0x000fc800000006ff */
[----:B------:R-:W2:Y:S02]  /*137a0*/  SYNCS.PHASECHK.TRANS64.TRYWAIT P1, [R3+URZ+0x2d840], R0 ;  /* 0x02d84000030075a7 */ /* 0x000ea4000802017f */
[----:B--2---:R-:W-:Y:S05]  /*137b0*/  @!P1 BRA `(.L_x_980) ;  /* 0x00000024008c9947 */ /* 0x004fea0003800000 */
.L_x_1053:
[----:B------:R-:W-:Y:S05]  /*137c0*/  @!P0 BRA `(.L_x_981) ;  /* 0x0000000000048947 */ /* 0x000fea0003800000 */
[----:B------:R-:W-:Y:S01]  /*137d0*/  BPT.TRAP 0x1 ;  /* 0x000000040000795c */ /* 0x000fe20000300000 */
.L_x_981:
[----:B------:R-:W3:Y:S02]  /*137e0*/  SYNCS.PHASECHK.TRANS64.TRYWAIT P1, [R5+URZ+0x2d860], R4 ;  /* 0x02d86004050075a7 */ /* 0x000ee4000802017f */
[----:B---3--:R-:W-:Y:S05]  /*137f0*/  @!P1 BRA `(.L_x_982) ;  /* 0x0000002400909947 */ /* 0x008fea0003800000 */
.L_x_1054:
[----:B------:R-:W-:Y:S05]  /*13800*/  @!P0 BRA `(.L_x_983) ;  /* 0x0000000000048947 */ /* 0x000fea0003800000 */
[----:B------:R-:W-:Y:S01]  /*13810*/  BPT.TRAP 0x1 ;  /* 0x000000040000795c */ /* 0x000fe20000300000 */
.L_x_983:
[----:B----4-:R4:W0:Y:S02]  /*13820*/  SYNCS.PHASECHK.TRANS64.TRYWAIT P0, [R3+URZ+0x2d860], R0 ;  /* 0x02d86000030075a7 */ /* 0x010824000800017f */
[----:B0-----:R-:W-:Y:S05]  /*13830*/  @!P0 NANOSLEEP.SYNCS 0x989680 ;  /* 0x009896800000895d */ /* 0x001fea0003900000 */
[----:B------:R-:W0:Y:S02]  /*13840*/  @!P0 SYNCS.PHASECHK.TRANS64 P0, [R3+URZ+0x2d860], R0 ;  /* 0x02d86000030085a7 */ /* 0x000e24000800007f */
[----:B0-----:R-:W-:Y:S05]  /*13850*/  @!P0 BRA `(.L_x_983) ;  /* 0xfffffffc00f08947 */ /* 0x001fea000383ffff */
.L_x_841:
[----:B------:R-:W-:Y:S05]  /*13860*/  BSYNC B6 ;  /* 0x0000000000067941 */ /* 0x000fea0003800000 */
.L_x_838:
[----:B------:R-:W-:Y:S05]  /*13870*/  EXIT ;  /* 0x000000000000794d */ /* 0x000fea0003800000 */
.L_x_851:
[----:B0-----:R-:W-:-:S04]  /*13880*/  IMAD.U32 R4, RZ, RZ, UR38 ;  /* 0x00000026ff047e24 */ /* 0x001fc8000f8e00ff */
[----:B------:R0:W1:Y:S03]  /*13890*/  SYNCS.PHASECHK.TRANS64.TRYWAIT P0, [R4+URZ+0x2d800], R5 ;  /* 0x02d80005040075a7 */ /* 0x000066000800017f */
[----:B-1----:R-:W-:Y:S05]  /*138a0*/  @!P0 NANOSLEEP.SYNCS 0x989680 ;  /* 0x009896800000895d */ /* 0x002fea0003900000 */
[----:B------:R-:W1:Y:S02]  /*138b0*/  @!P0 SYNCS.PHASECHK.TRANS64 P0, [R4+URZ+0x2d800], R5 ;  /* 0x02d80005040085a7 */ /* 0x000e64000800007f */
[----:B-1----:R-:W-:Y:S05]  /*138c0*/  @!P0 BRA `(.L_x_851) ;  /* 0xfffffffc00ec8947 */ /* 0x002fea000383ffff */
[----:B------:R-:W-:Y:S05]  /*138d0*/  BRA `(.L_x_984) ;  /* 0xfffffedc00b47947 */ /* 0x000fea000383ffff */
.L_x_855:
[----:B-1----:R-:W-:-:S04]  /*138e0*/  IMAD.U32 R6, RZ, RZ, UR38 ;  /* 0x00000026ff067e24 */ /* 0x002fc8000f8e00ff */
[----:B------:R1:W2:Y:S03]  /*138f0*/  SYNCS.PHASECHK.TRANS64.TRYWAIT P1, [R6+URZ+0x2d830], R5 ;  /* 0x02d83005060075a7 */ /* 0x0002a6000802017f */
[----:B--2---:R-:W-:Y:S05]  /*13900*/  @!P1 NANOSLEEP.SYNCS 0x989680 ;  /* 0x009896800000995d */ /* 0x004fea0003900000 */
[----:B------:R-:W2:Y:S02]  /*13910*/  @!P1 SYNCS.PHASECHK.TRANS64 P1, [R6+URZ+0x2d830], R5 ;  /* 0x02d83005060095a7 */ /* 0x000ea4000802007f */
[----:B--2---:R-:W-:Y:S05]  /*13920*/  @!P1 BRA `(.L_x_855) ;  /* 0xfffffffc00ec9947 */ /* 0x004fea000383ffff */
[----:B------:R-:W-:Y:S05]  /*13930*/  BRA `(.L_x_854) ;  /* 0xfffffedc00ec7947 */ /* 0x000fea000383ffff */
.L_x_872:
[----:B--2---:R-:W-:-:S04]  /*13940*/  IMAD.U32 R15, RZ, RZ, UR4 ;  /* 0x00000004ff0f7e24 */ /* 0x004fc8000f8e00ff */
[----:B------:R2:W3:Y:S03]  /*13950*/  SYNCS.PHASECHK.TRANS64.TRYWAIT P1, [R15+URZ+0x2d830], R0 ;  /* 0x02d830000f0075a7 */ /* 0x0004e6000802017f */
[----:B---3--:R-:W-:Y:S05]  /*13960*/  @!P1 NANOSLEEP.SYNCS 0x989680 ;  /* 0x009896800000995d */ /* 0x008fea0003900000 */
[----:B------:R-:W3:Y:S02]  /*13970*/  @!P1 SYNCS.PHASECHK.TRANS64 P1, [R15+URZ+0x2d830], R0 ;  /* 0x02d830000f0095a7 */ /* 0x000ee4000802007f */
[----:B---3--:R-:W-:Y:S05]  /*13980*/  @!P1 BRA `(.L_x_872) ;  /* 0xfffffffc00ec9947 */ /* 0x008fea000383ffff */
[----:B------:R-:W-:Y:S05]  /*13990*/  BRA `(.L_x_869) ;  /* 0xffffff1400e87947 */ /* 0x000fea000383ffff */
.L_x_876:
[----:B-1----:R-:W-:-:S04]  /*139a0*/  IMAD.U32 R15, RZ, RZ, UR10 ;  /* 0x0000000aff0f7e24 */ /* 0x002fc8000f8e00ff */
[----:B------:R1:W2:Y:S03]  /*139b0*/  SYNCS.PHASECHK.TRANS64.TRYWAIT P1, [R15+URZ+0x2d850], R0 ;  /* 0x02d850000f0075a7 */ /* 0x0002a6000802017f */
[----:B--2---:R-:W-:Y:S05]  /*139c0*/  @!P1 NANOSLEEP.SYNCS 0x989680 ;  /* 0x009896800000995d */ /* 0x004fea0003900000 */
[----:B------:R-:W2:Y:S02]  /*139d0*/  @!P1 SYNCS.PHASECHK.TRANS64 P1, [R15+URZ+0x2d850], R0 ;  /* 0x02d850000f0095a7 */ /* 0x000ea4000802007f */
[----:B--2---:R-:W-:Y:S05]  /*139e0*/  @!P1 BRA `(.L_x_876) ;  /* 0xfffffffc00ec9947 */ /* 0x004fea000383ffff */
[----:B------:R-:W-:Y:S05]  /*139f0*/  BRA `(.L_x_873) ;  /* 0xffffff18009c7947 */ /* 0x000fea000383ffff */
.L_x_895:
[----:B--2---:R-:W-:-:S04]  /*13a00*/  IMAD.U32 R15, RZ, RZ, UR4 ;  /* 0x00000004ff0f7e24 */ /* 0x004fc8000f8e00ff */
[----:B------:R2:W3:Y:S03]  /*13a10*/  SYNCS.PHASECHK.TRANS64.TRYWAIT P1, [R15+URZ+0x2d830], R0 ;  /* 0x02d830000f0075a7 */ /* 0x0004e6000802017f */
[----:B---3--:R-:W-:Y:S05]  /*13a20*/  @!P1 NANOSLEEP.SYNCS 0x989680 ;  /* 0x009896800000995d */ /* 0x008fea0003900000 */
[----:B------:R-:W3:Y:S02]  /*13a30*/  @!P1 SYNCS.PHASECHK.TRANS64 P1, [R15+URZ+0x2d830], R0 ;  /* 0x02d830000f0095a7 */ /* 0x000ee4000802007f */
[----:B---3--:R-:W-:Y:S05]  /*13a40*/  @!P1 BRA `(.L_x_895) ;  /* 0xfffffffc00ec9947 */ /* 0x008fea000383ffff */
[----:B------:R-:W-:Y:S05]  /*13a50*/  BRA `(.L_x_892) ;  /* 0xffffff4c00107947 */ /* 0x000fea000383ffff */
.L_x_899:
[----:B-1----:R-:W-:-:S04]  /*13a60*/  IMAD.U32 R15, RZ, RZ, UR14 ;  /* 0x0000000eff0f7e24 */ /* 0x002fc8000f8e00ff */
[----:B------:R1:W2:Y:S03]  /*13a70*/  SYNCS.PHASECHK.TRANS64.TRYWAIT P1, [R15+URZ+0x2d850], R0 ;  /* 0x02d850000f0075a7 */ /* 0x0002a6000802017f */
[----:B--2---:R-:W-:Y:S05]  /*13a80*/  @!P1 NANOSLEEP.SYNCS 0x989680 ;  /* 0x009896800000995d */ /* 0x004fea0003900000 */
[----:B------:R-:W2:Y:S02]  /*13a90*/  @!P1 SYNCS.PHASECHK.TRANS64 P1, [R15+URZ+0x2d850], R0 ;  /* 0x02d850000f0095a7 */ /* 0x000ea4000802007f */
[----:B--2---:R-:W-:Y:S05]  /*13aa0*/  @!P1 BRA `(.L_x_899) ;  /* 0xfffffffc00ec9947 */ /* 0x004fea000383ffff */
[----:B------:R-:W-:Y:S05]  /*13ab0*/  BRA `(.L_x_896) ;  /* 0xffffff4c00d07947 */ /* 0x000fea000383ffff */
.L_x_907:
[----:B--2---:R-:W-:-:S04]  /*13ac0*/  IMAD.U32 R13, RZ, RZ, UR10 ;  /* 0x0000000aff0d7e24 */ /* 0x004fc8000f8e00ff */
[----:B------:R2:W3:Y:S03]  /*13ad0*/  SYNCS.PHASECHK.TRANS64.TRYWAIT P1, [R13+URZ+0x2d830], R0 ;  /* 0x02d830000d0075a7 */ /* 0x0004e6000802017f */
[----:B---3--:R-:W-:Y:S05]  /*13ae0*/  @!P1 NANOSLEEP.SYNCS 0x989680 ;  /* 0x009896800000995d */ /* 0x008fea0003900000 */
[----:B------:R-:W3:Y:S02]  /*13af0*/  @!P1 SYNCS.PHASECHK.TRANS64 P1, [R13+URZ+0x2d830], R0 ;  /* 0x02d830000d0095a7 */ /* 0x000ee4000802007f */
[----:B---3--:R-:W-:Y:S05]  /*13b00*/  @!P1 BRA `(.L_x_907) ;  /* 0xfffffffc00ec9947 */ /* 0x008fea000383ffff */
[----:B------:R-:W-:Y:S05]  /*13b10*/  BRA `(.L_x_904) ;  /* 0xffffff6c00a07947 */ /* 0x000fea000383ffff */
.L_x_911:
[----:B-1----:R-:W-:-:S04]  /*13b20*/  IMAD.U32 R13, RZ, RZ, UR10 ;  /* 0x0000000aff0d7e24 */ /* 0x002fc8000f8e00ff */
[----:B------:R1:W2:Y:S03]  /*13b30*/  SYNCS.PHASECHK.TRANS64.TRYWAIT P1, [R13+URZ+0x2d850], R0 ;  /* 0x02d850000d0075a7 */ /* 0x0002a6000802017f */
[----:B--2---:R-:W-:Y:S05]  /*13b40*/  @!P1 NANOSLEEP.SYNCS 0x989680 ;  /* 0x009896800000995d */ /* 0x004fea0003900000 */
[----:B------:R-:W2:Y:S02]  /*13b50*/  @!P1 SYNCS.PHASECHK.TRANS64 P1, [R13+URZ+0x2d850], R0 ;  /* 0x02d850000d0095a7 */ /* 0x000ea4000802007f */
[----:B--2---:R-:W-:Y:S05]  /*13b60*/  @!P1 BRA `(.L_x_911) ;  /* 0xfffffffc00ec9947 */ /* 0x004fea000383ffff */
[----:B------:R-:W-:Y:S05]  /*13b70*/  BRA `(.L_x_908) ;  /* 0xffffff7000407947 */ /* 0x000fea000383ffff */
.L_x_926:
[----:B-1----:R-:W-:-:S04]  /*13b80*/  IMAD.U32 R5, RZ, RZ, UR6 ;  /* 0x00000006ff057e24 */ /* 0x002fc8000f8e00ff */
[----:B------:R1:W2:Y:S03]  /*13b90*/  SYNCS.PHASECHK.TRANS64.TRYWAIT P1, [R5+URZ+0x2d850], R2 ;  /* 0x02d85002050075a7 */ /* 0x0002a6000802017f */
[----:B--2---:R-:W-:Y:S05]  /*13ba0*/  @!P1 NANOSLEEP.SYNCS 0x989680 ;  /* 0x009896800000995d */ /* 0x004fea0003900000 */
[----:B------:R-:W2:Y:S02]  /*13bb0*/  @!P1 SYNCS.PHASECHK.TRANS64 P1, [R5+URZ+0x2d850], R2 ;  /* 0x02d85002050095a7 */ /* 0x000ea4000802007f */
[----:B--2---:R-:W-:Y:S05]  /*13bc0*/  @!P1 BRA `(.L_x_926) ;  /* 0xfffffffc00ec9947 */ /* 0x004fea000383ffff */
[----:B------:R-:W-:Y:S05]  /*13bd0*/  BRA `(.L_x_925) ;  /* 0xffffff9c00b47947 */ /* 0x000fea000383ffff */
.L_x_944:
[----:B------:R-:W-:Y:S02]  /*13be0*/  IMAD.MOV.U32 R13, RZ, RZ, R18 ;  /* 0x000000ffff0d7224 */ /* 0x000fe400078e0012 */
[----:B------:R-:W-:Y:S02]  /*13bf0*/  IMAD.MOV.U32 R12, RZ, RZ, RZ ;  /* 0x000000ffff0c7224 */ /* 0x000fe400078e00ff */
[----:B------:R-:W-:Y:S02]  /*13c00*/  IMAD.MOV.U32 R11, RZ, RZ, 0x1f ;  /* 0x0000001fff0b7424 */ /* 0x000fe400078e00ff */
[----:B------:R-:W-:-:S07]  /*13c10*/  IMAD.MOV.U32 R15, RZ, RZ, -0x1 ;  /* 0xffffffffff0f7424 */ /* 0x000fce00078e00ff */
[----:B-----5:R-:W-:Y:S05]  /*13c20*/  WARPSYNC.COLLECTIVE R15, `(.L_x_985) ;  /* 0x000000000f087348 */ /* 0x020fea0003c00000 */
[----:B------:R0:W1:Y:S02]  /*13c30*/  SHFL.IDX P6, R14, R13, R12, R11 ;  /* 0x0000000c0d0e7389 */ /* 0x00006400000c000b */
[----:B01---5:R-:W-:Y:S01]  /*13c40*/  ENDCOLLECTIVE ;  /* 0x000000000000791b */ /* 0x023fe20003800000 */
.L_x_985:
[----:B------:R-:W-:Y:S05]  /*13c50*/  BRA `(.L_x_986) ;  /* 0xffffffcc00dc7947 */ /* 0x000fea000383ffff */
.L_x_946:
[----:B0-----:R-:W-:-:S04]  /*13c60*/  IMAD.U32 R3, RZ, RZ, UR47 ;  /* 0x0000002fff037e24 */ /* 0x001fc8000f8e00ff */
[----:B------:R0:W1:Y:S03]  /*13c70*/  SYNCS.PHASECHK.TRANS64.TRYWAIT P0, [R3+URZ+0x2d840], R10 ;  /* 0x02d8400a030075a7 */ /* 0x000066000800017f */
[----:B-1----:R-:W-:Y:S05]  /*13c80*/  @!P0 NANOSLEEP.SYNCS 0x989680 ;  /* 0x009896800000895d */ /* 0x002fea0003900000 */
[----:B------:R-:W1:Y:S02]  /*13c90*/  @!P0 SYNCS.PHASECHK.TRANS64 P0, [R3+URZ+0x2d840], R10 ;  /* 0x02d8400a030085a7 */ /* 0x000e64000800007f */
[----:B-1----:R-:W-:Y:S05]  /*13ca0*/  @!P0 BRA `(.L_x_946) ;  /* 0xfffffffc00ec8947 */ /* 0x002fea000383ffff */
[----:B------:R-:W-:Y:S05]  /*13cb0*/  BRA `(.L_x_987) ;  /* 0xffffffd000647947 */ /* 0x000fea000383ffff */
.L_x_947:
        /* <DEDUP_REMOVED lines=8> */
.L_x_989:
[----:B------:R-:W-:Y:S05]  /*13d40*/  BSYNC B0 ;  /* 0x0000000000007941 */ /* 0x000fea0003800000 */
.L_x_988:
[----:B------:R-:W-:Y:S01]  /*13d50*/  IMAD.MOV.U32 R13, RZ, RZ, R0 ;  /* 0x000000ffff0d7224 */ /* 0x000fe200078e0000 */
[----:B------:R-:W0:Y:S01]  /*13d60*/  S2R R21, SR_TID.X ;  /* 0x0000000000157919 */ /* 0x000e220000002100 */
[----:B------:R-:W-:Y:S02]  /*13d70*/  IMAD.MOV.U32 R12, RZ, RZ, RZ ;  /* 0x000000ffff0c7224 */ /* 0x000fe400078e00ff */
[----:B------:R-:W-:Y:S02]  /*13d80*/  IMAD.MOV.U32 R11, RZ, RZ, 0x1c1f ;  /* 0x00001c1fff0b7424 */ /* 0x000fe400078e00ff */
[----:B------:R-:W-:Y:S02]  /*13d90*/  IMAD.MOV.U32 R15, RZ, RZ, -0x1 ;  /* 0xffffffffff0f7424 */ /* 0x000fe400078e00ff */
[----:B------:R-:W-:-:S07]  /*13da0*/  IMAD.MOV.U32 R6, RZ, RZ, R14 ;  /* 0x000000ffff067224 */ /* 0x000fce00078e000e */
[----:B0-----:R-:W-:Y:S05]  /*13db0*/  WARPSYNC.COLLECTIVE R15, `(.L_x_990) ;  /* 0x000000000f087348 */ /* 0x001fea0003c00000 */
[----:B------:R1:W2:Y:S02]  /*13dc0*/  SHFL.IDX P6, R14, R13, R12, R11 ;  /* 0x0000000c0d0e7389 */ /* 0x0002a400000c000b */
[----:B012---:R-:W-:Y:S01]  /*13dd0*/  ENDCOLLECTIVE ;  /* 0x000000000000791b */ /* 0x007fe20003800000 */
.L_x_990:
[----:B------:R-:W-:Y:S02]  /*13de0*/  IMAD.MOV.U32 R7, RZ, RZ, R6 ;  /* 0x000000ffff077224 */ /* 0x000fe400078e0006 */
[----:B------:R-:W-:Y:S02]  /*13df0*/  IMAD.MOV.U32 R13, RZ, RZ, R9 ;  /* 0x000000ffff0d7224 */ /* 0x000fe400078e0009 */
[----:B------:R-:W-:Y:S02]  /*13e00*/  IMAD.MOV.U32 R12, RZ, RZ, 0x1 ;  /* 0x00000001ff0c7424 */ /* 0x000fe400078e00ff */
[----:B------:R-:W-:Y:S01]  /*13e10*/  IMAD.SHL.U32 R27, R21, 0x8, RZ ;  /* 0x00000008151b7824 */ /* 0x000fe200078e00ff */
[----:B------:R-:W-:Y:S01]  /*13e20*/  @P0 LEA R21, R28, UR47, 0x1 ;  /* 0x0000002f1c150c11 */ /* 0x000fe2000f8e08ff */
[----:B------:R-:W-:-:S07]  /*13e30*/  IMAD.MOV.U32 R6, RZ, RZ, R14 ;  /* 0x000000ffff067224 */ /* 0x000fce00078e000e */
[----:B------:R-:W-:Y:S05]  /*13e40*/  WARPSYNC.COLLECTIVE R15, `(.L_x_991) ;  /* 0x000000000f087348 */ /* 0x000fea0003c00000 */
[----:B------:R0:W1:Y:S02]  /*13e50*/  SHFL.IDX P6, R14, R13, R12, R11 ;  /* 0x0000000c0d0e7389 */ /* 0x00006400000c000b */
[----:B01----:R-:W-:Y:S01]  /*13e60*/  ENDCOLLECTIVE ;  /* 0x000000000000791b */ /* 0x003fe20003800000 */
.L_x_991:
[----:B------:R-:W-:-:S05]  /*13e70*/  LOP3.LUT R27, R27, 0x18, RZ, 0xc0, !PT ;  /* 0x000000181b1b7812 */ /* 0x000fca00078ec0ff */
[----:B------:R-:W-:-:S05]  /*13e80*/  @P0 IMAD.WIDE.U32 R6, R27, 0x2, R6 ;  /* 0x000000021b060825 */ /* 0x000fca00078e0006 */
[----:B------:R-:W-:Y:S01]  /*13e90*/  @!PT LDS RZ, [RZ] ;  /* 0x00000000fffff984 */ /* 0x000fe20000000800 */
[----:B------:R-:W-:Y:S01]  /*13ea0*/  @!PT LDS RZ, [RZ] ;  /* 0x00000000fffff984 */ /* 0x000fe20000000800 */
[----:B------:R-:W-:Y:S01]  /*13eb0*/  @!PT LDS RZ, [RZ] ;  /* 0x00000000fffff984 */ /* 0x000fe20000000800 */
[----:B------:R0:W-:Y:S01]  /*13ec0*/  @P0 LDGSTS.E.BYPASS.LTC128B.128 [R21+0x15400], desc[UR36][R6.64], !P4 ;  /* 0x1540000006150fae */ /* 0x0001e2000e101d64 */
[----:B------:R-:W-:-:S03]  /*13ed0*/  IMAD.MOV.U32 R13, RZ, RZ, R0 ;  /* 0x000000ffff0d7224 */ /* 0x000fc600078e0000 */
[----:B------:R0:W-:Y:S04]  /*13ee0*/  @P0 LDGSTS.E.BYPASS.LTC128B.128 [R21+0x17400], desc[UR36][R6.64+0x40], !P3 ;  /* 0x1740004006150fae */ /* 0x0001e8000d901d64 */
[----:B------:R0:W-:Y:S01]  /*13ef0*/  @P0 LDGSTS.E.BYPASS.LTC128B.128 [R21+0x19400], desc[UR36][R6.64+0x80], !P2 ;  /* 0x1940008006150fae */ /* 0x0001e2000d101d64 */
[----:B------:R-:W-:Y:S01]  /*13f00*/  ISETP.GE.AND P0, PT, R8, 0x21, PT ;  /* 0x000000210800780c */ /* 0x000fe20003f06270 */
[----:B------:R-:W-:-:S12]  /*13f10*/  IMAD.MOV.U32 R4, RZ, RZ, R14 ;  /* 0x000000ffff047224 */ /* 0x000fd800078e000e */
[----:B0-----:R-:W-:Y:S05]  /*13f20*/  WARPSYNC.COLLECTIVE R15, `(.L_x_992) ;  /* 0x000000000f087348 */ /* 0x001fea0003c00000 */
[----:B------:R1:W2:Y:S02]  /*13f30*/  SHFL.IDX P6, R14, R13, R12, R11 ;  /* 0x0000000c0d0e7389 */ /* 0x0002a400000c000b */
[----:B012---:R-:W-:Y:S01]  /*13f40*/  ENDCOLLECTIVE ;  /* 0x000000000000791b */ /* 0x007fe20003800000 */
.L_x_992:
[----:B------:R-:W-:Y:S01]  /*13f50*/  @P0 LEA R25, R28, UR47, 0x1 ;  /* 0x0000002f1c190c11 */ /* 0x000fe2000f8e08ff */
[----:B------:R-:W-:Y:S02]  /*13f60*/  IMAD.MOV.U32 R13, RZ, RZ, R9 ;  /* 0x000000ffff0d7224 */ /* 0x000fe400078e0009 */
[----:B------:R-:W-:Y:S02]  /*13f70*/  IMAD.MOV.U32 R12, RZ, RZ, 0x2 ;  /* 0x00000002ff0c7424 */ /* 0x000fe400078e00ff */
[----:B------:R-:W-:-:S07]  /*13f80*/  IMAD.MOV.U32 R5, RZ, RZ, R14 ;  /* 0x000000ffff057224 */ /* 0x000fce00078e000e */
[----:B------:R-:W-:Y:S05]  /*13f90*/  WARPSYNC.COLLECTIVE R15, `(.L_x_993) ;  /* 0x000000000f087348 */ /* 0x000fea0003c00000 */
[----:B------:R0:W1:Y:S02]  /*13fa0*/  SHFL.IDX P6, R14, R13, R12, R11 ;  /* 0x0000000c0d0e7389 */ /* 0x00006400000c000b */
[----:B01----:R-:W-:Y:S01]  /*13fb0*/  ENDCOLLECTIVE ;  /* 0x000000000000791b */ /* 0x003fe20003800000 */
.L_x_993:
        /* <DEDUP_REMOVED lines=14> */
.L_x_994:
[----:B------:R-:W-:Y:S01]  /*140a0*/  @!PT LDS RZ, [RZ] ;  /* 0x00000000fffff984 */ /* 0x000fe20000000800 */
[----:B------:R-:W-:Y:S01]  /*140b0*/  @!PT LDS RZ, [RZ] ;  /* 0x00000000fffff984 */ /* 0x000fe20000000800 */
[----:B------:R-:W-:Y:S01]  /*140c0*/  @!PT LDS RZ, [RZ] ;  /* 0x00000000fffff984 */ /* 0x000fe20000000800 */
[----:B------:R0:W-:Y:S01]  /*140d0*/  @P0 LDGSTS.E.BYPASS.LTC128B.128 [R25+0x19c00], desc[UR36][R4.64+0x80], !P2 ;  /* 0x19c0008004190fae */ /* 0x0001e2000d101d64 */
[----:B------:R-:W-:Y:S01]  /*140e0*/  ISETP.GE.AND P0, PT, R8, 0x41, PT ;  /* 0x000000410800780c */ /* 0x000fe20003f06270 */
[----:B------:R-:W-:Y:S02]  /*140f0*/  IMAD.MOV.U32 R13, RZ, RZ, R9 ;  /* 0x000000ffff0d7224 */ /* 0x000fe400078e0009 */
[----:B------:R-:W-:Y:S02]  /*14100*/  IMAD.MOV.U32 R12, RZ, RZ, 0x3 ;  /* 0x00000003ff0c7424 */ /* 0x000fe400078e00ff */
[----:B------:R-:W-:-:S08]  /*14110*/  IMAD.MOV.U32 R3, RZ, RZ, R14 ;  /* 0x000000ffff037224 */ /* 0x000fd000078e000e */
[----:B0-----:R-:W-:Y:S05]  /*14120*/  WARPSYNC.COLLECTIVE R15, `(.L_x_995) ;  /* 0x000000000f087348 */ /* 0x001fea0003c00000 */
[----:B------:R1:W2:Y:S02]  /*14130*/  SHFL.IDX P6, R14, R13, R12, R11 ;  /* 0x0000000c0d0e7389 */ /* 0x0002a400000c000b */
[----:B012---:R-:W-:Y:S01]  /*14140*/  ENDCOLLECTIVE ;  /* 0x000000000000791b */ /* 0x007fe20003800000 */
.L_x_995:
[----:B------:R-:W-:-:S04]  /*14150*/  LOP3.LUT R3, R3, R2, RZ, 0x3c, !PT ;  /* 0x0000000203037212 */ /* 0x000fc800078e3cff */
[----:B------:R-:W-:-:S04]  /*14160*/  LOP3.LUT R2, R3, R2, RZ, 0x3c, !PT ;  /* 0x0000000203027212 */ /* 0x000fc800078e3cff */
[----:B------:R-:W-:Y:S01]  /*14170*/  LOP3.LUT R3, R3, R2, RZ, 0x3c, !PT ;  /* 0x0000000203037212 */ /* 0x000fe200078e3cff */
[----:B------:R-:W-:Y:S02]  /*14180*/  IMAD.MOV.U32 R13, RZ, RZ, R0 ;  /* 0x000000ffff0d7224 */ /* 0x000fe400078e0000 */
[----:B------:R-:W-:Y:S01]  /*14190*/  @P0 IMAD.WIDE.U32 R2, R27, 0x2, R2 ;  /* 0x000000021b020825 */ /* 0x000fe200078e0002 */
[----:B------:R-:W-:-:S05]  /*141a0*/  @P0 LEA R27, R28, UR47, 0x1 ;  /* 0x0000002f1c1b0c11 */ /* 0x000fca000f8e08ff */
        /* <DEDUP_REMOVED lines=10> */
.L_x_996:
[----:B------:R-:W-:Y:S05]  /*14250*/  BRA `(.L_x_997) ;  /* 0xffffffd0002c7947 */ /* 0x000fea000383ffff */
.L_x_950:
[----:B------:R-:W-:Y:S02]  /*14260*/  IMAD.MOV.U32 R13, RZ, RZ, R9 ;  /* 0x000000ffff0d7224 */ /* 0x000fe400078e0009 */
[----:B------:R-:W-:Y:S02]  /*14270*/  IMAD.MOV.U32 R12, RZ, RZ, RZ ;  /* 0x000000ffff0c7224 */ /* 0x000fe400078e00ff */
[----:B------:R-:W-:Y:S02]  /*14280*/  IMAD.MOV.U32 R11, RZ, RZ, 0x1c1f ;  /* 0x00001c1fff0b7424 */ /* 0x000fe400078e00ff */
[----:B------:R-:W-:Y:S02]  /*14290*/  IMAD.MOV.U32 R15, RZ, RZ, -0x1 ;  /* 0xffffffffff0f7424 */ /* 0x000fe400078e00ff */
[----:B------:R-:W-:Y:S02]  /*142a0*/  VIADD R6, R21, UR42 ;  /* 0x0000002a15067c36 */ /* 0x000fe40008000000 */
[----:B------:R-:W-:-:S07]  /*142b0*/  IMAD.MOV.U32 R24, RZ, RZ, 0x1 ;  /* 0x00000001ff187424 */ /* 0x000fce00078e00ff */
[----:B------:R-:W-:Y:S05]  /*142c0*/  WARPSYNC.COLLECTIVE R15, `(.L_x_998) ;  /* 0x000000000f087348 */ /* 0x000fea0003c00000 */
[----:B------:R0:W1:Y:S02]  /*142d0*/  SHFL.IDX P6, R14, R13, R12, R11 ;  /* 0x0000000c0d0e7389 */ /* 0x00006400000c000b */
[----:B01----:R-:W-:Y:S01]  /*142e0*/  ENDCOLLECTIVE ;  /* 0x000000000000791b */ /* 0x003fe20003800000 */
.L_x_998:
[----:B------:R-:W-:Y:S02]  /*142f0*/  VIADD R5, R6, 0x20 ;  /* 0x0000002006057836 */ /* 0x000fe40000000000 */
[----:B------:R-:W-:Y:S02]  /*14300*/  IMAD.MOV.U32 R13, RZ, RZ, R7 ;  /* 0x000000ffff0d7224 */ /* 0x000fe400078e0007 */
[----:B------:R-:W-:-:S07]  /*14310*/  IMAD.MOV.U32 R2, RZ, RZ, R14 ;  /* 0x000000ffff027224 */ /* 0x000fce00078e000e */
[----:B------:R-:W-:Y:S05]  /*14320*/  WARPSYNC.COLLECTIVE R15, `(.L_x_999) ;  /* 0x000000000f087348 */ /* 0x000fea0003c00000 */
[----:B------:R0:W1:Y:S02]  /*14330*/  SHFL.IDX P6, R14, R13, R12, R11 ;  /* 0x0000000c0d0e7389 */ /* 0x00006400000c000b */
[----:B01----:R-:W-:Y:S01]  /*14340*/  ENDCOLLECTIVE ;  /* 0x000000000000791b */ /* 0x003fe20003800000 */
.L_x_999:
[----:B------:R-:W-:Y:S01]  /*14350*/  ULDC UR4, c[0x0][0x288] ;  /* 0x0000a20000047ab9 */ /* 0x000fe20000000800 */
[----:B------:R-:W-:Y:S02]  /*14360*/  IMAD.MOV.U32 R3, RZ, RZ, R2 ;  /* 0x000000ffff037224 */ /* 0x000fe400078e0002 */
[----:B------:R-:W-:-:S05]  /*14370*/  IMAD R0, R20, UR4, RZ ;  /* 0x0000000414007c24 */ /* 0x000fca000f8e02ff */
[----:B------:R-:W-:Y:S01]  /*14380*/  ISETP.GE.AND P2, PT, R6, R0, PT ;  /* 0x000000000600720c */ /* 0x000fe20003f46270 */
[----:B------:R-:W-:Y:S02]  /*14390*/  IMAD.MOV.U32 R13, RZ, RZ, R9 ;  /* 0x000000ffff0d7224 */ /* 0x000fe400078e0009 */
[----:B------:R-:W-:-:S10]  /*143a0*/  IMAD.MOV.U32 R12, RZ, RZ, 0x1 ;  /* 0x00000001ff0c7424 */ /* 0x000fd400078e00ff */
[----:B------:R-:W-:Y:S01]  /*143b0*/  @!P2 LEA R21, R28, UR47, 0x1 ;  /* 0x0000002f1c15ac11 */ /* 0x000fe2000f8e08ff */
[----:B------:R-:W-:-:S07]  /*143c0*/  IMAD.MOV.U32 R2, RZ, RZ, R14 ;  /* 0x000000ffff027224 */ /* 0x000fce00078e000e */
[----:B------:R-:W-:Y:S05]  /*143d0*/  WARPSYNC.COLLECTIVE R15, `(.L_x_1000) ;  /* 0x000000000f087348 */ /* 0x000fea0003c00000 */
[----:B------:R0:W1:Y:S02]  /*143e0*/  SHFL.IDX P6, R14, R13, R12, R11 ;  /* 0x0000000c0d0e7389 */ /* 0x00006400000c000b */
[----:B01----:R-:W-:Y:S01]  /*143f0*/  ENDCOLLECTIVE ;  /* 0x000000000000791b */ /* 0x003fe20003800000 */
.L_x_1000:
        /* <DEDUP_REMOVED lines=13> */
.L_x_1001:
[----:B------:R-:W-:Y:S02]  /*144d0*/  VIADD R3, R6, 0x40 ;  /* 0x0000004006037836 */ /* 0x000fe40000000000 */
[----:B------:R-:W-:Y:S01]  /*144e0*/  IMAD.MOV.U32 R5, RZ, RZ, R4 ;  /* 0x000000ffff057224 */ /* 0x000fe200078e0004 */
[----:B------:R-:W-:Y:S01]  /*144f0*/  @!P2 LEA R25, R28, UR47, 0x1 ;  /* 0x0000002f1c19ac11 */ /* 0x000fe2000f8e08ff */
[----:B------:R-:W-:Y:S02]  /*14500*/  IMAD.MOV.U32 R13, RZ, RZ, R9 ;  /* 0x000000ffff0d7224 */ /* 0x000fe400078e0009 */
[----:B------:R-:W-:Y:S02]  /*14510*/  IMAD.MOV.U32 R12, RZ, RZ, 0x2 ;  /* 0x00000002ff0c7424 */ /* 0x000fe400078e00ff */
[----:B------:R-:W-:-:S07]  /*14520*/  IMAD.MOV.U32 R4, RZ, RZ, R14 ;  /* 0x000000ffff047224 */ /* 0x000fce00078e000e */
[----:B------:R-:W-:Y:S05]  /*14530*/  WARPSYNC.COLLECTIVE R15, `(.L_x_1002) ;  /* 0x000000000f087348 */ /* 0x000fea0003c00000 */
[----:B------:R0:W1:Y:S02]  /*14540*/  SHFL.IDX P6, R14, R13, R12, R11 ;  /* 0x0000000c0d0e7389 */ /* 0x00006400000c000b */
[----:B01----:R-:W-:Y:S01]  /*14550*/  ENDCOLLECTIVE ;  /* 0x000000000000791b */ /* 0x003fe20003800000 */
.L_x_1002:
        /* <DEDUP_REMOVED lines=13> */
.L_x_1003:
        /* <DEDUP_REMOVED lines=8> */
.L_x_1004:
        /* <DEDUP_REMOVED lines=12> */
.L_x_1005:
[----:B------:R-:W-:-:S05]  /*14770*/  VIADD R3, R6, 0x60 ;  /* 0x0000006006037836 */ /* 0x000fca0000000000 */
        /* <DEDUP_REMOVED lines=9> */
.L_x_1006:
        /* <DEDUP_REMOVED lines=13> */
.L_x_1007:
[----:B------:R-:W-:Y:S01]  /*148e0*/  @!P2 LEA R7, R28, UR47, 0x1 ;  /* 0x0000002f1c07ac11 */ /* 0x000fe2000f8e08ff */
[----:B------:R-:W-:Y:S02]  /*148f0*/  IMAD.MOV.U32 R13, RZ, RZ, R8 ;  /* 0x000000ffff0d7224 */ /* 0x000fe400078e0008 */
[----:B------:R-:W-:Y:S02]  /*14900*/  IMAD.MOV.U32 R12, RZ, RZ, 0x1 ;  /* 0x00000001ff0c7424 */ /* 0x000fe400078e00ff */
[----:B------:R-:W-:-:S07]  /*14910*/  IMAD.MOV.U32 R2, RZ, RZ, R14 ;  /* 0x000000ffff027224 */ /* 0x000fce00078e000e */
[----:B------:R-:W-:Y:S05]  /*14920*/  WARPSYNC.COLLECTIVE R15, `(.L_x_1008) ;  /* 0x000000000f087348 */ /* 0x000fea0003c00000 */
[----:B------:R0:W1:Y:S02]  /*14930*/  SHFL.IDX P6, R14, R13, R12, R11 ;  /* 0x0000000c0d0e7389 */ /* 0x00006400000c000b */
[----:B01----:R-:W-:Y:S01]  /*14940*/  ENDCOLLECTIVE ;  /* 0x000000000000791b */ /* 0x003fe20003800000 */
.L_x_1008:
        /* <DEDUP_REMOVED lines=12> */
.L_x_1009:
[----:B------:R-:W-:Y:S05]  /*14a10*/  BRA `(.L_x_1010) ;  /* 0xffffffd400147947 */ /* 0x000fea000383ffff */
.L_x_953:
[----:B0-----:R-:W-:-:S04]  /*14a20*/  IMAD.U32 R3, RZ, RZ, UR47 ;  /* 0x0000002fff037e24 */ /* 0x001fc8000f8e00ff */
[----:B------:R0:W1:Y:S03]  /*14a30*/  SYNCS.PHASECHK.TRANS64.TRYWAIT P1, [R3+URZ+0x2d820], R0 ;  /* 0x02d82000030075a7 */ /* 0x000066000802017f */
[----:B-1----:R-:W-:Y:S05]  /*14a40*/  @!P1 NANOSLEEP.SYNCS 0x989680 ;  /* 0x009896800000995d */ /* 0x002fea0003900000 */
[----:B------:R-:W1:Y:S02]  /*14a50*/  @!P1 SYNCS.PHASECHK.TRANS64 P1, [R3+URZ+0x2d820], R0 ;  /* 0x02d82000030095a7 */ /* 0x000e64000802007f */
[----:B-1----:R-:W-:Y:S05]  /*14a60*/  @!P1 BRA `(.L_x_953) ;  /* 0xfffffffc00ec9947 */ /* 0x002fea000383ffff */
[----:B------:R-:W-:Y:S05]  /*14a70*/  BRA `(.L_x_1011) ;  /* 0xffffffd400647947 */ /* 0x000fea000383ffff */
.L_x_957:
[----:B0-----:R0:W1:Y:S02]  /*14a80*/  SYNCS.PHASECHK.TRANS64.TRYWAIT P0, [R7+URZ+0x2d840], R2 ;  /* 0x02d84002070075a7 */ /* 0x001064000800017f */
[----:B-1----:R-:W-:Y:S05]  /*14a90*/  @!P0 NANOSLEEP.SYNCS 0x989680 ;  /* 0x009896800000895d */ /* 0x002fea0003900000 */
[----:B------:R-:W1:Y:S02]  /*14aa0*/  @!P0 SYNCS.PHASECHK.TRANS64 P0, [R7+URZ+0x2d840], R2 ;  /* 0x02d84002070085a7 */ /* 0x000e64000800007f */
[----:B-1----:R-:W-:Y:S05]  /*14ab0*/  @!P0 BRA `(.L_x_957) ;  /* 0xfffffffc00f08947 */ /* 0x002fea000383ffff */
[----:B------:R-:W-:Y:S05]  /*14ac0*/  BRA `(.L_x_1012) ;  /* 0xffffffd8005c7947 */ /* 0x000fea000383ffff */
.L_x_958:
        /* <DEDUP_REMOVED lines=8> */
.L_x_1014:
[----:B------:R-:W-:Y:S05]  /*14b50*/  BSYNC B1 ;  /* 0x0000000000017941 */ /* 0x000fea0003800000 */
.L_x_1013:
[----:B------:R-:W0:Y:S01]  /*14b60*/  S2R R27, SR_TID.X ;  /* 0x00000000001b7919 */ /* 0x000e220000002100 */
[----:B------:R-:W-:Y:S01]  /*14b70*/  IMAD.MOV.U32 R13, RZ, RZ, R8 ;  /* 0x000000ffff0d7224 */ /* 0x000fe200078e0008 */
[----:B------:R-:W-:Y:S01]  /*14b80*/  LOP3.LUT R16, R16, 0xf7ffffff, RZ, 0xc0, !PT ;  /* 0xf7ffffff10107812 */ /* 0x000fe200078ec0ff */
[----:B------:R-:W-:Y:S01]  /*14b90*/  IMAD.MOV.U32 R12, RZ, RZ, RZ ;  /* 0x000000ffff0c7224 */ /* 0x000fe200078e00ff */
[----:B------:R-:W-:Y:S01]  /*14ba0*/  LEA R9, R9, UR47, 0x1 ;  /* 0x0000002f09097c11 */ /* 0x000fe2000f8e08ff */
[----:B------:R-:W-:Y:S01]  /*14bb0*/  IMAD.MOV.U32 R11, RZ, RZ, 0x1c1f ;  /* 0x00001c1fff0b7424 */ /* 0x000fe200078e00ff */
[----:B------:R-:W-:Y:S01]  /*14bc0*/  @P1 LOP3.LUT R16, R16, 0x8000000, RZ, 0xfc, !PT ;  /* 0x0800000010101812 */ /* 0x000fe200078efcff */
[----:B------:R-:W-:Y:S02]  /*14bd0*/  IMAD.MOV.U32 R15, RZ, RZ, -0x1 ;  /* 0xffffffffff0f7424 */ /* 0x000fe400078e00ff */
[----:B------:R-:W-:Y:S01]  /*14be0*/  IMAD.MOV.U32 R3, RZ, RZ, R14 ;  /* 0x000000ffff037224 */ /* 0x000fe200078e000e */
[----:B------:R-:W-:-:S13]  /*14bf0*/  LOP3.LUT P1, RZ, R16, 0x4, RZ, 0xc0, !PT ;  /* 0x0000000410ff7812 */ /* 0x000fda000782c0ff */
[----:B0-----:R-:W-:Y:S05]  /*14c00*/  WARPSYNC.COLLECTIVE R15, `(.L_x_1015) ;  /* 0x000000000f087348 */ /* 0x001fea0003c00000 */
[----:B------:R1:W2:Y:S02]  /*14c10*/  SHFL.IDX P6, R14, R13, R12, R11 ;  /* 0x0000000c0d0e7389 */ /* 0x0002a400000c000b */
[----:B012---:R-:W-:Y:S01]  /*14c20*/  ENDCOLLECTIVE ;  /* 0x000000000000791b */ /* 0x007fe20003800000 */
.L_x_1015:
[----:B------:R-:W-:Y:S02]  /*14c30*/  IMAD.MOV.U32 R13, RZ, RZ, R19 ;  /* 0x000000ffff0d7224 */ /* 0x000fe400078e0013 */
[----:B------:R-:W-:Y:S02]  /*14c40*/  IMAD.MOV.U32 R12, RZ, RZ, 0x1 ;  /* 0x00000001ff0c7424 */ /* 0x000fe400078e00ff */
[----:B------:R-:W-:Y:S02]  /*14c50*/  IMAD.SHL.U32 R27, R27, 0x8, RZ ;  /* 0x000000081b1b7824 */ /* 0x000fe400078e00ff */
[----:B------:R-:W-:-:S03]  /*14c60*/  IMAD.MOV.U32 R2, RZ, RZ, R14 ;  /* 0x000000ffff027224 */ /* 0x000fc600078e000e */
[----:B------:R-:W-:-:S07]  /*14c70*/  LOP3.LUT R27, R27, 0x18, RZ, 0xc0, !PT ;  /* 0x000000181b1b7812 */ /* 0x000fce00078ec0ff */
[----:B------:R-:W-:Y:S05]  /*14c80*/  WARPSYNC.COLLECTIVE R15, `(.L_x_1016) ;  /* 0x000000000f087348 */ /* 0x000fea0003c00000 */
[----:B------:R0:W1:Y:S02]  /*14c90*/  SHFL.IDX P6, R14, R13, R12, R11 ;  /* 0x0000000c0d0e7389 */ /* 0x00006400000c000b */
[----:B01----:R-:W-:Y:S01]  /*14ca0*/  ENDCOLLECTIVE ;  /* 0x000000000000791b */ /* 0x003fe20003800000 */
.L_x_1016:
        /* <DEDUP_REMOVED lines=14> */
.L_x_1017:
[----:B------:R-:W-:Y:S02]  /*14d90*/  IMAD.MOV.U32 R13, RZ, RZ, R19 ;  /* 0x000000ffff0d7224 */ /* 0x000fe400078e0013 */
[----:B------:R-:W-:Y:S02]  /*14da0*/  IMAD.MOV.U32 R12, RZ, RZ, 0x2 ;  /* 0x00000002ff0c7424 */ /* 0x000fe400078e00ff */
[----:B------:R-:W-:-:S07]  /*14db0*/  IMAD.MOV.U32 R2, RZ, RZ, R14 ;  /* 0x000000ffff027224 */ /* 0x000fce00078e000e */
[----:B------:R-:W-:Y:S05]  /*14dc0*/  WARPSYNC.COLLECTIVE R15, `(.L_x_1018) ;  /* 0x000000000f087348 */ /* 0x000fea0003c00000 */
[----:B------:R0:W1:Y:S02]  /*14dd0*/  SHFL.IDX P6, R14, R13, R12, R11 ;  /* 0x0000000c0d0e7389 */ /* 0x00006400000c000b */
[----:B01----:R-:W-:Y:S01]  /*14de0*/  ENDCOLLECTIVE ;  /* 0x000000000000791b */ /* 0x003fe20003800000 */
.L_x_1018:
        /* <DEDUP_REMOVED lines=13> */
.L_x_1019:
[----:B------:R-:W-:Y:S02]  /*14ec0*/  IMAD.MOV.U32 R13, RZ, RZ, R19 ;  /* 0x000000ffff0d7224 */ /* 0x000fe400078e0013 */
[----:B------:R-:W-:Y:S02]  /*14ed0*/  IMAD.MOV.U32 R12, RZ, RZ, 0x3 ;  /* 0x00000003ff0c7424 */ /* 0x000fe400078e00ff */
[----:B------:R-:W-:-:S07]  /*14ee0*/  IMAD.MOV.U32 R2, RZ, RZ, R14 ;  /* 0x000000ffff027224 */ /* 0x000fce00078e000e */
[----:B------:R-:W-:Y:S05]  /*14ef0*/  WARPSYNC.COLLECTIVE R15, `(.L_x_1020) ;  /* 0x000000000f087348 */ /* 0x000fea0003c00000 */
[----:B------:R0:W1:Y:S02]  /*14f00*/  SHFL.IDX P6, R14, R13, R12, R11 ;  /* 0x0000000c0d0e7389 */ /* 0x00006400000c000b */
[----:B01----:R-:W-:Y:S01]  /*14f10*/  ENDCOLLECTIVE ;  /* 0x000000000000791b */ /* 0x003fe20003800000 */
.L_x_1020:
        /* <DEDUP_REMOVED lines=14> */
.L_x_1021:
[----:B------:R-:W-:Y:S01]  /*15000*/  IMAD.MOV.U32 R2, RZ, RZ, R14 ;  /* 0x000000ffff027224 */ /* 0x000fe200078e000e */
[----:B------:R-:W-:Y:S06]  /*15010*/  BRA `(.L_x_1022) ;  /* 0xffffffd400f47947 */ /* 0x000fec000383ffff */
.L_x_963:
[----:B-1----:R1:W2:Y:S02]  /*15020*/  SYNCS.PHASECHK.TRANS64.TRYWAIT P0, [R7+URZ+0x2d860], R2 ;  /* 0x02d86002070075a7 */ /* 0x0022a4000800017f */
[----:B--2---:R-:W-:Y:S05]  /*15030*/  @!P0 NANOSLEEP.SYNCS 0x989680 ;  /* 0x009896800000895d */ /* 0x004fea0003900000 */
[----:B------:R-:W2:Y:S02]  /*15040*/  @!P0 SYNCS.PHASECHK.TRANS64 P0, [R7+URZ+0x2d860], R2 ;  /* 0x02d86002070085a7 */ /* 0x000ea4000800007f */
[----:B--2---:R-:W-:Y:S05]  /*15050*/  @!P0 BRA `(.L_x_963) ;  /* 0xfffffffc00f08947 */ /* 0x004fea000383ffff */
[----:B------:R-:W-:Y:S05]  /*15060*/  BRA `(.L_x_1023) ;  /* 0xffffffd800547947 */ /* 0x000fea000383ffff */
.L_x_964:
        /* <DEDUP_REMOVED lines=8> */
.L_x_1025:
[----:B------:R-:W-:Y:S05]  /*150f0*/  BSYNC B1 ;  /* 0x0000000000017941 */ /* 0x000fea0003800000 */
.L_x_1024:
[----:B------:R-:W-:Y:S01]  /*15100*/  IMAD.MOV.U32 R13, RZ, RZ, R17 ;  /* 0x000000ffff0d7224 */ /* 0x000fe200078e0011 */
[----:B------:R-:W-:Y:S01]  /*15110*/  LEA R8, R8, UR47, 0x1 ;  /* 0x0000002f08087c11 */ /* 0x000fe2000f8e08ff */
[----:B------:R-:W-:Y:S02]  /*15120*/  IMAD.MOV.U32 R12, RZ, RZ, RZ ;  /* 0x000000ffff0c7224 */ /* 0x000fe400078e00ff */
[----:B------:R-:W-:Y:S02]  /*15130*/  IMAD.MOV.U32 R11, RZ, RZ, 0x1c1f ;  /* 0x00001c1fff0b7424 */ /* 0x000fe400078e00ff */
[----:B------:R-:W-:Y:S02]  /*15140*/  IMAD.MOV.U32 R15, RZ, RZ, -0x1 ;  /* 0xffffffffff0f7424 */ /* 0x000fe400078e00ff */
[----:B------:R-:W-:-:S07]  /*15150*/  IMAD.MOV.U32 R3, RZ, RZ, R14 ;  /* 0x000000ffff037224 */ /* 0x000fce00078e000e */
[----:B------:R-:W-:Y:S05]  /*15160*/  WARPSYNC.COLLECTIVE R15, `(.L_x_1026) ;  /* 0x000000000f087348 */ /* 0x000fea0003c00000 */
[----:B------:R0:W1:Y:S02]  /*15170*/  SHFL.IDX P6, R14, R13, R12, R11 ;  /* 0x0000000c0d0e7389 */ /* 0x00006400000c000b */
[----:B01----:R-:W-:Y:S01]  /*15180*/  ENDCOLLECTIVE ;  /* 0x000000000000791b */ /* 0x003fe20003800000 */
.L_x_1026:
[----:B------:R-:W-:Y:S02]  /*15190*/  IMAD.MOV.U32 R13, RZ, RZ, R18 ;  /* 0x000000ffff0d7224 */ /* 0x000fe400078e0012 */
[----:B------:R-:W-:Y:S01]  /*151a0*/  IMAD.MOV.U32 R12, RZ, RZ, 0x1 ;  /* 0x00000001ff0c7424 */ /* 0x000fe200078e00ff */
[----:B------:R-:W-:-:S13]  /*151b0*/  IADD3 R2, P0, R14, R4, RZ ;  /* 0x000000040e027210 */ /* 0x000fda0007f1e0ff */
[----:B------:R-:W-:Y:S05]  /*151c0*/  WARPSYNC.COLLECTIVE R15, `(.L_x_1027) ;  /* 0x000000000f087348 */ /* 0x000fea0003c00000 */
[----:B------:R0:W1:Y:S02]  /*151d0*/  SHFL.IDX P6, R14, R13, R12, R11 ;  /* 0x0000000c0d0e7389 */ /* 0x00006400000c000b */
[----:B01----:R-:W-:Y:S01]  /*151e0*/  ENDCOLLECTIVE ;  /* 0x000000000000791b */ /* 0x003fe20003800000 */
.L_x_1027:
        /* <DEDUP_REMOVED lines=15> */
.L_x_1028:
[----:B------:R-:W-:Y:S02]  /*152e0*/  IMAD.MOV.U32 R13, RZ, RZ, R18 ;  /* 0x000000ffff0d7224 */ /* 0x000fe400078e0012 */
[----:B------:R-:W-:Y:S01]  /*152f0*/  IMAD.MOV.U32 R12, RZ, RZ, 0x2 ;  /* 0x00000002ff0c7424 */ /* 0x000fe200078e00ff */
[----:B------:R-:W-:-:S13]  /*15300*/  IADD3 R2, P0, R14, R4, RZ ;  /* 0x000000040e027210 */ /* 0x000fda0007f1e0ff */
[----:B------:R-:W-:Y:S05]  /*15310*/  WARPSYNC.COLLECTIVE R15, `(.L_x_1029) ;  /* 0x000000000f087348 */ /* 0x000fea0003c00000 */
[----:B------:R0:W1:Y:S02]  /*15320*/  SHFL.IDX P6, R14, R13, R12, R11 ;  /* 0x0000000c0d0e7389 */ /* 0x00006400000c000b */
[----:B01----:R-:W-:Y:S01]  /*15330*/  ENDCOLLECTIVE ;  /* 0x000000000000791b */ /* 0x003fe20003800000 */
.L_x_1029:
        /* <DEDUP_REMOVED lines=15> */
.L_x_1030:
[----:B------:R-:W-:Y:S02]  /*15430*/  IMAD.MOV.U32 R13, RZ, RZ, R18 ;  /* 0x000000ffff0d7224 */ /* 0x000fe400078e0012 */
[----:B------:R-:W-:Y:S01]  /*15440*/  IMAD.MOV.U32 R12, RZ, RZ, 0x3 ;  /* 0x00000003ff0c7424 */ /* 0x000fe200078e00ff */
[----:B------:R-:W-:-:S13]  /*15450*/  IADD3 R2, P0, R14, R4, RZ ;  /* 0x000000040e027210 */ /* 0x000fda0007f1e0ff */
[----:B------:R-:W-:Y:S05]  /*15460*/  WARPSYNC.COLLECTIVE R15, `(.L_x_1031) ;  /* 0x000000000f087348 */ /* 0x000fea0003c00000 */
[----:B------:R0:W1:Y:S02]  /*15470*/  SHFL.IDX P6, R14, R13, R12, R11 ;  /* 0x0000000c0d0e7389 */ /* 0x00006400000c000b */
[----:B01----:R-:W-:Y:S01]  /*15480*/  ENDCOLLECTIVE ;  /* 0x000000000000791b */ /* 0x003fe20003800000 */
.L_x_1031:
        /* <DEDUP_REMOVED lines=12> */
.L_x_1032:
[----:B------:R-:W-:Y:S01]  /*15550*/  @!PT LDS RZ, [RZ] ;  /* 0x00000000fffff984 */ /* 0x000fe20000000800 */
[----:B------:R-:W-:Y:S01]  /*15560*/  @!PT LDS RZ, [RZ] ;  /* 0x00000000fffff984 */ /* 0x000fe20000000800 */
[----:B------:R-:W-:Y:S01]  /*15570*/  @!PT LDS RZ, [RZ] ;  /* 0x00000000fffff984 */ /* 0x000fe20000000800 */
[----:B------:R0:W-:Y:S01]  /*15580*/  LDGSTS.E.BYPASS.LTC128B.128 [R8+0x3400], desc[UR36][R2.64+0x40], !P0 ;  /* 0x0340004002087fae */ /* 0x0001e2000c101d64 */
[----:B------:R-:W-:-:S13]  /*15590*/  ISETP.LT.OR P0, PT, R0, 0x41, P1 ;  /* 0x000000410000780c */ /* 0x000fda0000f01670 */
[----:B------:R0:W-:Y:S01]  /*155a0*/  LDGSTS.E.BYPASS.LTC128B.128 [R8+0x5400], desc[UR36][R2.64+0x80], !P0 ;  /* 0x0540008002087fae */ /* 0x0001e2000c101d64 */
[----:B------:R-:W-:Y:S05]  /*155b0*/  BRA `(.L_x_1033) ;  /* 0xffffffd400947947 */ /* 0x000fea000383ffff */
.L_x_970:
[----:B0-----:R0:W1:Y:S02]  /*155c0*/  SYNCS.PHASECHK.TRANS64.TRYWAIT P0, [R0+URZ+0x2d860], R3 ;  /* 0x02d86003000075a7 */ /* 0x001064000800017f */
[----:B-1----:R-:W-:Y:S05]  /*155d0*/  @!P0 NANOSLEEP.SYNCS 0x989680 ;  /* 0x009896800000895d */ /* 0x002fea0003900000 */
[----:B------:R-:W1:Y:S02]  /*155e0*/  @!P0 SYNCS.PHASECHK.TRANS64 P0, [R0+URZ+0x2d860], R3 ;  /* 0x02d86003000085a7 */ /* 0x000e64000800007f */
[----:B-1----:R-:W-:Y:S05]  /*155f0*/  @!P0 BRA `(.L_x_970) ;  /* 0xfffffffc00f08947 */ /* 0x002fea000383ffff */
[----:B------:R-:W-:Y:S05]  /*15600*/  BRA `(.L_x_1034) ;  /* 0xffffffd800907947 */ /* 0x000fea000383ffff */
.L_x_971:
        /* <DEDUP_REMOVED lines=8> */
.L_x_1036:
[----:B------:R-:W-:Y:S05]  /*15690*/  BSYNC B0 ;  /* 0x0000000000007941 */ /* 0x000fea0003800000 */
.L_x_1035:
[----:B------:R-:W0:Y:S01]  /*156a0*/  S2R R2, SR_TID.X ;  /* 0x0000000000027919 */ /* 0x000e220000002100 */
[----:B------:R-:W-:Y:S01]  /*156b0*/  IMAD.MOV.U32 R13, RZ, RZ, R17 ;  /* 0x000000ffff0d7224 */ /* 0x000fe200078e0011 */
[----:B------:R-:W-:Y:S01]  /*156c0*/  LEA R4, R4, UR47, 0x1 ;  /* 0x0000002f04047c11 */ /* 0x000fe2000f8e08ff */
[----:B------:R-:W-:Y:S02]  /*156d0*/  IMAD.MOV.U32 R12, RZ, RZ, RZ ;  /* 0x000000ffff0c7224 */ /* 0x000fe400078e00ff */
[----:B------:R-:W-:Y:S02]  /*156e0*/  IMAD.MOV.U32 R11, RZ, RZ, 0x1c1f ;  /* 0x00001c1fff0b7424 */ /* 0x000fe400078e00ff */
[----:B------:R-:W-:Y:S02]  /*156f0*/  IMAD.MOV.U32 R15, RZ, RZ, -0x1 ;  /* 0xffffffffff0f7424 */ /* 0x000fe400078e00ff */
[----:B------:R-:W-:-:S07]  /*15700*/  IMAD.MOV.U32 R3, RZ, RZ, R14 ;  /* 0x000000ffff037224 */ /* 0x000fce00078e000e */
[----:B0-----:R-:W-:Y:S05]  /*15710*/  WARPSYNC.COLLECTIVE R15, `(.L_x_1037) ;  /* 0x000000000f087348 */ /* 0x001fea0003c00000 */
[----:B------:R1:W2:Y:S02]  /*15720*/  SHFL.IDX P6, R14, R13, R12, R11 ;  /* 0x0000000c0d0e7389 */ /* 0x0002a400000c000b */
[----:B012---:R-:W-:Y:S01]  /*15730*/  ENDCOLLECTIVE ;  /* 0x000000000000791b */ /* 0x007fe20003800000 */
.L_x_1037:
[----:B------:R-:W-:Y:S02]  /*15740*/  ULDC UR4, c[0x0][0x2f4] ;  /* 0x0000bd0000047ab9 */ /* 0x000fe40000000800 */
[----:B------:R-:W-:-:S04]  /*15750*/  ISETP.GE.AND P2, PT, R9, UR4, PT ;  /* 0x0000000409007c0c */ /* 0x000fc8000bf46270 */
[----:B------:R-:W-:Y:S01]  /*15760*/  ISETP.LT.OR P3, PT, R5, 0x1, P2 ;  /* 0x000000010500780c */ /* 0x000fe20001761670 */
[----:B------:R-:W-:Y:S02]  /*15770*/  IMAD.MOV.U32 R13, RZ, RZ, R18 ;  /* 0x000000ffff0d7224 */ /* 0x000fe400078e0012 */
        /* <DEDUP_REMOVED lines=11> */
.L_x_1038:
        /* <DEDUP_REMOVED lines=17> */
.L_x_1039:
[----:B------:R-:W-:Y:S02]  /*15940*/  IMAD.MOV.U32 R3, RZ, RZ, R6 ;  /* 0x000000ffff037224 */ /* 0x000fe400078e0006 */
[----:B------:R-:W-:Y:S02]  /*15950*/  IMAD.MOV.U32 R6, RZ, RZ, RZ ;  /* 0x000000ffff067224 */ /* 0x000fe400078e00ff */
[----:B------:R-:W-:Y:S02]  /*15960*/  IMAD.MOV.U32 R13, RZ, RZ, R18 ;  /* 0x000000ffff0d7224 */ /* 0x000fe400078e0012 */
[----:B------:R-:W-:Y:S02]  /*15970*/  IMAD.MOV.U32 R12, RZ, RZ, 0x2 ;  /* 0x00000002ff0c7424 */ /* 0x000fe400078e00ff */
[----:B------:R-:W-:-:S07]  /*15980*/  IMAD.MOV.U32 R2, RZ, RZ, R14 ;  /* 0x000000ffff027224 */ /* 0x000fce00078e000e */
[----:B------:R-:W-:Y:S05]  /*15990*/  WARPSYNC.COLLECTIVE R15, `(.L_x_1040) ;  /* 0x000000000f087348 */ /* 0x000fea0003c00000 */
[----:B------:R0:W1:Y:S02]  /*159a0*/  SHFL.IDX P6, R14, R13, R12, R11 ;  /* 0x0000000c0d0e7389 */ /* 0x00006400000c000b */
[----:B01----:R-:W-:Y:S01]  /*159b0*/  ENDCOLLECTIVE ;  /* 0x000000000000791b */ /* 0x003fe20003800000 */
.L_x_1040:
        /* <DEDUP_REMOVED lines=15> */
.L_x_1041:
[----:B------:R-:W-:Y:S02]  /*15ab0*/  IMAD.MOV.U32 R3, RZ, RZ, R7 ;  /* 0x000000ffff037224 */ /* 0x000fe400078e0007 */
[----:B------:R-:W-:Y:S02]  /*15ac0*/  IMAD.MOV.U32 R13, RZ, RZ, R18 ;  /* 0x000000ffff0d7224 */ /* 0x000fe400078e0012 */
[----:B------:R-:W-:Y:S02]  /*15ad0*/  IMAD.MOV.U32 R12, RZ, RZ, 0x3 ;  /* 0x00000003ff0c7424 */ /* 0x000fe400078e00ff */
[----:B------:R-:W-:-:S07]  /*15ae0*/  IMAD.MOV.U32 R8, RZ, RZ, R14 ;  /* 0x000000ffff087224 */ /* 0x000fce00078e000e */
[----:B------:R-:W-:Y:S05]  /*15af0*/  WARPSYNC.COLLECTIVE R15, `(.L_x_1042) ;  /* 0x000000000f087348 */ /* 0x000fea0003c00000 */
[----:B------:R0:W1:Y:S02]  /*15b00*/  SHFL.IDX P6, R14, R13, R12, R11 ;  /* 0x0000000c0d0e7389 */ /* 0x00006400000c000b */
[----:B01----:R-:W-:Y:S01]  /*15b10*/  ENDCOLLECTIVE ;  /* 0x000000000000791b */ /* 0x003fe20003800000 */
.L_x_1042:
        /* <DEDUP_REMOVED lines=13> */
.L_x_1043:
[----:B------:R-:W-:Y:S05]  /*15bf0*/  BRA `(.L_x_1044) ;  /* 0xffffffd400d87947 */ /* 0x000fea000383ffff */
.L_x_974:
[----:B0-----:R0:W1:Y:S02]  /*15c00*/  SYNCS.PHASECHK.TRANS64.TRYWAIT P0, [R7+URZ+0x2d820], R6 ;  /* 0x02d82006070075a7 */ /* 0x001064000800017f */
[----:B-1----:R-:W-:Y:S05]  /*15c10*/  @!P0 NANOSLEEP.SYNCS 0x989680 ;  /* 0x009896800000895d */ /* 0x002fea0003900000 */
[----:B------:R-:W1:Y:S02]  /*15c20*/  @!P0 SYNCS.PHASECHK.TRANS64 P0, [R7+URZ+0x2d820], R6 ;  /* 0x02d82006070085a7 */ /* 0x000e64000800007f */
[----:B-1----:R-:W-:Y:S05]  /*15c30*/  @!P0 BRA `(.L_x_974) ;  /* 0xfffffffc00f08947 */ /* 0x002fea000383ffff */
[----:B------:R-:W-:Y:S05]  /*15c40*/  BRA `(.L_x_1045) ;  /* 0xffffffd800547947 */ /* 0x000fea000383ffff */
.L_x_975:
        /* <DEDUP_REMOVED lines=8> */
[----:B0----5:R-:W-:Y:S05]  /*15cd0*/  WARPSYNC.COLLECTIVE R15, `(.L_x_1047) ;  /* 0x000000000f087348 */ /* 0x021fea0003c00000 */
[----:B------:R1:W2:Y:S02]  /*15ce0*/  SHFL.IDX P6, R14, R13, R12, R11 ;  /* 0x0000000c0d0e7389 */ /* 0x0002a400000c000b */
[----:B012--5:R-:W-:Y:S01]  /*15cf0*/  ENDCOLLECTIVE ;  /* 0x000000000000791b */ /* 0x027fe20003800000 */
.L_x_1047:
[----:B------:R-:W-:Y:S05]  /*15d00*/  BSYNC B0 ;  /* 0x0000000000007941 */ /* 0x000fea0003800000 */
.L_x_1046:
[----:B------:R-:W-:Y:S05]  /*15d10*/  BRA `(.L_x_1048) ;  /* 0xffffffd800387947 */ /* 0x000fea000383ffff */
.L_x_976:
[----:B------:R-:W-:Y:S01]  /*15d20*/  BSSY B0, `(.L_x_1049) ;  /* 0x0000006000007945 */ /* 0x000fe20003800000 */
[----:B------:R-:W-:-:S07]  /*15d30*/  IMAD.MOV.U32 R15, RZ, RZ, -0x1 ;  /* 0xffffffffff0f7424 */ /* 0x000fce00078e00ff */
[----:B01---5:R-:W-:Y:S05]  /*15d40*/  WARPSYNC.COLLECTIVE R15, `(.L_x_1050) ;  /* 0x000000000f0c7348 */ /* 0x023fea0003c00000 */
[----:B------:R-:W-:Y:S02]  /*15d50*/  ELECT P6, UR62, PT ;  /* 0x00000000003e782f */ /* 0x000fe400038c0000 */
[----:B------:R-:W-:Y:S01]  /*15d60*/  MOV R14, UR62 ;  /* 0x0000003e000e7c02 */ /* 0x000fe20008000f00 */
[----:B01---5:R-:W-:Y:S10]  /*15d70*/  ENDCOLLECTIVE ;  /* 0x000000000000791b */ /* 0x023ff40003800000 */
.L_x_1050:
[----:B------:R-:W-:Y:S05]  /*15d80*/  BSYNC B0 ;  /* 0x0000000000007941 */ /* 0x000fea0003800000 */
.L_x_1049:
[----:B------:R-:W-:Y:S05]  /*15d90*/  BRA `(.L_x_1051) ;  /* 0xffffffd8002c7947 */ /* 0x000fea000383ffff */
.L_x_978:
[----:B-1----:R1:W2:Y:S02]  /*15da0*/  SYNCS.PHASECHK.TRANS64.TRYWAIT P1, [R5+URZ+0x2d840], R4 ;  /* 0x02d84004050075a7 */ /* 0x0022a4000802017f */
[----:B--2---:R-:W-:Y:S05]  /*15db0*/  @!P1 NANOSLEEP.SYNCS 0x989680 ;  /* 0x009896800000995d */ /* 0x004fea0003900000 */
[----:B------:R-:W2:Y:S02]  /*15dc0*/  @!P1 SYNCS.PHASECHK.TRANS64 P1, [R5+URZ+0x2d840], R4 ;  /* 0x02d84004050095a7 */ /* 0x000ea4000802007f */
[----:B--2---:R-:W-:Y:S05]  /*15dd0*/  @!P1 BRA `(.L_x_978) ;  /* 0xfffffffc00f09947 */ /* 0x004fea000383ffff */
[----:B------:R-:W-:Y:S05]  /*15de0*/  BRA `(.L_x_1052) ;  /* 0xffffffd800547947 */ /* 0x000fea000383ffff */
.L_x_980:
[----:B--2---:R2:W3:Y:S02]  /*15df0*/  SYNCS.PHASECHK.TRANS64.TRYWAIT P1, [R3+URZ+0x2d840], R0 ;  /* 0x02d84000030075a7 */ /* 0x0044e4000802017f */
[----:B---3--:R-:W-:Y:S05]  /*15e00*/  @!P1 NANOSLEEP.SYNCS 0x989680 ;  /* 0x009896800000995d */ /* 0x008fea0003900000 */
[----:B------:R-:W3:Y:S02]  /*15e10*/  @!P1 SYNCS.PHASECHK.TRANS64 P1, [R3+URZ+0x2d840], R0 ;  /* 0x02d84000030095a7 */ /* 0x000ee4000802007f */
[----:B---3--:R-:W-:Y:S05]  /*15e20*/  @!P1 BRA `(.L_x_980) ;  /* 0xfffffffc00f09947 */ /* 0x008fea000383ffff */
[----:B------:R-:W-:Y:S05]  /*15e30*/  BRA `(.L_x_1053) ;  /* 0xffffffd800607947 */ /* 0x000fea000383ffff */
.L_x_982:
[----:B---3--:R3:W4:Y:S02]  /*15e40*/  SYNCS.PHASECHK.TRANS64.TRYWAIT P1, [R5+URZ+0x2d860], R4 ;  /* 0x02d86004050075a7 */ /* 0x008724000802017f */
[----:B----4-:R-:W-:Y:S05]  /*15e50*/  @!P1 NANOSLEEP.SYNCS 0x989680 ;  /* 0x009896800000995d */ /* 0x010fea0003900000 */
[----:B------:R-:W4:Y:S02]  /*15e60*/  @!P1 SYNCS.PHASECHK.TRANS64 P1, [R5+URZ+0x2d860], R4 ;  /* 0x02d86004050095a7 */ /* 0x000f24000802007f */
[----:B----4-:R-:W-:Y:S05]  /*15e70*/  @!P1 BRA `(.L_x_982) ;  /* 0xfffffffc00f09947 */ /* 0x010fea000383ffff */
[----:B------:R-:W-:Y:S05]  /*15e80*/  BRA `(.L_x_1054) ;  /* 0xffffffd8005c7947 */ /* 0x000fea000383ffff */
.L_x_1055:
        /* <DEDUP_REMOVED lines=15> */
.L_x_2783:


//--------------------- .text._ZN7cutlass13device_kernelIN5flash11enable_sm90INS1_16FlashAttnFwdSm90INS1_25CollectiveMainloopFwdSm90ILi2EN4cute5tupleIJNS5_1CILi1EEES8_S8_EEENS6_IJNS7_ILi192EEENS7_ILi128EEENS7_ILi96EEEEEELi96ENS_6half_tEfNS_4arch4Sm90ELb0ELb1ELb0ELb1ELb1ELb0ELb0ELb0ELb1ELb1ELb1ELb0EEENS1_21CollectiveEpilogueFwdINS6_IJSA_SC_SB_EEES9_SE_SG_Li384ELb1ELb1ELb1ELb0EEENS1_36VarlenDynamicPersistentTileSchedulerILi192ELi128ELi384ELi128ELb1ELb1ELb1ELb1ELb0ELb1EEEEEEEEEvNT_6ParamsE --------------------------
	.section	.text._ZN7cutlass13device_kernelIN5flash11enable_sm90INS1_16FlashAttnFwdSm90INS1_25CollectiveMainloopFwdSm90ILi2EN4cute5tupleIJNS5_1CILi1EEES8_S8_EEENS6_IJNS7_ILi192EEENS7_ILi128EEENS7_ILi96EEEEEELi96ENS_6half_tEfNS_4arch4Sm90ELb0ELb1ELb0ELb1ELb1ELb0ELb0ELb0ELb1ELb1ELb1ELb0EEENS1_21CollectiveEpilogueFwdINS6_IJSA_SC_SB_EEES9_SE_SG_Li384ELb1ELb1ELb1ELb0EEENS1_36VarlenDynamicPersistentTileSchedulerILi192ELi128ELi384ELi128ELb1ELb1ELb1ELb1ELb0ELb1EEEEEEEEEvNT_6ParamsE,"ax",@progbits
	.align	128
.text._ZN7cutlass13device_kernelIN5flash11enable_sm90INS1_16FlashAttnFwdSm90INS1_25CollectiveMainloopFwdSm90ILi2EN4cute5tupleIJNS5_1CILi1EEES8_S8_EEENS6_IJNS7_ILi192EEENS7_ILi128EEENS7_ILi96EEEEEELi96ENS_6half_tEfNS_4arch4Sm90ELb0ELb1ELb0ELb1ELb1ELb0ELb0ELb0ELb1ELb1ELb1ELb0EEENS1_21CollectiveEpilogueFwdINS6_IJSA_SC_SB_EEES9_SE_SG_Li384ELb1ELb1ELb1ELb0EEENS1_36VarlenDynamicPersistentTileSchedulerILi192ELi128ELi384ELi128ELb1ELb1ELb1ELb1ELb0ELb1EEEEEEEEEvNT_6ParamsE:
        .type           _ZN7cutlass13device_kernelIN5flash11enable_sm90INS1_16FlashAttnFwdSm90INS1_25CollectiveMainloopFwdSm90ILi2EN4cute5tupleIJNS5_1CILi1EEES8_S8_EEENS6_IJNS7_ILi192EEENS7_ILi128EEENS7_ILi96EEEEEELi96ENS_6half_tEfNS_4arch4Sm90ELb0ELb1ELb0ELb1ELb1ELb0ELb0ELb0ELb1ELb1ELb1ELb0EEENS1_21CollectiveEpilogueFwdINS6_IJSA_SC_SB_EEES9_SE_SG_Li384ELb1ELb1ELb1ELb0EEENS1_36VarlenDynamicPersistentTileSchedulerILi192ELi128ELi384ELi128ELb1ELb1ELb1ELb1ELb0ELb1EEEEEEEEEvNT_6ParamsE,@function
        .size           _ZN7cutlass13device_kernelIN5flash11enable_sm90INS1_16FlashAttnFwdSm90INS1_25CollectiveMainloopFwdSm90ILi2EN4cute5tupleIJNS5_1CILi1EEES8_S8_EEENS6_IJNS7_ILi192EEENS7_ILi128EEENS7_ILi96EEEEEELi96ENS_6half_tEfNS_4arch4Sm90ELb0ELb1ELb0ELb1ELb1ELb0ELb0ELb0ELb1ELb1ELb1ELb0EEENS1_21CollectiveEpilogueFwdINS6_IJSA_SC_SB_EEES9_SE_SG_Li384ELb1ELb1ELb1ELb0EEENS1_36VarlenDynamicPersistentTileSchedulerILi192ELi128ELi384ELi128ELb1ELb1ELb1ELb1ELb0ELb1EEEEEEEEEvNT_6ParamsE,(.L_x_2784 - _ZN7cutlass13device_kernelIN5flash11enable_sm90INS1_16FlashAttnFwdSm90INS1_25CollectiveMainloopFwdSm90ILi2EN4cute5tupleIJNS5_1CILi1EEES8_S8_EEENS6_IJNS7_ILi192EEENS7_ILi128EEENS7_ILi96EEEEEELi96ENS_6half_tEfNS_4arch4Sm90ELb0ELb1ELb0ELb1ELb1ELb0ELb0ELb0ELb1ELb1ELb1ELb0EEENS1_21CollectiveEpilogueFwdINS6_IJSA_SC_SB_EEES9_SE_SG_Li384ELb1ELb1ELb1ELb0EEENS1_36VarlenDynamicPersistentTileSchedulerILi192ELi128ELi384ELi128ELb1ELb1ELb1ELb1ELb0ELb1EEEEEEEEEvNT_6ParamsE)
        .other          _ZN7cutlass13device_kernelIN5flash11enable_sm90INS1_16FlashAttnFwdSm90INS1_25CollectiveMainloopFwdSm90ILi2EN4cute5tupleIJNS5_1CILi1EEES8_S8_EEENS6_IJNS7_ILi192EEENS7_ILi128EEENS7_ILi96EEEEEELi96ENS_6half_tEfNS_4arch4Sm90ELb0ELb1ELb0ELb1ELb1ELb0ELb0ELb0ELb1ELb1ELb1ELb0EEENS1_21CollectiveEpilogueFwdINS6_IJSA_SC_SB_EEES9_SE_SG_Li384ELb1ELb1ELb1ELb0EEENS1_36VarlenDynamicPersistentTileSchedulerILi192ELi128ELi384ELi128ELb1ELb1ELb1ELb1ELb0ELb1EEEEEEEEEvNT_6ParamsE,@"STO_CUDA_ENTRY STV_DEFAULT"
_ZN7cutlass13device_kernelIN5flash11enable_sm90INS1_16FlashAttnFwdSm90INS1_25CollectiveMainloopFwdSm90ILi2EN4cute5tupleIJNS5_1CILi1EEES8_S8_EEENS6_IJNS7_ILi192EEENS7_ILi128EEENS7_ILi96EEEEEELi96ENS_6half_tEfNS_4arch4Sm90ELb0ELb1ELb0ELb1ELb1ELb0ELb0ELb0ELb1ELb1ELb1ELb0EEENS1_21CollectiveEpilogueFwdINS6_IJSA_SC_SB_EEES9_SE_SG_Li384ELb1ELb1ELb1ELb0EEENS1_36VarlenDynamicPersistentTileSchedulerILi192ELi128ELi384ELi128ELb1ELb1ELb1ELb1ELb0ELb1EEEEEEEEEvNT_6ParamsE:
        /* <DEDUP_REMOVED lines=45> */
.L_x_1056:
        /* <DEDUP_REMOVED lines=22> */
.L_x_1057:
        /* <DEDUP_REMOVED lines=18> */
.L_x_1058:
        /* <DEDUP_REMOVED lines=22> */
.L_x_1059:
        /* <DEDUP_REMOVED lines=23> */
.L_x_1060:
[----:B------:R-:W-:Y:S01]  /*0820*/  UISETP.NE.AND UP0, UPT, UR9, URZ, UPT ;  /* 0x0000003f0900728c */ /* 0x000fe2000bf05270 */
[----:B------:R-:W-:Y:S01]  /*0830*/  NOP ;  /* 0x0000000000007918 */ /* 0x000fe20000000000 */
[----:B------:R-:W-:Y:S01]  /*0840*/  UMOV UR44, 0x1 ;  /* 0x00000001002c7882 */ /* 0x000fe20000000000 */
[----:B------:R-:W-:Y:S01]  /*0850*/  ULDC.64 UR56, c[0x0][0x208] ;  /* 0x0000820000387ab9 */ /* 0x000fe20000000a00 */
[----:B------:R-:W-:Y:S01]  /*0860*/  USEL UR44, UR44, 0x2, !UP0 ;  /* 0x000000022c2c7887 */ /* 0x000fe2000c000000 */
[----:B01234-:R-:W-:Y:S01]  /*0870*/  BAR.SYNC.DEFER_BLOCKING 0x0 ;  /* 0x0000000000007b1d */ /* 0x01ffe20000010000 */
[----:B------:R-:W-:-:S13]  /*0880*/  PLOP3.LUT P0, PT, PT, PT, UP0, 0x80, 0x0 ;  /* 0x000000000000781c */ /* 0x000fda0003f0f008 */
[----:B------:R-:W-:Y:S05]  /*0890*/  @!P0 BRA `(.L_x_1061) ;  /* 0x0000010800e48947 */ /* 0x000fea0003800000 */
.L_x_1062:
        /* <DEDUP_REMOVED lines=18> */
[----:B------:R-:W-:Y:S01]  /*09c0*/  VIADD R13, R2, 0xffffff80 ;  /* 0xffffff80020d7836 */ /* 0x000fe20000000000 */
[----:B------:R-:W-:Y:S01]  /*09d0*/  R2UR UR6, R9 ;  /* 0x00000000090672ca */ /* 0x000fe200000e0000 */
[----:B------:R-:W-:Y:S01]  /*09e0*/  IMAD.MOV.U32 R19, RZ, RZ, 0x40 ;  /* 0x00000040ff137424 */ /* 0x000fe200078e00ff */
[----:B------:R-:W-:Y:S01]  /*09f0*/  R2UR UR5, R10 ;  /* 0x000000000a0572ca */ /* 0x000fe200000e0000 */
[----:B------:R-:W-:Y:S01]  /*0a00*/  ULOP3.LUT UR52, UR44, 0x1, URZ, 0xfc, !UPT ;  /* 0x000000012c347892 */ /* 0x000fe2000f8efc3f */
[----:B------:R-:W-:Y:S01]  /*0a10*/  SHF.R.S32.HI R0, RZ, 0x1f, R13 ;  /* 0x0000001fff007819 */ /* 0x000fe2000001140d */
[----:B------:R-:W-:Y:S01]  /*0a20*/  UMOV UR51, URZ ;  /* 0x0000003f00337c82 */ /* 0x000fe20008000000 */
[----:B------:R-:W-:Y:S01]  /*0a30*/  R2UR UR7, R11 ;  /* 0x000000000b0772ca */ /* 0x000fe200000e0000 */
[----:B------:R-:W-:Y:S01]  /*0a40*/  UMOV UR50, URZ ;  /* 0x0000003f00327c82 */ /* 0x000fe20008000000 */
[CC--:B------:R-:W-:Y:S01]  /*0a50*/  LEA.HI R3, R0.reuse, R13.reuse, RZ, 0x4 ;  /* 0x0000000d00037211 */ /* 0x0c0fe200078f20ff */
[----:B------:R-:W-:Y:S01]  /*0a60*/  UMOV UR49, URZ ;  /* 0x0000003f00317c82 */ /* 0x000fe20008000000 */
[----:B------:R-:W-:-:S02]  /*0a70*/  LEA.HI R2, R0, R13, RZ, 0x7 ;  /* 0x0000000d00027211 */ /* 0x000fc400078f38ff */
[----:B------:R-:W-:Y:S02]  /*0a80*/  LOP3.LUT R4, R3, 0xfffffff0, RZ, 0xc0, !PT ;  /* 0xfffffff003047812 */ /* 0x000fe400078ec0ff */
[----:B------:R-:W-:Y:S02]  /*0a90*/  SHF.R.S32.HI R6, RZ, 0x4, R3 ;  /* 0x00000004ff067819 */ /* 0x000fe40000011403 */
[----:B------:R-:W-:Y:S01]  /*0aa0*/  LOP3.LUT R153, R2, 0xffffff80, RZ, 0xc0, !PT ;  /* 0xffffff8002997812 */ /* 0x000fe200078ec0ff */
[----:B------:R-:W-:Y:S01]  /*0ab0*/  IMAD.IADD R4, R13, 0x1, -R4 ;  /* 0x000000010d047824 */ /* 0x000fe200078e0a04 */
[----:B------:R-:W-:Y:S02]  /*0ac0*/  LEA.HI R3, R3, R6, RZ, 0x1 ;  /* 0x0000000603037211 */ /* 0x000fe400078f08ff */
[----:B------:R-:W-:Y:S01]  /*0ad0*/  LEA.HI R7, R0, R13, RZ, 0x5 ;  /* 0x0000000d00077211 */ /* 0x000fe200078f28ff */
[----:B------:R-:W-:Y:S01]  /*0ae0*/  IMAD.IADD R153, R13, 0x1, -R153 ;  /* 0x000000010d997824 */ /* 0x000fe200078e0a99 */
[----:B------:R-:W-:-:S02]  /*0af0*/  LOP3.LUT R5, R3, 0x1ffffffe, RZ, 0xc0, !PT ;  /* 0x1ffffffe03057812 */ /* 0x000fc400078ec0ff */
[----:B------:R-:W-:Y:S02]  /*0b00*/  SHF.R.S32.HI R3, RZ, 0x1f, R4 ;  /* 0x0000001fff037819 */ /* 0x000fe40000011404 */
[----:B------:R-:W-:Y:S01]  /*0b10*/  SHF.R.S32.HI R8, RZ, 0x1f, R153 ;  /* 0x0000001fff087819 */ /* 0x000fe20000011499 */
[----:B------:R-:W-:Y:S01]  /*0b20*/  IMAD.IADD R5, R6, 0x1, -R5 ;  /* 0x0000000106057824 */ /* 0x000fe200078e0a05 */
[----:B------:R-:W-:Y:S02]  /*0b30*/  LEA.HI R3, R3, R4, RZ, 0x3 ;  /* 0x0000000403037211 */ /* 0x000fe400078f18ff */
[----:B------:R-:W-:Y:S01]  /*0b40*/  LEA.HI R9, R8, R153, RZ, 0x2 ;  /* 0x0000009908097211 */ /* 0x000fe200078f10ff */
[----:B------:R-:W-:Y:S01]  /*0b50*/  IMAD.SHL.U32 R5, R5, 0x8, RZ ;  /* 0x0000000805057824 */ /* 0x000fe200078e00ff */
[----:B------:R-:W-:Y:S01]  /*0b60*/  SHF.R.S32.HI R7, RZ, 0x5, R7 ;  /* 0x00000005ff077819 */ /* 0x000fe20000011407 */
[----:B------:R-:W-:Y:S01]  /*0b70*/  IMAD.SHL.U32 R6, R3, 0x40, RZ ;  /* 0x0000004003067824 */ /* 0x000fe200078e00ff */
[----:B------:R-:W-:-:S02]  /*0b80*/  SHF.R.S32.HI R10, RZ, 0x2, R9 ;  /* 0x00000002ff0a7819 */ /* 0x000fc40000011409 */
[----:B------:R-:W-:Y:S01]  /*0b90*/  SHF.R.S32.HI R11, RZ, 0x1f, R9 ;  /* 0x0000001fff0b7819 */ /* 0x000fe20000011409 */
[----:B------:R-:W-:Y:S01]  /*0ba0*/  IMAD R12, R7, 0x10, R4 ;  /* 0x00000010070c7824 */ /* 0x000fe200078e0204 */
[----:B------:R-:W-:Y:S02]  /*0bb0*/  LOP3.LUT R3, R3, 0xfffffff8, RZ, 0xc0, !PT ;  /* 0xfffffff803037812 */ /* 0x000fe400078ec0ff */
[----:B------:R-:W-:Y:S02]  /*0bc0*/  SHF.R.S32.HI R14, RZ, 0x7, R2 ;  /* 0x00000007ff0e7819 */ /* 0x000fe40000011402 */
[----:B------:R-:W-:Y:S01]  /*0bd0*/  LEA.HI R11, R11, R10, RZ, 0x3 ;  /* 0x0000000a0b0b7211 */ /* 0x000fe200078f18ff */
[----:B------:R-:W-:Y:S01]  /*0be0*/  IMAD.IADD R3, R4, 0x1, -R3 ;  /* 0x0000000104037824 */ /* 0x000fe200078e0a03 */
[----:B------:R-:W-:Y:S01]  /*0bf0*/  LEA.HI R8, R8, R153, RZ, 0x5 ;  /* 0x0000009908087211 */ /* 0x000fe200078f28ff */
[----:B------:R-:W-:Y:S01]  /*0c00*/  IMAD.HI R4, R14, 0x55555556, RZ ;  /* 0x555555560e047827 */ /* 0x000fe200078e02ff */
[----:B------:R-:W-:-:S02]  /*0c10*/  LOP3.LUT R11, R11, 0xfffffff8, RZ, 0xc0, !PT ;  /* 0xfffffff80b0b7812 */ /* 0x000fc400078ec0ff */
[----:B------:R-:W-:Y:S01]  /*0c20*/  LOP3.LUT R6, R6, 0x7ffffe00, RZ, 0xc0, !PT ;  /* 0x7ffffe0006067812 */ /* 0x000fe200078ec0ff */
[----:B------:R-:W-:Y:S01]  /*0c30*/  IMAD.SHL.U32 R2, R3, 0x40, RZ ;  /* 0x0000004003027824 */ /* 0x000fe200078e00ff */
[----:B------:R-:W-:Y:S01]  /*0c40*/  LEA.HI R4, R4, R4, RZ, 0x1 ;  /* 0x0000000404047211 */ /* 0x000fe200078f08ff */
[----:B------:R-:W-:Y:S01]  /*0c50*/  IMAD.IADD R11, R10, 0x1, -R11 ;  /* 0x000000010a0b7824 */ /* 0x000fe200078e0a0b */
[----:B------:R-:W-:Y:S01]  /*0c60*/  SHF.R.S32.HI R8, RZ, 0x5, R8 ;  /* 0x00000005ff087819 */ /* 0x000fe20000011408 */
[----:B------:R-:W-:Y:S01]  /*0c70*/  IMAD R6, R7, 0x400, R6 ;  /* 0x0000040007067824 */ /* 0x000fe200078e0206 */
[----:B------:R-:W-:Y:S01]  /*0c80*/  LOP3.LUT R2, R2, 0x1c0, RZ, 0xc0, !PT ;  /* 0x000001c002027812 */ /* 0x000fe200078ec0ff */
[--C-:B------:R-:W-:Y:S01]  /*0c90*/  IMAD.U32 R7, R12, 0x20, R5.reuse ;  /* 0x000000200c077824 */ /* 0x100fe200078e0005 */
[----:B------:R-:W-:Y:S01]  /*0ca0*/  LEA.HI R0, R0, R13, RZ, 0x2 ;  /* 0x0000000d00007211 */ /* 0x000fe200078f10ff */
[----:B------:R-:W-:Y:S01]  /*0cb0*/  IMAD R4, R4, -0x3, R14 ;  /* 0xfffffffd04047824 */ /* 0x000fe200078e020e */
[----:B------:R-:W-:Y:S01]  /*0cc0*/  LOP3.LUT R5, R2, 0x8, R5, 0xf8, !PT ;  /* 0x0000000802057812 */ /* 0x000fe200078ef805 */
[----:B------:R-:W-:Y:S01]  /*0cd0*/  IMAD R11, R8, 0x10, R11 ;  /* 0x00000010080b7824 */ /* 0x000fe200078e020b */
[----:B------:R-:W-:Y:S01]  /*0ce0*/  SHF.R.U32.HI R2, RZ, 0x3, R2 ;  /* 0x00000003ff027819 */ /* 0x000fe20000011602 */
[----:B------:R0:W-:Y:S01]  /*0cf0*/  STL [R1+0x14], R7 ;  /* 0x0000140701007387 */ /* 0x0001e20000100800 */
[----:B------:R-:W-:-:S02]  /*0d00*/  LOP3.LUT R151, R0, 0xfffffffc, RZ, 0xc0, !PT ;  /* 0xfffffffc00977812 */ /* 0x000fc400078ec0ff */
[----:B------:R-:W-:Y:S02]  /*0d10*/  LOP3.LUT R5, R5, R2, RZ, 0x3c, !PT ;  /* 0x0000000205057212 */ /* 0x000fe400078e3cff */
[----:B------:R-:W-:Y:S01]  /*0d20*/  R2P PR, R3, 0x6 ;  /* 0x0000000603007804 */ /* 0x000fe20000000000 */
[----:B------:R-:W-:Y:S01]  /*0d30*/  IMAD.IADD R151, R13, 0x1, -R151 ;  /* 0x000000010d977824 */ /* 0x000fe200078e0a97 */
[----:B------:R-:W-:Y:S01]  /*0d40*/  SHF.R.S32.HI R152, RZ, 0x2, R0 ;  /* 0x00000002ff987819 */ /* 0x000fe20000011400 */
[----:B------:R-:W-:Y:S02]  /*0d50*/  IMAD.IADD R5, R6, 0x1, R5 ;  /* 0x0000000106057824 */ /* 0x000fe400078e0205 */
[----:B0-----:R-:W-:Y:S01]  /*0d60*/  IMAD R7, R4, 0x40, R11 ;  /* 0x0000004004077824 */ /* 0x001fe200078e020b */
[----:B------:R-:W-:Y:S01]  /*0d70*/  LOP3.LUT R4, R9, 0x7ffffffc, RZ, 0xc0, !PT ;  /* 0x7ffffffc09047812 */ /* 0x000fe200078ec0ff */
[C---:B------:R-:W-:Y:S01]  /*0d80*/  IMAD.SHL.U32 R138, R151.reuse, 0x8, RZ ;  /* 0x00000008978a7824 */ /* 0x040fe200078e00ff */
[----:B------:R-:W-:-:S02]  /*0d90*/  LEA.HI R2, R151, R151, RZ, 0x1 ;  /* 0x0000009797027211 */ /* 0x000fc400078f08ff */
[----:B------:R0:W-:Y:S01]  /*0da0*/  STL [R1+0x10], R7 ;  /* 0x0000100701007387 */ /* 0x0001e20000100800 */
[----:B------:R-:W-:Y:S01]  /*0db0*/  IMAD.IADD R4, R153, 0x1, -R4 ;  /* 0x0000000199047824 */ /* 0x000fe200078e0a04 */
[----:B------:R-:W-:Y:S01]  /*0dc0*/  LEA R18, R5, UR41, 0x1 ;  /* 0x0000002905127c11 */ /* 0x000fe2000f8e08ff */
[----:B------:R-:W-:Y:S01]  /*0dd0*/  VIADD R139, R138, 0x20 ;  /* 0x000000208a8b7836 */ /* 0x000fe20000000000 */
[----:B------:R-:W-:Y:S01]  /*0de0*/  LOP3.LUT R2, R2, 0x1ffffffe, RZ, 0xc0, !PT ;  /* 0x1ffffffe02027812 */ /* 0x000fe200078ec0ff */
[----:B------:R-:W-:Y:S01]  /*0df0*/  IMAD.SHL.U32 R17, R4, 0x2, RZ ;  /* 0x0000000204117824 */ /* 0x000fe200078e00ff */
[----:B------:R-:W-:Y:S01]  /*0e00*/  SEL R19, R19, 0xffffffc0, !P2 ;  /* 0xffffffc013137807 */ /* 0x000fe20005000000 */
[----:B------:R-:W-:Y:S01]  /*0e10*/  VIADD R22, R18, 0x21800 ;  /* 0x0002180012167836 */ /* 0x000fe20000000000 */
[----:B------:R-:W-:Y:S01]  /*0e20*/  SHF.R.S32.HI R3, RZ, 0x1f, R139 ;  /* 0x0000001fff037819 */ /* 0x000fe2000001148b */
[----:B------:R-:W-:Y:S02]  /*0e30*/  VIADD R141, R138, 0x40 ;  /* 0x000000408a8d7836 */ /* 0x000fe40000000000 */
[----:B------:R-:W-:-:S02]  /*0e40*/  VIADD R150, R17, 0x18 ;  /* 0x0000001811967836 */ /* 0x000fc40000000000 */
[C---:B------:R-:W-:Y:S01]  /*0e50*/  VIADD R149, R17.reuse, 0x20 ;  /* 0x0000002011957836 */ /* 0x040fe20000000000 */
[----:B------:R-:W-:Y:S01]  /*0e60*/  SHF.R.S32.HI R0, RZ, 0x1f, R141 ;  /* 0x0000001fff007819 */ /* 0x000fe2000001148d */
        /* <DEDUP_REMOVED lines=12> */
[----:B------:R-:W-:Y:S01]  /*0f30*/  VIADD R142, R17, 0x58 ;  /* 0x00000058118e7836 */ /* 0x000fe20000000000 */
[----:B------:R-:W-:Y:S01]  /*0f40*/  SHF.R.S32.HI R156, RZ, 0x1f, R144 ;  /* 0x0000001fff9c7819 */ /* 0x000fe20000011490 */
[----:B------:R-:W-:Y:S01]  /*0f50*/  VIADD R23, R18, 0x21820 ;  /* 0x0002182012177836 */ /* 0x000fe20000000000 */
[----:B------:R-:W-:Y:S01]  /*0f60*/  SHF.R.S32.HI R155, RZ, 0x1f, R143 ;  /* 0x0000001fff9b7819 */ /* 0x000fe2000001148f */
[----:B------:R-:W-:Y:S01]  /*0f70*/  IMAD.IADD R2, R151, 0x1, -R2 ;  /* 0x0000000197027824 */ /* 0x000fe200078e0a02 */
[----:B------:R-:W-:Y:S01]  /*0f80*/  SHF.R.S32.HI R154, RZ, 0x1f, R142 ;  /* 0x0000001fff9a7819 */ /* 0x000fe2000001148e */
[----:B------:R-:W-:-:S02]  /*0f90*/  @P1 VIADD R23, R22, 0xffffffe0 ;  /* 0xffffffe016171836 */ /* 0x000fc40000000000 */
[----:B------:R-:W-:Y:S02]  /*0fa0*/  IMAD.IADD R22, R22, 0x1, R19 ;  /* 0x0000000116167824 */ /* 0x000fe400078e0213 */
[----:B------:R-:W-:Y:S02]  /*0fb0*/  VIADD R140, R17, 0x10 ;  /* 0x00000010118c7836 */ /* 0x000fe40000000000 */
[----:B------:R-:W-:Y:S02]  /*0fc0*/  IMAD R137, R2, 0x8, R7 ;  /* 0x0000000802897824 */ /* 0x000fe400078e0207 */
[----:B------:R-:W-:Y:S02]  /*0fd0*/  IMAD.IADD R19, R19, 0x1, R23 ;  /* 0x0000000113137824 */ /* 0x000fe400078e0217 */
[----:B0-----:R-:W-:-:S07]  /*0fe0*/  VIADD R136, R23, 0x6000 ;  /* 0x0000600017887836 */ /* 0x001fce0000000000 */
.L_x_1166:
[----:B------:R-:W-:Y:S01]  /*0ff0*/  ULDC.64 UR8, c[0x0][0xa28] ;  /* 0x00028a0000087ab9 */ /* 0x000fe20000000a00 */
[----:B------:R-:W-:Y:S01]  /*1000*/  ULDC UR4, c[0x0][0x424] ;  /* 0x0001090000047ab9 */ /* 0x000fe20000000800 */
[----:B------:R-:W-:-:S04]  /*1010*/  UISETP.NE.U32.AND UP0, UPT, UR8, URZ, UPT ;  /* 0x0000003f0800728c */ /* 0x000fc8000bf05070 */
[----:B------:R-:W-:-:S03]  /*1020*/  UISETP.NE.AND.EX UP0, UPT, UR9, URZ, UPT, UP0 ;  /* 0x0000003f0900728c */ /* 0x000fc6000bf05300 */
[----:B------:R-:W-:Y:S02]  /*1030*/  ULDC.64 UR8, c[0x0][0xa18] ;  /* 0x0002860000087ab9 */ /* 0x000fe40000000a00 */
[----:B------:R-:W-:Y:S01]  /*1040*/  UISETP.NE.U32.AND UP1, UPT, UR8, URZ, UPT ;  /* 0x0000003f0800728c */ /* 0x000fe2000bf25070 */
[----:B------:R-:W-:-:S03]  /*1050*/  PLOP3.LUT P0, PT, PT, PT, UP0, 0x80, 0x0 ;  /* 0x000000000000781c */ /* 0x000fc60003f0f008 */
[----:B------:R-:W-:-:S03]  /*1060*/  UISETP.NE.AND.EX UP1, UPT, UR9, URZ, UPT, UP1 ;  /* 0x0000003f0900728c */ /* 0x000fc6000bf25310 */
[----:B------:R-:W-:Y:S02]  /*1070*/  @UP0 ULDC.64 UR8, c[0x0][0xa28] ;  /* 0x00028a0000080ab9 */ /* 0x000fe40000000a00 */
[----:B------:R-:W-:Y:S01]  /*1080*/  @UP0 UIMAD.WIDE UR8, UR7, 0x4, UR8 ;  /* 0x00000004070808a5 */ /* 0x000fe2000f8e0208 */
[----:B------:R-:W-:-:S05]  /*1090*/  PLOP3.LUT P2, PT, PT, PT, UP1, 0x80, 0x0 ;  /* 0x000000000000781c */ /* 0x000fca0003f4f018 */
[----:B01-3--:R-:W-:Y:S02]  /*10a0*/  IMAD.U32 R2, RZ, RZ, UR8 ;  /* 0x00000008ff027e24 */ /* 0x00bfe4000f8e00ff */
[----:B----4-:R-:W-:Y:S01]  /*10b0*/  IMAD.U32 R3, RZ, RZ, UR9 ;  /* 0x00000009ff037e24 */ /* 0x010fe2000f8e00ff */
[----:B------:R-:W-:Y:S02]  /*10c0*/  @UP1 ULDC.64 UR8, c[0x0][0xa18] ;  /* 0x0002860000081ab9 */ /* 0x000fe40000000a00 */
[----:B------:R-:W-:Y:S02]  /*10d0*/  @UP1 UIMAD.WIDE UR8, UR7, 0x4, UR8 ;  /* 0x00000004070818a5 */ /* 0x000fe4000f8e0208 */
[----:B--2---:R-:W2:Y:S04]  /*10e0*/  @P0 LDG.E R2, desc[UR56][R2.64] ;  /* 0x0000003802020981 */ /* 0x004ea8000c1e1900 */
[----:B------:R-:W-:-:S02]  /*10f0*/  IMAD.U32 R4, RZ, RZ, UR8 ;  /* 0x00000008ff047e24 */ /* 0x000fc4000f8e00ff */
[----:B------:R-:W-:Y:S01]  /*1100*/  IMAD.U32 R5, RZ, RZ, UR9 ;  /* 0x00000009ff057e24 */ /* 0x000fe2000f8e00ff */
[----:B------:R-:W-:-:S04]  /*1110*/  ULDC.64 UR8, c[0x0][0x418] ;  /* 0x0001060000087ab9 */ /* 0x000fc80000000a00 */
[----:B------:R-:W3:Y:S01]  /*1120*/  @P2 LDG.E R4, desc[UR56][R4.64] ;  /* 0x0000003804042981 */ /* 0x000ee2000c1e1900 */
[----:B------:R-:W-:Y:S01]  /*1130*/  UISETP.NE.U32.AND UP0, UPT, UR8, URZ, UPT ;  /* 0x0000003f0800728c */ /* 0x000fe2000bf05070 */
[----:B------:R-:W-:Y:S01]  /*1140*/  UMOV UR38, URZ ;  /* 0x0000003f00267c82 */ /* 0x000fe20008000000 */
[----:B------:R-:W-:Y:S02]  /*1150*/  ULOP3.LUT UR40, UR5, 0xffff, URZ, 0xc0, !UPT ;  /* 0x0000ffff05287892 */ /* 0x000fe4000f8ec03f */
[----:B------:R-:W-:-:S03]  /*1160*/  UISETP.NE.AND.EX UP0, UPT, UR9, URZ, UPT, UP0 ;  /* 0x0000003f0900728c */ /* 0x000fc6000bf05300 */
[----:B------:R-:W-:Y:S01]  /*1170*/  ULDC.64 UR8, c[0x0][0xa20] ;  /* 0x0002880000087ab9 */ /* 0x000fe20000000a00 */
[----:B------:R-:W-:Y:S01]  /*1180*/  USEL UR4, UR4, 0x1, UP0 ;  /* 0x0000000104047887 */ /* 0x000fe20008000000 */
[----:B------:R-:W-:Y:S01]  /*1190*/  ISETP.NE.U32.AND P1, PT, RZ, UR8, PT ;  /* 0x00000008ff007c0c */ /* 0x000fe2000bf25070 */
[----:B------:R-:W-:Y:S02]  /*11a0*/  ULDC UR8, c[0x0][0x2f0] ;  /* 0x0000bc0000087ab9 */ /* 0x000fe40000000800 */
[----:B------:R-:W-:Y:S01]  /*11b0*/  UIMAD UR4, UR4, UR8, URZ ;  /* 0x00000008040472a4 */ /* 0x000fe2000f8e023f */
[----:B------:R-:W-:Y:S02]  /*11c0*/  ISETP.NE.AND.EX P1, PT, RZ, UR9, PT, P1 ;  /* 0x00000009ff007c0c */ /* 0x000fe4000bf25310 */
[----:B--2---:R-:W-:Y:S02]  /*11d0*/  @P0 R2UR UR38, R2 ;  /* 0x00000000022602ca */ /* 0x004fe400000e0000 */
[----:B---3--:R-:W-:Y:S01]  /*11e0*/  @P2 R2UR UR48, R4 ;  /* 0x00000000043022ca */ /* 0x008fe200000e0000 */
[----:B-----5:R-:W-:-:S14]  /*11f0*/  @P2 BRA `(.L_x_1063) ;  /* 0x0000000000382947 */ /* 0x020fdc0003800000 */
[----:B------:R-:W-:Y:S01]  /*1200*/  ULDC.64 UR8, c[0x0][0xa00] ;  /* 0x0002800000087ab9 */ /* 0x000fe20000000a00 */
[----:B------:R-:W-:Y:S01]  /*1210*/  ULDC UR48, c[0x0][0x288] ;  /* 0x0000a20000307ab9 */ /* 0x000fe20000000800 */
[----:B------:R-:W-:-:S04]  /*1220*/  ISETP.NE.U32.AND P0, PT, RZ, UR8, PT ;  /* 0x00000008ff007c0c */ /* 0x000fc8000bf05070 */
[----:B------:R-:W-:-:S13]  /*1230*/  ISETP.NE.AND.EX P0, PT, RZ, UR9, PT, P0 ;  /* 0x00000009ff007c0c */ /* 0x000fda000bf05300 */
[----:B------:R-:W-:Y:S05]  /*1240*/  @!P0 BRA `(.L_x_1063) ;  /* 0x0000000000248947 */ /* 0x000fea0003800000 */
[----:B------:R-:W-:Y:S02]  /*1250*/  ULDC.64 UR8, c[0x0][0xa00] ;  /* 0x0002800000087ab9 */ /* 0x000fe40000000a00 */
[----:B------:R-:W-:-:S06]  /*1260*/  UIMAD.WIDE UR8, UR7, 0x4, UR8 ;  /* 0x00000004070878a5 */ /* 0x000fcc000f8e0208 */
[----:B------:R-:W-:Y:S02]  /*1270*/  IMAD.U32 R2, RZ, RZ, UR8 ;  /* 0x00000008ff027e24 */ /* 0x000fe4000f8e00ff */
[----:B------:R-:W-:-:S05]  /*1280*/  IMAD.U32 R3, RZ, RZ, UR9 ;  /* 0x00000009ff037e24 */ /* 0x000fca000f8e00ff */
[----:B------:R-:W2:Y:S04]  /*1290*/  LDG.E R4, desc[UR56][R2.64] ;  /* 0x0000003802047981 */ /* 0x000ea8000c1e1900 */
[----:B------:R-:W3:Y:S01]  /*12a0*/  LDG.E R0, desc[UR56][R2.64+0x4] ;  /* 0x0000043802007981 */ /* 0x000ee2000c1e1900 */
[----:B--2---:R-:W-:Y:S02]  /*12b0*/  R2UR UR48, R4 ;  /* 0x00000000043072ca */ /* 0x004fe400000e0000 */
[----:B---3--:R-:W-:-:S13]  /*12c0*/  R2UR UR8, R0 ;  /* 0x00000000000872ca */ /* 0x008fda00000e0000 */
[----:B------:R-:W-:-:S12]  /*12d0*/  UIADD3 UR48, -UR48, UR8, URZ ;  /* 0x0000000830307290 */ /* 0x000fd8000fffe13f */
.L_x_1063:
[----:B------:R-:W-:Y:S01]  /*12e0*/  UMOV UR43, UR7 ;  /* 0x00000007002b7c82 */ /* 0x000fe20008000000 */
[----:B------:R-:W-:Y:S05]  /*12f0*/  @!P1 BRA `(.L_x_1064) ;  /* 0x00000000001c9947 */ /* 0x000fea0003800000 */
[----:B------:R-:W-:Y:S02]  /*1300*/  ULDC.64 UR8, c[0x0][0xa20] ;  /* 0x0002880000087ab9 */ /* 0x000fe40000000a00 */
[----:B------:R-:W-:-:S06]  /*1310*/  UIMAD.WIDE UR8, UR7, 0x4, UR8 ;  /* 0x00000004070878a5 */ /* 0x000fcc000f8e0208 */
[----:B------:R-:W-:Y:S02]  /*1320*/  IMAD.U32 R2, RZ, RZ, UR8 ;  /* 0x00000008ff027e24 */ /* 0x000fe4000f8e00ff */
[----:B------:R-:W-:-:S05]  /*1330*/  IMAD.U32 R3, RZ, RZ, UR9 ;  /* 0x00000009ff037e24 */ /* 0x000fca000f8e00ff */
[----:B------:R-:W2:Y:S02]  /*1340*/  LDG.E R2, desc[UR56][R2.64] ;  /* 0x0000003802027981 */ /* 0x000ea4000c1e1900 */
[----:B--2---:R-:W-:Y:S01]  /*1350*/  R2UR UR4, R2 ;  /* 0x00000000020472ca */ /* 0x004fe200000e0000 */
[----:B------:R-:W-:-:S14]  /*1360*/  BRA `(.L_x_1065) ;  /* 0x0000000000347947 */ /* 0x000fdc0003800000 */
.L_x_1064:
[----:B------:R-:W-:Y:S02]  /*1370*/  ULDC.64 UR8, c[0x0][0xa08] ;  /* 0x0002820000087ab9 */ /* 0x000fe40000000a00 */
        /* <DEDUP_REMOVED lines=12> */
.L_x_1065:
[----:B------:R-:W-:Y:S01]  /*1440*/  ULDC UR7, c[0x0][0x448] ;  /* 0x0001120000077ab9 */ /* 0x000fe20000000800 */
[----:B------:R-:W-:Y:S02]  /*1450*/  UIMAD UR39, UR6, 0xc0, URZ ;  /* 0x000000c0062778a4 */ /* 0x000fe4000f8e023f */
[----:B------:R-:W-:Y:S02]  /*1460*/  UISETP.NE.AND UP0, UPT, UR7, 0x1, UPT ;  /* 0x000000010700788c */ /* 0x000fe4000bf05270 */
[----:B------:R-:W-:Y:S01]  /*1470*/  UIADD3 UR10, UR39, 0xbf, URZ ;  /* 0x000000bf270a7890 */ /* 0x000fe2000fffe03f */
[----:B------:R-:W-:Y:S01]  /*1480*/  ULDC.64 UR6, c[0x0][0x9e0] ;  /* 0x0002780000067ab9 */ /* 0x000fe20000000a00 */
[----:B------:R-:W-:Y:S02]  /*1490*/  UP2UR UR54, UPR, URZ, 0x1 ;  /* 0x000000013f367883 */ /* 0x000fe40008000000 */
[----:B------:R-:W-:-:S05]  /*14a0*/  UIADD3 UR38, -UR38, UR4, URZ ;  /* 0x0000000426267290 */ /* 0x000fca000fffe13f */
[----:B------:R-:W-:Y:S01]  /*14b0*/  @UP0 ULDC UR8, c[0x0][0x44c] ;  /* 0x0001130000080ab9 */ /* 0x000fe20000000800 */
[----:B------:R-:W-:Y:S01]  /*14c0*/  @UP0 ULDC UR11, c[0x0][0x450] ;  /* 0x00011400000b0ab9 */ /* 0x000fe20000000800 */
[----:B------:R-:W-:Y:S02]  /*14d0*/  UIMAD.WIDE.U32 UR8, UR10, UR8, URZ ;  /* 0x000000080a0872a5 */ /* 0x000fe4000f8e003f */
[----:B------:R-:W-:Y:S02]  /*14e0*/  UIADD3 UR4, UR38, 0x1, -UR48 ;  /* 0x0000000126047890 */ /* 0x000fe4000fffe830 */
[----:B------:R-:W-:Y:S02]  /*14f0*/  @UP0 USHF.R.U32.HI UR10, URZ, UR11, UR9 ;  /* 0x0000000b3f0a0299 */ /* 0x000fe40008011609 */
[----:B------:R-:W-:Y:S02]  /*1500*/  UISETP.GE.AND UP0, UPT, UR7, 0x1, UPT ;  /* 0x000000010700788c */ /* 0x000fe4000bf06270 */
[----:B------:R-:W-:-:S02]  /*1510*/  UIADD3 UR10, UR4, UR10, URZ ;  /* 0x0000000a040a7290 */ /* 0x000fc4000fffe03f */
[----:B------:R-:W-:Y:S02]  /*1520*/  UP2UR UR53, UPR, URZ, 0x1 ;  /* 0x000000013f357883 */ /* 0x000fe40008000000 */
[----:B------:R-:W-:Y:S01]  /*1530*/  PLOP3.LUT P0, PT, PT, PT, UP0, 0x40, 0x0 ;  /* 0x000000000000781c */ /* 0x000fe20003f0e808 */
[----:B------:R-:W-:-:S12]  /*1540*/  UIADD3 UR6, UR10, UR6, URZ ;  /* 0x000000060a067290 */ /* 0x000fd8000fffe03f */
[----:B------:R-:W-:Y:S05]  /*1550*/  @P0 BRA `(.L_x_1066) ;  /* 0x0000000000440947 */ /* 0x000fea0003800000 */
        /* <DEDUP_REMOVED lines=10> */
.L_x_1067:
[----:B------:R-:W-:-:S11]  /*1600*/  UISETP.NE.AND UP0, UPT, UR7, 0x1, UPT ;  /* 0x000000010700788c */ /* 0x000fd6000bf05270 */
[----:B------:R-:W-:Y:S02]  /*1610*/  @UP0 ULDC.64 UR10, c[0x0][0x9e8] ;  /* 0x00027a00000a0ab9 */ /* 0x000fe40000000a00 */
[----:B------:R-:W-:-:S04]  /*1620*/  UIMAD.WIDE.U32 UR8, UR4, UR10, URZ ;  /* 0x0000000a040872a5 */ /* 0x000fc8000f8e003f */
[----:B------:R-:W-:-:S12]  /*1630*/  @UP0 USHF.R.U32.HI UR4, URZ, UR11, UR9 ;  /* 0x0000000b3f040299 */ /* 0x000fd80008011609 */
.L_x_1068:
[----:B------:R-:W-:-:S04]  /*1640*/  UIMAD UR4, UR4, UR7, UR7 ;  /* 0x00000007040472a4 */ /* 0x000fc8000f8e0207 */
[----:B------:R-:W-:-:S04]  /*1650*/  UISETP.LT.AND UP0, UPT, UR6, UR4, UPT ;  /* 0x000000040600728c */ /* 0x000fc8000bf01270 */
[----:B------:R-:W-:-:S12]  /*1660*/  USEL UR6, UR6, UR4, UP0 ;  /* 0x0000000406067287 */ /* 0x000fd80008000000 */
.L_x_1066:
[----:B------:R-:W-:Y:S02]  /*1670*/  UISETP.NE.AND UP0, UPT, UR54, URZ, UPT ;  /* 0x0000003f3600728c */ /* 0x000fe4000bf05270 */
[----:B------:R-:W-:Y:S02]  /*1680*/  UIADD3 UR4, UR38, 0x7f, URZ ;  /* 0x0000007f26047890 */ /* 0x000fe4000fffe03f */
[----:B------:R-:W-:Y:S02]  /*1690*/  UIADD3 UR10, UR6, 0x7f, URZ ;  /* 0x0000007f060a7890 */ /* 0x000fe4000fffe03f */
[----:B------:R-:W-:Y:S02]  /*16a0*/  UISETP.GE.AND UP1, UPT, UR7, 0x1, UPT ;  /* 0x000000010700788c */ /* 0x000fe4000bf26270 */
[----:B------:R-:W-:Y:S02]  /*16b0*/  USHF.R.S32.HI UR6, URZ, 0x1f, UR4 ;  /* 0x0000001f3f067899 */ /* 0x000fe40008011404 */
[----:B------:R-:W-:Y:S01]  /*16c0*/  USHF.R.S32.HI UR11, URZ, 0x1f, UR10 ;  /* 0x0000001f3f0b7899 */ /* 0x000fe2000801140a */
[----:B------:R-:W-:Y:S01]  /*16d0*/  @UP0 ULDC UR8, c[0x0][0x44c] ;  /* 0x0001130000080ab9 */ /* 0x000fe20000000800 */
[----:B------:R-:W-:Y:S01]  /*16e0*/  ULEA.HI UR6, UR6, UR4, URZ, 0x7 ;  /* 0x0000000406067291 */ /* 0x000fe2000f8f383f */
[----:B------:R-:W-:Y:S01]  /*16f0*/  PLOP3.LUT P0, PT, PT, PT, UP1, 0x40, 0x0 ;  /* 0x000000000000781c */ /* 0x000fe20003f0e818 */
[----:B------:R-:W-:-:S02]  /*1700*/  UIMAD.WIDE.U32 UR8, UR39, UR8, URZ ;  /* 0x00000008270872a5 */ /* 0x000fc4000f8e003f */
[----:B------:R-:W-:Y:S01]  /*1710*/  ULEA.HI UR11, UR11, UR10, URZ, 0x7 ;  /* 0x0000000a0b0b7291 */ /* 0x000fe2000f8f383f */
[----:B------:R-:W-:Y:S01]  /*1720*/  @UP0 ULDC UR13, c[0x0][0x450] ;  /* 0x00011400000d0ab9 */ /* 0x000fe20000000800 */
[----:B------:R-:W-:Y:S01]  /*1730*/  UMOV UR12, UR39 ;  /* 0x00000027000c7c82 */ /* 0x000fe20008000000 */
[----:B------:R-:W-:Y:S02]  /*1740*/  UIADD3 UR58, UR38, -UR48, URZ ;  /* 0x80000030263a7290 */ /* 0x000fe4000fffe03f */
[----:B------:R-:W-:Y:S02]  /*1750*/  USHF.R.S32.HI UR6, URZ, 0x7, UR6 ;  /* 0x000000073f067899 */ /* 0x000fe40008011406 */
[----:B------:R-:W-:Y:S02]  /*1760*/  USHF.R.S32.HI UR11, URZ, 0x7, UR11 ;  /* 0x000000073f0b7899 */ /* 0x000fe4000801140b */
[----:B------:R-:W-:Y:S02]  /*1770*/  @UP0 USHF.R.U32.HI UR12, URZ, UR13, UR9 ;  /* 0x0000000d3f0c0299 */ /* 0x000fe40008011609 */
[----:B------:R-:W-:-:S02]  /*1780*/  UISETP.LT.AND UP0, UPT, UR6, UR11, UPT ;  /* 0x0000000b0600728c */ /* 0x000fc4000bf01270 */
[----:B------:R-:W-:Y:S01]  /*1790*/  UIADD3 UR4, UR58, UR12, URZ ;  /* 0x0000000c3a047290 */ /* 0x000fe2000fffe03f */
[----:B------:R-:W-:Y:S01]  /*17a0*/  ULDC UR10, c[0x0][0x9dc] ;  /* 0x00027700000a7ab9 */ /* 0x000fe20000000800 */
[----:B------:R-:W-:Y:S02]  /*17b0*/  USEL UR6, UR6, UR11, UP0 ;  /* 0x0000000b06067287 */ /* 0x000fe40008000000 */
[----:B------:R-:W-:Y:S01]  /*17c0*/  UIADD3 UR10, UR4, -UR10, URZ ;  /* 0x8000000a040a7290 */ /* 0x000fe2000fffe03f */
[----:B------:R-:W-:Y:S11]  /*17d0*/  @P0 BRA `(.L_x_1069) ;  /* 0x0000000000440947 */ /* 0x000ff60003800000 */
        /* <DEDUP_REMOVED lines=10> */
.L_x_1070:
[----:B------:R-:W-:-:S11]  /*1880*/  UISETP.NE.AND UP0, UPT, UR7, 0x1, UPT ;  /* 0x000000010700788c */ /* 0x000fd6000bf05270 */
[----:B------:R-:W-:Y:S02]  /*1890*/  @UP0 ULDC.64 UR12, c[0x0][0x9e8] ;  /* 0x00027a00000c0ab9 */ /* 0x000fe40000000a00 */
[----:B------:R-:W-:-:S04]  /*18a0*/  UIMAD.WIDE.U32 UR8, UR4, UR12, URZ ;  /* 0x0000000c040872a5 */ /* 0x000fc8000f8e003f */
[----:B------:R-:W-:-:S12]  /*18b0*/  @UP0 USHF.R.U32.HI UR4, URZ, UR13, UR9 ;  /* 0x0000000d3f040299 */ /* 0x000fd80008011609 */
.L_x_1071:
[----:B------:R-:W-:-:S04]  /*18c0*/  UIMAD UR4, UR4, UR7, URZ ;  /* 0x00000007040472a4 */ /* 0x000fc8000f8e023f */
[----:B------:R-:W-:-:S04]  /*18d0*/  UISETP.LT.AND UP0, UPT, UR10, UR4, UPT ;  /* 0x000000040a00728c */ /* 0x000fc8000bf01270 */
[----:B------:R-:W-:-:S12]  /*18e0*/  USEL UR10, UR10, UR4, !UP0 ;  /* 0x000000040a0a7287 */ /* 0x000fd8000c000000 */
.L_x_1069:
[----:B------:R-:W-:-:S04]  /*18f0*/  USHF.R.S32.HI UR4, URZ, 0x1f, UR10 ;  /* 0x0000001f3f047899 */ /* 0x000fc8000801140a */
[----:B------:R-:W-:-:S04]  /*1900*/  ULEA.HI UR4, UR4, UR10, URZ, 0x7 ;  /* 0x0000000a04047291 */ /* 0x000fc8000f8f383f */
[----:B------:R-:W-:Y:S02]  /*1910*/  USHF.R.S32.HI UR7, URZ, 0x7, UR4 ;  /* 0x000000073f077899 */ /* 0x000fe40008011404 */
[----:B------:R-:W-:Y:S02]  /*1920*/  ULOP3.LUT UR4, UR5, 0xff000000, URZ, 0xc0, !UPT ;  /* 0xff00000005047892 */ /* 0x000fe4000f8ec03f */
[----:B------:R-:W-:Y:S02]  /*1930*/  UISETP.LT.AND UP0, UPT, URZ, UR7, UPT ;  /* 0x000000073f00728c */ /* 0x000fe4000bf01270 */
[----:B------:R-:W-:Y:S02]  /*1940*/  ULOP3.LUT UR5, UR5, 0xff0000, URZ, 0xc0, !UPT ;  /* 0x00ff000005057892 */ /* 0x000fe4000f8ec03f */
[----:B------:R-:W-:Y:S02]  /*1950*/  USEL UR36, URZ, UR7, !UP0 ;  /* 0x000000073f247287 */ /* 0x000fe4000c000000 */
[----:B------:R-:W-:-:S02]  /*1960*/  USHF.R.U32.HI UR4, URZ, 0x8, UR4 ;  /* 0x000000083f047899 */ /* 0x000fc40008011604 */
[----:B------:R-:W-:Y:S02]  /*1970*/  UISETP.GT.AND UP0, UPT, UR6, UR36, UPT ;  /* 0x000000240600728c */ /* 0x000fe4000bf04270 */
[----:B------:R-:W-:-:S03]  /*1980*/  ULEA.HI UR5, UR5, UR4, URZ, 0x10 ;  /* 0x0000000405057291 */ /* 0x000fc6000f8f803f */
[----:B------:R-:W-:Y:S01]  /*1990*/  UMOV UR4, URZ ;  /* 0x0000003f00047c82 */ /* 0x000fe20008000000 */
[----:B------:R-:W-:Y:S01]  /*19a0*/  PLOP3.LUT P0, PT, PT, PT, UP0, 0x80, 0x0 ;  /* 0x000000000000781c */ /* 0x000fe20003f0f008 */
[----:B------:R-:W-:Y:S02]  /*19b0*/  ULOP3.LUT UR37, UR5, 0xff, URZ, 0xc0, !UPT ;  /* 0x000000ff05257892 */ /* 0x000fe4000f8ec03f */
[----:B------:R-:W-:-:S10]  /*19c0*/  USHF.R.U32.HI UR47, URZ, 0x10, UR5 ;  /* 0x000000103f2f7899 */ /* 0x000fd40008011605 */
[----:B------:R-:W-:Y:S05]  /*19d0*/  @!P0 BRA `(.L_x_1072) ;  /* 0x0000000000948947 */ /* 0x000fea0003800000 */
[----:B------:R-:W-:Y:S01]  /*19e0*/  UISETP.NE.AND UP0, UPT, UR47, URZ, UPT ;  /* 0x0000003f2f00728c */ /* 0x000fe2000bf05270 */
[----:B------:R-:W-:-:S03]  /*19f0*/  ULDC UR4, c[0x0][0x9f0] ;  /* 0x00027c0000047ab9 */ /* 0x000fc60000000800 */
[----:B------:R-:W-:-:S04]  /*1a00*/  USEL UR10, UR47, UR4, UP0 ;  /* 0x000000042f0a7287 */ /* 0x000fc80008000000 */
[----:B------:R-:W-:Y:S02]  /*1a10*/  UIADD3 UR4, UR10, -0x1, UR6 ;  /* 0xffffffff0a047890 */ /* 0x000fe4000fffe006 */
[----:B------:R-:W-:Y:S02]  /*1a20*/  IMAD.U32 R3, RZ, RZ, UR10 ;  /* 0x0000000aff037e24 */ /* 0x000fe4000f8e00ff */
[----:B------:R-:W-:-:S03]  /*1a30*/  UIADD3 UR7, -UR36, UR4, URZ ;  /* 0x0000000424077290 */ /* 0x000fc6000fffe13f */
[-C--:B------:R-:W-:Y:S01]  /*1a40*/  IABS R0, R3.reuse ;  /* 0x0000000300007213 */ /* 0x080fe20000000000 */
[----:B------:R-:W-:Y:S01]  /*1a50*/  UMOV UR4, URZ ;  /* 0x0000003f00047c82 */ /* 0x000fe20008000000 */
[----:B------:R-:W-:Y:S01]  /*1a60*/  IABS R5, R3 ;  /* 0x0000000300057213 */ /* 0x000fe20000000000 */
[----:B------:R-:W-:Y:S01]  /*1a70*/  IMAD.U32 R4, RZ, RZ, UR7 ;  /* 0x00000007ff047e24 */ /* 0x000fe2000f8e00ff */
[----:B------:R-:W-:Y:S01]  /*1a80*/  R2UR UR11, R0 ;  /* 0x00000000000b72ca */ /* 0x000fe200000e0000 */
[----:B------:R-:W-:-:S03]  /*1a90*/  ULOP3.LUT UR7, UR7, UR10, URZ, 0x3c, !UPT ;  /* 0x0000000a07077292 */ /* 0x000fc6000f8e3c3f */
[----:B------:R-:W-:-:S05]  /*1aa0*/  IABS R4, R4 ;  /* 0x0000000400047213 */ /* 0x000fca0000000000 */
[----:B------:R-:W-:-:S04]  /*1ab0*/  IMAD.MOV.U32 R3, RZ, RZ, R4 ;  /* 0x000000ffff037224 */ /* 0x000fc800078e0004 */
[----:B------:R-:W0:Y:S01]  /*1ac0*/  I2F.RP R0, UR11 ;  /* 0x0000000b00007d06 */ /* 0x000e220008209400 */
[----:B------:R-:W-:-:S07]  /*1ad0*/  R2UR UR9, R3 ;  /* 0x00000000030972ca */ /* 0x000fce00000e0000 */
[----:B0-----:R-:W0:Y:S02]  /*1ae0*/  MUFU.RCP R0, R0 ;  /* 0x0000000000007308 */ /* 0x001e240000001000 */
[----:B0-----:R-:W-:Y:S02]  /*1af0*/  VIADD R2, R0, 0xffffffe ;  /* 0x0ffffffe00027836 */ /* 0x001fe40000000000 */
        /* <DEDUP_REMOVED lines=19> */
.L_x_1072:
[----:B------:R-:W-:Y:S01]  /*1c30*/  UIMAD UR36, UR37, UR4, UR36 ;  /* 0x00000004252472a4 */ /* 0x000fe2000f8e0224 */
[----:B------:R-:W-:Y:S01]  /*1c40*/  IMAD.U32 R88, RZ, RZ, UR6 ;  /* 0x00000006ff587e24 */ /* 0x000fe2000f8e00ff */
[----:B------:R-:W-:Y:S01]  /*1c50*/  PLOP3.LUT P0, PT, PT, PT, PT, 0x80, 0x0 ;  /* 0x000000000000781c */ /* 0x000fe20003f0f070 */
[----:B------:R-:W-:Y:S01]  /*1c60*/  IMAD.U32 R3, RZ, RZ, UR4 ;  /* 0x00000004ff037e24 */ /* 0x000fe2000f8e00ff */
[----:B------:R-:W-:Y:S01]  /*1c70*/  CS2R R134, SRZ ;  /* 0x0000000000867805 */ /* 0x000fe2000001ff00 */
[----:B------:R-:W-:Y:S01]  /*1c80*/  IMAD.MOV.U32 R2, RZ, RZ, RZ ;  /* 0x000000ffff027224 */ /* 0x000fe200078e00ff */
[----:B------:R-:W-:Y:S01]  /*1c90*/  CS2R R132, SRZ ;  /* 0x0000000000847805 */ /* 0x000fe2000001ff00 */
[----:B------:R-:W-:Y:S01]  /*1ca0*/  IMAD.MOV.U32 R0, RZ, RZ, RZ ;  /* 0x000000ffff007224 */ /* 0x000fe200078e00ff */
[----:B------:R-:W-:Y:S02]  /*1cb0*/  VIADDMNMX R88, R3, UR36, R88, PT ;  /* 0x0000002403587c46 */ /* 0x000fe4000b800158 */
[----:B------:R-:W-:-:S02]  /*1cc0*/  CS2R R130, SRZ ;  /* 0x0000000000827805 */ /* 0x000fc4000001ff00 */
[----:B------:R-:W-:Y:S02]  /*1cd0*/  CS2R R128, SRZ ;  /* 0x0000000000807805 */ /* 0x000fe4000001ff00 */
[----:B------:R-:W-:Y:S02]  /*1ce0*/  CS2R R126, SRZ ;  /* 0x00000000007e7805 */ /* 0x000fe4000001ff00 */
[----:B------:R-:W-:Y:S02]  /*1cf0*/  ISETP.GT.AND P1, PT, R88, UR36, PT ;  /* 0x0000002458007c0c */ /* 0x000fe4000bf24270 */
        /* <DEDUP_REMOVED lines=20> */
[----:B------:R-:W0:Y:S02]  /*1e40*/  S2R R4, SR_TID.X ;  /* 0x0000000000047919 */ /* 0x000e240000002100 */
[----:B0-----:R-:W-:-:S05]  /*1e50*/  VIADD R5, R4, 0xffffff80 ;  /* 0xffffff8004057836 */ /* 0x001fca0000000000 */
[----:B------:R-:W-:-:S04]  /*1e60*/  SHF.R.S32.HI R4, RZ, 0x1f, R5 ;  /* 0x0000001fff047819 */ /* 0x000fc80000011405 */
[----:B------:R-:W-:-:S04]  /*1e70*/  LEA.HI R4, R4, R5, RZ, 0x7 ;  /* 0x0000000504047211 */ /* 0x000fc800078f38ff */
[----:B------:R-:W-:-:S05]  /*1e80*/  SHF.R.S32.HI R4, RZ, 0x7, R4 ;  /* 0x00000007ff047819 */ /* 0x000fca0000011404 */
[----:B------:R-:W0:Y:S02]  /*1e90*/  SHFL.IDX PT, R0, R4, RZ, 0x1f ;  /* 0x00001fff04007589 */ /* 0x000e2400000e0000 */
[----:B0-----:R-:W-:-:S13]  /*1ea0*/  R2UR UR46, R0 ;  /* 0x00000000002e72ca */ /* 0x001fda00000e0000 */
[----:B------:R-:W-:-:S04]  /*1eb0*/  UIMAD.WIDE UR4, UR46, 0x55555556, URZ ;  /* 0x555555562e0478a5 */ /* 0x000fc8000f8e023f */
[----:B------:R-:W-:Y:S02]  /*1ec0*/  ULEA.HI UR55, UR5, UR5, URZ, 0x1 ;  /* 0x0000000505377291 */ /* 0x000fe4000f8f083f */
[----:B------:R-:W-:Y:S02]  /*1ed0*/  UIADD3 UR5, UR41, 0x21800, URZ ;  /* 0x0002180029057890 */ /* 0x000fe4000fffe03f */
[----:B------:R-:W-:Y:S02]  /*1ee0*/  UIMAD UR55, UR55, -0x3, UR46 ;  /* 0xfffffffd373778a4 */ /* 0x000fe4000f8e022e */
[----:B------:R-:W-:Y:S02]  /*1ef0*/  ULOP3.LUT UP0, URZ, UR5, 0x3ff, URZ, 0xc0, !UPT ;  /* 0x000003ff053f7892 */ /* 0x000fe4000f80c03f */
[----:B------:R-:W-:Y:S02]  /*1f00*/  ULEA UR4, UR55, UR41, 0xc ;  /* 0x0000002937047291 */ /* 0x000fe4000f8e603f */
[----:B------:R-:W-:-:S02]  /*1f10*/  ULEA UR5, UR55, UR5, 0xd ;  /* 0x0000000537057291 */ /* 0x000fc4000f8e683f */
[----:B------:R-:W-:Y:S01]  /*1f20*/  PLOP3.LUT P0, PT, PT, PT, UP0, 0x80, 0x0 ;  /* 0x000000000000781c */ /* 0x000fe20003f0f008 */
[----:B------:R-:W-:Y:S02]  /*1f30*/  UIADD3 UR4, UR4, 0xc400, URZ ;  /* 0x0000c40004047890 */ /* 0x000fe4000fffe03f */
[----:B------:R-:W-:Y:S02]  /*1f40*/  USHF.R.U32.HI UR5, URZ, 0x4, UR5 ;  /* 0x000000043f057899 */ /* 0x000fe40008011605 */
[----:B------:R-:W-:Y:S02]  /*1f50*/  USHF.R.U32.HI UR4, URZ, 0x4, UR4 ;  /* 0x000000043f047899 */ /* 0x000fe40008011604 */
[----:B------:R-:W-:Y:S02]  /*1f60*/  ULOP3.LUT UR45, UR5, 0x3fff, URZ, 0xc0, !UPT ;  /* 0x00003fff052d7892 */ /* 0x000fe4000f8ec03f */
[----:B------:R-:W-:-:S04]  /*1f70*/  ULOP3.LUT UR59, UR4, 0x3fff, URZ, 0xc0, !UPT ;  /* 0x00003fff043b7892 */ /* 0x000fc8000f8ec03f */
[----:B------:R-:W-:Y:S08]  /*1f80*/  @!P0 BRA `(.L_x_1074) ;  /* 0x0000000000408947 */ /* 0x000ff00003800000 */
        /* <DEDUP_REMOVED lines=16> */
.L_x_1074:
[----:B------:R-:W-:Y:S01]  /*2090*/  ULEA.HI UR4, UR51, UR51, URZ, 0x1 ;  /* 0x0000003333047291 */ /* 0x000fe2000f8f083f */
[----:B------:R-:W-:-:S03]  /*20a0*/  IMAD.U32 R2, RZ, RZ, UR52 ;  /* 0x00000034ff027e24 */ /* 0x000fc6000f8e00ff */
[----:B------:R-:W-:Y:S02]  /*20b0*/  ULOP3.LUT UR4, UR4, 0xfffffffe, URZ, 0xc0, !UPT ;  /* 0xfffffffe04047892 */ /* 0x000fe4000f8ec03f */
[----:B------:R-:W-:Y:S02]  /*20c0*/  ISETP.NE.AND P0, PT, R2, 0x3, PT ;  /* 0x000000030200780c */ /* 0x000fe40003f05270 */
[----:B------:R-:W-:-:S06]  /*20d0*/  UIADD3 UR4, UR51, -UR4, URZ ;  /* 0x8000000433047290 */ /* 0x000fcc000fffe03f */
[----:B------:R-:W-:-:S05]  /*20e0*/  IMAD.U32 R0, RZ, RZ, UR4 ;  /* 0x00000004ff007e24 */ /* 0x000fca000f8e00ff */
[----:B------:R-:W-:-:S04]  /*20f0*/  SHF.L.U32 R0, R0, 0x1f, RZ ;  /* 0x0000001f00007819 */ /* 0x000fc800000006ff */
[----:B------:R-:W0:Y:S02]  /*2100*/  SYNCS.PHASECHK.TRANS64.TRYWAIT P1, [UR41+0x2d800], R0 ;  /* 0x02d80000ff0075a7 */ /* 0x000e240008020169 */
[----:B0-----:R-:W-:Y:S05]  /*2110*/  @!P1 BRA `(.L_x_1075) ;  /* 0x0000015400f49947 */ /* 0x001fea0003800000 */
.L_x_1261:
[----:B------:R-:W-:Y:S05]  /*2120*/  @!P0 BRA `(.L_x_1076) ;  /* 0x0000000000048947 */ /* 0x000fea0003800000 */
[----:B------:R-:W-:Y:S01]  /*2130*/  BPT.TRAP 0x1 ;  /* 0x000000040000795c */ /* 0x000fe20000300000 */
.L_x_1076:
[----:B0-----:R-:W-:Y:S02]  /*2140*/  IMAD.U32 R3, RZ, RZ, UR49 ;  /* 0x00000031ff037e24 */ /* 0x001fe4000f8e00ff */
[----:B------:R-:W-:-:S03]  /*2150*/  IMAD.U32 R0, RZ, RZ, UR50 ;  /* 0x00000032ff007e24 */ /* 0x000fc6000f8e00ff */
[----:B------:R-:W-:Y:S02]  /*2160*/  LEA R3, R3, UR41, 0x3 ;  /* 0x0000002903037c11 */ /* 0x000fe4000f8e18ff */
[----:B------:R-:W-:-:S04]  /*2170*/  SHF.L.U32 R0, R0, 0x1f, RZ ;  /* 0x0000001f00007819 */ /* 0x000fc800000006ff */
[----:B------:R0:W1:Y:S01]  /*2180*/  SYNCS.PHASECHK.TRANS64.TRYWAIT P1, [R3+URZ+0x2d830], R0 ;  /* 0x02d83000030075a7 */ /* 0x000062000802017f */
[----:B------:R-:W-:Y:S05]  /*2190*/  @!P0 BRA `(.L_x_1077) ;  /* 0x0000000000048947 */ /* 0x000fea0003800000 */
[----:B------:R-:W-:Y:S01]  /*21a0*/  BPT.TRAP 0x1 ;  /* 0x000000040000795c */ /* 0x000fe20000300000 */
.L_x_1077:
[----:B-1----:R-:W-:Y:S05]  /*21b0*/  @P1 BRA `(.L_x_1078) ;  /* 0x0000000000081947 */ /* 0x002fea0003800000 */
[----:B------:R-:W1:Y:S02]  /*21c0*/  SYNCS.PHASECHK.TRANS64.TRYWAIT P1, [R3+URZ+0x2d830], R0 ;  /* 0x02d83000030075a7 */ /* 0x000e64000802017f */
[----:B-1----:R-:W-:Y:S05]  /*21d0*/  @!P1 BRA `(.L_x_1079) ;  /* 0x0000015400dc9947 */ /* 0x002fea0003800000 */
.L_x_1078:
[----:B------:R-:W-:Y:S05]  /*21e0*/  WARPSYNC.ALL ;  /* 0x0000000000007948 */ /* 0x000fea0003800000 */
[----:B------:R-:W-:Y:S01]  /*21f0*/  UIADD3 UR4, UR41, 0x15400, URZ ;  /* 0x0001540029047890 */ /* 0x000fe2000fffe03f */
[----:B------:R-:W-:Y:S01]  /*2200*/  WARPGROUP.ARRIVE ;  /* 0x00000000000079c5 */ /* 0x000fe20000000000 */
[----:B------:R-:W-:Y:S01]  /*2210*/  UMOV UR5, 0x80000020 ;  /* 0x8000002000057882 */ /* 0x000fe20000000000 */
[----:B------:R-:W-:Y:S01]  /*2220*/  UMOV UR7, 0x80000020 ;  /* 0x8000002000077882 */ /* 0x000fe20000000000 */
[----:B------:R-:W-:Y:S01]  /*2230*/  USHF.R.U32.HI UR4, URZ, 0x4, UR4 ;  /* 0x000000043f047899 */ /* 0x000fe20008011604 */
[----:B------:R-:W-:Y:S01]  /*2240*/  UMOV UR9, 0x80000020 ;  /* 0x8000002000097882 */ /* 0x000fe20000000000 */
[----:B------:R-:W-:-:S02]  /*2250*/  UMOV UR11, 0x80000020 ;  /* 0x80000020000b7882 */ /* 0x000fc40000000000 */
[----:B------:R-:W-:Y:S01]  /*2260*/  ULOP3.LUT UR4, UR4, 0x3fff, URZ, 0xc0, !UPT ;  /* 0x00003fff04047892 */ /* 0x000fe2000f8ec03f */
[----:B------:R-:W-:Y:S01]  /*2270*/  UMOV UR13, 0x80000020 ;  /* 0x80000020000d7882 */ /* 0x000fe20000000000 */
[----:B------:R-:W-:Y:S02]  /*2280*/  UMOV UR15, 0x80000020 ;  /* 0x80000020000f7882 */ /* 0x000fe40000000000 */
[----:B------:R-:W-:Y:S02]  /*2290*/  ULOP3.LUT UR32, UR4, 0x10000, URZ, 0xfc, !UPT ;  /* 0x0001000004207892 */ /* 0x000fe4000f8efc3f */
[----:B------:R-:W-:Y:S02]  /*22a0*/  ULOP3.LUT UR4, UR59, 0x10000, URZ, 0xfc, !UPT ;  /* 0x000100003b047892 */ /* 0x000fe4000f8efc3f */
[----:B------:R-:W-:Y:S02]  /*22b0*/  UIMAD UR6, UR49, 0x600, UR32 ;  /* 0x00000600310678a4 */ /* 0x000fe4000f8e0220 */
[----:B------:R-:W-:-:S02]  /*22c0*/  UIADD3 UR8, UR4, 0x2, URZ ;  /* 0x0000000204087890 */ /* 0x000fc4000fffe03f */
[----:B------:R-:W-:Y:S02]  /*22d0*/  UIADD3 UR10, UR6, 0x2, URZ ;  /* 0x00000002060a7890 */ /* 0x000fe4000fffe03f */
[----:B------:R-:W-:Y:S02]  /*22e0*/  UIADD3 UR12, UR4, 0x300, URZ ;  /* 0x00000300040c7890 */ /* 0x000fe4000fffe03f */
[----:B------:R-:W-:Y:S02]  /*22f0*/  UIADD3 UR14, UR6, 0x200, URZ ;  /* 0x00000200060e7890 */ /* 0x000fe4000fffe03f */
[----:B------:R-:W-:Y:S01]  /*2300*/  HGMMA.64x128x16.F32 R24, gdesc[UR4], RZ, !UPT, gsb0 ;  /* 0x01e00000041879f0 */ /* 0x000fe2000c0008ff */
        /* <DEDUP_REMOVED lines=30> */
.L_x_1080:
[----:B------:R-:W-:Y:S01]  /*24f0*/  UISETP.NE.AND UP1, UPT, UR54, URZ, UPT ;  /* 0x0000003f3600728c */ /* 0x000fe2000bf25270 */
[----:B------:R-:W-:Y:S01]  /*2500*/  VIADD R5, R137, UR39 ;  /* 0x0000002789057c36 */ /* 0x000fe20008000000 */
[----:B------:R-:W-:Y:S01]  /*2510*/  R2UR UR6, R3 ;  /* 0x00000000030672ca */ /* 0x000fe200000e0000 */
[----:B01----:R-:W-:Y:S01]  /*2520*/  IMAD.MOV.U32 R3, RZ, RZ, -0x80 ;  /* 0xffffff80ff037424 */ /* 0x003fe200078e00ff */
[----:B------:R-:W-:Y:S01]  /*2530*/  UISETP.NE.AND UP0, UPT, UR53, URZ, UPT ;  /* 0x0000003f3500728c */ /* 0x000fe2000bf05270 */
[----:B------:R-:W-:Y:S01]  /*2540*/  LEA R4, R88, 0xffffff80, 0x7 ;  /* 0xffffff8058047811 */ /* 0x000fe200078e38ff */
[----:B------:R-:W-:Y:S01]  /*2550*/  ULDC UR35, c[0x0][0x9dc] ;  /* 0x0002770000237ab9 */ /* 0x000fe20000000800 */
[----:B------:R-:W-:Y:S01]  /*2560*/  PLOP3.LUT P1, PT, PT, PT, UP1, 0x80, 0x0 ;  /* 0x000000000000781c */ /* 0x000fe20003f2f018 */
[----:B------:R-:W-:Y:S01]  /*2570*/  ULDC UR14, c[0x0][0x9e0] ;  /* 0x00027800000e7ab9 */ /* 0x000fe20000000800 */
[----:B------:R-:W-:Y:S02]  /*2580*/  PLOP3.LUT P2, PT, PT, PT, UP1, 0x80, 0x0 ;  /* 0x000000000000781c */ /* 0x000fe40003f4f018 */
[----:B------:R-:W-:-:S04]  /*2590*/  @UP1 ULDC UR7, c[0x0][0x44c] ;  /* 0x0001130000071ab9 */ /* 0x000fc80000000800 */
[----:B------:R-:W-:-:S04]  /*25a0*/  UIADD3 UR6, UR6, 0x2d840, URZ ;  /* 0x0002d84006067890 */ /* 0x000fc8000fffe03f */
[----:B------:R-:W-:Y:S01]  /*25b0*/  UPRMT UR6, UR42, 0x654, UR6 ;  /* 0x000006542a067896 */ /* 0x000fe20008000006 */
[----:B------:R-:W-:Y:S01]  /*25c0*/  @P1 IMAD.HI.U32 R0, R5, UR7, RZ ;  /* 0x0000000705001c27 */ /* 0x000fe2000f8e00ff */
[----:B------:R-:W-:Y:S01]  /*25d0*/  @UP1 ULDC UR7, c[0x0][0x450] ;  /* 0x0001140000071ab9 */ /* 0x000fe20000000800 */
[----:B------:R-:W-:-:S03]  /*25e0*/  PLOP3.LUT P1, PT, PT, PT, UP0, 0x40, 0x0 ;  /* 0x000000000000781c */ /* 0x000fc60003f2e808 */
[----:B------:R-:W-:Y:S01]  /*25f0*/  @P2 SHF.R.U32.HI R5, RZ, UR7, R0 ;  /* 0x00000007ff052c19 */ /* 0x000fe20008011600 */
[----:B------:R-:W-:Y:S02]  /*2600*/  IMAD R0, R88, R3, 0x80 ;  /* 0x0000008058007424 */ /* 0x000fe400078e0203 */
[----:B------:R-:W-:Y:S01]  /*2610*/  IMAD.U32 R3, RZ, RZ, UR48 ;  /* 0x00000030ff037e24 */ /* 0x000fe2000f8e00ff */
[----:B------:R-:W-:Y:S01]  /*2620*/  SYNCS.ARRIVE.TRANS64.RED.A1T0 RZ, [UR6], RZ ;  /* 0x000000ffffff79a7 */ /* 0x000fe20008100406 */
[----:B------:R-:W0:Y:S01]  /*2630*/  SHFL.IDX PT, R11, R5, RZ, 0x1c1f ;  /* 0x001c1fff050b7589 */ /* 0x000e2200000e0000 */
[C-C-:B------:R-:W-:Y:S01]  /*2640*/  IADD3 R2, -R17.reuse, 0x1, R0.reuse ;  /* 0x0000000111027810 */ /* 0x140fe20007ffe100 */
[----:B------:R-:W-:Y:S01]  /*2650*/  ULOP3.LUT UR6, URZ, UR35, URZ, 0x33, !UPT ;  /* 0x000000233f067292 */ /* 0x000fe2000f8e333f */
[----:B------:R-:W-:Y:S02]  /*2660*/  IADD3 R6, -R17, UR38, R0 ;  /* 0x0000002611067c10 */ /* 0x000fe4000fffe100 */
[----:B------:R-:W-:-:S05]  /*2670*/  IADD3 R2, -R3, UR38, R2 ;  /* 0x0000002603027c10 */ /* 0x000fca000fffe102 */
[C---:B------:R-:W-:Y:S02]  /*2680*/  VIADD R7, R2.reuse, UR14 ;  /* 0x0000000e02077c36 */ /* 0x040fe40008000000 */
[----:B------:R-:W-:-:S03]  /*2690*/  VIADD R8, R2, UR6 ;  /* 0x0000000602087c36 */ /* 0x000fc60008000000 */
[----:B0-----:R-:W-:Y:S01]  /*26a0*/  VIADDMNMX R9, R11, R7, R6, PT ;  /* 0x000000070b097246 */ /* 0x001fe20003800106 */
[----:B------:R-:W-:Y:S01]  /*26b0*/  IMAD.IADD R10, R8, 0x1, R11 ;  /* 0x00000001080a7824 */ /* 0x000fe200078e020b */
[----:B------:R-:W-:Y:S06]  /*26c0*/  @P1 BRA `(.L_x_1081) ;  /* 0x0000000000641947 */ /* 0x000fec0003800000 */
[----:B------:R-:W-:Y:S01]  /*26d0*/  IMAD.U32 R2, RZ, RZ, UR48 ;  /* 0x00000030ff027e24 */ /* 0x000fe2000f8e00ff */
[----:B------:R-:W-:Y:S04]  /*26e0*/  BSSY B0, `(.L_x_1082) ;  /* 0x0000013000007945 */ /* 0x000fe80003800000 */
[----:B------:R-:W-:-:S04]  /*26f0*/  IADD3 R11, -R2, UR38, R11 ;  /* 0x00000026020b7c10 */ /* 0x000fc8000fffe10b */
        /* <DEDUP_REMOVED lines=11> */
.L_x_1083:
[----:B------:R-:W-:Y:S02]  /*27b0*/  ULDC UR6, c[0x0][0x9e4] ;  /* 0x0002790000067ab9 */ /* 0x000fe40000000800 */
[----:B------:R-:W-:-:S05]  /*27c0*/  IMAD.U32 R12, RZ, RZ, UR6 ;  /* 0x00000006ff0c7e24 */ /* 0x000fca000f8e00ff */
[----:B------:R-:W-:-:S13]  /*27d0*/  ISETP.NE.AND P1, PT, R12, 0x1, PT ;  /* 0x000000010c00780c */ /* 0x000fda0003f25270 */
[----:B------:R-:W0:Y:S02]  /*27e0*/  @P1 LDC.64 R2, c[0x0][0x9e8] ;  /* 0x00027a00ff021b82 */ /* 0x000e240000000a00 */
[----:B0-----:R-:W-:-:S05]  /*27f0*/  @P1 IMAD.HI.U32 R2, R11, R2, RZ ;  /* 0x000000020b021227 */ /* 0x001fca00078e00ff */
[----:B------:R-:W-:-:S07]  /*2800*/  @P1 SHF.R.U32.HI R11, RZ, R3, R2 ;  /* 0x00000003ff0b1219 */ /* 0x000fce0000011602 */
.L_x_1084:
[----:B------:R-:W-:Y:S05]  /*2810*/  BSYNC B0 ;  /* 0x0000000000007941 */ /* 0x000fea0003800000 */
.L_x_1082:
[----:B------:R-:W-:-:S04]  /*2820*/  IMAD R2, R11, R12, -R4 ;  /* 0x0000000c0b027224 */ /* 0x000fc800078e0a04 */
[----:B------:R-:W-:-:S05]  /*2830*/  IMAD.IADD R2, R2, 0x1, -R17 ;  /* 0x0000000102027824 */ /* 0x000fca00078e0a11 */
[----:B------:R-:W-:Y:S02]  /*2840*/  VIADDMNMX R9, R2, R12, R9, PT ;  /* 0x0000000c02097246 */ /* 0x000fe40003800109 */
[----:B------:R-:W-:-:S07]  /*2850*/  VIMNMX R10, R10, R2, !PT ;  /* 0x000000020a0a7248 */ /* 0x000fce0007fe0100 */
.L_x_1081:
[C---:B------:R-:W-:Y:S01]  /*2860*/  ISETP.GE.AND P6, PT, R0.reuse, 0xa, PT ;  /* 0x0000000a0000780c */ /* 0x040fe20003fc6270 */
[----:B------:R-:W0:Y:S01]  /*2870*/  SHFL.IDX PT, R5, R5, 0x1, 0x1c1f ;  /* 0x003c1f0005057f89 */ /* 0x000e2200000e0000 */
[C---:B------:R-:W-:Y:S01]  /*2880*/  ISETP.GE.AND P1, PT, R0.reuse, 0x2, PT ;  /* 0x000000020000780c */ /* 0x040fe20003f26270 */
[----:B------:R-:W-:Y:S01]  /*2890*/  UISETP.NE.AND UP0, UPT, UR53, URZ, UPT ;  /* 0x0000003f3500728c */ /* 0x000fe2000bf05270 */
        /* <DEDUP_REMOVED lines=175> */
[----:B------:R-:W-:Y:S02]  /*3390*/  ISETP.GE.AND P6, PT, R0, 0x7a, PT ;  /* 0x0000007a0000780c */ /* 0x000fe40003fc6270 */
[----:B0-----:R-:W-:Y:S01]  /*33a0*/  VIADDMNMX R0, R5, R7, R6, PT ;  /* 0x0000000705007246 */ /* 0x001fe20003800106 */
[----:B------:R-:W-:-:S10]  /*33b0*/  IMAD.IADD R7, R8, 0x1, R5 ;  /* 0x0000000108077824 */ /* 0x000fd400078e0205 */
[----:B------:R-:W-:Y:S02]  /*33c0*/  @P6 LOP3.LUT R16, R16, 0x1, RZ, 0xfc, !PT ;  /* 0x0000000110106812 */ /* 0x000fe400078efcff */
[----:B------:R-:W-:-:S04]  /*33d0*/  ISETP.GT.AND P6, PT, R10, 0x79, !P6 ;  /* 0x000000790a00780c */ /* 0x000fc800077c4270 */
[----:B------:R-:W-:-:S04]  /*33e0*/  ISETP.LT.OR P6, PT, R9, 0x7a, P6 ;  /* 0x0000007a0900780c */ /* 0x000fc800037c1670 */
[----:B------:R-:W-:Y:S02]  /*33f0*/  FSEL R85, R85, -INF , !P6 ;  /* 0xff80000055557808 */ /* 0x000fe40007000000 */
[----:B------:R-:W-:-:S13]  /*3400*/  PLOP3.LUT P6, PT, PT, PT, UP0, 0x40, 0x0 ;  /* 0x000000000000781c */ /* 0x000fda0003fce808 */
[----:B------:R-:W-:Y:S05]  /*3410*/  @P6 BRA `(.L_x_1085) ;  /* 0x0000000000646947 */ /* 0x000fea0003800000 */
        /* <DEDUP_REMOVED lines=14> */
.L_x_1087:
[----:B------:R-:W-:Y:S02]  /*3500*/  ULDC UR6, c[0x0][0x9e4] ;  /* 0x0002790000067ab9 */ /* 0x000fe40000000800 */
[----:B------:R-:W-:-:S05]  /*3510*/  IMAD.U32 R9, RZ, RZ, UR6 ;  /* 0x00000006ff097e24 */ /* 0x000fca000f8e00ff */
[----:B------:R-:W-:-:S13]  /*3520*/  ISETP.NE.AND P6, PT, R9, 0x1, PT ;  /* 0x000000010900780c */ /* 0x000fda0003fc5270 */
[----:B------:R-:W0:Y:S02]  /*3530*/  @P6 LDC.64 R2, c[0x0][0x9e8] ;  /* 0x00027a00ff026b82 */ /* 0x000e240000000a00 */
[----:B0-----:R-:W-:-:S05]  /*3540*/  @P6 IMAD.HI.U32 R2, R5, R2, RZ ;  /* 0x0000000205026227 */ /* 0x001fca00078e00ff */
[----:B------:R-:W-:-:S07]  /*3550*/  @P6 SHF.R.U32.HI R5, RZ, R3, R2 ;  /* 0x00000003ff056219 */ /* 0x000fce0000011602 */
.L_x_1088:
[----:B------:R-:W-:Y:S05]  /*3560*/  BSYNC B0 ;  /* 0x0000000000007941 */ /* 0x000fea0003800000 */
.L_x_1086:
[----:B------:R-:W-:-:S04]  /*3570*/  IMAD R4, R5, R9, -R4 ;  /* 0x0000000905047224 */ /* 0x000fc800078e0a04 */
[----:B------:R-:W-:-:S05]  /*3580*/  IMAD.IADD R4, R4, 0x1, -R17 ;  /* 0x0000000104047824 */ /* 0x000fca00078e0a11 */
[----:B------:R-:W-:Y:S02]  /*3590*/  VIADDMNMX R0, R4, R9, R0, PT ;  /* 0x0000000904007246 */ /* 0x000fe40003800100 */
[----:B------:R-:W-:-:S07]  /*35a0*/  VIMNMX R7, R7, R4, !PT ;  /* 0x0000000407077248 */ /* 0x000fce0007fe0100 */
.L_x_1085:
[----:B------:R-:W-:Y:S01]  /*35b0*/  ISETP.GT.AND P1, PT, R7, 0x1, !P1 ;  /* 0x000000010700780c */ /* 0x000fe20004f24270 */
[----:B------:R-:W-:Y:S01]  /*35c0*/  ULDC UR33, c[0x0][0x988] ;  /* 0x0002620000217ab9 */ /* 0x000fe20000000800 */
[----:B------:R-:W-:Y:S01]  /*35d0*/  LOP3.LUT P6, RZ, R16, 0x4, RZ, 0xc0, !PT ;  /* 0x0000000410ff7812 */ /* 0x000fe200078cc0ff */
[----:B------:R-:W-:Y:S01]  /*35e0*/  UISETP.NE.AND UP1, UPT, UR54, URZ, UPT ;  /* 0x0000003f3600728c */ /* 0x000fe2000bf25270 */
[----:B------:R-:W-:Y:S01]  /*35f0*/  ISETP.LT.OR P1, PT, R0, 0x2, P1 ;  /* 0x000000020000780c */ /* 0x000fe20000f21670 */
[----:B------:R-:W-:Y:S01]  /*3600*/  UISETP.NE.AND UP0, UPT, UR53, URZ, UPT ;  /* 0x0000003f3500728c */ /* 0x000fe2000bf05270 */
[----:B------:R-:W-:Y:S01]  /*3610*/  FMNMX.FTZ R3, R24, R25, !PT ;  /* 0x0000001918037209 */ /* 0x000fe20007810000 */
[----:B------:R-:W-:Y:S01]  /*3620*/  UMOV UR10, UR39 ;  /* 0x00000027000a7c82 */ /* 0x000fe20008000000 */
[----:B------:R-:W-:Y:S02]  /*3630*/  FSEL R27, R27, -INF , !P1 ;  /* 0xff8000001b1b7808 */ /* 0x000fe40004800000 */
[----:B------:R-:W-:-:S02]  /*3640*/  ISETP.GT.AND P1, PT, R7, 0x9, !P6 ;  /* 0x000000090700780c */ /* 0x000fc40007724270 */
[----:B------:R-:W-:Y:S02]  /*3650*/  FMNMX.FTZ R2, R28, R3, !PT ;  /* 0x000000031c027209 */ /* 0x000fe40007810000 */
[----:B------:R-:W-:Y:S01]  /*3660*/  ISETP.LT.OR P1, PT, R0, 0xa, P1 ;  /* 0x0000000a0000780c */ /* 0x000fe20000f21670 */
[----:B------:R-:W-:Y:S01]  /*3670*/  @UP1 ULDC UR6, c[0x0][0x44c] ;  /* 0x0001130000061ab9 */ /* 0x000fe20000000800 */
[----:B------:R-:W-:Y:S01]  /*3680*/  FMNMX.FTZ R3, R29, R2, !PT ;  /* 0x000000021d037209 */ /* 0x000fe20007810000 */
[----:B------:R-:W-:Y:S01]  /*3690*/  UIMAD.WIDE.U32 UR6, UR39, UR6, URZ ;  /* 0x00000006270672a5 */ /* 0x000fe2000f8e003f */
[----:B------:R-:W-:Y:S01]  /*36a0*/  FSEL R31, R31, -INF , !P1 ;  /* 0xff8000001f1f7808 */ /* 0x000fe20004800000 */
[----:B------:R-:W-:Y:S01]  /*36b0*/  @UP1 ULDC UR11, c[0x0][0x450] ;  /* 0x00011400000b1ab9 */ /* 0x000fe20000000800 */
[----:B------:R-:W-:Y:S01]  /*36c0*/  LOP3.LUT P1, RZ, R16, 0x8, RZ, 0xc0, !PT ;  /* 0x0000000810ff7812 */ /* 0x000fe2000782c0ff */
[----:B------:R-:W-:Y:S01]  /*36d0*/  @UP1 USHF.R.U32.HI UR10, URZ, UR11, UR7 ;  /* 0x0000000b3f0a1299 */ /* 0x000fe20008011607 */
[----:B------:R-:W-:-:S02]  /*36e0*/  FMNMX.FTZ R2, R32, R3, !PT ;  /* 0x0000000320027209 */ /* 0x000fc40007810000 */
[----:B------:R-:W-:Y:S01]  /*36f0*/  ISETP.GT.AND P1, PT, R7, 0x10, !P1 ;  /* 0x000000100700780c */ /* 0x000fe20004f24270 */
[----:B------:R-:W-:Y:S01]  /*3700*/  UIADD3 UR58, UR58, UR10, URZ ;  /* 0x0000000a3a3a7290 */ /* 0x000fe2000fffe03f */
[----:B------:R-:W-:Y:S02]  /*3710*/  FMNMX.FTZ R3, R33, R2, !PT ;  /* 0x0000000221037209 */ /* 0x000fe40007810000 */
[----:B------:R-:W-:Y:S01]  /*3720*/  ISETP.LT.OR P1, PT, R0, 0x11, P1 ;  /* 0x000000110000780c */ /* 0x000fe20000f21670 */
[----:B------:R-:W-:Y:S01]  /*3730*/  UIADD3 UR14, UR58, UR14, URZ ;  /* 0x0000000e3a0e7290 */ /* 0x000fe2000fffe03f */
        /* <DEDUP_REMOVED lines=84> */
[C---:B------:R-:W-:Y:S02]  /*3c80*/  ISETP.GT.AND P5, PT, R7.reuse, 0x78, !P5 ;  /* 0x000000780700780c */ /* 0x040fe40006fa4270 */
[----:B------:R-:W-:Y:S02]  /*3c90*/  ISETP.GT.AND P1, PT, R7, 0x41, !P1 ;  /* 0x000000410700780c */ /* 0x000fe40004f24270 */
[C---:B------:R-:W-:Y:S02]  /*3ca0*/  ISETP.LT.OR P3, PT, R0.reuse, 0x71, P3 ;  /* 0x000000710000780c */ /* 0x040fe40001f61670 */
        /* <DEDUP_REMOVED lines=16> */
[----:B0-----:R-:W-:Y:S02]  /*3db0*/  FMNMX.FTZ R3, R4, R3, !PT ;  /* 0x0000000304037209 */ /* 0x001fe40007810000 */
[----:B------:R-:W-:Y:S02]  /*3dc0*/  FSEL R63, R63, -INF , !P1 ;  /* 0xff8000003f3f7808 */ /* 0x000fe40004800000 */
[----:B------:R-:W-:Y:S01]  /*3dd0*/  LOP3.LUT P1, RZ, R16, 0x800, RZ, 0xc0, !PT ;  /* 0x0000080010ff7812 */ /* 0x000fe2000782c0ff */
[----:B------:R-:W-:-:S03]  /*3de0*/  FMUL.FTZ R89, R3, UR33 ;  /* 0x0000002103597c20 */ /* 0x000fc60008410000 */
[----:B------:R-:W-:-:S04]  /*3df0*/  ISETP.GT.AND P1, PT, R7, 0x50, !P1 ;  /* 0x000000500700780c */ /* 0x000fc80004f24270 */
[----:B------:R-:W-:-:S04]  /*3e00*/  ISETP.LT.OR P1, PT, R0, 0x51, P1 ;  /* 0x000000510000780c */ /* 0x000fc80000f21670 */
[----:B------:R-:W-:Y:S02]  /*3e10*/  FSEL R66, R66, -INF , !P1 ;  /* 0xff80000042427808 */ /* 0x000fe40004800000 */
[----:B------:R-:W-:-:S04]  /*3e20*/  LOP3.LUT P1, RZ, R16, 0x400, RZ, 0xc0, !PT ;  /* 0x0000040010ff7812 */ /* 0x000fc8000782c0ff */
        /* <DEDUP_REMOVED lines=29> */
[----:B------:R-:W-:Y:S01]  /*4000*/  ISETP.GT.AND P6, PT, R7, 0x79, !P6 ;  /* 0x000000790700780c */ /* 0x000fe200077c4270 */
[--C-:B------:R-:W-:Y:S01]  /*4010*/  FFMA.FTZ R4, R32, UR33, -R89.reuse ;  /* 0x0000002120047c23 */ /* 0x100fe20008010859 */
[----:B------:R-:W-:Y:S01]  /*4020*/  FSEL R90, R26, -INF , !P1 ;  /* 0xff8000001a5a7808 */ /* 0x000fe20004800000 */
[--C-:B------:R-:W-:Y:S01]  /*4030*/  FFMA.FTZ R10, R28, UR33, -R89.reuse ;  /* 0x000000211c0a7c23 */ /* 0x100fe20008010859 */
[----:B------:R-:W-:Y:S01]  /*4040*/  LOP3.LUT P1, RZ, R16, 0x4000000, RZ, 0xc0, !PT ;  /* 0x0400000010ff7812 */ /* 0x000fe2000782c0ff */
[----:B------:R-:W-:Y:S01]  /*4050*/  MUFU.EX2 R8, R8 ;  /* 0x0000000800087308 */ /* 0x000fe20000000800 */
[----:B------:R-:W-:Y:S01]  /*4060*/  FMNMX.FTZ R5, R90, R27, !PT ;  /* 0x0000001b5a057209 */ /* 0x000fe20007810000 */
[--C-:B------:R-:W-:Y:S01]  /*4070*/  FFMA.FTZ R11, R29, UR33, -R89.reuse ;  /* 0x000000211d0b7c23 */ /* 0x100fe20008010859 */
[----:B------:R-:W-:Y:S01]  /*4080*/  ISETP.GT.AND P1, PT, R7, 0x68, !P1 ;  /* 0x000000680700780c */ /* 0x000fe20004f24270 */
[--C-:B------:R-:W-:Y:S01]  /*4090*/  FFMA.FTZ R53, R53, UR33, -R89.reuse ;  /* 0x0000002135357c23 */ /* 0x100fe20008010859 */
[----:B------:R-:W-:Y:S01]  /*40a0*/  FMNMX.FTZ R2, R30, R5, !PT ;  /* 0x000000051e027209 */ /* 0x000fe20007810000 */
[--C-:B------:R-:W-:Y:S01]  /*40b0*/  FFMA.FTZ R13, R33, UR33, -R89.reuse ;  /* 0x00000021210d7c23 */ /* 0x100fe20008010859 */
[----:B------:R-:W-:Y:S01]  /*40c0*/  ISETP.LT.OR P1, PT, R0, 0x69, P1 ;  /* 0x000000690000780c */ /* 0x000fe20000f21670 */
[----:B------:R-:W0:Y:S01]  /*40d0*/  MUFU.EX2 R9, R9 ;  /* 0x0000000900097308 */ /* 0x000e220000000800 */
[----:B------:R-:W-:Y:S01]  /*40e0*/  FMNMX.FTZ R5, R31, R2, !PT ;  /* 0x000000021f057209 */ /* 0x000fe20007810000 */
[--C-:B------:R-:W-:Y:S01]  /*40f0*/  FFMA.FTZ R49, R49, UR33, -R89.reuse ;  /* 0x0000002131317c23 */ /* 0x100fe20008010859 */
[----:B------:R-:W-:Y:S01]  /*4100*/  FSEL R78, R78, -INF , !P1 ;  /* 0xff8000004e4e7808 */ /* 0x000fe20004800000 */
[--C-:B------:R-:W-:Y:S01]  /*4110*/  FFMA.FTZ R12, R36, UR33, -R89.reuse ;  /* 0x00000021240c7c23 */ /* 0x100fe20008010859 */
[----:B------:R-:W-:Y:S01]  /*4120*/  FMNMX.FTZ R2, R34, R5, !PT ;  /* 0x0000000522027209 */ /* 0x000fe20007810000 */
[--C-:B------:R-:W-:Y:S01]  /*4130*/  FFMA.FTZ R21, R41, UR33, -R89.reuse ;  /* 0x0000002129157c23 */ /* 0x100fe20008010859 */
[----:B------:R-:W-:Y:S01]  /*4140*/  ISETP.LT.OR P6, PT, R0, 0x7a, P6 ;  /* 0x0000007a0000780c */ /* 0x000fe200037c1670 */
[----:B------:R-:W1:Y:S01]  /*4150*/  MUFU.EX2 R10, R10 ;  /* 0x0000000a000a7308 */ /* 0x000e620000000800 */
[----:B------:R-:W-:Y:S01]  /*4160*/  FMNMX.FTZ R5, R35, R2, !PT ;  /* 0x0000000223057209 */ /* 0x000fe20007810000 */
[--C-:B------:R-:W-:Y:S01]  /*4170*/  FFMA.FTZ R41, R73, UR33, -R89.reuse ;  /* 0x0000002149297c23 */ /* 0x100fe20008010859 */
[----:B------:R-:W-:Y:S01]  /*4180*/  FSEL R87, R87, -INF , !P6 ;  /* 0xff80000057577808 */ /* 0x000fe20007000000 */
[--C-:B------:R-:W-:Y:S01]  /*4190*/  FFMA.FTZ R15, R37, UR33, -R89.reuse ;  /* 0x00000021250f7c23 */ /* 0x100fe20008010859 */
[----:B------:R-:W-:Y:S01]  /*41a0*/  FMNMX.FTZ R2, R38, R5, !PT ;  /* 0x0000000526027209 */ /* 0x000fe20007810000 */
[--C-:B------:R-:W-:Y:S01]  /*41b0*/  FFMA.FTZ R14, R40, UR33, -R89.reuse ;  /* 0x00000021280e7c23 */ /* 0x100fe20008010859 */
[--C-:B------:R-:W-:Y:S01]  /*41c0*/  FFMA.FTZ R20, R44, UR33, -R89.reuse ;  /* 0x000000212c147c23 */ /* 0x100fe20008010859 */
[----:B------:R-:W-:Y:S01]  /*41d0*/  MUFU.EX2 R11, R11 ;  /* 0x0000000b000b7308 */ /* 0x000fe20000000800 */
[----:B------:R-:W-:Y:S01]  /*41e0*/  FMNMX.FTZ R5, R39, R2, !PT ;  /* 0x0000000227057209 */ /* 0x000fe20007810000 */
[--C-:B------:R-:W-:Y:S01]  /*41f0*/  FFMA.FTZ R29, R45, UR33, -R89.reuse ;  /* 0x000000212d1d7c23 */ /* 0x100fe20008010859 */
[--C-:B------:R-:W-:Y:S01]  /*4200*/  FFMA.FTZ R40, R64, UR33, -R89.reuse ;  /* 0x0000002140287c23 */ /* 0x100fe20008010859 */
        /* <DEDUP_REMOVED lines=8> */
[----:B------:R-:W-:Y:S01]  /*4290*/  FFMA.FTZ R37, R85, UR33, -R89 ;  /* 0x0000002155257c23 */ /* 0x000fe20008010859 */
        /* <DEDUP_REMOVED lines=17> */
[----:B------:R2:W-:Y:S01]  /*43b0*/  MUFU.EX2 R5, R49 ;  /* 0x0000003100057308 */ /* 0x0005e20000000800 */
[----:B------:R-:W-:Y:S01]  /*43c0*/  FMNMX.FTZ R25, R67, R6, !PT ;  /* 0x0000000643197209 */ /* 0x000fe20007810000 */
[----:B------:R-:W-:-:S03]  /*43d0*/  FFMA.FTZ R6, R52, UR33, -R89 ;  /* 0x0000002134067c23 */ /* 0x000fc60008010859 */
[----:B------:R-:W-:-:S03]  /*43e0*/  FMNMX.FTZ R24, R70, R25, !PT ;  /* 0x0000001946187209 */ /* 0x000fc60007810000 */
[----:B------:R-:W-:Y:S01]  /*43f0*/  MUFU.EX2 R20, R20 ;  /* 0x0000001400147308 */ /* 0x000fe20000000800 */
[----:B------:R-:W-:Y:S01]  /*4400*/  FMNMX.FTZ R25, R71, R24, !PT ;  /* 0x0000001847197209 */ /* 0x000fe20007810000 */
[--C-:B--2---:R-:W-:Y:S01]  /*4410*/  FFMA.FTZ R49, R57, UR33, -R89.reuse ;  /* 0x0000002139317c23 */ /* 0x104fe20008010859 */
[----:B------:R-:W-:Y:S02]  /*4420*/  FFMA.FTZ R57, R65, UR33, -R89 ;  /* 0x0000002141397c23 */ /* 0x000fe40008010859 */
        /* <DEDUP_REMOVED lines=10> */
[----:B------:R-:W-:Y:S01]  /*44d0*/  MUFU.EX2 R2, R2 ;  /* 0x0000000200027308 */ /* 0x000fe20000000800 */
[----:B------:R-:W-:Y:S01]  /*44e0*/  FMNMX.FTZ R7, R83, R26, !PT ;  /* 0x0000001a53077209 */ /* 0x000fe20007810000 */
[----:B------:R-:W-:-:S03]  /*44f0*/  FFMA.FTZ R26, R60, UR33, -R89 ;  /* 0x000000213c1a7c23 */ /* 0x000fc60008010859 */
[----:B------:R-:W-:-:S03]  /*4500*/  FMNMX.FTZ R0, R86, R7, !PT ;  /* 0x0000000756007209 */ /* 0x000fc60007810000 */
[----:B------:R-:W-:Y:S01]  /*4510*/  MUFU.EX2 R6, R6 ;  /* 0x0000000600067308 */ /* 0x000fe20000000800 */
[----:B------:R-:W-:-:S05]  /*4520*/  FMNMX.FTZ R0, R87, R0, !PT ;  /* 0x0000000057007209 */ /* 0x000fca0007810000 */
[----:B------:R-:W2:Y:S02]  /*4530*/  SHFL.BFLY PT, R7, R0, 0x2, 0x1f ;  /* 0x0c401f0000077f89 */ /* 0x000ea400000e0000 */
[----:B------:R-:W-:Y:S08]  /*4540*/  MUFU.EX2 R24, R24 ;  /* 0x0000001800187308 */ /* 0x000ff00000000800 */
[----:B------:R-:W-:Y:S08]  /*4550*/  MUFU.EX2 R49, R49 ;  /* 0x0000003100317308 */ /* 0x000ff00000000800 */
[----:B------:R-:W-:Y:S01]  /*4560*/  MUFU.EX2 R26, R26 ;  /* 0x0000001a001a7308 */ /* 0x000fe20000000800 */
[----:B--2---:R-:W-:Y:S01]  /*4570*/  FMNMX.FTZ R32, R0, R7, !PT ;  /* 0x0000000700207209 */ /* 0x004fe20007810000 */
[----:B------:R-:W-:-:S06]  /*4580*/  FFMA.FTZ R0, R80, UR33, -R89 ;  /* 0x0000002150007c23 */ /* 0x000fcc0008010859 */
[----:B------:R-:W-:Y:S01]  /*4590*/  MUFU.EX2 R53, R53 ;  /* 0x0000003500357308 */ /* 0x000fe20000000800 */
[----:B------:R-:W2:Y:S07]  /*45a0*/  SHFL.BFLY PT, R7, R32, 0x1, 0x1f ;  /* 0x0c201f0020077f89 */ /* 0x000eae00000e0000 */
[----:B------:R-:W-:Y:S08]  /*45b0*/  MUFU.EX2 R40, R40 ;  /* 0x0000002800287308 */ /* 0x000ff00000000800 */
[----:B------:R-:W-:Y:S08]  /*45c0*/  MUFU.EX2 R57, R57 ;  /* 0x0000003900397308 */ /* 0x000ff00000000800 */
[----:B------:R-:W-:Y:S01]  /*45d0*/  MUFU.EX2 R44, R44 ;  /* 0x0000002c002c7308 */ /* 0x000fe20000000800 */
[----:B--2---:R-:W-:Y:S01]  /*45e0*/  FMNMX.FTZ R7, R32, R7, !PT ;  /* 0x0000000720077209 */ /* 0x004fe20007810000 */
        /* <DEDUP_REMOVED lines=22> */
[----:B------:R2:W3:Y:S01]  /*4750*/  MUFU.EX2 R69, R52 ;  /* 0x0000003400457308 */ /* 0x0004e20000000800 */
[--C-:B------:R-:W-:Y:S01]  /*4760*/  FFMA.FTZ R42, R51, UR33, -R48.reuse ;  /* 0x00000021332a7c23 */ /* 0x100fe20008010830 */
[--C-:B------:R-:W-:Y:S01]  /*4770*/  FFMA.FTZ R39, R54, UR33, -R48.reuse ;  /* 0x0000002136277c23 */ /* 0x100fe20008010830 */
[--C-:B------:R-:W-:Y:S01]  /*4780*/  FFMA.FTZ R51, R62, UR33, -R48.reuse ;  /* 0x000000213e337c23 */ /* 0x100fe20008010830 */
[--C-:B------:R-:W-:Y:S01]  /*4790*/  FFMA.FTZ R54, R63, UR33, -R48.reuse ;  /* 0x000000213f367c23 */ /* 0x100fe20008010830 */
[--C-:B------:R-:W-:Y:S01]  /*47a0*/  FFMA.FTZ R67, R67, UR33, -R48.reuse ;  /* 0x0000002143437c23 */ /* 0x100fe20008010830 */
[--C-:B------:R-:W-:Y:S01]  /*47b0*/  FFMA.FTZ R74, R74, UR33, -R48.reuse ;  /* 0x000000214a4a7c23 */ /* 0x100fe20008010830 */
[--C-:B------:R-:W-:Y:S01]  /*47c0*/  FFMA.FTZ R75, R75, UR33, -R48.reuse ;  /* 0x000000214b4b7c23 */ /* 0x100fe20008010830 */
[----:B------:R-:W4:Y:S01]  /*47d0*/  MUFU.EX2 R56, R56 ;  /* 0x0000003800387308 */ /* 0x000f220000000800 */
[--C-:B--2---:R-:W-:Y:S01]  /*47e0*/  FFMA.FTZ R52, R46, UR33, -R48.reuse ;  /* 0x000000212e347c23 */ /* 0x104fe20008010830 */
[--C-:B------:R-:W-:Y:S01]  /*47f0*/  FFMA.FTZ R46, R55, UR33, -R48.reuse ;  /* 0x00000021372e7c23 */ /* 0x100fe20008010830 */
[----:B0-----:R-:W-:Y:S01]  /*4800*/  FADD.FTZ R55, R8, R9 ;  /* 0x0000000908377221 */ /* 0x001fe20000010000 */
[----:B------:R-:W-:Y:S01]  /*4810*/  F2FP.F16.F32.PACK_AB R8, R9, R8 ;  /* 0x000000080908723e */ /* 0x000fe200000000ff */
[--C-:B------:R-:W-:Y:S01]  /*4820*/  FFMA.FTZ R78, R78, UR33, -R48.reuse ;  /* 0x000000214e4e7c23 */ /* 0x100fe20008010830 */
[----:B------:R-:W-:Y:S01]  /*4830*/  FFMA.FTZ R79, R79, UR33, -R48 ;  /* 0x000000214f4f7c23 */ /* 0x000fe20008010830 */
[----:B-1----:R-:W-:Y:S01]  /*4840*/  FADD.FTZ R58, R10, R55 ;  /* 0x000000370a3a7221 */ /* 0x002fe20000010000 */
[----:B------:R0:W1:Y:S01]  /*4850*/  MUFU.EX2 R73, R60 ;  /* 0x0000003c00497308 */ /* 0x0000620000000800 */
[----:B---3--:R-:W-:Y:S01]  /*4860*/  FADD.FTZ R9, R90, R69 ;  /* 0x000000455a097221 */ /* 0x008fe20000010000 */
[C---:B------:R-:W-:Y:S01]  /*4870*/  F2FP.F16.F32.PACK_AB R10, R11.reuse, R10 ;  /* 0x0000000a0b0a723e */ /* 0x040fe200000000ff */
[----:B------:R-:W-:Y:S01]  /*4880*/  FADD.FTZ R59, R11, R58 ;  /* 0x0000003a0b3b7221 */ /* 0x000fe20000010000 */
[--C-:B------:R-:W-:Y:S01]  /*4890*/  FFMA.FTZ R55, R66, UR33, -R48.reuse ;  /* 0x0000002142377c23 */ /* 0x100fe20008010830 */
[--C-:B------:R-:W-:Y:S01]  /*48a0*/  FFMA.FTZ R82, R82, UR33, -R48.reuse ;  /* 0x0000002152527c23 */ /* 0x100fe20008010830 */
[--C-:B------:R-:W-:Y:S01]  /*48b0*/  FFMA.FTZ R83, R83, UR33, -R48.reuse ;  /* 0x0000002153537c23 */ /* 0x100fe20008010830 */
[--C-:B------:R-:W-:Y:S01]  /*48c0*/  FFMA.FTZ R86, R86, UR33, -R48.reuse ;  /* 0x0000002156567c23 */ /* 0x100fe20008010830 */
[----:B------:R-:W2:Y:S01]  /*48d0*/  MUFU.EX2 R27, R27 ;  /* 0x0000001b001b7308 */ /* 0x000ea20000000800 */
[----:B0-----:R-:W-:Y:S01]  /*48e0*/  FADD.FTZ R60, R4, R59 ;  /* 0x0000003b043c7221 */ /* 0x001fe20000010000 */
[----:B----4-:R-:W-:Y:S01]  /*48f0*/  FADD.FTZ R58, R56, R9 ;  /* 0x00000009383a7221 */ /* 0x010fe20000010000 */
[----:B------:R-:W-:Y:S01]  /*4900*/  F2FP.F16.F32.PACK_AB R9, R69, R90 ;  /* 0x0000005a4509723e */ /* 0x000fe200000000ff */
[----:B------:R-:W-:Y:S01]  /*4910*/  FFMA.FTZ R87, R87, UR33, -R48 ;  /* 0x0000002157577c23 */ /* 0x000fe20008010830 */
[----:B------:R-:W-:-:S03]  /*4920*/  FADD.FTZ R59, R13, R60 ;  /* 0x0000003c0d3b7221 */ /* 0x000fc60000010000 */
[----:B------:R-:W0:Y:S01]  /*4930*/  MUFU.EX2 R30, R30 ;  /* 0x0000001e001e7308 */ /* 0x000e220000000800 */
[C---:B-1----:R-:W-:Y:S01]  /*4940*/  FADD.FTZ R60, R73.reuse, R58 ;  /* 0x0000003a493c7221 */ /* 0x042fe20000010000 */
[----:B------:R-:W-:Y:S01]  /*4950*/  FADD.FTZ R62, R12, R59 ;  /* 0x0000003b0c3e7221 */ /* 0x000fe20000010000 */
[----:B------:R-:W-:Y:S01]  /*4960*/  F2FP.F16.F32.PACK_AB R11, R73, R56 ;  /* 0x00000038490b723e */ /* 0x000fe200000000ff */
[--C-:B------:R-:W-:Y:S01]  /*4970*/  FFMA.FTZ R58, R70, UR33, -R48.reuse ;  /* 0x00000021463a7c23 */ /* 0x100fe20008010830 */
[----:B------:R-:W-:Y:S01]  /*4980*/  FFMA.FTZ R59, R71, UR33, -R48 ;  /* 0x00000021473b7c23 */ /* 0x000fe20008010830 */
[----:B------:R-:W-:Y:S02]  /*4990*/  FADD.FTZ R69, R15, R62 ;  /* 0x0000003e0f457221 */ /* 0x000fe40000010000 */
[----:B------:R-:W1:Y:S01]  /*49a0*/  MUFU.EX2 R31, R31 ;  /* 0x0000001f001f7308 */ /* 0x000e620000000800 */
[----:B--2---:R-:W-:Y:S01]  /*49b0*/  FADD.FTZ R63, R27, R60 ;  /* 0x0000003c1b3f7221 */ /* 0x004fe20000010000 */
[----:B------:R-:W-:Y:S01]  /*49c0*/  FADD.FTZ R62, R14, R69 ;  /* 0x000000450e3e7221 */ /* 0x000fe20000010000 */
[----:B------:R2:W-:Y:S05]  /*49d0*/  STSM.16.M88.4 [R18+0x21800], R8 ;  /* 0x0218000812007844 */ /* 0x0005ea0000000200 */
[----:B------:R-:W3:Y:S01]  /*49e0*/  MUFU.EX2 R34, R34 ;  /* 0x0000002200227308 */ /* 0x000ee20000000800 */
[----:B0-----:R-:W-:-:S07]  /*49f0*/  FADD.FTZ R60, R30, R63 ;  /* 0x0000003f1e3c7221 */ /* 0x001fce0000010000 */
[----:B------:R-:W0:Y:S01]  /*4a00*/  MUFU.EX2 R38, R38 ;  /* 0x0000002600267308 */ /* 0x000e220000000800 */
[----:B-1----:R-:W-:Y:S01]  /*4a10*/  FADD.FTZ R63, R31, R60 ;  /* 0x0000003c1f3f7221 */ /* 0x002fe20000010000 */
[----:B--2---:R-:W-:Y:S02]  /*4a20*/  F2FP.F16.F32.PACK_AB R8, R13, R4 ;  /* 0x000000040d08723e */ /* 0x004fe400000000ff */
[----:B------:R-:W-:Y:S02]  /*4a30*/  F2FP.F16.F32.PACK_AB R10, R15, R12 ;  /* 0x0000000c0f0a723e */ /* 0x000fe400000000ff */
[----:B------:R-:W-:Y:S02]  /*4a40*/  F2FP.F16.F32.PACK_AB R12, R21, R14 ;  /* 0x0000000e150c723e */ /* 0x000fe400000000ff */
[----:B------:R-:W1:Y:S01]  /*4a50*/  MUFU.EX2 R43, R43 ;  /* 0x0000002b002b7308 */ /* 0x000e620000000800 */
[----:B---3--:R-:W-:Y:S01]  /*4a60*/  FADD.FTZ R63, R34, R63 ;  /* 0x0000003f223f7221 */ /* 0x008fe20000010000 */
[----:B------:R-:W-:-:S02]  /*4a70*/  F2FP.F16.F32.PACK_AB R14, R29, R20 ;  /* 0x000000141d0e723e */ /* 0x000fc400000000ff */
[----:B------:R-:W-:Y:S02]  /*4a80*/  F2FP.F16.F32.PACK_AB R9, R30, R27 ;  /* 0x0000001b1e09723e */ /* 0x000fe400000000ff */
[----:B------:R-:W-:Y:S02]  /*4a90*/  F2FP.F16.F32.PACK_AB R11, R34, R31 ;  /* 0x0000001f220b723e */ /* 0x000fe400000000ff */
[----:B------:R-:W2:Y:S01]  /*4aa0*/  MUFU.EX2 R52, R52 ;  /* 0x0000003400347308 */ /* 0x000ea20000000800 */
[----:B0-----:R-:W-:Y:S02]  /*4ab0*/  FADD.FTZ R60, R38, R63 ;  /* 0x0000003f263c7221 */ /* 0x001fe40000010000 */
[----:B------:R0:W-:Y:S05]  /*4ac0*/  STSM.16.M88.4 [R23], R8 ;  /* 0x0000000817007844 */ /* 0x0001ea0000000200 */
[----:B------:R3:W-:Y:S01]  /*4ad0*/  MUFU.EX2 R56, R67 ;  /* 0x0000004300387308 */ /* 0x0007e20000000800 */
[----:B-1----:R-:W-:-:S07]  /*4ae0*/  FADD.FTZ R63, R43, R60 ;  /* 0x0000003c2b3f7221 */ /* 0x002fce0000010000 */
[----:B------:R-:W1:Y:S01]  /*4af0*/  MUFU.EX2 R65, R65 ;  /* 0x0000004100417308 */ /* 0x000e620000000800 */
[----:B---3--:R-:W-:Y:S01]  /*4b00*/  FADD.FTZ R67, R21, R62 ;  /* 0x0000003e15437221 */ /* 0x008fe20000010000 */
[----:B--2---:R-:W-:Y:S01]  /*4b10*/  FADD.FTZ R60, R52, R63 ;  /* 0x0000003f343c7221 */ /* 0x004fe20000010000 */
[----:B0-----:R-:W-:Y:S02]  /*4b20*/  F2FP.F16.F32.PACK_AB R8, R5, R2 ;  /* 0x000000020508723e */ /* 0x001fe400000000ff */
[----:B------:R-:W-:Y:S01]  /*4b30*/  FADD.FTZ R62, R20, R67 ;  /* 0x00000043143e7221 */ /* 0x000fe20000010000 */
[----:B------:R-:W-:Y:S02]  /*4b40*/  F2FP.F16.F32.PACK_AB R10, R25, R6 ;  /* 0x00000006190a723e */ /* 0x000fe400000000ff */
[----:B------:R-:W0:Y:S01]  /*4b50*/  MUFU.EX2 R35, R35 ;  /* 0x0000002300237308 */ /* 0x000e220000000800 */
[----:B------:R-:W-:-:S04]  /*4b60*/  FADD.FTZ R67, R29, R62 ;  /* 0x0000003e1d437221 */ /* 0x000fc80000010000 */
[----:B------:R-:W-:-:S03]  /*4b70*/  FADD.FTZ R62, R2, R67 ;  /* 0x00000043023e7221 */ /* 0x000fc60000010000 */
[----:B------:R-:W2:Y:S01]  /*4b80*/  MUFU.EX2 R42, R42 ;  /* 0x0000002a002a7308 */ /* 0x000ea20000000800 */
[----:B------:R-:W-:Y:S01]  /*4b90*/  FADD.FTZ R63, R5, R62 ;  /* 0x0000003e053f7221 */ /* 0x000fe20000010000 */
[----:B-1----:R-:W-:-:S03]  /*4ba0*/  FADD.FTZ R60, R65, R60 ;  /* 0x0000003c413c7221 */ /* 0x002fc60000010000 */
[----:B------:R-:W-:Y:S01]  /*4bb0*/  FADD.FTZ R4, R6, R63 ;  /* 0x0000003f06047221 */ /* 0x000fe20000010000 */
[----:B------:R-:W-:Y:S02]  /*4bc0*/  VIADD R6, R88, 0xfffffffe ;  /* 0xfffffffe58067836 */ /* 0x000fe40000000000 */
[----:B------:R-:W1:Y:S01]  /*4bd0*/  MUFU.EX2 R39, R39 ;  /* 0x0000002700277308 */ /* 0x000e620000000800 */
[----:B0-----:R-:W-:Y:S01]  /*4be0*/  FADD.FTZ R13, R35, R60 ;  /* 0x0000003c230d7221 */ /* 0x001fe20000010000 */
[----:B------:R-:W-:-:S04]  /*4bf0*/  FADD.FTZ R15, R25, R4 ;  /* 0x00000004190f7221 */ /* 0x000fc80000010000 */
[----:B------:R-:W-:Y:S02]  /*4c00*/  FADD.FTZ R20, R24, R15 ;  /* 0x0000000f18147221 */ /* 0x000fe40000010000 */
[----:B------:R-:W0:Y:S01]  /*4c10*/  MUFU.EX2 R46, R46 ;  /* 0x0000002e002e7308 */ /* 0x000e220000000800 */
[C---:B--2---:R-:W-:Y:S01]  /*4c20*/  FADD.FTZ R4, R42.reuse, R13 ;  /* 0x0000000d2a047221 */ /* 0x044fe20000010000 */
[----:B------:R-:W-:Y:S01]  /*4c30*/  FADD.FTZ R21, R49, R20 ;  /* 0x0000001431157221 */ /* 0x000fe20000010000 */
[----:B------:R-:W-:Y:S02]  /*4c40*/  F2FP.F16.F32.PACK_AB R13, R43, R38 ;  /* 0x000000262b0d723e */ /* 0x000fe400000000ff */
[----:B------:R-:W-:Y:S01]  /*4c50*/  F2FP.F16.F32.PACK_AB R9, R42, R35 ;  /* 0x000000232a09723e */ /* 0x000fe200000000ff */
[----:B------:R-:W-:Y:S02]  /*4c60*/  FADD.FTZ R20, R26, R21 ;  /* 0x000000151a147221 */ /* 0x000fe40000010000 */
[----:B------:R-:W2:Y:S01]  /*4c70*/  MUFU.EX2 R47, R47 ;  /* 0x0000002f002f7308 */ /* 0x000ea20000000800 */
[----:B-1----:R-:W-:Y:S01]  /*4c80*/  FADD.FTZ R15, R39, R4 ;  /* 0x00000004270f7221 */ /* 0x002fe20000010000 */
[----:B------:R-:W-:-:S04]  /*4c90*/  FADD.FTZ R27, R53, R20 ;  /* 0x00000014351b7221 */ /* 0x000fc80000010000 */
[----:B------:R-:W-:Y:S02]  /*4ca0*/  FADD.FTZ R2, R40, R27 ;  /* 0x0000001b28027221 */ /* 0x000fe40000010000 */
[----:B------:R-:W1:Y:S01]  /*4cb0*/  MUFU.EX2 R50, R50 ;  /* 0x0000003200327308 */ /* 0x000e620000000800 */
[C---:B0-----:R-:W-:Y:S01]  /*4cc0*/  FADD.FTZ R4, R46.reuse, R15 ;  /* 0x0000000f2e047221 */ /* 0x041fe20000010000 */
[----:B------:R-:W-:Y:S02]  /*4cd0*/  F2FP.F16.F32.PACK_AB R15, R65, R52 ;  /* 0x00000034410f723e */ /* 0x000fe400000000ff */
[----:B------:R-:W-:-:S03]  /*4ce0*/  F2FP.F16.F32.PACK_AB R11, R46, R39 ;  /* 0x000000272e0b723e */ /* 0x000fc600000000ff */
[----:B------:R0:W-:Y:S01]  /*4cf0*/  STSM.16.M88.4 [R22], R12 ;  /* 0x0000000c16007844 */ /* 0x0001e20000000200 */
[----:B------:R-:W3:Y:S01]  /*4d00*/  MUFU.EX2 R51, R51 ;  /* 0x0000003300337308 */ /* 0x000ee20000000800 */
[----:B--2---:R-:W-:Y:S02]  /*4d10*/  FADD.FTZ R21, R47, R4 ;  /* 0x000000042f157221 */ /* 0x004fe40000010000 */
[----:B------:R2:W-:Y:S05]  /*4d20*/  STSM.16.M88.4 [R19], R8 ;  /* 0x0000000813007844 */ /* 0x0005ea0000000200 */
[----:B------:R-:W4:Y:S01]  /*4d30*/  MUFU.EX2 R54, R54 ;  /* 0x0000003600367308 */ /* 0x000f220000000800 */
[----:B-1----:R-:W-:Y:S01]  /*4d40*/  FADD.FTZ R4, R50, R21 ;  /* 0x0000001532047221 */ /* 0x002fe20000010000 */
[----:B------:R-:W-:Y:S01]  /*4d50*/  FADD.FTZ R21, R57, R2 ;  /* 0x0000000239157221 */ /* 0x000fe20000010000 */
[----:B0-----:R-:W-:-:S05]  /*4d60*/  F2FP.F16.F32.PACK_AB R12, R49, R24 ;  /* 0x00000018310c723e */ /* 0x001fca00000000ff */
[----:B------:R-:W0:Y:S01]  /*4d70*/  MUFU.EX2 R55, R55 ;  /* 0x0000003700377308 */ /* 0x000e220000000800 */
[----:B---3--:R-:W-:Y:S01]  /*4d80*/  FADD.FTZ R5, R51, R4 ;  /* 0x0000000433057221 */ /* 0x008fe20000010000 */
[----:B------:R-:W-:Y:S01]  /*4d90*/  FADD.FTZ R4, R44, R21 ;  /* 0x000000152c047221 */ /* 0x000fe20000010000 */
[----:B------:R-:W-:Y:S02]  /*4da0*/  F2FP.F16.F32.PACK_AB R14, R53, R26 ;  /* 0x0000001a350e723e */ /* 0x000fe400000000ff */
[----:B------:R-:W-:Y:S01]  /*4db0*/  F2FP.F16.F32.PACK_AB R13, R50, R47 ;  /* 0x0000002f320d723e */ /* 0x000fe200000000ff */
[----:B------:R-:W-:Y:S01]  /*4dc0*/  FADD.FTZ R21, R61, R4 ;  /* 0x000000043d157221 */ /* 0x000fe20000010000 */
[----:B------:R-:W-:Y:S01]  /*4dd0*/  F2FP.F16.F32.PACK_AB R24, R57, R40 ;  /* 0x000000283918723e */ /* 0x000fe200000000ff */
[----:B------:R-:W1:Y:S01]  /*4de0*/  MUFU.EX2 R58, R58 ;  /* 0x0000003a003a7308 */ /* 0x000e620000000800 */
[C---:B----4-:R-:W-:Y:S01]  /*4df0*/  FADD.FTZ R2, R54.reuse, R5 ;  /* 0x0000000536027221 */ /* 0x050fe20000010000 */
[----:B------:R-:W-:-:S02]  /*4e00*/  F2FP.F16.F32.PACK_AB R15, R54, R51 ;  /* 0x00000033360f723e */ /* 0x000fc400000000ff */
[----:B------:R-:W-:-:S03]  /*4e10*/  F2FP.F16.F32.PACK_AB R26, R61, R44 ;  /* 0x0000002c3d1a723e */ /* 0x000fc600000000ff */
[----:B------:R3:W-:Y:S01]  /*4e20*/  STSM.16.M88.4 [R18+0x27800], R12 ;  /* 0x0278000c12007844 */ /* 0x0007e20000000200 */
[----:B------:R-:W4:Y:S01]  /*4e30*/  MUFU.EX2 R59, R59 ;  /* 0x0000003b003b7308 */ /* 0x000f220000000800 */
[----:B0-----:R-:W-:Y:S01]  /*4e40*/  FADD.FTZ R5, R55, R2 ;  /* 0x0000000237057221 */ /* 0x001fe20000010000 */
[----:B------:R-:W-:-:S03]  /*4e50*/  F2FP.F16.F32.PACK_AB R25, R56, R55 ;  /* 0x000000373819723e */ /* 0x000fc600000000ff */
[----:B------:R-:W-:-:S03]  /*4e60*/  FADD.FTZ R5, R56, R5 ;  /* 0x0000000538057221 */ /* 0x000fc60000010000 */
[----:B------:R-:W0:Y:S01]  /*4e70*/  MUFU.EX2 R48, R74 ;  /* 0x0000004a00307308 */ /* 0x000e220000000800 */
[----:B-1----:R-:W-:-:S07]  /*4e80*/  FADD.FTZ R2, R58, R5 ;  /* 0x000000053a027221 */ /* 0x002fce0000010000 */
[----:B------:R-:W1:Y:S01]  /*4e90*/  MUFU.EX2 R75, R75 ;  /* 0x0000004b004b7308 */ /* 0x000e620000000800 */
[C---:B----4-:R-:W-:Y:S01]  /*4ea0*/  FADD.FTZ R5, R59.reuse, R2 ;  /* 0x000000023b057221 */ /* 0x050fe20000010000 */
[----:B------:R-:W-:Y:S01]  /*4eb0*/  FADD.FTZ R2, R28, R21 ;  /* 0x000000151c027221 */ /* 0x000fe20000010000 */
[----:B------:R-:W-:-:S05]  /*4ec0*/  F2FP.F16.F32.PACK_AB R27, R59, R58 ;  /* 0x0000003a3b1b723e */ /* 0x000fca00000000ff */
[----:B------:R-:W4:Y:S01]  /*4ed0*/  MUFU.EX2 R78, R78 ;  /* 0x0000004e004e7308 */ /* 0x000f220000000800 */
[----:B0-----:R-:W-:Y:S01]  /*4ee0*/  FADD.FTZ R4, R48, R5 ;  /* 0x0000000530047221 */ /* 0x001fe20000010000 */
[----:B------:R3:W-:Y:S06]  /*4ef0*/  STSM.16.M88.4 [R136], R24 ;  /* 0x0000001888007844 */ /* 0x0007ec0000000200 */
[----:B------:R-:W0:Y:S01]  /*4f00*/  MUFU.EX2 R31, R79 ;  /* 0x0000004f001f7308 */ /* 0x000e220000000800 */
[C---:B-1----:R-:W-:Y:S01]  /*4f10*/  FADD.FTZ R21, R75.reuse, R4 ;  /* 0x000000044b157221 */ /* 0x042fe20000010000 */
[----:B------:R-:W-:-:S06]  /*4f20*/  F2FP.F16.F32.PACK_AB R29, R75, R48 ;  /* 0x000000304b1d723e */ /* 0x000fcc00000000ff */
[----:B------:R-:W1:Y:S01]  /*4f30*/  MUFU.EX2 R41, R41 ;  /* 0x0000002900297308 */ /* 0x000e620000000800 */
[----:B----4-:R-:W-:-:S07]  /*4f40*/  FADD.FTZ R4, R78, R21 ;  /* 0x000000154e047221 */ /* 0x010fce0000010000 */
[----:B------:R-:W4:Y:S01]  /*4f50*/  MUFU.EX2 R36, R36 ;  /* 0x0000002400247308 */ /* 0x000f220000000800 */
[C---:B0-----:R-:W-:Y:S01]  /*4f60*/  FADD.FTZ R21, R31.reuse, R4 ;  /* 0x000000041f157221 */ /* 0x041fe20000010000 */
[----:B------:R-:W-:-:S06]  /*4f70*/  F2FP.F16.F32.PACK_AB R31, R31, R78 ;  /* 0x0000004e1f1f723e */ /* 0x000fcc00000000ff */
[----:B------:R-:W0:Y:S01]  /*4f80*/  MUFU.EX2 R45, R45 ;  /* 0x0000002d002d7308 */ /* 0x000e220000000800 */
[C---:B-1----:R-:W-:Y:S01]  /*4f90*/  F2FP.F16.F32.PACK_AB R28, R41.reuse, R28 ;  /* 0x0000001c291c723e */ /* 0x042fe200000000ff */
[----:B------:R-:W-:-:S06]  /*4fa0*/  FADD.FTZ R5, R41, R2 ;  /* 0x0000000229057221 */ /* 0x000fcc0000010000 */
[----:B------:R-:W-:Y:S01]  /*4fb0*/  MUFU.EX2 R0, R0 ;  /* 0x0000000000007308 */ /* 0x000fe20000000800 */
[----:B----4-:R-:W-:-:S07]  /*4fc0*/  FADD.FTZ R2, R36, R5 ;  /* 0x0000000524027221 */ /* 0x010fce0000010000 */
[----:B------:R-:W2:Y:S01]  /*4fd0*/  MUFU.EX2 R33, R33 ;  /* 0x0000002100217308 */ /* 0x000ea20000000800 */
[C---:B0-----:R-:W-:Y:S01]  /*4fe0*/  F2FP.F16.F32.PACK_AB R30, R45.reuse, R36 ;  /* 0x000000242d1e723e */ /* 0x041fe200000000ff */
[----:B------:R-:W-:-:S04]  /*4ff0*/  FADD.FTZ R5, R45, R2 ;  /* 0x000000022d057221 */ /* 0x000fc80000010000 */
[----:B------:R3:W-:Y:S02]  /*5000*/  STSM.16.M88.4 [R22+0x6000], R28 ;  /* 0x0060001c16007844 */ /* 0x0007e40000000200 */
[----:B------:R-:W0:Y:S08]  /*5010*/  MUFU.EX2 R32, R32 ;  /* 0x0000002000207308 */ /* 0x000e300000000800 */
[----:B------:R-:W1:Y:S01]  /*5020*/  MUFU.EX2 R37, R37 ;  /* 0x0000002500257308 */ /* 0x000e620000000800 */
[----:B--2---:R-:W-:Y:S01]  /*5030*/  F2FP.F16.F32.PACK_AB R8, R33, R0 ;  /* 0x000000002108723e */ /* 0x004fe200000000ff */
[----:B------:R-:W-:-:S04]  /*5040*/  FADD.FTZ R0, R0, R5 ;  /* 0x0000000500007221 */ /* 0x000fc80000010000 */
[----:B------:R-:W-:Y:S02]  /*5050*/  FADD.FTZ R33, R33, R0 ;  /* 0x0000000021217221 */ /* 0x000fe40000010000 */
[----:B------:R-:W-:Y:S02]  /*5060*/  MUFU.EX2 R82, R82 ;  /* 0x0000005200527308 */ /* 0x000fe40000000800 */
[----:B0-----:R-:W-:-:S06]  /*5070*/  FADD.FTZ R2, R32, R33 ;  /* 0x0000002120027221 */ /* 0x001fcc0000010000 */
[----:B------:R-:W0:Y:S01]  /*5080*/  MUFU.EX2 R83, R83 ;  /* 0x0000005300537308 */ /* 0x000e220000000800 */
[C---:B-1----:R-:W-:Y:S01]  /*5090*/  F2FP.F16.F32.PACK_AB R10, R37.reuse, R32 ;  /* 0x00000020250a723e */ /* 0x042fe200000000ff */
[----:B------:R-:W-:-:S06]  /*50a0*/  FADD.FTZ R2, R37, R2 ;  /* 0x0000000225027221 */ /* 0x000fcc0000010000 */
[----:B------:R-:W1:Y:S08]  /*50b0*/  MUFU.EX2 R86, R86 ;  /* 0x0000005600567308 */ /* 0x000e700000000800 */
[----:B------:R-:W2:Y:S01]  /*50c0*/  MUFU.EX2 R87, R87 ;  /* 0x0000005700577308 */ /* 0x000ea20000000800 */
[----:B0-----:R-:W-:Y:S01]  /*50d0*/  F2FP.F16.F32.PACK_AB R9, R83, R82 ;  /* 0x000000525309723e */ /* 0x001fe200000000ff */
[----:B------:R-:W-:-:S04]  /*50e0*/  FADD.FTZ R82, R82, R21 ;  /* 0x0000001552527221 */ /* 0x000fc80000010000 */
[----:B------:R-:W-:-:S04]  /*50f0*/  FADD.FTZ R83, R83, R82 ;  /* 0x0000005253537221 */ /* 0x000fc80000010000 */
[----:B-1----:R-:W-:Y:S01]  /*5100*/  FADD.FTZ R0, R86, R83 ;  /* 0x0000005356007221 */ /* 0x002fe20000010000 */
[----:B--2---:R-:W-:-:S03]  /*5110*/  F2FP.F16.F32.PACK_AB R11, R87, R86 ;  /* 0x00000056570b723e */ /* 0x004fc600000000ff */
[----:B------:R-:W-:Y:S02]  /*5120*/  FADD.FTZ R0, R87, R0 ;  /* 0x0000000057007221 */ /* 0x000fe40000010000 */
[----:B------:R3:W-:Y:S01]  /*5130*/  STSM.16.M88.4 [R19+0x6000], R8 ;  /* 0x0060000813007844 */ /* 0x0007e20000000200 */
[----:B------:R0:W-:Y:S06]  /*5140*/  MEMBAR.ALL.CTA ;  /* 0x0000000000007992 */ /* 0x0001ec0000008000 */
[----:B0-----:R-:W0:Y:S02]  /*5150*/  FENCE.VIEW.ASYNC.S ;  /* 0x00000000000073c6 */ /* 0x001e240000000000 */
[----:B0-----:R-:W-:Y:S01]  /*5160*/  NOP ;  /* 0x0000000000007918 */ /* 0x001fe20000000000 */
        /* <DEDUP_REMOVED lines=12> */
.L_x_1090:
[----:B------:R-:W-:Y:S02]  /*5230*/  ULDC UR18, c[0x0][0x9e4] ;  /* 0x0002790000127ab9 */ /* 0x000fe40000000800 */
[----:B------:R-:W-:-:S11]  /*5240*/  UISETP.NE.AND UP0, UPT, UR18, 0x1, UPT ;  /* 0x000000011200788c */ /* 0x000fd6000bf05270 */
[----:B------:R-:W-:Y:S02]  /*5250*/  @UP0 ULDC.64 UR6, c[0x0][0x9e8] ;  /* 0x00027a0000060ab9 */ /* 0x000fe40000000a00 */
[----:B------:R-:W-:-:S04]  /*5260*/  UIMAD.WIDE.U32 UR10, UR15, UR6, URZ ;  /* 0x000000060f0a72a5 */ /* 0x000fc8000f8e003f */
[----:B------:R-:W-:-:S12]  /*5270*/  @UP0 USHF.R.U32.HI UR15, URZ, UR7, UR11 ;  /* 0x000000073f0f0299 */ /* 0x000fd8000801160b */
.L_x_1091:
[----:B------:R-:W-:-:S04]  /*5280*/  UIMAD UR15, UR15, UR18, UR18 ;  /* 0x000000120f0f72a4 */ /* 0x000fc8000f8e0212 */
[----:B------:R-:W-:-:S04]  /*5290*/  UISETP.LT.AND UP0, UPT, UR14, UR15, UPT ;  /* 0x0000000f0e00728c */ /* 0x000fc8000bf01270 */
[----:B------:R-:W-:-:S12]  /*52a0*/  USEL UR14, UR14, UR15, UP0 ;  /* 0x0000000f0e0e7287 */ /* 0x000fd80008000000 */
.L_x_1089:
[----:B------:R-:W-:Y:S01]  /*52b0*/  USHF.R.S32.HI UR6, URZ, 0x1f, UR14 ;  /* 0x0000001f3f067899 */ /* 0x000fe2000801140e */
[----:B------:R-:W-:Y:S02]  /*52c0*/  CS2R R134, SRZ ;  /* 0x0000000000867805 */ /* 0x000fe4000001ff00 */
[----:B------:R-:W-:Y:S02]  /*52d0*/  CS2R R132, SRZ ;  /* 0x0000000000847805 */ /* 0x000fe4000001ff00 */
[----:B------:R-:W-:Y:S01]  /*52e0*/  CS2R R130, SRZ ;  /* 0x0000000000827805 */ /* 0x000fe2000001ff00 */
[----:B------:R-:W-:Y:S01]  /*52f0*/  ULEA.HI UR6, UR6, UR14, URZ, 0x7 ;  /* 0x0000000e06067291 */ /* 0x000fe2000f8f383f */
[----:B------:R-:W-:Y:S02]  /*5300*/  CS2R R128, SRZ ;  /* 0x0000000000807805 */ /* 0x000fe4000001ff00 */
[----:B------:R-:W-:Y:S02]  /*5310*/  CS2R R126, SRZ ;  /* 0x00000000007e7805 */ /* 0x000fe4000001ff00 */
[----:B------:R-:W-:Y:S01]  /*5320*/  CS2R R124, SRZ ;  /* 0x00000000007c7805 */ /* 0x000fe2000001ff00 */
[----:B------:R-:W-:Y:S01]  /*5330*/  USHF.R.S32.HI UR6, URZ, 0x7, UR6 ;  /* 0x000000073f067899 */ /* 0x000fe20008011406 */
[----:B------:R-:W-:-:S02]  /*5340*/  CS2R R122, SRZ ;  /* 0x00000000007a7805 */ /* 0x000fc4000001ff00 */
[----:B------:R-:W-:Y:S02]  /*5350*/  CS2R R120, SRZ ;  /* 0x0000000000787805 */ /* 0x000fe4000001ff00 */
[----:B------:R-:W-:Y:S01]  /*5360*/  CS2R R118, SRZ ;  /* 0x0000000000767805 */ /* 0x000fe2000001ff00 */
[----:B------:R-:W-:Y:S01]  /*5370*/  UISETP.LT.AND UP0, UPT, UR36, UR6, UPT ;  /* 0x000000062400728c */ /* 0x000fe2000bf01270 */
[----:B------:R-:W-:Y:S02]  /*5380*/  CS2R R116, SRZ ;  /* 0x0000000000747805 */ /* 0x000fe4000001ff00 */
[----:B------:R-:W-:Y:S02]  /*5390*/  CS2R R114, SRZ ;  /* 0x0000000000727805 */ /* 0x000fe4000001ff00 */
[----:B------:R-:W-:Y:S01]  /*53a0*/  CS2R R112, SRZ ;  /* 0x0000000000707805 */ /* 0x000fe2000001ff00 */
[----:B------:R-:W-:Y:S01]  /*53b0*/  USEL UR59, UR36, UR6, !UP0 ;  /* 0x00000006243b7287 */ /* 0x000fe2000c000000 */
[----:B------:R-:W-:-:S02]  /*53c0*/  CS2R R110, SRZ ;  /* 0x00000000006e7805 */ /* 0x000fc4000001ff00 */
[----:B------:R-:W-:Y:S02]  /*53d0*/  CS2R R108, SRZ ;  /* 0x00000000006c7805 */ /* 0x000fe4000001ff00 */
[----:B------:R-:W-:Y:S02]  /*53e0*/  CS2R R106, SRZ ;  /* 0x00000000006a7805 */ /* 0x000fe4000001ff00 */
[----:B------:R-:W-:Y:S02]  /*53f0*/  CS2R R104, SRZ ;  /* 0x0000000000687805 */ /* 0x000fe4000001ff00 */
        /* <DEDUP_REMOVED lines=8> */
[----:B------:R-:W-:Y:S01]  /*5480*/  CS2R R88, SRZ ;  /* 0x0000000000587805 */ /* 0x000fe2000001ff00 */
[----:B------:R-:W-:Y:S06]  /*5490*/  @!P1 BRA `(.L_x_1092) ;  /* 0x00000034002c9947 */ /* 0x000fec0003800000 */
[----:B------:R-:W-:Y:S01]  /*54a0*/  IMAD.MOV.U32 R4, RZ, RZ, R7 ;  /* 0x000000ffff047224 */ /* 0x000fe200078e0007 */
[----:B------:R-:W-:Y:S01]  /*54b0*/  UMOV UR28, UR50 ;  /* 0x00000032001c7c82 */ /* 0x000fe20008000000 */
[----:B------:R-:W-:Y:S01]  /*54c0*/  IMAD.MOV.U32 R5, RZ, RZ, R3 ;  /* 0x000000ffff057224 */ /* 0x000fe200078e0003 */
[----:B------:R-:W-:Y:S01]  /*54d0*/  UMOV UR60, UR49 ;  /* 0x00000031003c7c82 */ /* 0x000fe20008000000 */
[----:B------:R-:W-:Y:S01]  /*54e0*/  IMAD.MOV.U32 R135, RZ, RZ, RZ ;  /* 0x000000ffff877224 */ /* 0x000fe200078e00ff */
[----:B------:R-:W-:Y:S01]  /*54f0*/  ULDC UR34, c[0x0][0x9e4] ;  /* 0x0002790000227ab9 */ /* 0x000fe20000000800 */
[----:B------:R-:W-:Y:S01]  /*5500*/  ULDC UR35, c[0x0][0x9dc] ;  /* 0x0002770000237ab9 */ /* 0x000fe20000000800 */
[----:B------:R-:W-:Y:S01]  /*5510*/  ULDC UR33, c[0x0][0x988] ;  /* 0x0002620000217ab9 */ /* 0x000fe20000000800 */
[----:B------:R-:W-:-:S05]  /*5520*/  ULDC UR58, c[0x0][0x9e0] ;  /* 0x00027800003a7ab9 */ /* 0x000fca0000000800 */
.L_x_1111:
[----:B------:R-:W-:Y:S01]  /*5530*/  ISETP.NE.AND P2, PT, RZ, UR46, PT ;  /* 0x0000002eff007c0c */ /* 0x000fe2000bf45270 */
[----:B------:R-:W-:-:S04]  /*5540*/  UISETP.NE.AND UP0, UPT, UR60, 0x1, UPT ;  /* 0x000000013c00788c */ /* 0x000fc8000bf05270 */
[----:B------:R-:W-:-:S04]  /*5550*/  USEL UR50, URZ, 0x1, UP0 ;  /* 0x000000013f327887 */ /* 0x000fc80008000000 */
[----:B------:R-:W-:-:S04]  /*5560*/  ULOP3.LUT UR50, UR28, UR50, URZ, 0x3c, !UPT ;  /* 0x000000321c327292 */ /* 0x000fc8000f8e3c3f */
[----:B------:R-:W-:Y:S08]  /*5570*/  @P2 BRA `(.L_x_1093) ;  /* 0x0000000000382947 */ /* 0x000ff00003800000 */
[----:B------:R-:W-:Y:S05]  /*5580*/  @!P0 BRA `(.L_x_1094) ;  /* 0x0000000000048947 */ /* 0x000fea0003800000 */
[----:B------:R-:W-:Y:S01]  /*5590*/  BPT.TRAP 0x1 ;  /* 0x000000040000795c */ /* 0x000fe20000300000 */
.L_x_1094:
        /* <DEDUP_REMOVED lines=9> */
.L_x_1095:
[----:B-1----:R-:W-:Y:S05]  /*5630*/  @P1 BRA `(.L_x_1093) ;  /* 0x0000000000081947 */ /* 0x002fea0003800000 */
[----:B------:R-:W1:Y:S02]  /*5640*/  SYNCS.PHASECHK.TRANS64.TRYWAIT P1, [UR6+0x2d830], R3 ;  /* 0x02d83003ff0075a7 */ /* 0x000e640008020146 */
[----:B-1----:R-:W-:Y:S05]  /*5650*/  @!P1 BRA `(.L_x_1096) ;  /* 0x0000012000d09947 */ /* 0x002fea0003800000 */
.L_x_1093:
[----:B------:R-:W2:Y:S01]  /*5660*/  S2R R7, SR_TID.X ;  /* 0x0000000000077919 */ /* 0x000ea20000002100 */
[----:B------:R-:W-:Y:S01]  /*5670*/  UIADD3 UR49, UR60, 0x1, URZ ;  /* 0x000000013c317890 */ /* 0x000fe2000fffe03f */
[----:B------:R-:W-:Y:S01]  /*5680*/  UMOV UR7, 0x80000020 ;  /* 0x8000002000077882 */ /* 0x000fe20000000000 */
[----:B------:R-:W-:Y:S02]  /*5690*/  UMOV UR11, 0x80000020 ;  /* 0x80000020000b7882 */ /* 0x000fe40000000000 */
        /* <DEDUP_REMOVED lines=9> */
[----:B------:R-:W-:Y:S02]  /*5730*/  UIADD3 UR18, UR6, 0x202, URZ ;  /* 0x0000020206127890 */ /* 0x000fe4000fffe03f */
[----:B------:R-:W-:Y:S02]  /*5740*/  UIADD3 UR22, UR6, 0x400, URZ ;  /* 0x0000040006167890 */ /* 0x000fe4000fffe03f */
[----:B------:R-:W-:Y:S01]  /*5750*/  UIADD3 UR26, UR6, 0x402, URZ ;  /* 0x00000402061a7890 */ /* 0x000fe2000fffe03f */
[----:B--2---:R-:W-:-:S05]  /*5760*/  SHF.R.U32.HI R7, RZ, 0x7, R7 ;  /* 0x00000007ff077819 */ /* 0x004fca0000011607 */
[----:B01----:R-:W-:-:S05]  /*5770*/  VIADD R3, R7, 0x8 ;  /* 0x0000000807037836 */ /* 0x003fca0000000000 */
[----:B------:R0:W-:Y:S06]  /*5780*/  BAR.SYNC.DEFER_BLOCKING R3, 0x100 ;  /* 0x000400030000751d */ /* 0x0001ec0000010000 */
[----:B---3--:R-:W-:-:S06]  /*5790*/  WARPGROUP.ARRIVE ;  /* 0x00000000000079c5 */ /* 0x008fcc0000000000 */
        /* <DEDUP_REMOVED lines=20> */
.L_x_1098:
[----:B------:R-:W-:Y:S01]  /*58e0*/  ULEA UR6, UR60, UR41, 0x3 ;  /* 0x000000293c067291 */ /* 0x000fe2000f8e183f */
[----:B------:R-:W-:-:S05]  /*58f0*/  IMAD.U32 R3, RZ, RZ, UR28 ;  /* 0x0000001cff037e24 */ /* 0x000fca000f8e00ff */
[----:B------:R-:W-:-:S04]  /*5900*/  SHF.L.U32 R3, R3, 0x1f, RZ ;  /* 0x0000001f03037819 */ /* 0x000fc800000006ff */
[----:B------:R0:W1:Y:S01]  /*5910*/  SYNCS.PHASECHK.TRANS64.TRYWAIT P1, [UR6+0x2d850], R3 ;  /* 0x02d85003ff0075a7 */ /* 0x0000620008020146 */
[----:B------:R-:W-:Y:S05]  /*5920*/  @!P0 BRA `(.L_x_1099) ;  /* 0x0000000000048947 */ /* 0x000fea0003800000 */
[----:B------:R-:W-:Y:S01]  /*5930*/  BPT.TRAP 0x1 ;  /* 0x000000040000795c */ /* 0x000fe20000300000 */
.L_x_1099:
[----:B-1----:R-:W-:Y:S05]  /*5940*/  @P1 BRA `(.L_x_1097) ;  /* 0x0000000000081947 */ /* 0x002fea0003800000 */
[----:B------:R-:W1:Y:S02]  /*5950*/  SYNCS.PHASECHK.TRANS64.TRYWAIT P1, [UR6+0x2d850], R3 ;  /* 0x02d85003ff0075a7 */ /* 0x000e640008020146 */
[----:B-1----:R-:W-:Y:S05]  /*5960*/  @!P1 BRA `(.L_x_1100) ;  /* 0x0000012000249947 */ /* 0x002fea0003800000 */
.L_x_1097:
[----:B------:R-:W-:Y:S01]  /*5970*/  UIADD3 UR6, UR41, 0x400, URZ ;  /* 0x0000040029067890 */ /* 0x000fe2000fffe03f */
[----:B------:R-:W-:Y:S01]  /*5980*/  WARPGROUP.ARRIVE ;  /* 0x00000000000079c5 */ /* 0x000fe20000000000 */
[----:B------:R-:W-:-:S05]  /*5990*/  ULEA UR7, UR55, UR41, 0xd ;  /* 0x0000002937077291 */ /* 0x000fca000f8e683f */
[----:B------:R-:W1:Y:S01]  /*59a0*/  S2R R8, SR_TID.X ;  /* 0x0000000000087919 */ /* 0x000e620000002100 */
[----:B------:R-:W-:Y:S02]  /*59b0*/  USHF.R.U32.HI UR6, URZ, 0x4, UR6 ;  /* 0x000000043f067899 */ /* 0x000fe40008011606 */
[----:B------:R-:W-:Y:S02]  /*59c0*/  UIADD3 UR7, UR7, 0x21800, URZ ;  /* 0x0002180007077890 */ /* 0x000fe4000fffe03f */
[----:B------:R-:W-:Y:S02]  /*59d0*/  ULOP3.LUT UR6, UR6, 0x3fff, URZ, 0xc0, !UPT ;  /* 0x00003fff06067892 */ /* 0x000fe4000f8ec03f */
[----:B------:R-:W-:Y:S02]  /*59e0*/  USHF.R.U32.HI UR7, URZ, 0x4, UR7 ;  /* 0x000000043f077899 */ /* 0x000fe40008011607 */
[----:B------:R-:W-:Y:S02]  /*59f0*/  ULOP3.LUT UR10, UR6, 0x2000000, URZ, 0xfc, !UPT ;  /* 0x02000000060a7892 */ /* 0x000fe4000f8efc3f */
[----:B------:R-:W-:-:S02]  /*5a00*/  ULOP3.LUT UR6, UR7, 0x3fff, URZ, 0xc0, !UPT ;  /* 0x00003fff07067892 */ /* 0x000fc4000f8ec03f */
[----:B------:R-:W-:Y:S02]  /*5a10*/  UIMAD UR7, UR60, 0x600, UR10 ;  /* 0x000006003c0778a4 */ /* 0x000fe4000f8e020a */
[----:B------:R-:W-:Y:S01]  /*5a20*/  ULOP3.LUT UR6, UR6, 0x10000, URZ, 0xfc, !UPT ;  /* 0x0001000006067892 */ /* 0x000fe2000f8efc3f */
[----:B------:R-:W-:Y:S01]  /*5a30*/  UMOV UR31, 0x80000020 ;  /* 0x80000020001f7882 */ /* 0x000fe20000000000 */
[----:B------:R-:W-:-:S03]  /*5a40*/  UMOV UR29, 0x40000040 ;  /* 0x40000040001d7882 */ /* 0x000fc60000000000 */
        /* <DEDUP_REMOVED lines=60> */
.L_x_1101:
[----:B------:R-:W-:Y:S01]  /*5e10*/  UISETP.NE.AND UP1, UPT, UR54, URZ, UPT ;  /* 0x0000003f3600728c */ /* 0x000fe2000bf25270 */
[----:B------:R-:W-:Y:S01]  /*5e20*/  VIADD R7, R137, UR39 ;  /* 0x0000002789077c36 */ /* 0x000fe20008000000 */
[----:B------:R-:W-:Y:S01]  /*5e30*/  UISETP.NE.AND UP0, UPT, UR53, URZ, UPT ;  /* 0x0000003f3500728c */ /* 0x000fe2000bf05270 */
[----:B------:R-:W-:-:S03]  /*5e40*/  IMAD.U32 R10, RZ, RZ, UR48 ;  /* 0x00000030ff0a7e24 */ /* 0x000fc6000f8e00ff */
[----:B------:R-:W-:Y:S02]  /*5e50*/  PLOP3.LUT P1, PT, PT, PT, UP1, 0x80, 0x0 ;  /* 0x000000000000781c */ /* 0x000fe40003f2f018 */
[----:B------:R-:W-:-:S03]  /*5e60*/  PLOP3.LUT P2, PT, PT, PT, UP1, 0x80, 0x0 ;  /* 0x000000000000781c */ /* 0x000fc60003f4f018 */
[----:B------:R-:W-:-:S08]  /*5e70*/  @UP1 ULDC UR6, c[0x0][0x44c] ;  /* 0x0001130000061ab9 */ /* 0x000fd00000000800 */
[----:B0-----:R-:W-:Y:S01]  /*5e80*/  @P1 IMAD.HI.U32 R3, R7, UR6, RZ ;  /* 0x0000000607031c27 */ /* 0x001fe2000f8e00ff */
[----:B------:R-:W-:Y:S01]  /*5e90*/  @UP1 ULDC UR6, c[0x0][0x450] ;  /* 0x0001140000061ab9 */ /* 0x000fe20000000800 */
[----:B------:R-:W-:-:S03]  /*5ea0*/  PLOP3.LUT P1, PT, PT, PT, UP0, 0x40, 0x0 ;  /* 0x000000000000781c */ /* 0x000fc60003f2e808 */
[----:B------:R-:W-:Y:S01]  /*5eb0*/  @P2 SHF.R.U32.HI R7, RZ, UR6, R3 ;  /* 0x00000006ff072c19 */ /* 0x000fe20008011603 */
[----:B------:R-:W-:Y:S01]  /*5ec0*/  ULEA UR6, UR49, UR41, 0x3 ;  /* 0x0000002931067291 */ /* 0x000fe2000f8e183f */
[----:B------:R-:W-:-:S03]  /*5ed0*/  IMAD.SHL.U32 R3, R6, 0x80, RZ ;  /* 0x0000008006037824 */ /* 0x000fc600078e00ff */
[----:B------:R-:W-:Y:S01]  /*5ee0*/  UIADD3 UR6, UR6, 0x2d840, URZ ;  /* 0x0002d84006067890 */ /* 0x000fe2000fffe03f */
[----:B------:R-:W0:Y:S01]  /*5ef0*/  SHFL.IDX PT, R14, R7, RZ, 0x1c1f ;  /* 0x001c1fff070e7589 */ /* 0x000e2200000e0000 */
[----:B------:R-:W-:Y:S02]  /*5f00*/  IADD3 R8, -R17, 0x1, -R3 ;  /* 0x0000000111087810 */ /* 0x000fe40007ffe903 */
[----:B------:R-:W-:Y:S02]  /*5f10*/  UPRMT UR6, UR42, 0x654, UR6 ;  /* 0x000006542a067896 */ /* 0x000fe40008000006 */
[----:B------:R-:W-:-:S05]  /*5f20*/  IADD3 R10, -R10, UR38, R8 ;  /* 0x000000260a0a7c10 */ /* 0x000fca000fffe108 */
[----:B------:R-:W-:Y:S02]  /*5f30*/  VIADD R11, R10, UR58 ;  /* 0x0000003a0a0b7c36 */ /* 0x000fe40008000000 */
[----:B------:R-:W-:Y:S01]  /*5f40*/  SYNCS.ARRIVE.TRANS64.RED.A1T0 RZ, [UR6], RZ ;  /* 0x000000ffffff79a7 */ /* 0x000fe20008100406 */
[----:B------:R-:W-:-:S06]  /*5f50*/  ULOP3.LUT UR6, URZ, UR35, URZ, 0x33, !UPT ;  /* 0x000000233f067292 */ /* 0x000fcc000f8e333f */
[----:B------:R-:W-:Y:S02]  /*5f60*/  VIADD R10, R10, UR6 ;  /* 0x000000060a0a7c36 */ /* 0x000fe40008000000 */
[----:B0-----:R-:W-:Y:S02]  /*5f70*/  IMAD.IADD R9, R11, 0x1, R14 ;  /* 0x000000010b097824 */ /* 0x001fe400078e020e */
[----:B------:R-:W-:Y:S01]  /*5f80*/  IMAD.IADD R8, R14, 0x1, R10 ;  /* 0x000000010e087824 */ /* 0x000fe200078e020a */
[----:B------:R-:W-:Y:S06]  /*5f90*/  @P1 BRA `(.L_x_1102) ;  /* 0x00000000005c1947 */ /* 0x000fec0003800000 */
[----:B------:R-:W-:Y:S01]  /*5fa0*/  IMAD.U32 R12, RZ, RZ, UR48 ;  /* 0x00000030ff0c7e24 */ /* 0x000fe2000f8e00ff */
[----:B------:R-:W-:Y:S04]  /*5fb0*/  BSSY B0, `(.L_x_1103) ;  /* 0x0000011000007945 */ /* 0x000fe80003800000 */
[----:B------:R-:W-:-:S04]  /*5fc0*/  IADD3 R14, -R12, UR38, R14 ;  /* 0x000000260c0e7c10 */ /* 0x000fc8000fffe10e */
        /* <DEDUP_REMOVED lines=10> */
.L_x_1104:
[----:B------:R-:W-:-:S05]  /*6070*/  IMAD.U32 R15, RZ, RZ, UR34 ;  /* 0x00000022ff0f7e24 */ /* 0x000fca000f8e00ff */
[----:B------:R-:W-:-:S13]  /*6080*/  ISETP.NE.AND P1, PT, R15, 0x1, PT ;  /* 0x000000010f00780c */ /* 0x000fda0003f25270 */
[----:B------:R-:W0:Y:S02]  /*6090*/  @P1 LDC.64 R12, c[0x0][0x9e8] ;  /* 0x00027a00ff0c1b82 */ /* 0x000e240000000a00 */
[----:B0-----:R-:W-:-:S05]  /*60a0*/  @P1 IMAD.HI.U32 R12, R14, R12, RZ ;  /* 0x0000000c0e0c1227 */ /* 0x001fca00078e00ff */
[----:B------:R-:W-:-:S07]  /*60b0*/  @P1 SHF.R.U32.HI R14, RZ, R13, R12 ;  /* 0x0000000dff0e1219 */ /* 0x000fce000001160c */
.L_x_1105:
[----:B------:R-:W-:Y:S05]  /*60c0*/  BSYNC B0 ;  /* 0x0000000000007941 */ /* 0x000fea0003800000 */
.L_x_1103:
[----:B------:R-:W-:-:S04]  /*60d0*/  IMAD R14, R14, R15, -R3 ;  /* 0x0000000f0e0e7224 */ /* 0x000fc800078e0a03 */
[----:B------:R-:W-:-:S05]  /*60e0*/  IMAD.IADD R14, R14, 0x1, -R17 ;  /* 0x000000010e0e7824 */ /* 0x000fca00078e0a11 */
[----:B------:R-:W-:Y:S02]  /*60f0*/  VIMNMX R8, R8, R14, !PT ;  /* 0x0000000e08087248 */ /* 0x000fe40007fe0100 */
[----:B------:R-:W-:-:S07]  /*6100*/  VIADDMNMX R9, R14, R15, R9, PT ;  /* 0x0000000f0e097246 */ /* 0x000fce0003800109 */
.L_x_1102:
        /* <DEDUP_REMOVED lines=14> */
[--C-:B0-----:R-:W-:Y:S01]  /*61f0*/  IMAD.IADD R11, R11, 0x1, R7.reuse ;  /* 0x000000010b0b7824 */ /* 0x101fe200078e0207 */
[----:B------:R-:W-:Y:S01]  /*6200*/  ISETP.GT.AND P5, PT, R8, 0x9, P1 ;  /* 0x000000090800780c */ /* 0x000fe20000fa4270 */
[----:B------:R-:W-:Y:S01]  /*6210*/  IMAD.IADD R10, R10, 0x1, R7 ;  /* 0x000000010a0a7824 */ /* 0x000fe200078e0207 */
        /* <DEDUP_REMOVED lines=76> */
[----:B------:R-:W-:Y:S02]  /*66e0*/  ISETP.GT.AND P2, PT, R8, 0x79, P1 ;  /* 0x000000790800780c */ /* 0x000fe40000f44270 */
        /* <DEDUP_REMOVED lines=22> */
.L_x_1108:
[----:B------:R-:W-:-:S05]  /*6850*/  IMAD.U32 R12, RZ, RZ, UR34 ;  /* 0x00000022ff0c7e24 */ /* 0x000fca000f8e00ff */
[----:B------:R-:W-:-:S13]  /*6860*/  ISETP.NE.AND P2, PT, R12, 0x1, PT ;  /* 0x000000010c00780c */ /* 0x000fda0003f45270 */
[----:B------:R-:W0:Y:S02]  /*6870*/  @P2 LDC.64 R8, c[0x0][0x9e8] ;  /* 0x00027a00ff082b82 */ /* 0x000e240000000a00 */
[----:B0-----:R-:W-:-:S05]  /*6880*/  @P2 IMAD.HI.U32 R8, R7, R8, RZ ;  /* 0x0000000807082227 */ /* 0x001fca00078e00ff */
[----:B------:R-:W-:-:S07]  /*6890*/  @P2 SHF.R.U32.HI R7, RZ, R9, R8 ;  /* 0x00000009ff072219 */ /* 0x000fce0000011608 */
.L_x_1109:
[----:B------:R-:W-:Y:S05]  /*68a0*/  BSYNC B0 ;  /* 0x0000000000007941 */ /* 0x000fea0003800000 */
.L_x_1107:
[----:B------:R-:W-:-:S04]  /*68b0*/  IMAD R3, R7, R12, -R3 ;  /* 0x0000000c07037224 */ /* 0x000fc800078e0a03 */
[----:B------:R-:W-:-:S05]  /*68c0*/  IMAD.IADD R3, R3, 0x1, -R17 ;  /* 0x0000000103037824 */ /* 0x000fca00078e0a11 */
[----:B------:R-:W-:Y:S02]  /*68d0*/  VIMNMX R10, R10, R3, !PT ;  /* 0x000000030a0a7248 */ /* 0x000fe40007fe0100 */
[----:B------:R-:W-:-:S07]  /*68e0*/  VIADDMNMX R11, R3, R12, R11, PT ;  /* 0x0000000c030b7246 */ /* 0x000fce000380010b */
.L_x_1106:
[----:B------:R-:W-:Y:S02]  /*68f0*/  FMNMX.FTZ R3, R24, R5, !PT ;  /* 0x0000000518037209 */ /* 0x000fe40007810000 */
[----:B------:R-:W-:Y:S02]  /*6900*/  LOP3.LUT R16, R16, 0xf7ffffff, RZ, 0xc0, !PT ;  /* 0xf7ffffff10107812 */ /* 0x000fe400078ec0ff */
[----:B------:R-:W-:Y:S02]  /*6910*/  FMNMX.FTZ R3, R25, R3, !PT ;  /* 0x0000000319037209 */ /* 0x000fe40007810000 */
[----:B------:R-:W-:Y:S02]  /*6920*/  @P0 LOP3.LUT R16, R16, 0x8000000, RZ, 0xfc, !PT ;  /* 0x0800000010100812 */ /* 0x000fe400078efcff */
[----:B------:R-:W-:Y:S02]  /*6930*/  FMNMX.FTZ R3, R28, R3, !PT ;  /* 0x000000031c037209 */ /* 0x000fe40007810000 */
[----:B------:R-:W-:-:S02]  /*6940*/  ISETP.GT.AND P0, PT, R10, 0x59, P1 ;  /* 0x000000590a00780c */ /* 0x000fc40000f04270 */
[----:B------:R-:W-:Y:S02]  /*6950*/  FMNMX.FTZ R3, R29, R3, !PT ;  /* 0x000000031d037209 */ /* 0x000fe40007810000 */
[----:B------:R-:W-:Y:S02]  /*6960*/  ISETP.GT.AND P4, PT, R10, 0x1, P1 ;  /* 0x000000010a00780c */ /* 0x000fe40000f84270 */
[----:B------:R-:W-:Y:S02]  /*6970*/  FMNMX.FTZ R3, R32, R3, !PT ;  /* 0x0000000320037209 */ /* 0x000fe40007810000 */
[----:B------:R-:W-:Y:S02]  /*6980*/  ISETP.GT.AND P5, PT, R10, 0x8, P1 ;  /* 0x000000080a00780c */ /* 0x000fe40000fa4270 */
[----:B------:R-:W-:Y:S02]  /*6990*/  FMNMX.FTZ R3, R33, R3, !PT ;  /* 0x0000000321037209 */ /* 0x000fe40007810000 */
[----:B------:R-:W-:-:S02]  /*69a0*/  LOP3.LUT R16, R16, 0xbfffffff, RZ, 0xc0, !PT ;  /* 0xbfffffff10107812 */ /* 0x000fc400078ec0ff */
[----:B------:R-:W-:Y:S02]  /*69b0*/  FMNMX.FTZ R3, R36, R3, !PT ;  /* 0x0000000324037209 */ /* 0x000fe40007810000 */
[----:B------:R-:W-:Y:S02]  /*69c0*/  ISETP.LT.OR P4, PT, R11, 0x2, P4 ;  /* 0x000000020b00780c */ /* 0x000fe40002781670 */
[----:B------:R-:W-:Y:S02]  /*69d0*/  FMNMX.FTZ R3, R37, R3, !PT ;  /* 0x0000000325037209 */ /* 0x000fe40007810000 */
[----:B------:R-:W-:Y:S02]  /*69e0*/  ISETP.LT.OR P5, PT, R11, 0x9, P5 ;  /* 0x000000090b00780c */ /* 0x000fe40002fa1670 */
[----:B------:R-:W-:Y:S02]  /*69f0*/  FMNMX.FTZ R3, R40, R3, !PT ;  /* 0x0000000328037209 */ /* 0x000fe40007810000 */
[----:B------:R-:W-:-:S02]  /*6a00*/  @P0 LOP3.LUT R16, R16, 0x40000000, RZ, 0xfc, !PT ;  /* 0x4000000010100812 */ /* 0x000fc400078efcff */
[----:B------:R-:W-:Y:S02]  /*6a10*/  FMNMX.FTZ R3, R41, R3, !PT ;  /* 0x0000000329037209 */ /* 0x000fe40007810000 */
[----:B------:R-:W-:Y:S02]  /*6a20*/  ISETP.GT.AND P0, PT, R10, 0x71, P1 ;  /* 0x000000710a00780c */ /* 0x000fe40000f04270 */
[----:B------:R-:W-:Y:S02]  /*6a30*/  FMNMX.FTZ R3, R44, R3, !PT ;  /* 0x000000032c037209 */ /* 0x000fe40007810000 */
[----:B------:R-:W-:Y:S02]  /*6a40*/  FSEL R27, R27, -INF , !P4 ;  /* 0xff8000001b1b7808 */ /* 0x000fe40006000000 */
[----:B------:R-:W-:Y:S02]  /*6a50*/  FMNMX.FTZ R3, R45, R3, !PT ;  /* 0x000000032d037209 */ /* 0x000fe40007810000 */
[----:B------:R-:W-:-:S02]  /*6a60*/  FSEL R30, R30, -INF , !P5 ;  /* 0xff8000001e1e7808 */ /* 0x000fc40006800000 */
[----:B------:R-:W-:Y:S02]  /*6a70*/  FMNMX.FTZ R3, R48, R3, !PT ;  /* 0x0000000330037209 */ /* 0x000fe40007810000 */
[C---:B------:R-:W-:Y:S02]  /*6a80*/  ISETP.GT.AND P6, PT, R10.reuse, 0x9, P1 ;  /* 0x000000090a00780c */ /* 0x040fe40000fc4270 */
[----:B------:R-:W-:Y:S02]  /*6a90*/  FMNMX.FTZ R3, R49, R3, !PT ;  /* 0x0000000331037209 */ /* 0x000fe40007810000 */
[----:B------:R-:W-:Y:S02]  /*6aa0*/  ISETP.GT.AND P2, PT, R10, 0x10, P1 ;  /* 0x000000100a00780c */ /* 0x000fe40000f44270 */
[----:B------:R-:W-:Y:S02]  /*6ab0*/  FMNMX.FTZ R3, R52, R3, !PT ;  /* 0x0000000334037209 */ /* 0x000fe40007810000 */
[----:B------:R-:W-:-:S02]  /*6ac0*/  ISETP.GT.AND P3, PT, R10, 0x11, P1 ;  /* 0x000000110a00780c */ /* 0x000fc40000f64270 */
[----:B------:R-:W-:Y:S02]  /*6ad0*/  FMNMX.FTZ R3, R53, R3, !PT ;  /* 0x0000000335037209 */ /* 0x000fe40007810000 */
[----:B------:R-:W-:Y:S02]  /*6ae0*/  ISETP.GT.AND P4, PT, R10, 0x18, P1 ;  /* 0x000000180a00780c */ /* 0x000fe40000f84270 */
[----:B------:R-:W-:Y:S02]  /*6af0*/  FMNMX.FTZ R3, R56, R3, !PT ;  /* 0x0000000338037209 */ /* 0x000fe40007810000 */
[----:B------:R-:W-:Y:S02]  /*6b00*/  ISETP.GT.AND P5, PT, R10, 0x19, P1 ;  /* 0x000000190a00780c */ /* 0x000fe40000fa4270 */
[----:B------:R-:W-:Y:S02]  /*6b10*/  FMNMX.FTZ R3, R57, R3, !PT ;  /* 0x0000000339037209 */ /* 0x000fe40007810000 */
[----:B------:R-:W-:-:S02]  /*6b20*/  ISETP.LT.OR P6, PT, R11, 0xa, P6 ;  /* 0x0000000a0b00780c */ /* 0x000fc400037c1670 */
[----:B------:R-:W-:Y:S02]  /*6b30*/  FMNMX.FTZ R3, R60, R3, !PT ;  /* 0x000000033c037209 */ /* 0x000fe40007810000 */
[----:B------:R-:W-:Y:S02]  /*6b40*/  ISETP.LT.OR P2, PT, R11, 0x11, P2 ;  /* 0x000000110b00780c */ /* 0x000fe40001741670 */
[----:B------:R-:W-:Y:S02]  /*6b50*/  FMNMX.FTZ R3, R61, R3, !PT ;  /* 0x000000033d037209 */ /* 0x000fe40007810000 */
[C---:B------:R-:W-:Y:S02]  /*6b60*/  ISETP.LT.OR P3, PT, R11.reuse, 0x12, P3 ;  /* 0x000000120b00780c */ /* 0x040fe40001f61670 */
[----:B------:R-:W-:Y:S02]  /*6b70*/  FMNMX.FTZ R3, R64, R3, !PT ;  /* 0x0000000340037209 */ /* 0x000fe40007810000 */
[----:B------:R-:W-:-:S02]  /*6b80*/  ISETP.LT.OR P4, PT, R11, 0x19, P4 ;  /* 0x000000190b00780c */ /* 0x000fc40002781670 */
[----:B------:R-:W-:Y:S02]  /*6b90*/  FMNMX.FTZ R3, R65, R3, !PT ;  /* 0x0000000341037209 */ /* 0x000fe40007810000 */
[----:B------:R-:W-:Y:S02]  /*6ba0*/  ISETP.LT.OR P5, PT, R11, 0x1a, P5 ;  /* 0x0000001a0b00780c */ /* 0x000fe40002fa1670 */
[----:B------:R-:W-:Y:S02]  /*6bb0*/  FMNMX.FTZ R3, R68, R3, !PT ;  /* 0x0000000344037209 */ /* 0x000fe40007810000 */
[----:B------:R-:W-:Y:S02]  /*6bc0*/  LOP3.LUT R16, R16, 0xfffffffd, RZ, 0xc0, !PT ;  /* 0xfffffffd10107812 */ /* 0x000fe400078ec0ff */
[----:B------:R-:W-:Y:S02]  /*6bd0*/  FSEL R31, R31, -INF , !P6 ;  /* 0xff8000001f1f7808 */ /* 0x000fe40007000000 */
[----:B------:R-:W-:-:S02]  /*6be0*/  FSEL R34, R34, -INF , !P2 ;  /* 0xff80000022227808 */ /* 0x000fc40005000000 */
[----:B------:R-:W-:Y:S02]  /*6bf0*/  FSEL R35, R35, -INF , !P3 ;  /* 0xff80000023237808 */ /* 0x000fe40005800000 */
[----:B------:R-:W-:Y:S02]  /*6c00*/  FSEL R38, R38, -INF , !P4 ;  /* 0xff80000026267808 */ /* 0x000fe40006000000 */
[----:B------:R-:W-:Y:S02]  /*6c10*/  FSEL R39, R39, -INF , !P5 ;  /* 0xff80000027277808 */ /* 0x000fe40006800000 */
[C---:B------:R-:W-:Y:S02]  /*6c20*/  ISETP.GT.AND P6, PT, R10.reuse, 0x20, P1 ;  /* 0x000000200a00780c */ /* 0x040fe40000fc4270 */
[C---:B------:R-:W-:Y:S02]  /*6c30*/  ISETP.GT.AND P2, PT, R10.reuse, 0x21, P1 ;  /* 0x000000210a00780c */ /* 0x040fe40000f44270 */
[----:B------:R-:W-:-:S02]  /*6c40*/  ISETP.GT.AND P3, PT, R10, 0x28, P1 ;  /* 0x000000280a00780c */ /* 0x000fc40000f64270 */
[C---:B------:R-:W-:Y:S02]  /*6c50*/  ISETP.GT.AND P4, PT, R10.reuse, 0x29, P1 ;  /* 0x000000290a00780c */ /* 0x040fe40000f84270 */
[----:B------:R-:W-:Y:S02]  /*6c60*/  ISETP.GT.AND P5, PT, R10, 0x30, P1 ;  /* 0x000000300a00780c */ /* 0x000fe40000fa4270 */
[----:B------:R-:W-:Y:S02]  /*6c70*/  FMNMX.FTZ R3, R69, R3, !PT ;  /* 0x0000000345037209 */ /* 0x000fe40007810000 */
[----:B------:R-:W-:Y:S02]  /*6c80*/  @P0 LOP3.LUT R16, R16, 0x2, RZ, 0xfc, !PT ;  /* 0x0000000210100812 */ /* 0x000fe400078efcff */
[----:B------:R-:W-:Y:S02]  /*6c90*/  ISETP.GT.AND P0, PT, R10, 0x78, P1 ;  /* 0x000000780a00780c */ /* 0x000fe40000f04270 */
[----:B------:R-:W-:-:S02]  /*6ca0*/  ISETP.LT.OR P6, PT, R11, 0x21, P6 ;  /* 0x000000210b00780c */ /* 0x000fc400037c1670 */
[C---:B------:R-:W-:Y:S02]  /*6cb0*/  ISETP.LT.OR P2, PT, R11.reuse, 0x22, P2 ;  /* 0x000000220b00780c */ /* 0x040fe40001741670 */
[C---:B------:R-:W-:Y:S02]  /*6cc0*/  ISETP.LT.OR P3, PT, R11.reuse, 0x29, P3 ;  /* 0x000000290b00780c */ /* 0x040fe40001f61670 */
[C---:B------:R-:W-:Y:S02]  /*6cd0*/  ISETP.LT.OR P4, PT, R11.reuse, 0x2a, P4 ;  /* 0x0000002a0b00780c */ /* 0x040fe40002781670 */
[----:B------:R-:W-:Y:S02]  /*6ce0*/  ISETP.LT.OR P5, PT, R11, 0x31, P5 ;  /* 0x000000310b00780c */ /* 0x000fe40002fa1670 */
[----:B------:R-:W-:Y:S02]  /*6cf0*/  FMNMX.FTZ R3, R72, R3, !PT ;  /* 0x0000000348037209 */ /* 0x000fe40007810000 */
[----:B------:R-:W-:-:S02]  /*6d00*/  FSEL R42, R42, -INF , !P6 ;  /* 0xff8000002a2a7808 */ /* 0x000fc40007000000 */
[----:B------:R-:W-:Y:S02]  /*6d10*/  FSEL R43, R43, -INF , !P2 ;  /* 0xff8000002b2b7808 */ /* 0x000fe40005000000 */
[----:B------:R-:W-:Y:S02]  /*6d20*/  FSEL R46, R46, -INF , !P3 ;  /* 0xff8000002e2e7808 */ /* 0x000fe40005800000 */
[----:B------:R-:W-:Y:S02]  /*6d30*/  FSEL R47, R47, -INF , !P4 ;  /* 0xff8000002f2f7808 */ /* 0x000fe40006000000 */
[----:B------:R-:W-:Y:S02]  /*6d40*/  FSEL R50, R50, -INF , !P5 ;  /* 0xff80000032327808 */ /* 0x000fe40006800000 */
[----:B------:R-:W-:Y:S02]  /*6d50*/  FMNMX.FTZ R3, R73, R3, !PT ;  /* 0x0000000349037209 */ /* 0x000fe40007810000 */
[----:B------:R-:W-:-:S02]  /*6d60*/  ISETP.GT.AND P6, PT, R10, 0x31, P1 ;  /* 0x000000310a00780c */ /* 0x000fc40000fc4270 */
[C---:B------:R-:W-:Y:S02]  /*6d70*/  ISETP.GT.AND P2, PT, R10.reuse, 0x38, P1 ;  /* 0x000000380a00780c */ /* 0x040fe40000f44270 */
[C---:B------:R-:W-:Y:S02]  /*6d80*/  ISETP.GT.AND P3, PT, R10.reuse, 0x39, P1 ;  /* 0x000000390a00780c */ /* 0x040fe40000f64270 */
[C---:B------:R-:W-:Y:S02]  /*6d90*/  ISETP.GT.AND P4, PT, R10.reuse, 0x40, P1 ;  /* 0x000000400a00780c */ /* 0x040fe40000f84270 */
[----:B------:R-:W-:Y:S02]  /*6da0*/  ISETP.GT.AND P5, PT, R10, 0x41, P1 ;  /* 0x000000410a00780c */ /* 0x000fe40000fa4270 */
[----:B------:R-:W-:Y:S02]  /*6db0*/  LOP3.LUT R16, R16, 0xfffffff7, RZ, 0xc0, !PT ;  /* 0xfffffff710107812 */ /* 0x000fe400078ec0ff */
[----:B------:R-:W-:-:S02]  /*6dc0*/  FMNMX.FTZ R3, R76, R3, !PT ;  /* 0x000000034c037209 */ /* 0x000fc40007810000 */
[C---:B------:R-:W-:Y:S02]  /*6dd0*/  ISETP.LT.OR P6, PT, R11.reuse, 0x32, P6 ;  /* 0x000000320b00780c */ /* 0x040fe400037c1670 */
[C---:B------:R-:W-:Y:S02]  /*6de0*/  ISETP.LT.OR P2, PT, R11.reuse, 0x39, P2 ;  /* 0x000000390b00780c */ /* 0x040fe40001741670 */
[C---:B------:R-:W-:Y:S02]  /*6df0*/  ISETP.LT.OR P3, PT, R11.reuse, 0x3a, P3 ;  /* 0x0000003a0b00780c */ /* 0x040fe40001f61670 */
[C---:B------:R-:W-:Y:S02]  /*6e00*/  ISETP.LT.OR P4, PT, R11.reuse, 0x41, P4 ;  /* 0x000000410b00780c */ /* 0x040fe40002781670 */
[----:B------:R-:W-:Y:S02]  /*6e10*/  ISETP.LT.OR P5, PT, R11, 0x42, P5 ;  /* 0x000000420b00780c */ /* 0x000fe40002fa1670 */
[----:B------:R-:W-:-:S02]  /*6e20*/  @P0 LOP3.LUT R16, R16, 0x8, RZ, 0xfc, !PT ;  /* 0x0000000810100812 */ /* 0x000fc400078efcff */
[----:B------:R-:W-:Y:S02]  /*6e30*/  ISETP.GT.AND P0, PT, R10, RZ, P1 ;  /* 0x000000ff0a00720c */ /* 0x000fe40000f04270 */
[----:B------:R-:W-:Y:S02]  /*6e40*/  FMNMX.FTZ R3, R77, R3, !PT ;  /* 0x000000034d037209 */ /* 0x000fe40007810000 */
[----:B------:R-:W-:Y:S02]  /*6e50*/  FSEL R51, R51, -INF , !P6 ;  /* 0xff80000033337808 */ /* 0x000fe40007000000 */
[----:B------:R-:W-:Y:S02]  /*6e60*/  FSEL R54, R54, -INF , !P2 ;  /* 0xff80000036367808 */ /* 0x000fe40005000000 */
[----:B------:R-:W-:Y:S02]  /*6e70*/  FSEL R55, R55, -INF , !P3 ;  /* 0xff80000037377808 */ /* 0x000fe40005800000 */
[----:B------:R-:W-:-:S02]  /*6e80*/  FSEL R58, R58, -INF , !P4 ;  /* 0xff8000003a3a7808 */ /* 0x000fc40006000000 */
[----:B------:R-:W-:Y:S02]  /*6e90*/  FSEL R59, R59, -INF , !P5 ;  /* 0xff8000003b3b7808 */ /* 0x000fe40006800000 */
[C---:B------:R-:W-:Y:S02]  /*6ea0*/  ISETP.GT.AND P6, PT, R10.reuse, 0x48, P1 ;  /* 0x000000480a00780c */ /* 0x040fe40000fc4270 */
[C---:B------:R-:W-:Y:S02]  /*6eb0*/  ISETP.GT.AND P2, PT, R10.reuse, 0x49, P1 ;  /* 0x000000490a00780c */ /* 0x040fe40000f44270 */
[C---:B------:R-:W-:Y:S02]  /*6ec0*/  ISETP.GT.AND P3, PT, R10.reuse, 0x50, P1 ;  /* 0x000000500a00780c */ /* 0x040fe40000f64270 */
[C---:B------:R-:W-:Y:S02]  /*6ed0*/  ISETP.GT.AND P4, PT, R10.reuse, 0x51, P1 ;  /* 0x000000510a00780c */ /* 0x040fe40000f84270 */
[----:B------:R-:W-:-:S02]  /*6ee0*/  ISETP.GT.AND P5, PT, R10, 0x58, P1 ;  /* 0x000000580a00780c */ /* 0x000fc40000fa4270 */
[----:B------:R-:W-:Y:S02]  /*6ef0*/  FMNMX.FTZ R3, R80, R3, !PT ;  /* 0x0000000350037209 */ /* 0x000fe40007810000 */
[C---:B------:R-:W-:Y:S02]  /*6f00*/  ISETP.LT.OR P6, PT, R11.reuse, 0x49, P6 ;  /* 0x000000490b00780c */ /* 0x040fe400037c1670 */
[C---:B------:R-:W-:Y:S02]  /*6f10*/  ISETP.LT.OR P2, PT, R11.reuse, 0x4a, P2 ;  /* 0x0000004a0b00780c */ /* 0x040fe40001741670 */
[C---:B------:R-:W-:Y:S02]  /*6f20*/  ISETP.LT.OR P3, PT, R11.reuse, 0x51, P3 ;  /* 0x000000510b00780c */ /* 0x040fe40001f61670 */
[C---:B------:R-:W-:Y:S02]  /*6f30*/  ISETP.LT.OR P4, PT, R11.reuse, 0x52, P4 ;  /* 0x000000520b00780c */ /* 0x040fe40002781670 */
[----:B------:R-:W-:-:S02]  /*6f40*/  ISETP.LT.OR P5, PT, R11, 0x59, P5 ;  /* 0x000000590b00780c */ /* 0x000fc40002fa1670 */
[----:B------:R-:W-:Y:S02]  /*6f50*/  FMNMX.FTZ R3, R81, R3, !PT ;  /* 0x0000000351037209 */ /* 0x000fe40007810000 */
[----:B------:R-:W-:Y:S02]  /*6f60*/  LOP3.LUT R16, R16, 0xffffff7f, RZ, 0xc0, !PT ;  /* 0xffffff7f10107812 */ /* 0x000fe400078ec0ff */
        /* <DEDUP_REMOVED lines=10> */
[----:B------:R-:W-:Y:S02]  /*7010*/  ISETP.GT.AND P1, PT, R10, 0x79, P1 ;  /* 0x000000790a00780c */ /* 0x000fe40000f24270 */
[----:B------:R-:W-:Y:S02]  /*7020*/  FMNMX.FTZ R3, R84, R3, !PT ;  /* 0x0000000354037209 */ /* 0x000fe40007810000 */
[----:B------:R-:W-:Y:S02]  /*7030*/  @P0 LOP3.LUT R16, R16, 0x80, RZ, 0xfc, !PT ;  /* 0x0000008010100812 */ /* 0x000fe400078efcff */
[----:B------:R-:W-:Y:S02]  /*7040*/  FMNMX.FTZ R3, R85, R3, !PT ;  /* 0x0000000355037209 */ /* 0x000fe40007810000 */
[C---:B------:R-:W-:Y:S02]  /*7050*/  LOP3.LUT P0, RZ, R16.reuse, 0x40000000, RZ, 0xc0, !PT ;  /* 0x4000000010ff7812 */ /* 0x040fe4000780c0ff */
[----:B------:R-:W-:Y:S01]  /*7060*/  LOP3.LUT R16, R16, 0xffffffdf, RZ, 0xc0, !PT ;  /* 0xffffffdf10107812 */ /* 0x000fe200078ec0ff */
[----:B------:R-:W0:Y:S01]  /*7070*/  SHFL.BFLY PT, R7, R3, 0x2, 0x1f ;  /* 0x0c401f0003077f89 */ /* 0x000e2200000e0000 */
[----:B------:R-:W-:-:S02]  /*7080*/  ISETP.LT.OR P0, PT, R11, 0x5a, P0 ;  /* 0x0000005a0b00780c */ /* 0x000fc40000701670 */
[----:B------:R-:W-:Y:S02]  /*7090*/  @P1 LOP3.LUT R16, R16, 0x20, RZ, 0xfc, !PT ;  /* 0x0000002010101812 */ /* 0x000fe400078efcff */
[C---:B------:R-:W-:Y:S02]  /*70a0*/  ISETP.LT.OR P6, PT, R11.reuse, 0x71, P6 ;  /* 0x000000710b00780c */ /* 0x040fe400037c1670 */
[C---:B------:R-:W-:Y:S02]  /*70b0*/  LOP3.LUT P1, RZ, R16.reuse, 0x2, RZ, 0xc0, !PT ;  /* 0x0000000210ff7812 */ /* 0x040fe4000782c0ff */
[----:B------:R-:W-:Y:S02]  /*70c0*/  LOP3.LUT R16, R16, 0xfffffeff, RZ, 0xc0, !PT ;  /* 0xfffffeff10107812 */ /* 0x000fe400078ec0ff */
[----:B------:R-:W-:-:S03]  /*70d0*/  ISETP.LT.OR P1, PT, R11, 0x72, P1 ;  /* 0x000000720b00780c */ /* 0x000fc60000f21670 */
[----:B------:R-:W-:Y:S02]  /*70e0*/  @P0 LOP3.LUT R16, R16, 0x100, RZ, 0xfc, !PT ;  /* 0x0000010010100812 */ /* 0x000fe400078efcff */
[C---:B------:R-:W-:Y:S02]  /*70f0*/  ISETP.LT.OR P0, PT, R11.reuse, 0x61, P2 ;  /* 0x000000610b00780c */ /* 0x040fe40001701670 */
[C---:B------:R-:W-:Y:S02]  /*7100*/  LOP3.LUT P2, RZ, R16.reuse, 0x8, RZ, 0xc0, !PT ;  /* 0x0000000810ff7812 */ /* 0x040fe4000784c0ff */
[----:B------:R-:W-:Y:S02]  /*7110*/  LOP3.LUT R16, R16, 0xffffffbf, RZ, 0xc0, !PT ;  /* 0xffffffbf10107812 */ /* 0x000fe400078ec0ff */
[----:B------:R-:W-:Y:S02]  /*7120*/  ISETP.LT.OR P2, PT, R11, 0x79, P2 ;  /* 0x000000790b00780c */ /* 0x000fe40001741670 */
[----:B0-----:R-:W-:-:S02]  /*7130*/  FMNMX.FTZ R3, R3, R7, !PT ;  /* 0x0000000703037209 */ /* 0x001fc40007810000 */
[----:B------:R-:W-:Y:S02]  /*7140*/  FSEL R83, R83, -INF , !P1 ;  /* 0xff80000053537808 */ /* 0x000fe40004800000 */
[----:B------:R-:W-:Y:S01]  /*7150*/  FSEL R86, R86, -INF , !P2 ;  /* 0xff80000056567808 */ /* 0x000fe20005000000 */
[----:B------:R-:W0:Y:S01]  /*7160*/  SHFL.BFLY PT, R7, R3, 0x1, 0x1f ;  /* 0x0c201f0003077f89 */ /* 0x000e2200000e0000 */
[----:B------:R-:W-:Y:S02]  /*7170*/  @P0 LOP3.LUT R16, R16, 0x40, RZ, 0xfc, !PT ;  /* 0x0000004010100812 */ /* 0x000fe400078efcff */
[----:B------:R-:W-:Y:S02]  /*7180*/  ISETP.LT.OR P0, PT, R11, 0x62, P3 ;  /* 0x000000620b00780c */ /* 0x000fe40001f01670 */
[C---:B------:R-:W-:Y:S02]  /*7190*/  LOP3.LUT P3, RZ, R16.reuse, 0x80, RZ, 0xc0, !PT ;  /* 0x0000008010ff7812 */ /* 0x040fe4000786c0ff */
[----:B------:R-:W-:-:S02]  /*71a0*/  LOP3.LUT R16, R16, 0xffffffef, RZ, 0xc0, !PT ;  /* 0xffffffef10107812 */ /* 0x000fc400078ec0ff */
[----:B------:R-:W-:-:S04]  /*71b0*/  ISETP.LT.OR P3, PT, R11, 0x1, P3 ;  /* 0x000000010b00780c */ /* 0x000fc80001f61670 */
[----:B------:R-:W-:-:S03]  /*71c0*/  FSEL R26, R26, -INF , !P3 ;  /* 0xff8000001a1a7808 */ /* 0x000fc60005800000 */
[----:B------:R-:W-:Y:S02]  /*71d0*/  @P0 LOP3.LUT R16, R16, 0x10, RZ, 0xfc, !PT ;  /* 0x0000001010100812 */ /* 0x000fe400078efcff */
[----:B------:R-:W-:Y:S02]  /*71e0*/  ISETP.LT.OR P0, PT, R11, 0x69, P4 ;  /* 0x000000690b00780c */ /* 0x000fe40002701670 */
[C---:B------:R-:W-:Y:S02]  /*71f0*/  LOP3.LUT P4, RZ, R16.reuse, 0x20, RZ, 0xc0, !PT ;  /* 0x0000002010ff7812 */ /* 0x040fe4000788c0ff */
[----:B------:R-:W-:Y:S02]  /*7200*/  LOP3.LUT R16, R16, 0xfffffffb, RZ, 0xc0, !PT ;  /* 0xfffffffb10107812 */ /* 0x000fe400078ec0ff */
[----:B0-----:R-:W-:Y:S02]  /*7210*/  FMNMX.FTZ R3, R3, R7, !PT ;  /* 0x0000000703037209 */ /* 0x001fe40007810000 */
[----:B------:R-:W-:-:S04]  /*7220*/  ISETP.LT.OR P4, PT, R11, 0x7a, P4 ;  /* 0x0000007a0b00780c */ /* 0x000fc80002781670 */
[----:B------:R-:W-:Y:S02]  /*7230*/  FSEL R87, R87, -INF , !P4 ;  /* 0xff80000057577808 */ /* 0x000fe40006000000 */
[----:B------:R-:W-:Y:S02]  /*7240*/  @P0 LOP3.LUT R16, R16, 0x4, RZ, 0xfc, !PT ;  /* 0x0000000410100812 */ /* 0x000fe400078efcff */
[----:B------:R-:W-:Y:S02]  /*7250*/  ISETP.LT.OR P0, PT, R11, 0x6a, P5 ;  /* 0x0000006a0b00780c */ /* 0x000fe40002f01670 */
[C---:B------:R-:W-:Y:S02]  /*7260*/  FSETP.NEU.FTZ.AND P5, PT, R3.reuse, -INF , PT ;  /* 0xff8000000300780b */ /* 0x040fe40003fbd000 */
[----:B------:R-:W-:Y:S02]  /*7270*/  LOP3.LUT R16, R16, 0xefffffff, RZ, 0xc0, !PT ;  /* 0xefffffff10107812 */ /* 0x000fe400078ec0ff */
[----:B------:R-:W-:-:S05]  /*7280*/  FSEL R7, R3, RZ, P5 ;  /* 0x000000ff03077208 */ /* 0x000fca0002800000 */
[----:B------:R-:W-:Y:S01]  /*7290*/  FADD.FTZ R5, -R7, R5 ;  /* 0x0000000507057221 */ /* 0x000fe20000010100 */
[----:B------:R-:W-:Y:S01]  /*72a0*/  FMUL.FTZ R7, R3, UR33 ;  /* 0x0000002103077c20 */ /* 0x000fe20008410000 */
[----:B------:R-:W-:Y:S02]  /*72b0*/  @P0 LOP3.LUT R16, R16, 0x10000000, RZ, 0xfc, !PT ;  /* 0x1000000010100812 */ /* 0x000fe400078efcff */
[----:B------:R-:W-:Y:S02]  /*72c0*/  FMUL.FTZ R9, R5, UR33 ;  /* 0x0000002105097c20 */ /* 0x000fe40008410000 */
[----:B------:R-:W-:Y:S02]  /*72d0*/  FSEL R7, R7, RZ, P5 ;  /* 0x000000ff07077208 */ /* 0x000fe40002800000 */
[----:B------:R-:W-:-:S03]  /*72e0*/  LOP3.LUT R16, R16, 0xdfffffff, RZ, 0xc0, !PT ;  /* 0xdfffffff10107812 */ /* 0x000fc600078ec0ff */
        /* <DEDUP_REMOVED lines=32> */
[----:B------:R-:W-:Y:S01]  /*74f0*/  FMNMX.FTZ R7, R26, R4, !PT ;  /* 0x000000041a077209 */ /* 0x000fe20007810000 */
[----:B------:R-:W-:Y:S01]  /*7500*/  MUFU.EX2 R24, R24 ;  /* 0x0000001800187308 */ /* 0x000fe20000000800 */
[----:B------:R-:W-:-:S02]  /*7510*/  @P6 LOP3.LUT R16, R16, 0x20000000, RZ, 0xfc, !PT ;  /* 0x2000000010106812 */ /* 0x000fc400078efcff */
[----:B------:R-:W-:Y:S02]  /*7520*/  FMNMX.FTZ R7, R27, R7, !PT ;  /* 0x000000071b077209 */ /* 0x000fe40007810000 */
[----:B------:R-:W-:Y:S02]  /*7530*/  LOP3.LUT P6, RZ, R16, 0x100, RZ, 0xc0, !PT ;  /* 0x0000010010ff7812 */ /* 0x000fe400078cc0ff */
[----:B------:R-:W-:Y:S01]  /*7540*/  FMNMX.FTZ R7, R30, R7, !PT ;  /* 0x000000071e077209 */ /* 0x000fe20007810000 */
[----:B------:R-:W-:Y:S01]  /*7550*/  MUFU.EX2 R25, R25 ;  /* 0x0000001900197308 */ /* 0x000fe20000000800 */
[----:B------:R-:W-:Y:S02]  /*7560*/  LOP3.LUT P0, RZ, R16, 0x40, RZ, 0xc0, !PT ;  /* 0x0000004010ff7812 */ /* 0x000fe4000780c0ff */
[----:B------:R-:W-:Y:S02]  /*7570*/  FMNMX.FTZ R7, R31, R7, !PT ;  /* 0x000000071f077209 */ /* 0x000fe40007810000 */
[----:B------:R-:W-:-:S02]  /*7580*/  FSEL R71, R71, -INF , !P6 ;  /* 0xff80000047477808 */ /* 0x000fc40007000000 */
[----:B------:R-:W-:Y:S01]  /*7590*/  FMNMX.FTZ R7, R34, R7, !PT ;  /* 0x0000000722077209 */ /* 0x000fe20007810000 */
[----:B------:R-:W-:Y:S01]  /*75a0*/  MUFU.EX2 R28, R28 ;  /* 0x0000001c001c7308 */ /* 0x000fe20000000800 */
[----:B------:R-:W-:Y:S02]  /*75b0*/  LOP3.LUT P5, RZ, R16, 0x10, RZ, 0xc0, !PT ;  /* 0x0000001010ff7812 */ /* 0x000fe400078ac0ff */
[----:B------:R-:W-:Y:S02]  /*75c0*/  FMNMX.FTZ R7, R35, R7, !PT ;  /* 0x0000000723077209 */ /* 0x000fe40007810000 */
[----:B------:R-:W-:Y:S02]  /*75d0*/  FSEL R74, R74, -INF , !P0 ;  /* 0xff8000004a4a7808 */ /* 0x000fe40004000000 */
[----:B------:R-:W-:Y:S01]  /*75e0*/  FMNMX.FTZ R7, R38, R7, !PT ;  /* 0x0000000726077209 */ /* 0x000fe20007810000 */
[----:B------:R-:W-:Y:S01]  /*75f0*/  MUFU.EX2 R29, R29 ;  /* 0x0000001d001d7308 */ /* 0x000fe20000000800 */
[----:B------:R-:W-:-:S02]  /*7600*/  FSEL R75, R75, -INF , !P5 ;  /* 0xff8000004b4b7808 */ /* 0x000fc40006800000 */
        /* <DEDUP_REMOVED lines=18> */
[----:B------:R-:W-:Y:S03]  /*7730*/  MUFU.EX2 R37, R37 ;  /* 0x0000002500257308 */ /* 0x000fe60000000800 */
[----:B------:R-:W-:-:S04]  /*7740*/  FMNMX.FTZ R7, R55, R7, !PT ;  /* 0x0000000737077209 */ /* 0x000fc80007810000 */
        /* <DEDUP_REMOVED lines=23> */
[----:B------:R-:W-:-:S05]  /*78c0*/  FMNMX.FTZ R7, R87, R7, !PT ;  /* 0x0000000757077209 */ /* 0x000fca0007810000 */
[----:B------:R-:W0:Y:S01]  /*78d0*/  SHFL.BFLY PT, R8, R7, 0x2, 0x1f ;  /* 0x0c401f0007087f89 */ /* 0x000e2200000e0000 */
        /* <DEDUP_REMOVED lines=9> */
[----:B0-----:R-:W-:-:S04]  /*7970*/  FMNMX.FTZ R7, R7, R8, !PT ;  /* 0x0000000807077209 */ /* 0x001fc80007810000 */
[----:B------:R-:W-:-:S03]  /*7980*/  FSETP.NEU.FTZ.AND P1, PT, R7, -INF , PT ;  /* 0xff8000000700780b */ /* 0x000fc60003f3d000 */
[----:B------:R-:W-:Y:S01]  /*7990*/  MUFU.EX2 R69, R69 ;  /* 0x0000004500457308 */ /* 0x000fe20000000800 */
[----:B------:R-:W-:-:S05]  /*79a0*/  FSEL R8, R7, RZ, P1 ;  /* 0x000000ff07087208 */ /* 0x000fca0000800000 */
[----:B------:R-:W-:Y:S01]  /*79b0*/  FADD.FTZ R8, -R8, R4 ;  /* 0x0000000408087221 */ /* 0x000fe20000010100 */
[----:B------:R-:W-:Y:S01]  /*79c0*/  FMUL.FTZ R4, R7, UR33 ;  /* 0x0000002107047c20 */ /* 0x000fe20008410000 */
[----:B------:R-:W-:Y:S04]  /*79d0*/  MUFU.EX2 R72, R72 ;  /* 0x0000004800487308 */ /* 0x000fe80000000800 */
[----:B------:R-:W-:-:S04]  /*79e0*/  FSEL R5, R4, RZ, P1 ;  /* 0x000000ff04057208 */ /* 0x000fc80000800000 */
        /* <DEDUP_REMOVED lines=34> */
[----:B------:R-:W-:Y:S01]  /*7c10*/  MUFU.EX2 R26, R26 ;  /* 0x0000001a001a7308 */ /* 0x000fe20000000800 */
[----:B0-----:R-:W-:-:S04]  /*7c20*/  FFMA.FTZ R2, R4, R2, R24 ;  /* 0x0000000204027223 */ /* 0x001fc80000010018 */
[----:B------:R-:W-:-:S03]  /*7c30*/  FADD.FTZ R2, R25, R2 ;  /* 0x0000000219027221 */ /* 0x000fc60000010000 */
[----:B------:R-:W0:Y:S08]  /*7c40*/  MUFU.EX2 R5, R5 ;  /* 0x0000000500057308 */ /* 0x000e300000000800 */
[----:B------:R-:W1:Y:S08]  /*7c50*/  MUFU.EX2 R11, R27 ;  /* 0x0000001b000b7308 */ /* 0x000e700000000800 */
[----:B------:R-:W2:Y:S01]  /*7c60*/  MUFU.EX2 R27, R30 ;  /* 0x0000001e001b7308 */ /* 0x000ea20000000800 */
[----:B0-----:R-:W-:-:S07]  /*7c70*/  FFMA.FTZ R0, R5, R0, R26 ;  /* 0x0000000005007223 */ /* 0x001fce000001001a */
[----:B------:R-:W0:Y:S01]  /*7c80*/  MUFU.EX2 R31, R31 ;  /* 0x0000001f001f7308 */ /* 0x000e220000000800 */
[----:B-1----:R-:W-:Y:S01]  /*7c90*/  FADD.FTZ R8, R11, R0 ;  /* 0x000000000b087221 */ /* 0x002fe20000010000 */
[----:B------:R-:W-:-:S04]  /*7ca0*/  FADD.FTZ R0, R28, R2 ;  /* 0x000000021c007221 */ /* 0x000fc80000010000 */
[----:B------:R-:W-:Y:S02]  /*7cb0*/  FADD.FTZ R0, R29, R0 ;  /* 0x000000001d007221 */ /* 0x000fe40000010000 */
[----:B------:R-:W1:Y:S01]  /*7cc0*/  MUFU.EX2 R34, R34 ;  /* 0x0000002200227308 */ /* 0x000e620000000800 */
[----:B--2---:R-:W-:Y:S01]  /*7cd0*/  FADD.FTZ R2, R27, R8 ;  /* 0x000000081b027221 */ /* 0x004fe20000010000 */
[----:B------:R-:W-:-:S04]  /*7ce0*/  FADD.FTZ R0, R32, R0 ;  /* 0x0000000020007221 */ /* 0x000fc80000010000 */
[----:B------:R-:W-:Y:S02]  /*7cf0*/  FADD.FTZ R0, R33, R0 ;  /* 0x0000000021007221 */ /* 0x000fe40000010000 */
        /* <DEDUP_REMOVED lines=91> */
.L_x_1110:
[----:B------:R-:W-:Y:S01]  /*82b0*/  ULEA UR6, UR60, UR41, 0x3 ;  /* 0x000000293c067291 */ /* 0x000fe2000f8e183f */
[----:B------:R-:W-:Y:S01]  /*82c0*/  F2FP.F16.F32.PACK_AB R24, R25, R24 ;  /* 0x000000181918723e */ /* 0x000fe200000000ff */
[----:B------:R-:W-:Y:S01]  /*82d0*/  UMOV UR28, UR50 ;  /* 0x00000032001c7c82 */ /* 0x000fe20008000000 */
[----:B------:R-:W-:Y:S01]  /*82e0*/  F2FP.F16.F32.PACK_AB R25, R11, R26 ;  /* 0x0000001a0b19723e */ /* 0x000fe200000000ff */
[----:B------:R-:W-:Y:S01]  /*82f0*/  UIADD3 UR6, UR6, 0x2d860, URZ ;  /* 0x0002d86006067890 */ /* 0x000fe2000fffe03f */
[----:B------:R-:W-:Y:S01]  /*8300*/  F2FP.F16.F32.PACK_AB R32, R33, R32 ;  /* 0x000000202120723e */ /* 0x000fe200000000ff */
[----:B------:R-:W-:Y:S01]  /*8310*/  UMOV UR60, UR49 ;  /* 0x00000031003c7c82 */ /* 0x000fe20008000000 */
[----:B------:R-:W-:Y:S01]  /*8320*/  F2FP.F16.F32.PACK_AB R26, R29, R28 ;  /* 0x0000001c1d1a723e */ /* 0x000fe200000000ff */
[----:B------:R-:W-:Y:S01]  /*8330*/  UPRMT UR6, UR42, 0x654, UR6 ;  /* 0x000006542a067896 */ /* 0x000fe20008000006 */
        /* <DEDUP_REMOVED lines=13> */
[----:B------:R-:W-:Y:S01]  /*8410*/  FMUL.FTZ R96, R96, R4 ;  /* 0x0000000460607220 */ /* 0x000fe20000410000 */
[----:B------:R-:W-:Y:S01]  /*8420*/  F2FP.F16.F32.PACK_AB R42, R45, R44 ;  /* 0x0000002c2d2a723e */ /* 0x000fe200000000ff */
[----:B------:R0:W-:Y:S01]  /*8430*/  STSM.16.M88.4 [R23], R32 ;  /* 0x0000002017007844 */ /* 0x0001e20000000200 */
[----:B------:R-:W-:Y:S01]  /*8440*/  F2FP.F16.F32.PACK_AB R43, R47, R43 ;  /* 0x0000002b2f2b723e */ /* 0x000fe200000000ff */
[----:B------:R-:W-:Y:S01]  /*8450*/  FMUL.FTZ R97, R97, R4 ;  /* 0x0000000461617220 */ /* 0x000fe20000410000 */
        /* <DEDUP_REMOVED lines=38> */
[----:B------:R-:W-:Y:S01]  /*86c0*/  ISETP.GT.AND P1, PT, R6, UR59, PT ;  /* 0x0000003b06007c0c */ /* 0x000fe2000bf24270 */
[-C--:B------:R-:W-:Y:S01]  /*86d0*/  FMUL.FTZ R128, R128, R4.reuse ;  /* 0x0000000480807220 */ /* 0x080fe20000410000 */
[-C--:B------:R-:W-:Y:S01]  /*86e0*/  FMUL.FTZ R129, R129, R4.reuse ;  /* 0x0000000481817220 */ /* 0x080fe20000410000 */
[----:B------:R0:W-:Y:S01]  /*86f0*/  STSM.16.M88.4 [R19+0x6000], R80 ;  /* 0x0060005013007844 */ /* 0x0001e20000000200 */
[-C--:B------:R-:W-:Y:S01]  /*8700*/  FMUL.FTZ R132, R132, R4.reuse ;  /* 0x0000000484847220 */ /* 0x080fe20000410000 */
[----:B------:R-:W-:Y:S01]  /*8710*/  FMUL.FTZ R133, R133, R4 ;  /* 0x0000000485857220 */ /* 0x000fe20000410000 */
        /* <DEDUP_REMOVED lines=33> */
[----:B-1----:R-:W-:Y:S01]  /*8930*/  NOP ;  /* 0x0000000000007918 */ /* 0x002fe20000000000 */
[----:B0-----:R-:W-:Y:S05]  /*8940*/  @P1 BRA `(.L_x_1111) ;  /* 0xffffffc800f81947 */ /* 0x001fea000383ffff */
.L_x_1092:
[----:B------:R-:W-:Y:S02]  /*8950*/  UISETP.NE.AND UP1, UPT, UR54, URZ, UPT ;  /* 0x0000003f3600728c */ /* 0x000fe4000bf25270 */
[----:B------:R-:W-:Y:S02]  /*8960*/  UISETP.NE.AND UP0, UPT, UR53, URZ, UPT ;  /* 0x0000003f3500728c */ /* 0x000fe4000bf05270 */
[----:B------:R-:W-:Y:S02]  /*8970*/  UIADD3 UR10, UR39, 0xbf, URZ ;  /* 0x000000bf270a7890 */ /* 0x000fe4000fffe03f */
[----:B------:R-:W-:Y:S02]  /*8980*/  UIADD3 UR11, UR38, 0x1, -UR48 ;  /* 0x00000001260b7890 */ /* 0x000fe4000fffe830 */
[----:B------:R-:W-:-:S03]  /*8990*/  PLOP3.LUT P1, PT, PT, PT, UP0, 0x40, 0x0 ;  /* 0x000000000000781c */ /* 0x000fc60003f2e808 */
[----:B------:R-:W-:Y:S01]  /*89a0*/  @UP1 ULDC UR6, c[0x0][0x44c] ;  /* 0x0001130000061ab9 */ /* 0x000fe20000000800 */
[----:B------:R-:W-:Y:S01]  /*89b0*/  @UP1 ULDC UR14, c[0x0][0x450] ;  /* 0x00011400000e1ab9 */ /* 0x000fe20000000800 */
[----:B------:R-:W-:-:S04]  /*89c0*/  UIMAD.WIDE.U32 UR6, UR10, UR6, URZ ;  /* 0x000000060a0672a5 */ /* 0x000fc8000f8e003f */
[----:B------:R-:W-:-:S04]  /*89d0*/  @UP1 USHF.R.U32.HI UR10, URZ, UR14, UR7 ;  /* 0x0000000e3f0a1299 */ /* 0x000fc80008011607 */
[----:B------:R-:W-:-:S04]  /*89e0*/  UIADD3 UR10, UR11, UR10, URZ ;  /* 0x0000000a0b0a7290 */ /* 0x000fc8000fffe03f */
[----:B------:R-:W-:Y:S01]  /*89f0*/  UIADD3 UR35, UR10, -UR35, URZ ;  /* 0x800000230a237290 */ /* 0x000fe2000fffe03f */
[----:B------:R-:W-:Y:S11]  /*8a00*/  @P1 BRA `(.L_x_1112) ;  /* 0x0000000000501947 */ /* 0x000ff60003800000 */
[----:B------:R-:W-:Y:S02]  /*8a10*/  UMOV UR14, UR10 ;  /* 0x0000000a000e7c82 */ /* 0x000fe40008000000 */
        /* <DEDUP_REMOVED lines=11> */
.L_x_1113:
[----:B------:R-:W-:Y:S02]  /*8ad0*/  ULDC UR15, c[0x0][0x9e4] ;  /* 0x00027900000f7ab9 */ /* 0x000fe40000000800 */
[----:B------:R-:W-:-:S11]  /*8ae0*/  UISETP.NE.AND UP0, UPT, UR15, 0x1, UPT ;  /* 0x000000010f00788c */ /* 0x000fd6000bf05270 */
[----:B------:R-:W-:Y:S02]  /*8af0*/  @UP0 ULDC.64 UR6, c[0x0][0x9e8] ;  /* 0x00027a0000060ab9 */ /* 0x000fe40000000a00 */
[----:B------:R-:W-:-:S04]  /*8b00*/  UIMAD.WIDE.U32 UR10, UR14, UR6, URZ ;  /* 0x000000060e0a72a5 */ /* 0x000fc8000f8e003f */
[----:B------:R-:W-:-:S12]  /*8b10*/  @UP0 USHF.R.U32.HI UR14, URZ, UR7, UR11 ;  /* 0x000000073f0e0299 */ /* 0x000fd8000801160b */
.L_x_1114:
[----:B------:R-:W-:-:S04]  /*8b20*/  UIMAD UR14, UR14, UR15, URZ ;  /* 0x0000000f0e0e72a4 */ /* 0x000fc8000f8e023f */
[----:B------:R-:W-:-:S04]  /*8b30*/  UISETP.LT.AND UP0, UPT, UR35, UR14, UPT ;  /* 0x0000000e2300728c */ /* 0x000fc8000bf01270 */
[----:B------:R-:W-:-:S12]  /*8b40*/  USEL UR35, UR35, UR14, !UP0 ;  /* 0x0000000e23237287 */ /* 0x000fd8000c000000 */
.L_x_1112:
[----:B------:R-:W-:-:S04]  /*8b50*/  UIADD3 UR35, UR35, 0x7f, URZ ;  /* 0x0000007f23237890 */ /* 0x000fc8000fffe03f */
[----:B------:R-:W-:-:S04]  /*8b60*/  USHF.R.S32.HI UR6, URZ, 0x1f, UR35 ;  /* 0x0000001f3f067899 */ /* 0x000fc80008011423 */
[----:B------:R-:W-:-:S04]  /*8b70*/  ULEA.HI UR6, UR6, UR35, URZ, 0x7 ;  /* 0x0000002306067291 */ /* 0x000fc8000f8f383f */
[----:B------:R-:W-:-:S04]  /*8b80*/  USHF.R.S32.HI UR6, URZ, 0x7, UR6 ;  /* 0x000000073f067899 */ /* 0x000fc80008011406 */
[----:B------:R-:W-:-:S04]  /*8b90*/  UISETP.LT.AND UP0, UPT, UR36, UR6, UPT ;  /* 0x000000062400728c */ /* 0x000fc8000bf01270 */
[----:B------:R-:W-:-:S06]  /*8ba0*/  USEL UR34, UR36, UR6, !UP0 ;  /* 0x0000000624227287 */ /* 0x000fcc000c000000 */
[----:B------:R-:W-:-:S13]  /*8bb0*/  ISETP.GE.AND P1, PT, R6, UR34, PT ;  /* 0x0000002206007c0c */ /* 0x000fda000bf26270 */
[----:B------:R-:W-:Y:S05]  /*8bc0*/  @!P1 BRA `(.L_x_1115) ;  /* 0x0000002000449947 */ /* 0x000fea0003800000 */
[----:B---3--:R-:W-:Y:S01]  /*8bd0*/  IMAD.MOV.U32 R8, RZ, RZ, R7 ;  /* 0x000000ffff087224 */ /* 0x008fe200078e0007 */
[----:B------:R-:W-:Y:S01]  /*8be0*/  UMOV UR28, UR50 ;  /* 0x00000032001c7c82 */ /* 0x000fe20008000000 */
[----:B------:R-:W-:Y:S01]  /*8bf0*/  IMAD.MOV.U32 R9, RZ, RZ, R3 ;  /* 0x000000ffff097224 */ /* 0x000fe200078e0003 */
[----:B------:R-:W-:Y:S01]  /*8c00*/  UMOV UR35, UR49 ;  /* 0x0000003100237c82 */ /* 0x000fe20008000000 */
[----:B------:R-:W-:Y:S01]  /*8c10*/  IMAD.MOV.U32 R4, RZ, RZ, R6 ;  /* 0x000000ffff047224 */ /* 0x000fe200078e0006 */
[----:B------:R-:W-:-:S06]  /*8c20*/  ULDC UR33, c[0x0][0x988] ;  /* 0x0002620000217ab9 */ /* 0x000fcc0000000800 */
.L_x_1126:
[----:B------:R-:W-:Y:S01]  /*8c30*/  ISETP.NE.AND P2, PT, RZ, UR46, PT ;  /* 0x0000002eff007c0c */ /* 0x000fe2000bf45270 */
[----:B------:R-:W-:-:S04]  /*8c40*/  UISETP.NE.AND UP0, UPT, UR35, 0x1, UPT ;  /* 0x000000012300788c */ /* 0x000fc8000bf05270 */
[----:B------:R-:W-:-:S04]  /*8c50*/  USEL UR50, URZ, 0x1, UP0 ;  /* 0x000000013f327887 */ /* 0x000fc80008000000 */
[----:B------:R-:W-:-:S04]  /*8c60*/  ULOP3.LUT UR50, UR28, UR50, URZ, 0x3c, !UPT ;  /* 0x000000321c327292 */ /* 0x000fc8000f8e3c3f */
[----:B------:R-:W-:Y:S08]  /*8c70*/  @P2 BRA `(.L_x_1116) ;  /* 0x0000000000382947 */ /* 0x000ff00003800000 */
[----:B------:R-:W-:Y:S05]  /*8c80*/  @!P0 BRA `(.L_x_1117) ;  /* 0x0000000000048947 */ /* 0x000fea0003800000 */
[----:B------:R-:W-:Y:S01]  /*8c90*/  BPT.TRAP 0x1 ;  /* 0x000000040000795c */ /* 0x000fe20000300000 */
.L_x_1117:
        /* <DEDUP_REMOVED lines=9> */
.L_x_1118:
[----:B-1----:R-:W-:Y:S05]  /*8d30*/  @P1 BRA `(.L_x_1116) ;  /* 0x0000000000081947 */ /* 0x002fea0003800000 */
[----:B------:R-:W1:Y:S02]  /*8d40*/  SYNCS.PHASECHK.TRANS64.TRYWAIT P1, [UR6+0x2d830], R3 ;  /* 0x02d83003ff0075a7 */ /* 0x000e640008020146 */
[----:B-1----:R-:W-:Y:S05]  /*8d50*/  @!P1 BRA `(.L_x_1119) ;  /* 0x000000ec00409947 */ /* 0x002fea0003800000 */
.L_x_1116:
        /* <DEDUP_REMOVED lines=40> */
.L_x_1121:
[----:B------:R-:W-:Y:S01]  /*8fe0*/  ULEA UR6, UR35, UR41, 0x3 ;  /* 0x0000002923067291 */ /* 0x000fe2000f8e183f */
[----:B------:R-:W-:-:S05]  /*8ff0*/  IMAD.U32 R3, RZ, RZ, UR28 ;  /* 0x0000001cff037e24 */ /* 0x000fca000f8e00ff */
[----:B------:R-:W-:-:S04]  /*9000*/  SHF.L.U32 R3, R3, 0x1f, RZ ;  /* 0x0000001f03037819 */ /* 0x000fc800000006ff */
[----:B------:R0:W1:Y:S01]  /*9010*/  SYNCS.PHASECHK.TRANS64.TRYWAIT P1, [UR6+0x2d850], R3 ;  /* 0x02d85003ff0075a7 */ /* 0x0000620008020146 */
[----:B------:R-:W-:Y:S05]  /*9020*/  @!P0 BRA `(.L_x_1122) ;  /* 0x0000000000048947 */ /* 0x000fea0003800000 */
[----:B------:R-:W-:Y:S01]  /*9030*/  BPT.TRAP 0x1 ;  /* 0x000000040000795c */ /* 0x000fe20000300000 */
.L_x_1122:
[----:B-1----:R-:W-:Y:S05]  /*9040*/  @P1 BRA `(.L_x_1120) ;  /* 0x0000000000081947 */ /* 0x002fea0003800000 */
[----:B------:R-:W1:Y:S02]  /*9050*/  SYNCS.PHASECHK.TRANS64.TRYWAIT P1, [UR6+0x2d850], R3 ;  /* 0x02d85003ff0075a7 */ /* 0x000e640008020146 */
[----:B-1----:R-:W-:Y:S05]  /*9060*/  @!P1 BRA `(.L_x_1123) ;  /* 0x000000e800949947 */ /* 0x002fea0003800000 */
.L_x_1120:
[----:B------:R-:W-:Y:S01]  /*9070*/  UIADD3 UR6, UR41, 0x400, URZ ;  /* 0x0000040029067890 */ /* 0x000fe2000fffe03f */
[----:B------:R-:W-:Y:S01]  /*9080*/  WARPGROUP.ARRIVE ;  /* 0x00000000000079c5 */ /* 0x000fe20000000000 */
[----:B------:R-:W-:Y:S01]  /*9090*/  UMOV UR29, 0x40000040 ;  /* 0x40000040001d7882 */ /* 0x000fe20000000000 */
[----:B------:R-:W-:Y:S01]  /*90a0*/  UMOV UR31, 0x80000020 ;  /* 0x80000020001f7882 */ /* 0x000fe20000000000 */
[----:B------:R-:W-:-:S03]  /*90b0*/  USHF.R.U32.HI UR6, URZ, 0x4, UR6 ;  /* 0x000000043f067899 */ /* 0x000fc60008011606 */
[----:B------:R-:W1:Y:S01]  /*90c0*/  S2R R6, SR_TID.X ;  /* 0x0000000000067919 */ /* 0x000e620000002100 */
        /* <DEDUP_REMOVED lines=64> */
.L_x_1124:
        /* <DEDUP_REMOVED lines=73> */
[----:B0-----:R-:W-:Y:S01]  /*9960*/  FMNMX.FTZ R6, R5, R6, !PT ;  /* 0x0000000605067209 */ /* 0x001fe20007810000 */
[----:B------:R-:W-:-:S04]  /*9970*/  FMUL.FTZ R5, R3, UR33 ;  /* 0x0000002103057c20 */ /* 0x000fc80008410000 */
[----:B------:R-:W0:Y:S01]  /*9980*/  SHFL.BFLY PT, R7, R6, 0x1, 0x1f ;  /* 0x0c201f0006077f89 */ /* 0x000e2200000e0000 */
        /* <DEDUP_REMOVED lines=21> */
[----:B------:R-:W-:Y:S01]  /*9ae0*/  FFMA.FTZ R61, R61, UR33, -R5 ;  /* 0x000000213d3d7c23 */ /* 0x000fe20008010805 */
[----:B------:R-:W-:Y:S01]  /*9af0*/  MUFU.EX2 R28, R28 ;  /* 0x0000001c001c7308 */ /* 0x000fe20000000800 */
[----:B0-----:R-:W-:Y:S01]  /*9b00*/  FMNMX.FTZ R7, R6, R7, !PT ;  /* 0x0000000706077209 */ /* 0x001fe20007810000 */
[----:B------:R-:W-:Y:S01]  /*9b10*/  FADD.FTZ R6, -R3, R9 ;  /* 0x0000000903067221 */ /* 0x000fe20000010100 */
[--C-:B------:R-:W-:Y:S01]  /*9b20*/  FFMA.FTZ R64, R64, UR33, -R5.reuse ;  /* 0x0000002140407c23 */ /* 0x100fe20008010805 */
[--C-:B------:R-:W-:Y:S01]  /*9b30*/  FFMA.FTZ R65, R65, UR33, -R5.reuse ;  /* 0x0000002141417c23 */ /* 0x100fe20008010805 */
[----:B------:R-:W-:Y:S01]  /*9b40*/  FFMA.FTZ R68, R68, UR33, -R5 ;  /* 0x0000002144447c23 */ /* 0x000fe20008010805 */
[C---:B------:R-:W-:Y:S01]  /*9b50*/  FADD.FTZ R8, -R7.reuse, R8 ;  /* 0x0000000807087221 */ /* 0x040fe20000010100 */
[----:B------:R-:W-:Y:S01]  /*9b60*/  FMUL.FTZ R9, R7, UR33 ;  /* 0x0000002107097c20 */ /* 0x000fe20008410000 */
[----:B------:R-:W-:Y:S01]  /*9b70*/  FMUL.FTZ R6, R6, UR33 ;  /* 0x0000002106067c20 */ /* 0x000fe20008410000 */
[----:B------:R-:W-:Y:S01]  /*9b80*/  MUFU.EX2 R29, R29 ;  /* 0x0000001d001d7308 */ /* 0x000fe20000000800 */
[----:B------:R-:W-:Y:S01]  /*9b90*/  FMUL.FTZ R8, R8, UR33 ;  /* 0x0000002108087c20 */ /* 0x000fe20008410000 */
        /* <DEDUP_REMOVED lines=26> */
[----:B------:R-:W-:Y:S01]  /*9d40*/  FFMA.FTZ R70, R70, UR33, -R9 ;  /* 0x0000002146467c23 */ /* 0x000fe20008010809 */
[----:B------:R-:W-:Y:S01]  /*9d50*/  FADD.FTZ R2, R25, R2 ;  /* 0x0000000219027221 */ /* 0x000fe20000010000 */
[----:B------:R-:W-:Y:S01]  /*9d60*/  FFMA.FTZ R69, R69, UR33, -R5 ;  /* 0x0000002145457c23 */ /* 0x000fe20008010805 */
[----:B------:R-:W-:Y:S01]  /*9d70*/  FFMA.FTZ R71, R71, UR33, -R9 ;  /* 0x0000002147477c23 */ /* 0x000fe20008010809 */
[----:B------:R-:W0:Y:S01]  /*9d80*/  MUFU.EX2 R20, R27 ;  /* 0x0000001b00147308 */ /* 0x000e220000000800 */
[----:B------:R-:W-:Y:S01]  /*9d90*/  FFMA.FTZ R72, R72, UR33, -R5 ;  /* 0x0000002148487c23 */ /* 0x000fe20008010805 */
[----:B------:R-:W-:Y:S01]  /*9da0*/  FFMA.FTZ R74, R74, UR33, -R9 ;  /* 0x000000214a4a7c23 */ /* 0x000fe20008010809 */
[----:B------:R-:W-:Y:S01]  /*9db0*/  FFMA.FTZ R73, R73, UR33, -R5 ;  /* 0x0000002149497c23 */ /* 0x000fe20008010805 */
[----:B------:R-:W-:Y:S01]  /*9dc0*/  FFMA.FTZ R75, R75, UR33, -R9 ;  /* 0x000000214b4b7c23 */ /* 0x000fe20008010809 */
[----:B------:R-:W-:Y:S01]  /*9dd0*/  FFMA.FTZ R76, R76, UR33, -R5 ;  /* 0x000000214c4c7c23 */ /* 0x000fe20008010805 */
[----:B------:R-:W-:Y:S01]  /*9de0*/  FFMA.FTZ R78, R78, UR33, -R9 ;  /* 0x000000214e4e7c23 */ /* 0x000fe20008010809 */
[----:B------:R-:W-:Y:S01]  /*9df0*/  FFMA.FTZ R77, R77, UR33, -R5 ;  /* 0x000000214d4d7c23 */ /* 0x000fe20008010805 */
[----:B------:R-:W2:Y:S01]  /*9e00*/  MUFU.EX2 R27, R30 ;  /* 0x0000001e001b7308 */ /* 0x000ea20000000800 */
[----:B-1----:R-:W-:Y:S01]  /*9e10*/  FFMA.FTZ R0, R8, R0, R26 ;  /* 0x0000000008007223 */ /* 0x002fe2000001001a */
[----:B------:R-:W-:Y:S01]  /*9e20*/  FFMA.FTZ R79, R79, UR33, -R9 ;  /* 0x000000214f4f7c23 */ /* 0x000fe20008010809 */
[----:B------:R-:W-:Y:S01]  /*9e30*/  FFMA.FTZ R80, R80, UR33, -R5 ;  /* 0x0000002150507c23 */ /* 0x000fe20008010805 */
[----:B------:R-:W-:Y:S01]  /*9e40*/  FFMA.FTZ R82, R82, UR33, -R9 ;  /* 0x0000002152527c23 */ /* 0x000fe20008010809 */
[----:B------:R-:W-:Y:S01]  /*9e50*/  FFMA.FTZ R81, R81, UR33, -R5 ;  /* 0x0000002151517c23 */ /* 0x000fe20008010805 */
[----:B------:R-:W-:Y:S01]  /*9e60*/  FFMA.FTZ R83, R83, UR33, -R9 ;  /* 0x0000002153537c23 */ /* 0x000fe20008010809 */
[----:B------:R-:W-:Y:S01]  /*9e70*/  FFMA.FTZ R84, R84, UR33, -R5 ;  /* 0x0000002154547c23 */ /* 0x000fe20008010805 */
[----:B------:R-:W1:Y:S01]  /*9e80*/  MUFU.EX2 R31, R31 ;  /* 0x0000001f001f7308 */ /* 0x000e620000000800 */
[----:B0-----:R-:W-:Y:S01]  /*9e90*/  FADD.FTZ R10, R20, R0 ;  /* 0x00000000140a7221 */ /* 0x001fe20000010000 */
[----:B------:R-:W-:Y:S01]  /*9ea0*/  FADD.FTZ R0, R28, R2 ;  /* 0x000000021c007221 */ /* 0x000fe20000010000 */
[----:B------:R-:W-:Y:S01]  /*9eb0*/  FFMA.FTZ R86, R86, UR33, -R9 ;  /* 0x0000002156567c23 */ /* 0x000fe20008010809 */
[----:B------:R-:W-:Y:S01]  /*9ec0*/  FFMA.FTZ R5, R85, UR33, -R5 ;  /* 0x0000002155057c23 */ /* 0x000fe20008010805 */
[----:B------:R-:W-:Y:S01]  /*9ed0*/  FFMA.FTZ R9, R87, UR33, -R9 ;  /* 0x0000002157097c23 */ /* 0x000fe20008010809 */
[----:B------:R-:W-:-:S02]  /*9ee0*/  FADD.FTZ R0, R29, R0 ;  /* 0x000000001d007221 */ /* 0x000fc40000010000 */
        /* <DEDUP_REMOVED lines=116> */
.L_x_1125:
        /* <DEDUP_REMOVED lines=106> */
[----:B------:R-:W-:-:S07]  /*acd0*/  IMAD.MOV.U32 R6, RZ, RZ, R4 ;  /* 0x000000ffff067224 */ /* 0x000fce00078e0004 */
.L_x_1115:
[----:B------:R-:W-:-:S13]  /*ace0*/  ISETP.GE.AND P1, PT, R6, UR36, PT ;  /* 0x0000002406007c0c */ /* 0x000fda000bf26270 */
[----:B------:R-:W-:Y:S05]  /*acf0*/  @!P1 BRA `(.L_x_1127) ;  /* 0x0000003400189947 */ /* 0x000fea0003800000 */
[----:B------:R-:W-:Y:S01]  /*ad00*/  IMAD.MOV.U32 R4, RZ, RZ, R7 ;  /* 0x000000ffff047224 */ /* 0x000fe200078e0007 */
[----:B------:R-:W-:Y:S01]  /*ad10*/  UMOV UR28, UR50 ;  /* 0x00000032001c7c82 */ /* 0x000fe20008000000 */
[----:B------:R-:W-:Y:S01]  /*ad20*/  IMAD.MOV.U32 R5, RZ, RZ, R3 ;  /* 0x000000ffff057224 */ /* 0x000fe200078e0003 */
[----:B------:R-:W-:Y:S01]  /*ad30*/  UMOV UR58, UR49 ;  /* 0x00000031003a7c82 */ /* 0x000fe20008000000 */
[----:B------:R-:W-:Y:S01]  /*ad40*/  ULDC UR34, c[0x0][0x9e4] ;  /* 0x0002790000227ab9 */ /* 0x000fe20000000800 */
[----:B------:R-:W-:Y:S01]  /*ad50*/  ULDC UR55, c[0x0][0x9dc] ;  /* 0x0002770000377ab9 */ /* 0x000fe20000000800 */
[----:B------:R-:W-:Y:S01]  /*ad60*/  ULDC UR33, c[0x0][0x988] ;  /* 0x0002620000217ab9 */ /* 0x000fe20000000800 */
[----:B------:R-:W-:-:S05]  /*ad70*/  ULDC UR35, c[0x0][0x9e0] ;  /* 0x0002780000237ab9 */ /* 0x000fca0000000800 */
.L_x_1146:
[----:B------:R-:W-:Y:S01]  /*ad80*/  ISETP.NE.AND P2, PT, RZ, UR46, PT ;  /* 0x0000002eff007c0c */ /* 0x000fe2000bf45270 */
[----:B------:R-:W-:-:S04]  /*ad90*/  UISETP.NE.AND UP0, UPT, UR58, 0x1, UPT ;  /* 0x000000013a00788c */ /* 0x000fc8000bf05270 */
[----:B------:R-:W-:-:S04]  /*ada0*/  USEL UR50, URZ, 0x1, UP0 ;  /* 0x000000013f327887 */ /* 0x000fc80008000000 */
[----:B------:R-:W-:-:S04]  /*adb0*/  ULOP3.LUT UR50, UR28, UR50, URZ, 0x3c, !UPT ;  /* 0x000000321c327292 */ /* 0x000fc8000f8e3c3f */
[----:B------:R-:W-:Y:S08]  /*adc0*/  @P2 BRA `(.L_x_1128) ;  /* 0x0000000000382947 */ /* 0x000ff00003800000 */
[----:B------:R-:W-:Y:S05]  /*add0*/  @!P0 BRA `(.L_x_1129) ;  /* 0x0000000000048947 */ /* 0x000fea0003800000 */
[----:B------:R-:W-:Y:S01]  /*ade0*/  BPT.TRAP 0x1 ;  /* 0x000000040000795c */ /* 0x000fe20000300000 */
.L_x_1129:
        /* <DEDUP_REMOVED lines=9> */
.L_x_1130:
[----:B-1----:R-:W-:Y:S05]  /*ae80*/  @P1 BRA `(.L_x_1128) ;  /* 0x0000000000081947 */ /* 0x002fea0003800000 */
[----:B------:R-:W1:Y:S02]  /*ae90*/  SYNCS.PHASECHK.TRANS64.TRYWAIT P1, [UR6+0x2d830], R3 ;  /* 0x02d83003ff0075a7 */ /* 0x000e640008020146 */
[----:B-1----:R-:W-:Y:S05]  /*aea0*/  @!P1 BRA `(.L_x_1131) ;  /* 0x000000cc001c9947 */ /* 0x002fea0003800000 */
.L_x_1128:
        /* <DEDUP_REMOVED lines=40> */
.L_x_1133:
[----:B------:R-:W-:Y:S01]  /*b130*/  ULEA UR6, UR58, UR41, 0x3 ;  /* 0x000000293a067291 */ /* 0x000fe2000f8e183f */
[----:B------:R-:W-:-:S05]  /*b140*/  IMAD.U32 R3, RZ, RZ, UR28 ;  /* 0x0000001cff037e24 */ /* 0x000fca000f8e00ff */
[----:B------:R-:W-:-:S04]  /*b150*/  SHF.L.U32 R3, R3, 0x1f, RZ ;  /* 0x0000001f03037819 */ /* 0x000fc800000006ff */
[----:B------:R0:W1:Y:S01]  /*b160*/  SYNCS.PHASECHK.TRANS64.TRYWAIT P1, [UR6+0x2d850], R3 ;  /* 0x02d85003ff0075a7 */ /* 0x0000620008020146 */
[----:B------:R-:W-:Y:S05]  /*b170*/  @!P0 BRA `(.L_x_1134) ;  /* 0x0000000000048947 */ /* 0x000fea0003800000 */
[----:B------:R-:W-:Y:S01]  /*b180*/  BPT.TRAP 0x1 ;  /* 0x000000040000795c */ /* 0x000fe20000300000 */
.L_x_1134:
[----:B-1----:R-:W-:Y:S05]  /*b190*/  @P1 BRA `(.L_x_1132) ;  /* 0x0000000000081947 */ /* 0x002fea0003800000 */
[----:B------:R-:W1:Y:S02]  /*b1a0*/  SYNCS.PHASECHK.TRANS64.TRYWAIT P1, [UR6+0x2d850], R3 ;  /* 0x02d85003ff0075a7 */ /* 0x000e640008020146 */
[----:B-1----:R-:W-:Y:S05]  /*b1b0*/  @!P1 BRA `(.L_x_1135) ;  /* 0x000000c800709947 */ /* 0x002fea0003800000 */
.L_x_1132:
        /* <DEDUP_REMOVED lines=70> */
.L_x_1136:
        /* <DEDUP_REMOVED lines=38> */
.L_x_1139:
[----:B------:R-:W-:-:S05]  /*b880*/  IMAD.U32 R15, RZ, RZ, UR34 ;  /* 0x00000022ff0f7e24 */ /* 0x000fca000f8e00ff */
[----:B------:R-:W-:-:S13]  /*b890*/  ISETP.NE.AND P1, PT, R15, 0x1, PT ;  /* 0x000000010f00780c */ /* 0x000fda0003f25270 */
[----:B------:R-:W0:Y:S02]  /*b8a0*/  @P1 LDC.64 R12, c[0x0][0x9e8] ;  /* 0x00027a00ff0c1b82 */ /* 0x000e240000000a00 */
[----:B0-----:R-:W-:-:S05]  /*b8b0*/  @P1 IMAD.HI.U32 R12, R14, R12, RZ ;  /* 0x0000000c0e0c1227 */ /* 0x001fca00078e00ff */
[----:B------:R-:W-:-:S07]  /*b8c0*/  @P1 SHF.R.U32.HI R14, RZ, R13, R12 ;  /* 0x0000000dff0e1219 */ /* 0x000fce000001160c */
.L_x_1140:
[----:B------:R-:W-:Y:S05]  /*b8d0*/  BSYNC B0 ;  /* 0x0000000000007941 */ /* 0x000fea0003800000 */
.L_x_1138:
[----:B------:R-:W-:-:S04]  /*b8e0*/  IMAD R14, R14, R15, -R3 ;  /* 0x0000000f0e0e7224 */ /* 0x000fc800078e0a03 */
[----:B------:R-:W-:-:S05]  /*b8f0*/  IMAD.IADD R14, R14, 0x1, -R17 ;  /* 0x000000010e0e7824 */ /* 0x000fca00078e0a11 */
[----:B------:R-:W-:Y:S02]  /*b900*/  VIMNMX R8, R8, R14, !PT ;  /* 0x0000000e08087248 */ /* 0x000fe40007fe0100 */
[----:B------:R-:W-:-:S07]  /*b910*/  VIADDMNMX R9, R14, R15, R9, PT ;  /* 0x0000000f0e097246 */ /* 0x000fce0003800109 */
.L_x_1137:
        /* <DEDUP_REMOVED lines=116> */
.L_x_1143:
[----:B------:R-:W-:-:S05]  /*c060*/  IMAD.U32 R12, RZ, RZ, UR34 ;  /* 0x00000022ff0c7e24 */ /* 0x000fca000f8e00ff */
[----:B------:R-:W-:-:S13]  /*c070*/  ISETP.NE.AND P2, PT, R12, 0x1, PT ;  /* 0x000000010c00780c */ /* 0x000fda0003f45270 */
[----:B------:R-:W0:Y:S02]  /*c080*/  @P2 LDC.64 R8, c[0x0][0x9e8] ;  /* 0x00027a00ff082b82 */ /* 0x000e240000000a00 */
[----:B0-----:R-:W-:-:S05]  /*c090*/  @P2 IMAD.HI.U32 R8, R7, R8, RZ ;  /* 0x0000000807082227 */ /* 0x001fca00078e00ff */
[----:B------:R-:W-:-:S07]  /*c0a0*/  @P2 SHF.R.U32.HI R7, RZ, R9, R8 ;  /* 0x00000009ff072219 */ /* 0x000fce0000011608 */
.L_x_1144:
[----:B------:R-:W-:Y:S05]  /*c0b0*/  BSYNC B0 ;  /* 0x0000000000007941 */ /* 0x000fea0003800000 */
.L_x_1142:
[----:B------:R-:W-:-:S04]  /*c0c0*/  IMAD R3, R7, R12, -R3 ;  /* 0x0000000c07037224 */ /* 0x000fc800078e0a03 */
[----:B------:R-:W-:-:S05]  /*c0d0*/  IMAD.IADD R3, R3, 0x1, -R17 ;  /* 0x0000000103037824 */ /* 0x000fca00078e0a11 */
[----:B------:R-:W-:Y:S02]  /*c0e0*/  VIMNMX R10, R10, R3, !PT ;  /* 0x000000030a0a7248 */ /* 0x000fe40007fe0100 */
[----:B------:R-:W-:-:S07]  /*c0f0*/  VIADDMNMX R11, R3, R12, R11, PT ;  /* 0x0000000c030b7246 */ /* 0x000fce000380010b */
.L_x_1141:
        /* <DEDUP_REMOVED lines=412> */
.L_x_1145:
        /* <DEDUP_REMOVED lines=106> */
.L_x_1127:
[----:B------:R-:W-:Y:S06]  /*e160*/  BAR.ARV 0x8, 0x200 ;  /* 0x0208000000007b1d */ /* 0x000fec0000002000 */
[----:B------:R-:W-:Y:S05]  /*e170*/  @!P0 BRA `(.L_x_1147) ;  /* 0x0000000000048947 */ /* 0x000fea0003800000 */
[----:B------:R-:W-:Y:S01]  /*e180*/  BPT.TRAP 0x1 ;  /* 0x000000040000795c */ /* 0x000fe20000300000 */
.L_x_1147:
[----:B------:R-:W-:Y:S01]  /*e190*/  ULEA UR8, UR49, UR41, 0x3 ;  /* 0x0000002931087291 */ /* 0x000fe2000f8e183f */
[----:B------:R-:W-:-:S05]  /*e1a0*/  IMAD.U32 R4, RZ, RZ, UR50 ;  /* 0x00000032ff047e24 */ /* 0x000fca000f8e00ff */
[----:B------:R-:W-:-:S04]  /*e1b0*/  SHF.L.U32 R4, R4, 0x1f, RZ ;  /* 0x0000001f04047819 */ /* 0x000fc800000006ff */
[----:B------:R0:W1:Y:S01]  /*e1c0*/  SYNCS.PHASECHK.TRANS64.TRYWAIT P1, [UR8+0x2d850], R4 ;  /* 0x02d85004ff0075a7 */ /* 0x0000620008020148 */
[----:B------:R-:W-:Y:S05]  /*e1d0*/  @!P0 BRA `(.L_x_1148) ;  /* 0x0000000000048947 */ /* 0x000fea0003800000 */
[----:B------:R-:W-:Y:S01]  /*e1e0*/  BPT.TRAP 0x1 ;  /* 0x000000040000795c */ /* 0x000fe20000300000 */
.L_x_1148:
[----:B-1----:R-:W-:Y:S05]  /*e1f0*/  @P1 BRA `(.L_x_1149) ;  /* 0x0000000000081947 */ /* 0x002fea0003800000 */
[----:B------:R-:W1:Y:S02]  /*e200*/  SYNCS.PHASECHK.TRANS64.TRYWAIT P1, [UR8+0x2d850], R4 ;  /* 0x02d85004ff0075a7 */ /* 0x000e640008020148 */
[----:B-1----:R-:W-:Y:S05]  /*e210*/  @!P1 BRA `(.L_x_1150) ;  /* 0x0000009800709947 */ /* 0x002fea0003800000 */
.L_x_1149:
[----:B------:R-:W-:Y:S01]  /*e220*/  UIADD3 UR41, UR41, 0x400, URZ ;  /* 0x0000040029297890 */ /* 0x000fe2000fffe03f */
[----:B------:R-:W-:Y:S01]  /*e230*/  WARPGROUP.ARRIVE ;  /* 0x00000000000079c5 */ /* 0x000fe20000000000 */
[----:B------:R-:W-:Y:S01]  /*e240*/  ULOP3.LUT UR45, UR45, 0x10000, URZ, 0xfc, !UPT ;  /* 0x000100002d2d7892 */ /* 0x000fe2000f8efc3f */
[----:B-1----:R-:W1:Y:S01]  /*e250*/  SHFL.BFLY PT, R5, R2, 0x2, 0x1f ;  /* 0x0c401f0002057f89 */ /* 0x002e6200000e0000 */
[----:B------:R-:W-:Y:S01]  /*e260*/  USHF.R.U32.HI UR41, URZ, 0x4, UR41 ;  /* 0x000000043f297899 */ /* 0x000fe20008011629 */
[----:B---3--:R-:W-:Y:S01]  /*e270*/  IMAD.MOV.U32 R10, RZ, RZ, RZ ;  /* 0x000000ffff0a7224 */ /* 0x008fe200078e00ff */
[----:B------:R-:W-:Y:S01]  /*e280*/  UMOV UR5, 0x40000040 ;  /* 0x4000004000057882 */ /* 0x000fe20000000000 */
[----:B------:R-:W-:Y:S01]  /*e290*/  UMOV UR7, 0x80000020 ;  /* 0x8000002000077882 */ /* 0x000fe20000000000 */
[----:B------:R-:W-:Y:S01]  /*e2a0*/  ULOP3.LUT UR41, UR41, 0x3fff, URZ, 0xc0, !UPT ;  /* 0x00003fff29297892 */ /* 0x000fe2000f8ec03f */
[----:B------:R-:W2:Y:S01]  /*e2b0*/  SHFL.BFLY PT, R9, R0, 0x2, 0x1f ;  /* 0x0c401f0000097f89 */ /* 0x000ea200000e0000 */
[----:B------:R-:W-:-:S02]  /*e2c0*/  UMOV UR4, UR45 ;  /* 0x0000002d00047c82 */ /* 0x000fc40008000000 */
[----:B------:R-:W-:-:S04]  /*e2d0*/  ULOP3.LUT UR9, UR41, 0x2000000, URZ, 0xfc, !UPT ;  /* 0x0200000029097892 */ /* 0x000fc8000f8efc3f */
[----:B------:R-:W-:-:S07]  /*e2e0*/  UIMAD UR9, UR49, 0x600, UR9 ;  /* 0x00000600310978a4 */ /* 0x000fce000f8e0209 */
[----:B------:R-:W-:Y:S02]  /*e2f0*/  UMOV UR6, UR9 ;  /* 0x0000000900067c82 */ /* 0x000fe40008000000 */
[----:B------:R-:W-:Y:S01]  /*e300*/  HGMMA.64x96x16.F32 R88, gdesc[UR4].tnspB, R88, gsb0 ;  /* 0x41600000045879f0 */ /* 0x000fe20008000858 */
[----:B------:R-:W-:Y:S01]  /*e310*/  UIADD3 UR4, UR45, 0x2, URZ ;  /* 0x000000022d047890 */ /* 0x000fe2000fffe03f */
[----:B-1----:R-:W-:Y:S01]  /*e320*/  FADD.FTZ R5, R5, R2 ;  /* 0x0000000205057221 */ /* 0x002fe20000010000 */
[----:B------:R-:W-:Y:S01]  /*e330*/  UIADD3 UR6, UR9, 0x40, URZ ;  /* 0x0000004009067890 */ /* 0x000fe2000fffe03f */
[----:B------:R-:W-:Y:S01]  /*e340*/  IMAD.MOV.U32 R2, RZ, RZ, -0x800000 ;  /* 0xff800000ff027424 */ /* 0x000fe200078e00ff */
[----:B------:R-:W-:Y:S01]  /*e350*/  UMOV UR5, 0x40000040 ;  /* 0x4000004000057882 */ /* 0x000fe20000000000 */
[----:B------:R-:W-:Y:S01]  /*e360*/  UMOV UR7, 0x80000020 ;  /* 0x8000002000077882 */ /* 0x000fe20000000000 */
[----:B0-----:R-:W0:Y:S01]  /*e370*/  SHFL.BFLY PT, R4, R5, 0x1, 0x1f ;  /* 0x0c201f0005047f89 */ /* 0x001e2200000e0000 */
[----:B--2---:R-:W-:Y:S01]  /*e380*/  FADD.FTZ R9, R9, R0 ;  /* 0x0000000009097221 */ /* 0x004fe20000010000 */
[----:B------:R-:W-:-:S04]  /*e390*/  IMAD.MOV.U32 R0, RZ, RZ, -0x800000 ;  /* 0xff800000ff007424 */ /* 0x000fc800078e00ff */
[----:B------:R-:W1:Y:S01]  /*e3a0*/  SHFL.BFLY PT, R6, R9, 0x1, 0x1f ;  /* 0x0c201f0009067f89 */ /* 0x000e6200000e0000 */
[----:B0-----:R-:W-:Y:S01]  /*e3b0*/  FADD.FTZ R12, R5, R4 ;  /* 0x00000004050c7221 */ /* 0x001fe20000010000 */
[----:B------:R-:W-:-:S04]  /*e3c0*/  IMAD.MOV.U32 R4, RZ, RZ, RZ ;  /* 0x000000ffff047224 */ /* 0x000fc800078e00ff */
[----:B------:R-:W-:Y:S01]  /*e3d0*/  FSETP.NE.FTZ.AND P1, PT, R12, RZ, PT ;  /* 0x000000ff0c00720b */ /* 0x000fe20003f35000 */
[----:B-1----:R-:W-:Y:S01]  /*e3e0*/  FADD.FTZ R13, R9, R6 ;  /* 0x00000006090d7221 */ /* 0x002fe20000010000 */
[----:B------:R-:W-:Y:S02]  /*e3f0*/  IMAD.U32 R6, RZ, RZ, UR33 ;  /* 0x00000021ff067e24 */ /* 0x000fe4000f8e00ff */
[----:B------:R-:W-:Y:S02]  /*e400*/  IMAD.U32 R9, RZ, RZ, UR33 ;  /* 0x00000021ff097e24 */ /* 0x000fe4000f8e00ff */
[----:B------:R-:W-:-:S07]  /*e410*/  FSETP.NE.FTZ.AND P2, PT, R13, RZ, PT ;  /* 0x000000ff0d00720b */ /* 0x000fce0003f55000 */
[----:B------:R-:W0:Y:S01]  /*e420*/  @P1 MUFU.LG2 R8, R12 ;  /* 0x0000000c00081308 */ /* 0x000e220000000c00 */
[----:B------:R-:W-:-:S05]  /*e430*/  @P1 FMUL.FTZ R6, R6, 0.69314718246459960938 ;  /* 0x3f31721806061820 */ /* 0x000fca0000410000 */
[----:B------:R-:W-:Y:S02]  /*e440*/  @P2 FMUL.FTZ R9, R9, 0.69314718246459960938 ;  /* 0x3f31721809092820 */ /* 0x000fe40000410000 */
        /* <DEDUP_REMOVED lines=55> */
.L_x_1151:
        /* <DEDUP_REMOVED lines=10> */
[----:B------:R-:W-:Y:S01]  /*e860*/  USEL UR4, URZ, 0x1, UP0 ;  /* 0x000000013f047887 */ /* 0x000fe20008000000 */
        /* <DEDUP_REMOVED lines=44> */
[----:B------:R-:W-:-:S02]  /*eb30*/  UIADD3 UR51, UR51, 0x1, URZ ;  /* 0x0000000133337890 */ /* 0x000fc4000fffe03f */
[----:B------:R-:W-:Y:S02]  /*eb40*/  USEL UR49, UR49, URZ, UP0 ;  /* 0x0000003f31317287 */ /* 0x000fe40008000000 */
[----:B------:R-:W-:-:S12]  /*eb50*/  ULOP3.LUT UR50, UR50, UR4, URZ, 0x3c, !UPT ;  /* 0x0000000432327292 */ /* 0x000fd8000f8e3c3f */
.L_x_1073:
[----:B------:R-:W0:Y:S08]  /*eb60*/  S2UR UR42, SR_CgaCtaId ;  /* 0x00000000002a79c3 */ /* 0x000e300000008800 */
[----:B------:R-:W-:Y:S06]  /*eb70*/  BAR.SYNC.DEFER_BLOCKING 0x5, 0x200 ;  /* 0x0148000000007b1d */ /* 0x000fec0000010000 */
[----:B------:R-:W-:Y:S01]  /*eb80*/  UMOV UR41, 0x400 ;  /* 0x0000040000297882 */ /* 0x000fe20000000000 */
[----:B------:R-:W-:Y:S01]  /*eb90*/  BSSY B0, `(.L_x_1152) ;  /* 0x0000284000007945 */ /* 0x000fe20003800000 */
[----:B0-----:R-:W-:-:S09]  /*eba0*/  ULEA UR41, UR42, UR41, 0x18 ;  /* 0x000000292a297291 */ /* 0x001fd2000f8ec03f */
[----:B------:R-:W0:Y:S02]  /*ebb0*/  LDS.128 R4, [UR41+0x2d8d0] ;  /* 0x02d8d029ff047984 */ /* 0x000e240008000c00 */
[----:B0-----:R-:W-:Y:S02]  /*ebc0*/  R2UR UR6, R5 ;  /* 0x00000000050672ca */ /* 0x001fe400000e0000 */
[----:B------:R-:W-:Y:S02]  /*ebd0*/  R2UR UR5, R6 ;  /* 0x00000000060572ca */ /* 0x000fe400000e0000 */
[----:B------:R-:W-:Y:S01]  /*ebe0*/  R2UR UR7, R7 ;  /* 0x00000000070772ca */ /* 0x000fe200000e0000 */
[----:B------:R-:W-:Y:S06]  /*ebf0*/  BAR.ARV 0x4, 0x200 ;  /* 0x0108000000007b1d */ /* 0x000fec0000002000 */
[----:B------:R-:W-:Y:S08]  /*ec00*/  @P0 BRA `(.L_x_1153) ;  /* 0x0000001c00300947 */ /* 0x000ff00003800000 */
[----:B------:R-:W2:Y:S01]  /*ec10*/  LDL R3, [R1+0x14] ;  /* 0x0000140001037983 */ /* 0x000ea20000100800 */
[----:B------:R-:W0:Y:S01]  /*ec20*/  S2UR UR4, SR_SWINHI ;  /* 0x00000000000479c3 */ /* 0x000e220000002f00 */
[----:B------:R-:W-:-:S07]  /*ec30*/  ULDC.64 UR10, c[0x0][0xc00] ;  /* 0x00030000000a7ab9 */ /* 0x000fce0000000a00 */
[----:B------:R-:W1:Y:S01]  /*ec40*/  LDC R36, c[0x0][0xbe8] ;  /* 0x0002fa00ff247b82 */ /* 0x000e620000000800 */
[----:B------:R-:W-:Y:S01]  /*ec50*/  UMOV UR8, UR41 ;  /* 0x0000002900087c82 */ /* 0x000fe20008000000 */
[----:B0-----:R-:W-:Y:S01]  /*ec60*/  UMOV UR9, UR4 ;  /* 0x0000000400097c82 */ /* 0x001fe20008000000 */
[----:B------:R-:W-:Y:S02]  /*ec70*/  IMAD.U32 R28, RZ, RZ, UR8 ;  /* 0x00000008ff1c7e24 */ /* 0x000fe4000f8e00ff */
[----:B------:R-:W-:Y:S01]  /*ec80*/  IMAD.U32 R29, RZ, RZ, UR9 ;  /* 0x00000009ff1d7e24 */ /* 0x000fe2000f8e00ff */
[----:B------:R-:W-:Y:S02]  /*ec90*/  ULDC.64 UR8, c[0x0][0xc00] ;  /* 0x0003000000087ab9 */ /* 0x000fe40000000a00 */
[----:B------:R-:W-:Y:S01]  /*eca0*/  UIMAD.WIDE UR8, UR43, 0x4, UR8 ;  /* 0x000000042b0878a5 */ /* 0x000fe2000f8e0208 */
[----:B------:R-:W-:Y:S01]  /*ecb0*/  BAR.SYNC.DEFER_BLOCKING 0x1, 0x180 ;  /* 0x0046000000007b1d */ /* 0x000fe20000010000 */
[----:B--2---:R-:W-:-:S03]  /*ecc0*/  IMAD.WIDE R4, R3, 0x2, R28 ;  /* 0x0000000203047825 */ /* 0x004fc600078e021c */
[C---:B------:R-:W-:Y:S02]  /*ecd0*/  LOP3.LUT R3, R4.reuse, 0x180, RZ, 0xc0, !PT ;  /* 0x0000018004037812 */ /* 0x040fe400078ec0ff */
[----:B------:R-:W-:Y:S02]  /*ece0*/  IADD3 R8, P4, R4, 0x20, RZ ;  /* 0x0000002004087810 */ /* 0x000fe40007f9e0ff */
[----:B------:R-:W-:Y:S02]  /*ecf0*/  SHF.R.U64 R3, R3, 0x3, RZ ;  /* 0x0000000303037819 */ /* 0x000fe400000012ff */
[----:B------:R-:W-:Y:S01]  /*ed00*/  LOP3.LUT R6, R8, 0x180, RZ, 0xc0, !PT ;  /* 0x0000018008067812 */ /* 0x000fe200078ec0ff */
[----:B------:R-:W-:Y:S01]  /*ed10*/  IMAD.X R25, RZ, RZ, R5, P4 ;  /* 0x000000ffff197224 */ /* 0x000fe200020e0605 */
[C---:B------:R-:W-:Y:S02]  /*ed20*/  IADD3 R27, P3, R4.reuse, 0x3000, RZ ;  /* 0x00003000041b7810 */ /* 0x040fe40007f7e0ff */
[----:B------:R-:W-:-:S02]  /*ed30*/  IADD3 R10, P2, R4, 0x3020, RZ ;  /* 0x00003020040a7810 */ /* 0x000fc40007f5e0ff */
[C---:B------:R-:W-:Y:S01]  /*ed40*/  IADD3 R31, P1, R4.reuse, 0x6000, RZ ;  /* 0x00006000041f7810 */ /* 0x040fe20007f3e0ff */
[--C-:B------:R-:W-:Y:S01]  /*ed50*/  IMAD.X R15, RZ, RZ, R5.reuse, P3 ;  /* 0x000000ffff0f7224 */ /* 0x100fe200018e0605 */
[----:B------:R-:W-:Y:S01]  /*ed60*/  IADD3 R30, P0, R4, 0x6020, RZ ;  /* 0x00006020041e7810 */ /* 0x000fe20007f1e0ff */
[--C-:B------:R-:W-:Y:S01]  /*ed70*/  IMAD.X R13, RZ, RZ, R5.reuse, P2 ;  /* 0x000000ffff0d7224 */ /* 0x100fe200010e0605 */
[----:B------:R-:W-:Y:S01]  /*ed80*/  LOP3.LUT R4, R3, R4, RZ, 0x3c, !PT ;  /* 0x0000000403047212 */ /* 0x000fe200078e3cff */
[--C-:B------:R-:W-:Y:S01]  /*ed90*/  IMAD.X R9, RZ, RZ, R5.reuse, P1 ;  /* 0x000000ffff097224 */ /* 0x100fe200008e0605 */
[----:B------:R-:W-:Y:S01]  /*eda0*/  SHF.R.U64 R3, R6, 0x3, RZ ;  /* 0x0000000306037819 */ /* 0x000fe200000012ff */
[----:B------:R-:W-:Y:S01]  /*edb0*/  IMAD.X R11, RZ, RZ, R5, P0 ;  /* 0x000000ffff0b7224 */ /* 0x000fe200000e0605 */
[----:B------:R-:W-:Y:S02]  /*edc0*/  LOP3.LUT R7, R27, 0x180, RZ, 0xc0, !PT ;  /* 0x000001801b077812 */ /* 0x000fe400078ec0ff */
[----:B------:R-:W-:-:S02]  /*edd0*/  LOP3.LUT R24, R3, R8, RZ, 0x3c, !PT ;  /* 0x0000000803187212 */ /* 0x000fc400078e3cff */
[----:B------:R-:W-:Y:S02]  /*ede0*/  SHF.R.U64 R6, R7, 0x3, RZ ;  /* 0x0000000307067819 */ /* 0x000fe400000012ff */
[----:B------:R-:W-:Y:S02]  /*edf0*/  LOP3.LUT R3, R10, 0x180, RZ, 0xc0, !PT ;  /* 0x000001800a037812 */ /* 0x000fe400078ec0ff */
[----:B------:R-:W-:Y:S02]  /*ee00*/  LOP3.LUT R14, R6, R27, RZ, 0x3c, !PT ;  /* 0x0000001b060e7212 */ /* 0x000fe400078e3cff */
[----:B------:R-:W-:Y:S02]  /*ee10*/  SHF.R.U64 R3, R3, 0x3, RZ ;  /* 0x0000000303037819 */ /* 0x000fe400000012ff */
[----:B------:R-:W-:Y:S02]  /*ee20*/  LOP3.LUT R8, R31, 0x180, RZ, 0xc0, !PT ;  /* 0x000001801f087812 */ /* 0x000fe400078ec0ff */
[----:B------:R-:W-:-:S02]  /*ee30*/  LOP3.LUT R27, R30, 0x180, RZ, 0xc0, !PT ;  /* 0x000001801e1b7812 */ /* 0x000fc400078ec0ff */
[----:B------:R-:W-:Y:S02]  /*ee40*/  LOP3.LUT R12, R3, R10, RZ, 0x3c, !PT ;  /* 0x0000000a030c7212 */ /* 0x000fe400078e3cff */
[----:B------:R-:W-:Y:S02]  /*ee50*/  SHF.R.U64 R8, R8, 0x3, RZ ;  /* 0x0000000308087819 */ /* 0x000fe400000012ff */
[----:B------:R-:W-:Y:S02]  /*ee60*/  SHF.R.U64 R27, R27, 0x3, RZ ;  /* 0x000000031b1b7819 */ /* 0x000fe400000012ff */
[----:B------:R-:W-:Y:S02]  /*ee70*/  MOV R26, R4 ;  /* 0x00000004001a7202 */ /* 0x000fe40000000f00 */
[----:B------:R-:W-:Y:S02]  /*ee80*/  F2FP.F16.F32.PACK_AB R4, R21, R20 ;  /* 0x000000141504723e */ /* 0x000fe400000000ff */
[----:B------:R-:W-:-:S02]  /*ee90*/  F2FP.F16.F32.PACK_AB R5, R91, R90 ;  /* 0x0000005a5b05723e */ /* 0x000fc400000000ff */
[----:B------:R-:W-:Y:S02]  /*eea0*/  F2FP.F16.F32.PACK_AB R6, R93, R92 ;  /* 0x0000005c5d06723e */ /* 0x000fe400000000ff */
[----:B------:R-:W-:Y:S02]  /*eeb0*/  F2FP.F16.F32.PACK_AB R7, R95, R94 ;  /* 0x0000005e5f07723e */ /* 0x000fe400000000ff */
[----:B------:R-:W-:Y:S02]  /*eec0*/  MOV R35, R14 ;  /* 0x0000000e00237202 */ /* 0x000fe40000000f00 */
[----:B------:R-:W-:Y:S01]  /*eed0*/  MOV R34, R12 ;  /* 0x0000000c00227202 */ /* 0x000fe20000000f00 */
[----:B------:R0:W-:Y:S01]  /*eee0*/  STSM.16.M88.4 [R26], R4 ;  /* 0x000000041a007844 */ /* 0x0001e20000000200 */
[----:B------:R-:W-:Y:S01]  /*eef0*/  LOP3.LUT R8, R8, R31, RZ, 0x3c, !PT ;  /* 0x0000001f08087212 */ /* 0x000fe200078e3cff */
[----:B------:R-:W-:Y:S01]  /*ef00*/  IMAD.U32 R31, RZ, RZ, UR9 ;  /* 0x00000009ff1f7e24 */ /* 0x000fe2000f8e00ff */
[----:B------:R-:W-:Y:S01]  /*ef10*/  LOP3.LUT R10, R27, R30, RZ, 0x3c, !PT ;  /* 0x0000001e1b0a7212 */ /* 0x000fe200078e3cff */
[----:B------:R-:W-:Y:S01]  /*ef20*/  IMAD.U32 R30, RZ, RZ, UR8 ;  /* 0x00000008ff1e7e24 */ /* 0x000fe2000f8e00ff */
[----:B------:R-:W-:Y:S01]  /*ef30*/  MOV R24, R24 ;  /* 0x0000001800187202 */ /* 0x000fe20000000f00 */
[----:B------:R-:W-:Y:S01]  /*ef40*/  ULDC.64 UR8, c[0x0][0xc08] ;  /* 0x0003020000087ab9 */ /* 0x000fe20000000a00 */
[----:B------:R-:W-:-:S02]  /*ef50*/  F2FP.F16.F32.PACK_AB R12, R97, R96 ;  /* 0x00000060610c723e */ /* 0x000fc400000000ff */
[----:B------:R-:W-:Y:S02]  /*ef60*/  F2FP.F16.F32.PACK_AB R13, R99, R98 ;  /* 0x00000062630d723e */ /* 0x000fe400000000ff */
[----:B------:R-:W-:Y:S02]  /*ef70*/  F2FP.F16.F32.PACK_AB R14, R101, R100 ;  /* 0x00000064650e723e */ /* 0x000fe400000000ff */
[----:B------:R-:W-:Y:S02]  /*ef80*/  F2FP.F16.F32.PACK_AB R15, R103, R102 ;  /* 0x00000066670f723e */ /* 0x000fe400000000ff */
[----:B------:R-:W-:Y:S02]  /*ef90*/  MOV R3, R8 ;  /* 0x0000000800037202 */ /* 0x000fe40000000f00 */
[----:B------:R-:W-:Y:S01]  /*efa0*/  MOV R33, R10 ;  /* 0x0000000a00217202 */ /* 0x000fe20000000f00 */
[----:B------:R2:W-:Y:S01]  /*efb0*/  STSM.16.M88.4 [R24], R12 ;  /* 0x0000000c18007844 */ /* 0x0005e20000000200 */
[----:B0-----:R-:W-:-:S02]  /*efc0*/  F2FP.F16.F32.PACK_AB R4, R105, R104 ;  /* 0x000000686904723e */ /* 0x001fc400000000ff */
[----:B------:R-:W-:Y:S02]  /*efd0*/  F2FP.F16.F32.PACK_AB R5, R107, R106 ;  /* 0x0000006a6b05723e */ /* 0x000fe400000000ff */
[----:B------:R-:W-:Y:S02]  /*efe0*/  F2FP.F16.F32.PACK_AB R6, R109, R108 ;  /* 0x0000006c6d06723e */ /* 0x000fe400000000ff */
[----:B------:R-:W-:Y:S02]  /*eff0*/  F2FP.F16.F32.PACK_AB R7, R111, R110 ;  /* 0x0000006e6f07723e */ /* 0x000fe400000000ff */
[----:B------:R-:W-:Y:S02]  /*f000*/  F2FP.F16.F32.PACK_AB R8, R113, R112 ;  /* 0x000000707108723e */ /* 0x000fe400000000ff */
[----:B------:R-:W-:Y:S01]  /*f010*/  F2FP.F16.F32.PACK_AB R9, R115, R114 ;  /* 0x000000727309723e */ /* 0x000fe200000000ff */
[----:B------:R-:W-:Y:S01]  /*f020*/  STSM.16.M88.4 [R35], R4 ;  /* 0x0000000423007844 */ /* 0x000fe20000000200 */
[----:B------:R-:W-:-:S02]  /*f030*/  F2FP.F16.F32.PACK_AB R10, R117, R116 ;  /* 0x00000074750a723e */ /* 0x000fc400000000ff */
[----:B------:R-:W-:Y:S02]  /*f040*/  F2FP.F16.F32.PACK_AB R11, R119, R118 ;  /* 0x00000076770b723e */ /* 0x000fe400000000ff */
[----:B--2---:R-:W-:Y:S02]  /*f050*/  F2FP.F16.F32.PACK_AB R12, R121, R120 ;  /* 0x00000078790c723e */ /* 0x004fe400000000ff */
[----:B------:R-:W-:Y:S01]  /*f060*/  F2FP.F16.F32.PACK_AB R13, R123, R122 ;  /* 0x0000007a7b0d723e */ /* 0x000fe200000000ff */
[----:B------:R-:W-:Y:S01]  /*f070*/  STSM.16.M88.4 [R34], R8 ;  /* 0x0000000822007844 */ /* 0x000fe20000000200 */
[----:B------:R-:W-:Y:S02]  /*f080*/  F2FP.F16.F32.PACK_AB R14, R125, R124 ;  /* 0x0000007c7d0e723e */ /* 0x000fe400000000ff */
[----:B------:R-:W-:Y:S02]  /*f090*/  F2FP.F16.F32.PACK_AB R15, R127, R126 ;  /* 0x0000007e7f0f723e */ /* 0x000fe400000000ff */
[----:B------:R-:W-:-:S02]  /*f0a0*/  F2FP.F16.F32.PACK_AB R24, R129, R128 ;  /* 0x000000808118723e */ /* 0x000fc400000000ff */
[----:B------:R-:W-:Y:S01]  /*f0b0*/  F2FP.F16.F32.PACK_AB R25, R131, R130 ;  /* 0x000000828319723e */ /* 0x000fe200000000ff */
[----:B------:R0:W-:Y:S01]  /*f0c0*/  STSM.16.M88.4 [R3], R12 ;  /* 0x0000000c03007844 */ /* 0x0001e20000000200 */
[----:B------:R-:W-:Y:S02]  /*f0d0*/  F2FP.F16.F32.PACK_AB R26, R133, R132 ;  /* 0x00000084851a723e */ /* 0x000fe400000000ff */
[----:B------:R-:W-:Y:S02]  /*f0e0*/  F2FP.F16.F32.PACK_AB R27, R135, R134 ;  /* 0x00000086871b723e */ /* 0x000fe400000000ff */
[----:B------:R-:W-:-:S03]  /*f0f0*/  ISETP.NE.U32.AND P0, PT, RZ, UR10, PT ;  /* 0x0000000aff007c0c */ /* 0x000fc6000bf05070 */
[----:B------:R2:W-:Y:S01]  /*f100*/  STSM.16.M88.4 [R33], R24 ;  /* 0x0000001821007844 */ /* 0x0005e20000000200 */
[----:B------:R-:W-:Y:S01]  /*f110*/  BAR.SYNC.DEFER_BLOCKING 0x1, 0x180 ;  /* 0x0046000000007b1d */ /* 0x000fe20000010000 */
[----:B------:R-:W-:-:S13]  /*f120*/  ISETP.NE.AND.EX P0, PT, RZ, UR11, PT, P0 ;  /* 0x0000000bff007c0c */ /* 0x000fda000bf05300 */
[----:B------:R-:W3:Y:S01]  /*f130*/  @P0 LDG.E R32, desc[UR56][R30.64] ;  /* 0x000000381e200981 */ /* 0x000ee2000c1e1900 */
[----:B------:R-:W-:Y:S01]  /*f140*/  UISETP.NE.U32.AND UP0, UPT, UR8, URZ, UPT ;  /* 0x0000003f0800728c */ /* 0x000fe2000bf05070 */
[----:B-1----:R-:W-:Y:S01]  /*f150*/  ISETP.NE.AND P1, PT, R36, 0x1, PT ;  /* 0x000000012400780c */ /* 0x002fe20003f25270 */
[----:B------:R-:W-:Y:S02]  /*f160*/  ULDC UR4, c[0x0][0xa88] ;  /* 0x0002a20000047ab9 */ /* 0x000fe40000000800 */
[----:B------:R-:W-:Y:S01]  /*f170*/  UISETP.NE.AND.EX UP0, UPT, UR9, URZ, UPT, UP0 ;  /* 0x0000003f0900728c */ /* 0x000fe2000bf05300 */
[----:B0-----:R-:W-:Y:S01]  /*f180*/  IMAD.U32 R3, RZ, RZ, UR4 ;  /* 0x00000004ff037e24 */ /* 0x001fe2000f8e00ff */
[----:B------:R-:W-:-:S04]  /*f190*/  ULDC UR4, c[0x0][0xad4] ;  /* 0x0002b50000047ab9 */ /* 0x000fc80000000800 */
[----:B------:R-:W-:-:S04]  /*f1a0*/  PLOP3.LUT P4, PT, PT, PT, UP0, 0x80, 0x0 ;  /* 0x000000000000781c */ /* 0x000fc80003f8f008 */
[----:B------:R-:W0:Y:S01]  /*f1b0*/  @P1 LDC R6, c[0x0][0xbec] ;  /* 0x0002fb00ff061b82 */ /* 0x000e220000000800 */
[----:B------:R-:W-:Y:S02]  /*f1c0*/  @UP0 ULDC.64 UR8, c[0x0][0xc08] ;  /* 0x0003020000080ab9 */ /* 0x000fe40000000a00 */
[----:B------:R-:W-:Y:S02]  /*f1d0*/  @UP0 UIMAD.WIDE UR8, UR43, 0x4, UR8 ;  /* 0x000000042b0808a5 */ /* 0x000fe4000f8e0208 */
[----:B------:R-:W-:-:S03]  /*f1e0*/  UISETP.NE.AND UP0, UPT, UR47, URZ, UPT ;  /* 0x0000003f2f00728c */ /* 0x000fc6000bf05270 */
[----:B------:R-:W1:Y:S01]  /*f1f0*/  @P1 LDC R9, c[0x0][0xbf0] ;  /* 0x0002fc00ff091b82 */ /* 0x000e620000000800 */
[----:B------:R-:W-:Y:S01]  /*f200*/  USEL UR4, UR47, UR4, UP0 ;  /* 0x000000042f047287 */ /* 0x000fe20008000000 */
[----:B------:R-:W-:Y:S01]  /*f210*/  IMAD.U32 R4, RZ, RZ, UR8 ;  /* 0x00000008ff047e24 */ /* 0x000fe2000f8e00ff */
[----:B------:R-:W-:Y:S01]  /*f220*/  UMOV UR19, 0x9b8 ;  /* 0x000009b800137882 */ /* 0x000fe20000000000 */
[----:B------:R-:W-:Y:S01]  /*f230*/  IMAD.U32 R5, RZ, RZ, UR9 ;  /* 0x00000009ff057e24 */ /* 0x000fe2000f8e00ff */
[----:B------:R-:W-:Y:S02]  /*f240*/  UISETP.GT.AND UP1, UPT, UR4, 0x1, UPT ;  /* 0x000000010400788c */ /* 0x000fe4000bf24270 */
[----:B------:R-:W-:Y:S02]  /*f250*/  UISETP.NE.U32.AND UP0, UPT, UR10, URZ, UPT ;  /* 0x0000003f0a00728c */ /* 0x000fe4000bf05070 */
[----:B------:R-:W-:Y:S01]  /*f260*/  USEL UR19, UR19, 0x978, UP1 ;  /* 0x0000097813137887 */ /* 0x000fe20008800000 */
[----:B------:R-:W-:Y:S01]  /*f270*/  VIADD R11, R137, UR39 ;  /* 0x00000027890b7c36 */ /* 0x000fe20008000000 */
[----:B------:R-:W-:Y:S01]  /*f280*/  UISETP.NE.AND.EX UP0, UPT, UR11, URZ, UPT, UP0 ;  /* 0x0000003f0b00728c */ /* 0x000fe2000bf05300 */
[----:B------:R0:W5:Y:S01]  /*f290*/  @P4 LDG.E R3, desc[UR56][R4.64] ;  /* 0x0000003804034981 */ /* 0x000162000c1e1900 */
[----:B------:R-:W-:Y:S01]  /*f2a0*/  UMOV UR4, URZ ;  /* 0x0000003f00047c82 */ /* 0x000fe20008000000 */
[----:B------:R-:W-:Y:S01]  /*f2b0*/  USHF.R.S32.HI UR10, URZ, 0x1f, UR43 ;  /* 0x0000001f3f0a7899 */ /* 0x000fe2000801142b */
[----:B------:R-:W-:Y:S01]  /*f2c0*/  IMAD.MOV.U32 R7, RZ, RZ, R11 ;  /* 0x000000ffff077224 */ /* 0x000fe200078e000b */
[----:B------:R-:W-:-:S02]  /*f2d0*/  USEL UR8, UR43, URZ, !UP0 ;  /* 0x0000003f2b087287 */ /* 0x000fc4000c000000 */
[----:B------:R-:W-:Y:S02]  /*f2e0*/  USEL UR9, UR37, URZ, UP1 ;  /* 0x0000003f25097287 */ /* 0x000fe40008800000 */
[----:B------:R-:W-:Y:S01]  /*f2f0*/  USEL UR18, UR10, URZ, !UP0 ;  /* 0x0000003f0a127287 */ /* 0x000fe2000c000000 */
[----:B------:R-:W-:Y:S02]  /*f300*/  ULDC.64 UR14, c[0x0][UR19+0x220] ;  /* 0x00008800130e7abb */ /* 0x000fe40008000a00 */
[----:B------:R-:W-:Y:S01]  /*f310*/  ULDC.64 UR10, c[0x0][UR19+0x218] ;  /* 0x00008600130a7abb */ /* 0x000fe20008000a00 */
[----:B0-----:R-:W-:Y:S01]  /*f320*/  @P1 IMAD.HI.U32 R4, R11, R6, RZ ;  /* 0x000000060b041227 */ /* 0x001fe200078e00ff */
[----:B------:R-:W-:Y:S01]  /*f330*/  ULDC.64 UR16, c[0x0][UR19+0x228] ;  /* 0x00008a0013107abb */ /* 0x000fe20008000a00 */
[----:B------:R-:W-:Y:S02]  /*f340*/  UIMAD UR15, UR15, UR8, URZ ;  /* 0x000000080f0f72a4 */ /* 0x000fe4000f8e023f */
[----:B------:R-:W-:Y:S01]  /*f350*/  UIMAD.WIDE.U32 UR12, UR10, UR40, URZ ;  /* 0x000000280a0c72a5 */ /* 0x000fe2000f8e003f */
[----:B-1----:R-:W-:Y:S01]  /*f360*/  @P1 SHF.R.U32.HI R7, RZ, R9, R4 ;  /* 0x00000009ff071219 */ /* 0x002fe20000011604 */
[----:B------:R-:W-:-:S02]  /*f370*/  UIMAD UR20, UR11, UR40, URZ ;  /* 0x000000280b1472a4 */ /* 0x000fc4000f8e023f */
[----:B------:R-:W-:Y:S02]  /*f380*/  UIMAD.WIDE.U32 UR10, UR14, UR8, URZ ;  /* 0x000000080e0a72a5 */ /* 0x000fe4000f8e003f */
[----:B------:R-:W-:Y:S01]  /*f390*/  UIMAD.WIDE.U32 UR22, UR16, UR9, URZ ;  /* 0x00000009101672a5 */ /* 0x000fe2000f8e003f */
[----:B------:R-:W-:Y:S01]  /*f3a0*/  IMAD.MOV R9, RZ, RZ, -R7 ;  /* 0x000000ffff097224 */ /* 0x000fe200078e0a07 */
[----:B------:R-:W-:Y:S02]  /*f3b0*/  UIMAD UR9, UR17, UR9, URZ ;  /* 0x00000009110972a4 */ /* 0x000fe4000f8e023f */
[----:B------:R-:W-:Y:S01]  /*f3c0*/  UIMAD UR15, UR14, UR18, UR15 ;  /* 0x000000120e0f72a4 */ /* 0x000fe2000f8e020f */
[----:B------:R-:W-:Y:S01]  /*f3d0*/  IMAD R9, R36, R9, R11 ;  /* 0x0000000924097224 */ /* 0x000fe200078e020b */
[----:B------:R-:W-:Y:S01]  /*f3e0*/  UIADD3 UR20, UR13, UR20, URZ ;  /* 0x000000140d147290 */ /* 0x000fe2000fffe03f */
[----:B------:R-:W-:Y:S02]  /*f3f0*/  IMAD.U32 R4, RZ, RZ, UR22 ;  /* 0x00000016ff047e24 */ /* 0x000fe4000f8e00ff */
[----:B------:R-:W-:Y:S01]  /*f400*/  IMAD.U32 R5, RZ, RZ, UR23 ;  /* 0x00000017ff057e24 */ /* 0x000fe2000f8e00ff */
[----:B------:R-:W-:-:S02]  /*f410*/  SHF.R.S32.HI R5, RZ, 0x1f, R7 ;  /* 0x0000001fff057819 */ /* 0x000fc40000011407 */
[----:B------:R-:W-:Y:S02]  /*f420*/  SHF.R.S32.HI R6, RZ, 0x1f, R9 ;  /* 0x0000001fff067819 */ /* 0x000fe40000011409 */
[----:B---3--:R-:W-:-:S13]  /*f430*/  @P0 R2UR UR4, R32 ;  /* 0x00000000200402ca */ /* 0x008fda00000e0000 */
[----:B------:R-:W-:Y:S02]  /*f440*/  UIADD3 UR12, UP0, UP2, UR10, UR12, UR4 ;  /* 0x0000000c0a0c7290 */ /* 0x000fe4000fa1e004 */
[----:B------:R-:W-:Y:S02]  /*f450*/  UIADD3 UR10, UR23, UR9, URZ ;  /* 0x00000009170a7290 */ /* 0x000fe4000fffe03f */
[----:B------:R-:W-:Y:S02]  /*f460*/  UIADD3 UR9, UR11, UR15, URZ ;  /* 0x0000000f0b097290 */ /* 0x000fe4000fffe03f */
[----:B------:R-:W-:Y:S01]  /*f470*/  USHF.R.S32.HI UR14, URZ, 0x1f, UR4 ;  /* 0x0000001f3f0e7899 */ /* 0x000fe20008011404 */
[----:B------:R-:W-:Y:S01]  /*f480*/  IADD3 R4, P2, P3, R7, UR12, R4 ;  /* 0x0000000c07047c10 */ /* 0x000fe2000fb5e004 */
[----:B------:R-:W-:Y:S01]  /*f490*/  IMAD.U32 R8, RZ, RZ, UR10 ;  /* 0x0000000aff087e24 */ /* 0x000fe2000f8e00ff */
[----:B------:R-:W-:Y:S01]  /*f4a0*/  ULDC.64 UR10, c[0x0][UR19+0x210] ;  /* 0x00008400130a7abb */ /* 0x000fe20008000a00 */
[----:B------:R-:W-:Y:S01]  /*f4b0*/  UIADD3.X UR9, UR9, UR20, UR14, UP0, UP2 ;  /* 0x0000001409097290 */ /* 0x000fe200087e440e */
[----:B------:R-:W-:Y:S01]  /*f4c0*/  IMAD R7, R9, UR11, RZ ;  /* 0x0000000b09077c24 */ /* 0x000fe2000f8e02ff */
[----:B------:R-:W-:Y:S01]  /*f4d0*/  ULDC.64 UR12, c[0x0][0xba8] ;  /* 0x0002ea00000c7ab9 */ /* 0x000fe20000000a00 */
[----:B------:R-:W-:Y:S01]  /*f4e0*/  @!UP1 ULDC UR12, c[0x0][0xb50] ;  /* 0x0002d400000c9ab9 */ /* 0x000fe20000000800 */
[----:B------:R-:W-:Y:S01]  /*f4f0*/  @!UP1 ULDC UR13, c[0x0][0xb54] ;  /* 0x0002d500000d9ab9 */ /* 0x000fe20000000800 */
[----:B------:R-:W-:Y:S01]  /*f500*/  IMAD R7, R6, UR10, R7 ;  /* 0x0000000a06077c24 */ /* 0x000fe2000f8e0207 */
[----:B------:R-:W-:-:S03]  /*f510*/  IADD3.X R5, R5, UR9, R8, P2, P3 ;  /* 0x0000000905057c10 */ /* 0x000fc600097e6408 */
[----:B------:R-:W-:-:S04]  /*f520*/  IMAD.WIDE.U32 R4, R9, UR10, R4 ;  /* 0x0000000a09047c25 */ /* 0x000fc8000f8e0004 */
[----:B------:R-:W-:Y:S01]  /*f530*/  IMAD.IADD R5, R5, 0x1, R7 ;  /* 0x0000000105057824 */ /* 0x000fe200078e0207 */
[----:B------:R-:W-:-:S04]  /*f540*/  LEA R9, P2, R4, UR12, 0x2 ;  /* 0x0000000c04097c11 */ /* 0x000fc8000f8410ff */
[----:B------:R-:W-:Y:S01]  /*f550*/  LEA.HI.X R10, R4, UR13, R5, 0x2, P2 ;  /* 0x0000000d040a7c11 */ /* 0x000fe200090f1405 */
[----:B--2---:R-:W-:Y:S08]  /*f560*/  @P4 BRA `(.L_x_1154) ;  /* 0x0000000000104947 */ /* 0x004ff00003800000 */
[----:B------:R-:W-:Y:S05]  /*f570*/  @!P0 BRA `(.L_x_1154) ;  /* 0x00000000000c8947 */ /* 0x000fea0003800000 */
[----:B------:R-:W2:Y:S04]  /*f580*/  LDG.E R4, desc[UR56][R30.64] ;  /* 0x000000381e047981 */ /* 0x000ea8000c1e1900 */
[----:B-----5:R-:W2:Y:S02]  /*f590*/  LDG.E R3, desc[UR56][R30.64+0x4] ;  /* 0x000004381e037981 */ /* 0x020ea4000c1e1900 */
[----:B--2---:R-:W-:-:S07]  /*f5a0*/  IMAD.IADD R3, R3, 0x1, -R4 ;  /* 0x0000000103037824 */ /* 0x004fce00078e0a04 */
.L_x_1154:
[----:B------:R-:W2:Y:S01]  /*f5b0*/  LDL R8, [R1+0x10] ;  /* 0x0000100001087983 */ /* 0x000ea20000100800 */
[----:B-----5:R-:W-:Y:S01]  /*f5c0*/  IMAD R3, R3, R36, RZ ;  /* 0x0000002403037224 */ /* 0x020fe200078e02ff */
[----:B------:R-:W-:Y:S02]  /*f5d0*/  LOP3.LUT P0, RZ, R153, 0x3, RZ, 0xc0, !PT ;  /* 0x0000000399ff7812 */ /* 0x000fe4000780c0ff */
[----:B------:R-:W-:Y:S01]  /*f5e0*/  SHFL.IDX PT, R4, R9, RZ, 0x1c1f ;  /* 0x001c1fff09047589 */ /* 0x000fe200000e0000 */
[----:B------:R-:W-:-:S03]  /*f5f0*/  PLOP3.LUT P3, PT, PT, PT, UP1, 0x80, 0x0 ;  /* 0x000000000000781c */ /* 0x000fc60003f6f018 */
[----:B------:R-:W0:Y:S04]  /*f600*/  SHFL.IDX PT, R5, R10, RZ, 0x1c1f ;  /* 0x001c1fff0a057589 */ /* 0x000e2800000e0000 */
[----:B------:R-:W-:Y:S04]  /*f610*/  SHFL.IDX PT, R6, R9, 0x1, 0x1c1f ;  /* 0x003c1f0009067f89 */ /* 0x000fe800000e0000 */
[----:B------:R-:W1:Y:S01]  /*f620*/  SHFL.IDX PT, R7, R10, 0x1, 0x1c1f ;  /* 0x003c1f000a077f89 */ /* 0x000e6200000e0000 */
[----:B--2---:R-:W-:-:S04]  /*f630*/  VIADD R12, R8, UR39 ;  /* 0x00000027080c7c36 */ /* 0x004fc80008000000 */
[C---:B------:R-:W-:Y:S01]  /*f640*/  VIADD R8, R12.reuse, 0x8 ;  /* 0x000000080c087836 */ /* 0x040fe20000000000 */
[----:B------:R-:W-:-:S04]  /*f650*/  ISETP.GE.OR P2, PT, R12, R3, P0 ;  /* 0x000000030c00720c */ /* 0x000fc80000746670 */
[----:B------:R-:W-:-:S09]  /*f660*/  ISETP.GE.OR P0, PT, R8, R3, P0 ;  /* 0x000000030800720c */ /* 0x000fd20000706670 */
[----:B0-----:R0:W-:Y:S01]  /*f670*/  @!P2 ST.E desc[UR56][R4.64], R0 ;  /* 0x000000000400a985 */ /* 0x0011e2000c101938 */
[----:B------:R-:W-:-:S03]  /*f680*/  ISETP.GE.AND P2, PT, R12, R3, PT ;  /* 0x000000030c00720c */ /* 0x000fc60003f46270 */
[----:B-1----:R0:W-:Y:S01]  /*f690*/  @!P0 ST.E desc[UR56][R6.64], R2 ;  /* 0x0000000206008985 */ /* 0x0021e2000c101938 */
[----:B------:R-:W-:Y:S01]  /*f6a0*/  ISETP.GE.AND P0, PT, R8, R3, PT ;  /* 0x000000030800720c */ /* 0x000fe20003f06270 */
[----:B------:R-:W-:-:S12]  /*f6b0*/  @P3 BRA `(.L_x_1155) ;  /* 0x0000000400fc3947 */ /* 0x000fd80003800000 */
[----:B0-----:R-:W-:Y:S01]  /*f6c0*/  IMAD R5, R152, 0x20, R138 ;  /* 0x0000002098057824 */ /* 0x001fe200078e028a */
[----:B------:R-:W0:Y:S01]  /*f6d0*/  @P1 LDC R21, c[0x0][0xbec] ;  /* 0x0002fb00ff151b82 */ /* 0x000e220000000800 */
[----:B------:R-:W-:Y:S02]  /*f6e0*/  ULDC.64 UR12, c[0x0][0xaa0] ;  /* 0x0002a800000c7ab9 */ /* 0x000fe40000000a00 */
[----:B------:R-:W-:-:S03]  /*f6f0*/  IMAD.WIDE R28, R5, 0x2, R28 ;  /* 0x00000002051c7825 */ /* 0x000fc600078e021c */
[C---:B------:R-:W-:Y:S02]  /*f700*/  IADD3 R7, P5, R28.reuse, 0x7800, RZ ;  /* 0x000078001c077810 */ /* 0x040fe40007fbe0ff */
[----:B------:R-:W1:Y:S01]  /*f710*/  @P1 LDC R39, c[0x0][0xbf0] ;  /* 0x0002fc00ff271b82 */ /* 0x000e620000000800 */
[----:B------:R-:W-:Y:S01]  /*f720*/  UIMAD UR9, UR14, UR12, URZ ;  /* 0x0000000c0e0972a4 */ /* 0x000fe2000f8e023f */
[C---:B------:R-:W-:Y:S02]  /*f730*/  IADD3 R9, P0, R28.reuse, 0x1800, RZ ;  /* 0x000018001c097810 */ /* 0x040fe40007f1e0ff */
[----:B------:R-:W-:Y:S01]  /*f740*/  LOP3.LUT R0, R7, 0x180, RZ, 0xc0, !PT ;  /* 0x0000018007007812 */ /* 0x000fe200078ec0ff */
[----:B------:R-:W-:Y:S01]  /*f750*/  UIMAD.WIDE.U32 UR10, UR4, UR12, URZ ;  /* 0x0000000c040a72a5 */ /* 0x000fe2000f8e003f */
[----:B------:R-:W-:Y:S01]  /*f760*/  IADD3 R13, P2, R28, 0x3000, RZ ;  /* 0x000030001c0d7810 */ /* 0x000fe20007f5e0ff */
[----:B------:R-:W-:Y:S01]  /*f770*/  IMAD.X R33, RZ, RZ, R29, P5 ;  /* 0x000000ffff217224 */ /* 0x000fe200028e061d */
[----:B------:R-:W-:Y:S01]  /*f780*/  SHF.R.U64 R0, R0, 0x3, RZ ;  /* 0x0000000300007819 */ /* 0x000fe200000012ff */
[----:B------:R-:W-:Y:S01]  /*f790*/  UIMAD UR9, UR4, UR13, UR9 ;  /* 0x0000000d040972a4 */ /* 0x000fe2000f8e0209 */
[----:B------:R-:W-:-:S02]  /*f7a0*/  IADD3 R25, P3, R28, 0x4800, RZ ;  /* 0x000048001c197810 */ /* 0x000fc40007f7e0ff */
[----:B------:R-:W-:Y:S01]  /*f7b0*/  LOP3.LUT R32, R0, R7, RZ, 0x3c, !PT ;  /* 0x0000000700207212 */ /* 0x000fe200078e3cff */
[----:B------:R-:W-:Y:S01]  /*f7c0*/  IMAD R0, R151, 0x60, R152 ;  /* 0x0000006097007824 */ /* 0x000fe200078e0298 */
[----:B------:R-:W-:Y:S01]  /*f7d0*/  UIADD3 UR11, UR11, UR9, URZ ;  /* 0x000000090b0b7290 */ /* 0x000fe2000fffe03f */
[----:B------:R-:W-:Y:S01]  /*f7e0*/  IADD3 R31, P4, R28, 0x6000, RZ ;  /* 0x000060001c1f7810 */ /* 0x000fe20007f9e0ff */
[----:B------:R-:W-:Y:S01]  /*f7f0*/  ULDC.64 UR12, c[0x0][0xae8] ;  /* 0x0002ba00000c7ab9 */ /* 0x000fe20000000a00 */
[----:B------:R-:W-:Y:S01]  /*f800*/  VIADD R2, R0, UR39 ;  /* 0x0000002700027c36 */ /* 0x000fe20008000000 */
[----:B------:R-:W-:Y:S01]  /*f810*/  UIMAD.WIDE.U32 UR10, UR40, UR12, UR10 ;  /* 0x0000000c280a72a5 */ /* 0x000fe2000f8e000a */
[----:B------:R-:W-:Y:S01]  /*f820*/  LOP3.LUT R8, R9, 0x180, RZ, 0xc0, !PT ;  /* 0x0000018009087812 */ /* 0x000fe200078ec0ff */
[----:B------:R-:W-:Y:S01]  /*f830*/  USHF.R.S32.HI UR4, URZ, 0x1f, UR8 ;  /* 0x0000001f3f047899 */ /* 0x000fe20008011408 */
[----:B0-----:R-:W-:Y:S01]  /*f840*/  @P1 IMAD.HI.U32 R0, R2, R21, RZ ;  /* 0x0000001502001227 */ /* 0x001fe200078e00ff */
[----:B------:R-:W-:Y:S01]  /*f850*/  UIMAD UR11, UR40, UR13, UR11 ;  /* 0x0000000d280b72a4 */ /* 0x000fe2000f8e020b */
[----:B------:R-:W-:Y:S01]  /*f860*/  LOP3.LUT R12, R13, 0x180, RZ, 0xc0, !PT ;  /* 0x000001800d0c7812 */ /* 0x000fe200078ec0ff */
[----:B------:R-:W5:Y:S01]  /*f870*/  LD.E.128 R32, desc[UR56][R32.64] ;  /* 0x0000003820207980 */ /* 0x000f62000c101d00 */
[----:B------:R-:W-:Y:S01]  /*f880*/  ULDC.64 UR12, c[0x0][0xaf0] ;  /* 0x0002bc00000c7ab9 */ /* 0x000fe20000000a00 */
[----:B------:R-:W-:Y:S01]  /*f890*/  IMAD.MOV.U32 R37, RZ, RZ, R2 ;  /* 0x000000ffff257224 */ /* 0x000fe200078e0002 */
[----:B------:R-:W-:Y:S01]  /*f8a0*/  UIMAD UR4, UR4, UR12, URZ ;  /* 0x0000000c040472a4 */ /* 0x000fe2000f8e023f */
[----:B-1----:R-:W-:-:S02]  /*f8b0*/  @P1 SHF.R.U32.HI R37, RZ, R39, R0 ;  /* 0x00000027ff251219 */ /* 0x002fc40000011600 */
[----:B------:R-:W-:Y:S02]  /*f8c0*/  LOP3.LUT R24, R25, 0x180, RZ, 0xc0, !PT ;  /* 0x0000018019187812 */ /* 0x000fe400078ec0ff */
[----:B------:R-:W-:Y:S02]  /*f8d0*/  LOP3.LUT R30, R31, 0x180, RZ, 0xc0, !PT ;  /* 0x000001801f1e7812 */ /* 0x000fe400078ec0ff */
[----:B------:R-:W-:Y:S01]  /*f8e0*/  LOP3.LUT R5, R28, 0x180, RZ, 0xc0, !PT ;  /* 0x000001801c057812 */ /* 0x000fe200078ec0ff */
[----:B------:R-:W-:Y:S01]  /*f8f0*/  UIMAD UR4, UR8, UR13, UR4 ;  /* 0x0000000d080472a4 */ /* 0x000fe2000f8e0204 */
[--C-:B------:R-:W-:Y:S01]  /*f900*/  SHF.R.S32.HI R0, RZ, 0x1f, R37.reuse ;  /* 0x0000001fff007819 */ /* 0x100fe20000011425 */
[----:B------:R-:W-:Y:S01]  /*f910*/  UIMAD.WIDE.U32 UR8, UR8, UR12, UR10 ;  /* 0x0000000c080872a5 */ /* 0x000fe2000f8e000a */
[----:B------:R-:W-:Y:S01]  /*f920*/  SHF.R.U64 R8, R8, 0x3, RZ ;  /* 0x0000000308087819 */ /* 0x000fe200000012ff */
[----:B------:R-:W-:Y:S01]  /*f930*/  IMAD.MOV R39, RZ, RZ, -R37 ;  /* 0x000000ffff277224 */ /* 0x000fe200078e0a25 */
[----:B------:R-:W-:Y:S01]  /*f940*/  SHF.R.U64 R12, R12, 0x3, RZ ;  /* 0x000000030c0c7819 */ /* 0x000fe200000012ff */
[----:B------:R-:W-:Y:S01]  /*f950*/  ULDC.64 UR10, c[0x0][0xae0] ;  /* 0x0002b800000a7ab9 */ /* 0x000fe20000000a00 */
[----:B------:R-:W-:-:S02]  /*f960*/  SHF.R.U64 R24, R24, 0x3, RZ ;  /* 0x0000000318187819 */ /* 0x000fc400000012ff */
[----:B------:R-:W-:Y:S02]  /*f970*/  SHF.R.U64 R30, R30, 0x3, RZ ;  /* 0x000000031e1e7819 */ /* 0x000fe400000012ff */
[----:B------:R-:W-:Y:S01]  /*f980*/  SHF.R.U64 R5, R5, 0x3, RZ ;  /* 0x0000000305057819 */ /* 0x000fe200000012ff */
[----:B------:R-:W-:Y:S01]  /*f990*/  UIADD3 UR4, UR9, UR4, URZ ;  /* 0x0000000409047290 */ /* 0x000fe2000fffe03f */
[----:B------:R-:W-:Y:S01]  /*f9a0*/  LOP3.LUT R8, R8, R9, RZ, 0x3c, !PT ;  /* 0x0000000908087212 */ /* 0x000fe200078e3cff */
[----:B------:R-:W-:Y:S01]  /*f9b0*/  IMAD R0, R0, UR10, RZ ;  /* 0x0000000a00007c24 */ /* 0x000fe2000f8e02ff */
[----:B------:R-:W-:Y:S01]  /*f9c0*/  LOP3.LUT R12, R12, R13, RZ, 0x3c, !PT ;  /* 0x0000000d0c0c7212 */ /* 0x000fe200078e3cff */
[----:B------:R-:W-:Y:S01]  /*f9d0*/  IMAD R39, R36, R39, R2 ;  /* 0x0000002724277224 */ /* 0x000fe200078e0202 */
[----:B------:R-:W-:Y:S01]  /*f9e0*/  LOP3.LUT R24, R24, R25, RZ, 0x3c, !PT ;  /* 0x0000001918187212 */ /* 0x000fe200078e3cff */
[--C-:B------:R-:W-:Y:S01]  /*f9f0*/  IMAD.X R9, RZ, RZ, R29.reuse, P0 ;  /* 0x000000ffff097224 */ /* 0x100fe200000e061d */
[----:B------:R-:W-:Y:S01]  /*fa00*/  LOP3.LUT R30, R30, R31, RZ, 0x3c, !PT ;  /* 0x0000001f1e1e7212 */ /* 0x000fe200078e3cff */
[--C-:B------:R-:W-:Y:S01]  /*fa10*/  IMAD.X R13, RZ, RZ, R29.reuse, P2 ;  /* 0x000000ffff0d7224 */ /* 0x100fe200010e061d */
[----:B------:R-:W-:Y:S01]  /*fa20*/  LOP3.LUT R4, R5, R28, RZ, 0x3c, !PT ;  /* 0x0000001c05047212 */ /* 0x000fe200078e3cff */
[----:B------:R-:W-:-:S02]  /*fa30*/  IMAD.X R25, RZ, RZ, R29, P3 ;  /* 0x000000ffff197224 */ /* 0x000fc400018e061d */
[--C-:B------:R-:W-:Y:S01]  /*fa40*/  IMAD.X R31, RZ, RZ, R29.reuse, P4 ;  /* 0x000000ffff1f7224 */ /* 0x100fe200020e061d */
[----:B------:R-:W5:Y:S01]  /*fa50*/  LD.E.128 R8, desc[UR56][R8.64] ;  /* 0x0000003808087980 */ /* 0x000f62000c101d00 */
[----:B------:R-:W-:Y:S02]  /*fa60*/  IMAD.MOV.U32 R5, RZ, RZ, R29 ;  /* 0x000000ffff057224 */ /* 0x000fe400078e001d */
[----:B------:R-:W-:Y:S01]  /*fa70*/  IMAD R41, R37, UR11, R0 ;  /* 0x0000000b25297c24 */ /* 0x000fe2000f8e0200 */
[----:B------:R-:W-:Y:S01]  /*fa80*/  SHF.R.S32.HI R0, RZ, 0x1f, R39 ;  /* 0x0000001fff007819 */ /* 0x000fe20000011427 */
[----:B------:R-:W-:Y:S01]  /*fa90*/  IMAD.U32 R21, RZ, RZ, UR9 ;  /* 0x00000009ff157e24 */ /* 0x000fe2000f8e00ff */
[----:B------:R-:W5:Y:S01]  /*faa0*/  LD.E.128 R12, desc[UR56][R12.64] ;  /* 0x000000380c0c7980 */ /* 0x000f62000c101d00 */
[----:B------:R-:W-:Y:S01]  /*fab0*/  IMAD.U32 R20, RZ, RZ, UR8 ;  /* 0x00000008ff147e24 */ /* 0x000fe2000f8e00ff */
[----:B------:R-:W-:Y:S01]  /*fac0*/  ULDC.64 UR8, c[0x0][0xad8] ;  /* 0x0002b60000087ab9 */ /* 0x000fe20000000a00 */
[----:B------:R-:W-:Y:S01]  /*fad0*/  IMAD.U32 R21, RZ, RZ, UR4 ;  /* 0x00000004ff157e24 */ /* 0x000fe2000f8e00ff */
[----:B------:R-:W5:Y:S01]  /*fae0*/  LD.E.128 R4, desc[UR56][R4.64] ;  /* 0x0000003804047980 */ /* 0x000f62000c101d00 */
[----:B------:R-:W-:-:S03]  /*faf0*/  IMAD R0, R0, UR8, RZ ;  /* 0x0000000800007c24 */ /* 0x000fc6000f8e02ff */
[----:B------:R-:W5:Y:S01]  /*fb00*/  LD.E.128 R24, desc[UR56][R24.64] ;  /* 0x0000003818187980 */ /* 0x000f62000c101d00 */
[----:B------:R-:W-:-:S03]  /*fb10*/  IMAD.WIDE.U32 R20, R37, UR10, R20 ;  /* 0x0000000a25147c25 */ /* 0x000fc6000f8e0014 */
[----:B------:R-:W5:Y:S01]  /*fb20*/  LD.E.128 R28, desc[UR56][R30.64] ;  /* 0x000000381e1c7980 */ /* 0x000f62000c101d00 */
[----:B------:R-:W-:Y:S01]  /*fb30*/  @!PT LDS RZ, [RZ] ;  /* 0x00000000fffff984 */ /* 0x000fe20000000800 */
[----:B------:R-:W-:Y:S01]  /*fb40*/  @!PT LDS RZ, [RZ] ;  /* 0x00000000fffff984 */ /* 0x000fe20000000800 */
[----:B------:R-:W-:Y:S01]  /*fb50*/  @!PT LDS RZ, [RZ] ;  /* 0x00000000fffff984 */ /* 0x000fe20000000800 */
[----:B------:R-:W-:Y:S01]  /*fb60*/  @!PT LDS RZ, [RZ] ;  /* 0x00000000fffff984 */ /* 0x000fe20000000800 */
[----:B------:R0:W-:Y:S06]  /*fb70*/  MEMBAR.ALL.CTA ;  /* 0x0000000000007992 */ /* 0x0001ec0000008000 */
[----:B0-----:R-:W0:Y:S01]  /*fb80*/  FENCE.VIEW.ASYNC.S ;  /* 0x00000000000073c6 */ /* 0x001e220000000000 */
[----:B------:R-:W-:Y:S02]  /*fb90*/  IMAD.IADD R21, R21, 0x1, R41 ;  /* 0x0000000115157824 */ /* 0x000fe400078e0229 */
[----:B------:R-:W-:-:S02]  /*fba0*/  IMAD R37, R39, UR9, R0 ;  /* 0x0000000927257c24 */ /* 0x000fc4000f8e0200 */
[----:B------:R-:W-:Y:S01]  /*fbb0*/  VIADD R0, R152, UR39 ;  /* 0x0000002798007c36 */ /* 0x000fe20008000000 */
[----:B------:R-:W-:Y:S01]  /*fbc0*/  UIADD3 UR4, UR41, 0x2d820, URZ ;  /* 0x0002d82029047890 */ /* 0x000fe2000fffe03f */
[----:B------:R-:W-:Y:S01]  /*fbd0*/  IMAD.WIDE.U32 R20, R39, UR8, R20 ;  /* 0x0000000827147c25 */ /* 0x000fe2000f8e0014 */
[----:B------:R-:W-:Y:S02]  /*fbe0*/  ULDC.64 UR8, c[0x0][0xa80] ;  /* 0x0002a00000087ab9 */ /* 0x000fe40000000a00 */
[----:B------:R-:W-:Y:S01]  /*fbf0*/  ISETP.GE.AND P0, PT, R0, R3, PT ;  /* 0x000000030000720c */ /* 0x000fe20003f06270 */
[----:B------:R-:W-:Y:S01]  /*fc00*/  IMAD.IADD R21, R21, 0x1, R37 ;  /* 0x0000000115157824 */ /* 0x000fe200078e0225 */
[----:B------:R-:W-:Y:S01]  /*fc10*/  UPRMT UR4, URZ, 0x654, UR4 ;  /* 0x000006543f047896 */ /* 0x000fe20008000004 */
[----:B------:R-:W-:-:S04]  /*fc20*/  LEA R2, P1, R20, UR8, 0x1 ;  /* 0x0000000814027c11 */ /* 0x000fc8000f8208ff */
[----:B------:R-:W-:Y:S01]  /*fc30*/  LEA.HI.X R42, R20, UR9, R21, 0x1, P1 ;  /* 0x00000009142a7c11 */ /* 0x000fe200088f0c15 */
[----:B0-----:R0:W1:Y:S01]  /*fc40*/  SHFL.IDX PT, R36, R2, RZ, 0x1c1f ;  /* 0x001c1fff02247589 */ /* 0x00106200000e0000 */
[----:B------:R-:W-:Y:S03]  /*fc50*/  BSSY B1, `(.L_x_1156) ;  /* 0x0000012000017945 */ /* 0x000fe60003800000 */
[----:B------:R0:W2:Y:S01]  /*fc60*/  SHFL.IDX PT, R37, R42, RZ, 0x1c1f ;  /* 0x001c1fff2a257589 */ /* 0x0000a200000e0000 */
[----:B------:R-:W-:Y:S01]  /*fc70*/  SYNCS.ARRIVE.TRANS64.RED.A1T0 RZ, [UR4], RZ ;  /* 0x000000ffffff79a7 */ /* 0x000fe20008100404 */
[----:B------:R-:W-:Y:S02]  /*fc80*/  SHF.R.S32.HI R43, RZ, 0x1f, R141 ;  /* 0x0000001fff2b7819 */ /* 0x000fe4000001148d */
[----:B------:R-:W-:Y:S01]  /*fc90*/  SHF.R.S32.HI R44, RZ, 0x1f, R139 ;  /* 0x0000001fff2c7819 */ /* 0x000fe2000001148b */
[----:B------:R-:W-:Y:S06]  /*fca0*/  @P0 BRA `(.L_x_1157) ;  /* 0x0000000000300947 */ /* 0x000fec0003800000 */
[----:B------:R-:W-:Y:S02]  /*fcb0*/  ULDC UR4, c[0x0][0xac8] ;  /* 0x0002b20000047ab9 */ /* 0x000fe40000000800 */
[----:B------:R-:W-:Y:S02]  /*fcc0*/  ISETP.GE.AND P1, PT, R139, UR4, PT ;  /* 0x000000048b007c0c */ /* 0x000fe4000bf26270 */
[----:B------:R-:W-:Y:S02]  /*fcd0*/  ISETP.GE.AND P2, PT, R141, UR4, PT ;  /* 0x000000048d007c0c */ /* 0x000fe4000bf46270 */
[----:B------:R-:W-:-:S09]  /*fce0*/  ISETP.GE.AND P0, PT, R138, UR4, PT ;  /* 0x000000048a007c0c */ /* 0x000fd2000bf06270 */
[-C--:B-1----:R-:W-:Y:S02]  /*fcf0*/  @!P1 LEA R38, P3, R139, R36.reuse, 0x1 ;  /* 0x000000248b269211 */ /* 0x082fe400078608ff */
[----:B------:R-:W-:Y:S02]  /*fd00*/  @!P2 LEA R40, P4, R141, R36, 0x1 ;  /* 0x000000248d28a211 */ /* 0x000fe400078808ff */
[----:B--2---:R-:W-:Y:S01]  /*fd10*/  @!P0 IMAD.WIDE R20, R138, 0x2, R36 ;  /* 0x000000028a148825 */ /* 0x004fe200078e0224 */
[-C--:B------:R-:W-:Y:S02]  /*fd20*/  @!P1 LEA.HI.X R39, R139, R37.reuse, R44, 0x1, P3 ;  /* 0x000000258b279211 */ /* 0x080fe400018f0c2c */
[----:B------:R-:W-:Y:S02]  /*fd30*/  @!P2 LEA.HI.X R41, R141, R37, R43, 0x1, P4 ;  /* 0x000000258d29a211 */ /* 0x000fe400020f0c2b */
[----:B-----5:R3:W-:Y:S04]  /*fd40*/  @!P0 ST.E.128 desc[UR56][R20.64], R4 ;  /* 0x0000000414008985 */ /* 0x0207e8000c101d38 */
[----:B------:R3:W-:Y:S04]  /*fd50*/  @!P1 ST.E.128 desc[UR56][R38.64], R12 ;  /* 0x0000000c26009985 */ /* 0x0007e8000c101d38 */
[----:B------:R3:W-:Y:S02]  /*fd60*/  @!P2 ST.E.128 desc[UR56][R40.64], R28 ;  /* 0x0000001c2800a985 */ /* 0x0007e4000c101d38 */
.L_x_1157:
[----:B------:R-:W-:Y:S05]  /*fd70*/  BSYNC B1 ;  /* 0x0000000000017941 */ /* 0x000fea0003800000 */
.L_x_1156:
        /* <DEDUP_REMOVED lines=19> */
.L_x_1155:
[----:B------:R-:W-:Y:S01]  /*feb0*/  ULDC.64 UR12, c[0x0][0xb08] ;  /* 0x0002c200000c7ab9 */ /* 0x000fe20000000a00 */
[----:B0-----:R-:W0:Y:S01]  /*fec0*/  @P1 LDC R0, c[0x0][0xbec] ;  /* 0x0002fb00ff001b82 */ /* 0x001e220000000800 */
[----:B------:R-:W-:Y:S01]  /*fed0*/  UIMAD UR9, UR14, UR12, URZ ;  /* 0x0000000c0e0972a4 */ /* 0x000fe2000f8e023f */
[----:B------:R-:W-:Y:S01]  /*fee0*/  IMAD.MOV.U32 R5, RZ, RZ, R11 ;  /* 0x000000ffff057224 */ /* 0x000fe200078e000b */
[----:B------:R-:W-:Y:S01]  /*fef0*/  UIMAD.WIDE.U32 UR10, UR4, UR12, URZ ;  /* 0x0000000c040a72a5 */ /* 0x000fe2000f8e003f */
[----:B------:R-:W-:Y:S01]  /*ff00*/  VIADD R26, R17, 0x8 ;  /* 0x00000008111a7836 */ /* 0x000fe20000000000 */
[----:B------:R-:W-:Y:S01]  /*ff10*/  UIMAD UR9, UR4, UR13, UR9 ;  /* 0x0000000d040972a4 */ /* 0x000fe2000f8e0209 */
[----:B------:R-:W-:Y:S01]  /*ff20*/  BSSY B1, `(.L_x_1159) ;  /* 0x0000064000017945 */ /* 0x000fe20003800000 */
[----:B------:R-:W-:Y:S01]  /*ff30*/  USHF.R.S32.HI UR4, URZ, 0x1f, UR8 ;  /* 0x0000001f3f047899 */ /* 0x000fe20008011408 */
[----:B------:R-:W1:Y:S01]  /*ff40*/  @P1 LDC R3, c[0x0][0xbf0] ;  /* 0x0002fc00ff031b82 */ /* 0x000e620000000800 */
[----:B------:R-:W-:Y:S01]  /*ff50*/  UIADD3 UR11, UR11, UR9, URZ ;  /* 0x000000090b0b7290 */ /* 0x000fe2000fffe03f */
[----:B------:R-:W-:Y:S01]  /*ff60*/  SHF.R.S32.HI R24, RZ, 0x1f, R17 ;  /* 0x0000001fff187819 */ /* 0x000fe20000011411 */
[----:B------:R-:W-:Y:S01]  /*ff70*/  ULDC.64 UR12, c[0x0][0xb38] ;  /* 0x0002ce00000c7ab9 */ /* 0x000fe20000000a00 */
[----:B------:R-:W-:Y:S01]  /*ff80*/  SHF.R.S32.HI R27, RZ, 0x1f, R140 ;  /* 0x0000001fff1b7819 */ /* 0x000fe2000001148c */
[----:B------:R-:W-:Y:S01]  /*ff90*/  UIMAD.WIDE.U32 UR10, UR40, UR12, UR10 ;  /* 0x0000000c280a72a5 */ /* 0x000fe2000f8e000a */
[----:B------:R-:W-:-:S02]  /*ffa0*/  SHF.R.S32.HI R25, RZ, 0x1f, R26 ;  /* 0x0000001fff197819 */ /* 0x000fc4000001141a */
[----:B------:R-:W-:Y:S01]  /*ffb0*/  SHF.R.S32.HI R28, RZ, 0x1f, R146 ;  /* 0x0000001fff1c7819 */ /* 0x000fe20000011492 */
[----:B------:R-:W-:Y:S01]  /*ffc0*/  UIMAD UR11, UR40, UR13, UR11 ;  /* 0x0000000d280b72a4 */ /* 0x000fe2000f8e020b */
[----:B------:R-:W-:Y:S02]  /*ffd0*/  SHF.R.S32.HI R29, RZ, 0x1f, R147 ;  /* 0x0000001fff1d7819 */ /* 0x000fe40000011493 */
[----:B------:R-:W-:Y:S01]  /*ffe0*/  ULDC.64 UR12, c[0x0][0xb40] ;  /* 0x0002d000000c7ab9 */ /* 0x000fe20000000a00 */
[----:B------:R-:W-:Y:S01]  /*fff0*/  SHF.R.S32.HI R30, RZ, 0x1f, R148 ;  /* 0x0000001fff1e7819 */ /* 0x000fe20000011494 */
[----:B------:R-:W-:Y:S01]  /*10000*/  UIMAD UR4, UR4, UR12, URZ ;  /* 0x0000000c040472a4 */ /* 0x000fe2000f8e023f */
[----:B------:R-:W-:Y:S01]  /*10010*/  SHF.R.S32.HI R31, RZ, 0x1f, R149 ;  /* 0x0000001fff1f7819 */ /* 0x000fe20000011495 */
[----:B0-----:R-:W-:Y:S01]  /*10020*/  @P1 IMAD.HI.U32 R0, R11, R0, RZ ;  /* 0x000000000b001227 */ /* 0x001fe200078e00ff */
[----:B------:R-:W-:Y:S01]  /*10030*/  SHF.R.S32.HI R32, RZ, 0x1f, R150 ;  /* 0x0000001fff207819 */ /* 0x000fe20000011496 */
[----:B------:R-:W-:-:S02]  /*10040*/  UIMAD UR4, UR8, UR13, UR4 ;  /* 0x0000000d080472a4 */ /* 0x000fc4000f8e0204 */
[----:B------:R-:W-:-:S03]  /*10050*/  UIMAD.WIDE.U32 UR8, UR8, UR12, UR10 ;  /* 0x0000000c080872a5 */ /* 0x000fc6000f8e000a */
[----:B------:R-:W-:Y:S01]  /*10060*/  ULDC.64 UR10, c[0x0][0xb48] ;  /* 0x0002d200000a7ab9 */ /* 0x000fe20000000a00 */
[----:B------:R-:W-:Y:S01]  /*10070*/  UIADD3 UR9, UR9, UR4, URZ ;  /* 0x0000000409097290 */ /* 0x000fe2000fffe03f */
[----:B-1----:R-:W-:Y:S01]  /*10080*/  @P1 SHF.R.U32.HI R5, RZ, R3, R0 ;  /* 0x00000003ff051219 */ /* 0x002fe20000011600 */
[----:B------:R-:W-:Y:S02]  /*10090*/  UIADD3 UR4, UR41, 0x2d820, URZ ;  /* 0x0002d82029047890 */ /* 0x000fe4000fffe03f */
[----:B------:R-:W-:Y:S01]  /*100a0*/  UIMAD.WIDE.U32 UR8, UR37, UR10, UR8 ;  /* 0x0000000a250872a5 */ /* 0x000fe2000f8e0008 */
[--C-:B------:R-:W-:Y:S01]  /*100b0*/  SHF.R.S32.HI R0, RZ, 0x1f, R5.reuse ;  /* 0x0000001fff007819 */ /* 0x100fe20000011405 */
[----:B------:R-:W-:Y:S01]  /*100c0*/  IMAD.MOV R7, RZ, RZ, -R5 ;  /* 0x000000ffff077224 */ /* 0x000fe200078e0a05 */
[----:B------:R-:W-:Y:S02]  /*100d0*/  UPRMT UR4, URZ, 0x654, UR4 ;  /* 0x000006543f047896 */ /* 0x000fe40008000004 */
[----:B------:R-:W-:Y:S01]  /*100e0*/  UIMAD UR37, UR37, UR11, UR9 ;  /* 0x0000000b252572a4 */ /* 0x000fe2000f8e0209 */
[----:B------:R-:W-:-:S02]  /*100f0*/  IMAD R7, R36, R7, R11 ;  /* 0x0000000724077224 */ /* 0x000fc400078e020b */
[----:B------:R-:W-:Y:S01]  /*10100*/  ULDC.64 UR10, c[0x0][0xb30] ;  /* 0x0002cc00000a7ab9 */ /* 0x000fe20000000a00 */
[----:B------:R-:W-:Y:S02]  /*10110*/  IMAD.U32 R3, RZ, RZ, UR9 ;  /* 0x00000009ff037e24 */ /* 0x000fe4000f8e00ff */
[----:B------:R-:W-:Y:S01]  /*10120*/  IMAD R0, R0, UR10, RZ ;  /* 0x0000000a00007c24 */ /* 0x000fe2000f8e02ff */
[----:B------:R-:W-:Y:S01]  /*10130*/  SYNCS.ARRIVE.TRANS64.RED.A1T0 RZ, [UR4], RZ ;  /* 0x000000ffffff79a7 */ /* 0x000fe20008100404 */
[----:B------:R-:W-:Y:S01]  /*10140*/  IMAD.U32 R2, RZ, RZ, UR8 ;  /* 0x00000008ff027e24 */ /* 0x000fe2000f8e00ff */
[----:B------:R-:W-:Y:S01]  /*10150*/  ULDC.64 UR8, c[0x0][0xb28] ;  /* 0x0002ca0000087ab9 */ /* 0x000fe20000000a00 */
[----:B------:R-:W-:Y:S02]  /*10160*/  IMAD.U32 R3, RZ, RZ, UR37 ;  /* 0x00000025ff037e24 */ /* 0x000fe4000f8e00ff */
[C---:B------:R-:W-:Y:S01]  /*10170*/  IMAD R9, R5.reuse, UR11, R0 ;  /* 0x0000000b05097c24 */ /* 0x040fe2000f8e0200 */
[----:B------:R-:W-:Y:S01]  /*10180*/  SHF.R.S32.HI R0, RZ, 0x1f, R7 ;  /* 0x0000001fff007819 */ /* 0x000fe20000011407 */
[----:B------:R-:W-:-:S04]  /*10190*/  IMAD.WIDE.U32 R2, R5, UR10, R2 ;  /* 0x0000000a05027c25 */ /* 0x000fc8000f8e0002 */
[----:B------:R-:W-:Y:S02]  /*101a0*/  IMAD R0, R0, UR8, RZ ;  /* 0x0000000800007c24 */ /* 0x000fe4000f8e02ff */
[----:B------:R-:W-:Y:S02]  /*101b0*/  IMAD.IADD R3, R3, 0x1, R9 ;  /* 0x0000000103037824 */ /* 0x000fe400078e0209 */
[C---:B------:R-:W-:Y:S02]  /*101c0*/  IMAD R5, R7.reuse, UR9, R0 ;  /* 0x0000000907057c24 */ /* 0x040fe4000f8e0200 */
[----:B------:R-:W-:Y:S01]  /*101d0*/  IMAD.WIDE.U32 R2, R7, UR8, R2 ;  /* 0x0000000807027c25 */ /* 0x000fe2000f8e0002 */
[----:B------:R-:W-:-:S03]  /*101e0*/  ULDC.64 UR8, c[0x0][0xb00] ;  /* 0x0002c00000087ab9 */ /* 0x000fc60000000a00 */
[----:B------:R-:W-:Y:S01]  /*101f0*/  IMAD.IADD R3, R3, 0x1, R5 ;  /* 0x0000000103037824 */ /* 0x000fe200078e0205 */
[----:B------:R-:W-:-:S04]  /*10200*/  LEA R0, P1, R2, UR8, 0x2 ;  /* 0x0000000802007c11 */ /* 0x000fc8000f8210ff */
[----:B------:R-:W-:Y:S01]  /*10210*/  LEA.HI.X R14, R2, UR9, R3, 0x2, P1 ;  /* 0x00000009020e7c11 */ /* 0x000fe200088f1403 */
        /* <DEDUP_REMOVED lines=9> */
[C---:B------:R-:W-:Y:S02]  /*102b0*/  @!P3 LEA R4, P6, R26.reuse, R15, 0x2 ;  /* 0x0000000f1a04b211 */ /* 0x040fe400078c10ff */
[-C--:B--2---:R-:W-:Y:S02]  /*102c0*/  @!P1 LEA.HI.X R3, R17, R13.reuse, R24, 0x2, P5 ;  /* 0x0000000d11039211 */ /* 0x084fe400028f1418 */
[----:B------:R-:W-:Y:S02]  /*102d0*/  @!P3 LEA.HI.X R5, R26, R13, R25, 0x2, P6 ;  /* 0x0000000d1a05b211 */ /* 0x000fe400030f1419 */
[----:B------:R-:W-:Y:S01]  /*102e0*/  ISETP.GE.AND P5, PT, R149, UR4, PT ;  /* 0x0000000495007c0c */ /* 0x000fe2000bfa6270 */
[----:B------:R1:W-:Y:S01]  /*102f0*/  @!P1 ST.E.64 desc[UR56][R2.64], R20 ;  /* 0x0000001402009985 */ /* 0x0003e2000c101b38 */
[----:B------:R-:W-:-:S02]  /*10300*/  @!P4 LEA R6, P1, R140, R15, 0x2 ;  /* 0x0000000f8c06c211 */ /* 0x000fc400078210ff */
[----:B------:R-:W-:Y:S01]  /*10310*/  @!P2 LEA R8, P6, R150, R15, 0x2 ;  /* 0x0000000f9608a211 */ /* 0x000fe200078c10ff */
[----:B------:R2:W-:Y:S01]  /*10320*/  @!P3 ST.E.64 desc[UR56][R4.64], R92 ;  /* 0x0000005c0400b985 */ /* 0x0005e2000c101b38 */
[----:B------:R-:W-:Y:S02]  /*10330*/  ISETP.GE.AND P3, PT, R148, UR4, PT ;  /* 0x0000000494007c0c */ /* 0x000fe4000bf66270 */
[-C--:B------:R-:W-:Y:S02]  /*10340*/  @!P4 LEA.HI.X R7, R140, R13.reuse, R27, 0x2, P1 ;  /* 0x0000000d8c07c211 */ /* 0x080fe400008f141b */
[----:B------:R-:W-:Y:S02]  /*10350*/  ISETP.GE.AND P1, PT, R147, UR4, PT ;  /* 0x0000000493007c0c */ /* 0x000fe4000bf26270 */
[----:B------:R-:W-:Y:S01]  /*10360*/  @!P2 LEA.HI.X R9, R150, R13, R32, 0x2, P6 ;  /* 0x0000000d9609a211 */ /* 0x000fe200030f1420 */
[----:B------:R3:W-:Y:S01]  /*10370*/  @!P4 ST.E.64 desc[UR56][R6.64], R96 ;  /* 0x000000600600c985 */ /* 0x0007e2000c101b38 */
[----:B------:R-:W-:-:S03]  /*10380*/  @!P5 LEA R10, P4, R149, R15, 0x2 ;  /* 0x0000000f950ad211 */ /* 0x000fc600078810ff */
[----:B------:R4:W-:Y:S01]  /*10390*/  @!P2 ST.E.64 desc[UR56][R8.64], R100 ;  /* 0x000000640800a985 */ /* 0x0009e2000c101b38 */
[----:B------:R-:W-:Y:S02]  /*103a0*/  ISETP.GE.AND P2, PT, R146, UR4, PT ;  /* 0x0000000492007c0c */ /* 0x000fe4000bf46270 */
[----:B------:R-:W-:Y:S02]  /*103b0*/  @!P5 LEA.HI.X R11, R149, R13, R31, 0x2, P4 ;  /* 0x0000000d950bd211 */ /* 0x000fe400020f141f */
[CC--:B-1----:R-:W-:Y:S02]  /*103c0*/  @!P3 LEA R2, P6, R148.reuse, R15.reuse, 0x2 ;  /* 0x0000000f9402b211 */ /* 0x0c2fe400078c10ff */
[----:B--2---:R-:W-:Y:S01]  /*103d0*/  @!P1 LEA R4, P4, R147, R15, 0x2 ;  /* 0x0000000f93049211 */ /* 0x004fe200078810ff */
[----:B------:R1:W-:Y:S01]  /*103e0*/  @!P5 ST.E.64 desc[UR56][R10.64], R104 ;  /* 0x000000680a00d985 */ /* 0x0003e2000c101b38 */
[----:B------:R-:W-:Y:S02]  /*103f0*/  @!P3 LEA.HI.X R3, R148, R13, R30, 0x2, P6 ;  /* 0x0000000d9403b211 */ /* 0x000fe400030f141e */
[----:B------:R-:W-:-:S02]  /*10400*/  ISETP.GE.AND P5, PT, R145, UR4, PT ;  /* 0x0000000491007c0c */ /* 0x000fc4000bfa6270 */
[----:B------:R-:W-:Y:S01]  /*10410*/  @!P1 LEA.HI.X R5, R147, R13, R29, 0x2, P4 ;  /* 0x0000000d93059211 */ /* 0x000fe200020f141d */
        /* <DEDUP_REMOVED lines=9> */
[C---:B-1----:R-:W-:Y:S02]  /*104b0*/  @!P4 LEA R10, P2, R144.reuse, R15, 0x2 ;  /* 0x0000000f900ac211 */ /* 0x042fe400078410ff */
[----:B------:R-:W-:Y:S02]  /*104c0*/  @!P5 LEA.HI.X R9, R145, R13, R157, 0x2, P6 ;  /* 0x0000000d9109d211 */ /* 0x000fe400030f149d */
[C---:B--2---:R-:W-:Y:S02]  /*104d0*/  @!P3 LEA R2, P6, R143.reuse, R15, 0x2 ;  /* 0x0000000f8f02b211 */ /* 0x044fe400078c10ff */
[----:B------:R-:W-:Y:S01]  /*104e0*/  @!P4 LEA.HI.X R11, R144, R13, R156, 0x2, P2 ;  /* 0x0000000d900bc211 */ /* 0x000fe200010f149c */
[----:B------:R3:W-:Y:S01]  /*104f0*/  @!P5 ST.E.64 desc[UR56][R8.64], R120 ;  /* 0x000000780800d985 */ /* 0x0007e2000c101b38 */
[C---:B------:R-:W-:Y:S02]  /*10500*/  @!P1 LEA R12, P2, R142.reuse, R15, 0x2 ;  /* 0x0000000f8e0c9211 */ /* 0x040fe400078410ff */
[-C--:B------:R-:W-:Y:S01]  /*10510*/  @!P3 LEA.HI.X R3, R143, R13.reuse, R155, 0x2, P6 ;  /* 0x0000000d8f03b211 */ /* 0x080fe200030f149b */
[----:B------:R3:W-:Y:S01]  /*10520*/  @!P4 ST.E.64 desc[UR56][R10.64], R124 ;  /* 0x0000007c0a00c985 */ /* 0x0007e2000c101b38 */
[----:B------:R-:W-:-:S03]  /*10530*/  @!P1 LEA.HI.X R13, R142, R13, R154, 0x2, P2 ;  /* 0x0000000d8e0d9211 */ /* 0x000fc600010f149a */
[----:B------:R3:W-:Y:S04]  /*10540*/  @!P3 ST.E.64 desc[UR56][R2.64], R128 ;  /* 0x000000800200b985 */ /* 0x0007e8000c101b38 */
[----:B------:R3:W-:Y:S02]  /*10550*/  @!P1 ST.E.64 desc[UR56][R12.64], R132 ;  /* 0x000000840c009985 */ /* 0x0007e4000c101b38 */
.L_x_1160:
[----:B------:R-:W-:Y:S05]  /*10560*/  BSYNC B1 ;  /* 0x0000000000017941 */ /* 0x000fea0003800000 */
.L_x_1159:
[----:B-1----:R1:W4:Y:S04]  /*10570*/  SHFL.IDX PT, R15, R14, 0x1, 0x1c1f ;  /* 0x003c1f000e0f7f89 */ /* 0x00232800000e0000 */
        /* <DEDUP_REMOVED lines=8> */
[CC--:B0--3--:R-:W-:Y:S02]  /*10600*/  @!P5 LEA R2, P0, R17.reuse, R21.reuse, 0x2 ;  /* 0x000000151102d211 */ /* 0x0c9fe400078010ff */
[C---:B------:R-:W-:Y:S02]  /*10610*/  @!P6 LEA R4, P1, R26.reuse, R21, 0x2 ;  /* 0x000000151a04e211 */ /* 0x040fe400078210ff */
[-C--:B----4-:R-:W-:Y:S02]  /*10620*/  @!P5 LEA.HI.X R3, R17, R15.reuse, R24, 0x2, P0 ;  /* 0x0000000f1103d211 */ /* 0x090fe400000f1418 */
[----:B------:R-:W-:Y:S02]  /*10630*/  @!P6 LEA.HI.X R5, R26, R15, R25, 0x2, P1 ;  /* 0x0000000f1a05e211 */ /* 0x000fe400008f1419 */
[----:B------:R-:W-:Y:S01]  /*10640*/  ISETP.GE.AND P1, PT, R148, UR4, PT ;  /* 0x0000000494007c0c */ /* 0x000fe2000bf26270 */
[----:B------:R0:W-:Y:S01]  /*10650*/  @!P5 ST.E.64 desc[UR56][R2.64], R90 ;  /* 0x0000005a0200d985 */ /* 0x0001e2000c101b38 */
[----:B------:R-:W-:-:S02]  /*10660*/  @!P2 LEA R6, P0, R140, R21, 0x2 ;  /* 0x000000158c06a211 */ /* 0x000fc400078010ff */
[-C--:B------:R-:W-:Y:S01]  /*10670*/  @!P3 LEA R8, P5, R150, R21.reuse, 0x2 ;  /* 0x000000159608b211 */ /* 0x080fe200078a10ff */
[----:B------:R3:W-:Y:S01]  /*10680*/  @!P6 ST.E.64 desc[UR56][R4.64], R94 ;  /* 0x0000005e0400e985 */ /* 0x0007e2000c101b38 */
[----:B------:R-:W-:Y:S02]  /*10690*/  @!P4 LEA R10, P6, R149, R21, 0x2 ;  /* 0x00000015950ac211 */ /* 0x000fe400078c10ff */
[-C--:B------:R-:W-:Y:S02]  /*106a0*/  @!P2 LEA.HI.X R7, R140, R15.reuse, R27, 0x2, P0 ;  /* 0x0000000f8c07a211 */ /* 0x080fe400000f141b */
[-C--:B------:R-:W-:Y:S02]  /*106b0*/  @!P3 LEA.HI.X R9, R150, R15.reuse, R32, 0x2, P5 ;  /* 0x0000000f9609b211 */ /* 0x080fe400028f1420 */
[----:B------:R-:W-:Y:S01]  /*106c0*/  ISETP.GE.AND P0, PT, R147, UR4, PT ;  /* 0x0000000493007c0c */ /* 0x000fe2000bf06270 */
[----:B------:R-:W-:Y:S01]  /*106d0*/  @!P2 ST.E.64 desc[UR56][R6.64], R98 ;  /* 0x000000620600a985 */ /* 0x000fe2000c101b38 */
[----:B------:R-:W-:-:S02]  /*106e0*/  @!P4 LEA.HI.X R11, R149, R15, R31, 0x2, P6 ;  /* 0x0000000f950bc211 */ /* 0x000fc400030f141f */
[----:B0-----:R-:W-:Y:S01]  /*106f0*/  @!P1 LEA R2, P5, R148, R21, 0x2 ;  /* 0x0000001594029211 */ /* 0x001fe200078a10ff */
[----:B------:R0:W-:Y:S01]  /*10700*/  @!P3 ST.E.64 desc[UR56][R8.64], R102 ;  /* 0x000000660800b985 */ /* 0x0001e2000c101b38 */
[----:B------:R-:W-:Y:S02]  /*10710*/  ISETP.GE.AND P3, PT, R145, UR4, PT ;  /* 0x0000000491007c0c */ /* 0x000fe4000bf66270 */
[----:B------:R-:W-:Y:S01]  /*10720*/  ISETP.GE.AND P2, PT, R144, UR4, PT ;  /* 0x0000000490007c0c */ /* 0x000fe2000bf46270 */
[----:B------:R4:W-:Y:S01]  /*10730*/  @!P4 ST.E.64 desc[UR56][R10.64], R106 ;  /* 0x0000006a0a00c985 */ /* 0x0009e2000c101b38 */
[----:B------:R-:W-:Y:S02]  /*10740*/  ISETP.GE.AND P4, PT, R146, UR4, PT ;  /* 0x0000000492007c0c */ /* 0x000fe4000bf86270 */
[----:B------:R-:W-:Y:S02]  /*10750*/  @!P1 LEA.HI.X R3, R148, R15, R30, 0x2, P5 ;  /* 0x0000000f94039211 */ /* 0x000fe400028f141e */
[----:B------:R-:W-:-:S02]  /*10760*/  ISETP.GE.AND P5, PT, R143, UR4, PT ;  /* 0x000000048f007c0c */ /* 0x000fc4000bfa6270 */
[C---:B---3--:R-:W-:Y:S01]  /*10770*/  @!P0 LEA R4, P6, R147.reuse, R21, 0x2 ;  /* 0x0000001593048211 */ /* 0x048fe200078c10ff */
[----:B------:R3:W-:Y:S03]  /*10780*/  @!P1 ST.E.64 desc[UR56][R2.64], R110 ;  /* 0x0000006e02009985 */ /* 0x0007e6000c101b38 */
[----:B------:R-:W-:Y:S02]  /*10790*/  @!P0 LEA.HI.X R5, R147, R15, R29, 0x2, P6 ;  /* 0x0000000f93058211 */ /* 0x000fe400030f141d */
[-C--:B0-----:R-:W-:Y:S02]  /*107a0*/  @!P3 LEA R8, P6, R145, R21.reuse, 0x2 ;  /* 0x000000159108b211 */ /* 0x081fe400078c10ff */
[-C--:B------:R-:W-:Y:S01]  /*107b0*/  @!P4 LEA R6, P1, R146, R21.reuse, 0x2 ;  /* 0x000000159206c211 */ /* 0x080fe200078210ff */
[----:B------:R3:W-:Y:S01]  /*107c0*/  @!P0 ST.E.64 desc[UR56][R4.64], R114 ;  /* 0x0000007204008985 */ /* 0x0007e2000c101b38 */
[----:B----4-:R-:W-:-:S02]  /*107d0*/  @!P2 LEA R10, P0, R144, R21, 0x2 ;  /* 0x00000015900aa211 */ /* 0x010fc400078010ff */
[----:B------:R-:W-:Y:S02]  /*107e0*/  @!P4 LEA.HI.X R7, R146, R15, R28, 0x2, P1 ;  /* 0x0000000f9207c211 */ /* 0x000fe400008f141c */
[----:B------:R-:W-:Y:S02]  /*107f0*/  @!P5 LEA R12, P1, R143, R21, 0x2 ;  /* 0x000000158f0cd211 */ /* 0x000fe400078210ff */
[-C--:B------:R-:W-:Y:S01]  /*10800*/  @!P3 LEA.HI.X R9, R145, R15.reuse, R157, 0x2, P6 ;  /* 0x0000000f9109b211 */ /* 0x080fe200030f149d */
[----:B------:R3:W-:Y:S01]  /*10810*/  @!P4 ST.E.64 desc[UR56][R6.64], R118 ;  /* 0x000000760600c985 */ /* 0x0007e2000c101b38 */
[-C--:B------:R-:W-:Y:S02]  /*10820*/  @!P2 LEA.HI.X R11, R144, R15.reuse, R156, 0x2, P0 ;  /* 0x0000000f900ba211 */ /* 0x080fe400000f149c */
[----:B--2---:R-:W-:Y:S01]  /*10830*/  @!P5 LEA.HI.X R13, R143, R15, R155, 0x2, P1 ;  /* 0x0000000f8f0dd211 */ /* 0x004fe200008f149b */
[----:B------:R3:W-:Y:S01]  /*10840*/  @!P3 ST.E.64 desc[UR56][R8.64], R122 ;  /* 0x0000007a0800b985 */ /* 0x0007e2000c101b38 */
[----:B------:R-:W-:-:S03]  /*10850*/  ISETP.GE.AND P0, PT, R142, UR4, PT ;  /* 0x000000048e007c0c */ /* 0x000fc6000bf06270 */
[----:B------:R3:W-:Y:S04]  /*10860*/  @!P2 ST.E.64 desc[UR56][R10.64], R126 ;  /* 0x0000007e0a00a985 */ /* 0x0007e8000c101b38 */
[----:B------:R3:W-:Y:S06]  /*10870*/  @!P5 ST.E.64 desc[UR56][R12.64], R130 ;  /* 0x000000820c00d985 */ /* 0x0007ec000c101b38 */
[----:B------:R-:W-:Y:S05]  /*10880*/  @P0 BRA `(.L_x_1158) ;  /* 0x0000000800d00947 */ /* 0x000fea0003800000 */
[----:B---3--:R-:W-:-:S04]  /*10890*/  LEA R2, P0, R142, R21, 0x2 ;  /* 0x000000158e027211 */ /* 0x008fc800078010ff */
[----:B------:R-:W-:-:S05]  /*108a0*/  LEA.HI.X R3, R142, R15, R154, 0x2, P0 ;  /* 0x0000000f8e037211 */ /* 0x000fca00000f149a */
[----:B------:R0:W-:Y:S01]  /*108b0*/  ST.E.64 desc[UR56][R2.64], R134 ;  /* 0x0000008602007985 */ /* 0x0001e2000c101b38 */
[----:B------:R-:W-:Y:S05]  /*108c0*/  BRA `(.L_x_1158) ;  /* 0x0000000800c07947 */ /* 0x000fea0003800000 */
.L_x_1153:
[----:B------:R-:W-:Y:S02]  /*108d0*/  ULDC.64 UR8, c[0x0][0xc00] ;  /* 0x0003000000087ab9 */ /* 0x000fe40000000a00 */
[----:B------:R-:W-:-:S04]  /*108e0*/  UISETP.NE.U32.AND UP0, UPT, UR8, URZ, UPT ;  /* 0x0000003f0800728c */ /* 0x000fc8000bf05070 */
[----:B------:R-:W-:-:S03]  /*108f0*/  UISETP.NE.AND.EX UP0, UPT, UR9, URZ, UPT, UP0 ;  /* 0x0000003f0900728c */ /* 0x000fc6000bf05300 */
[----:B------:R-:W-:Y:S02]  /*10900*/  ULDC.64 UR8, c[0x0][0xc00] ;  /* 0x0003000000087ab9 */ /* 0x000fe40000000a00 */
[----:B------:R-:W-:Y:S01]  /*10910*/  UIMAD.WIDE UR8, UR43, 0x4, UR8 ;  /* 0x000000042b0878a5 */ /* 0x000fe2000f8e0208 */
[----:B------:R-:W-:-:S05]  /*10920*/  PLOP3.LUT P1, PT, PT, PT, UP0, 0x80, 0x0 ;  /* 0x000000000000781c */ /* 0x000fca0003f2f008 */
[----:B------:R-:W-:Y:S02]  /*10930*/  IMAD.U32 R2, RZ, RZ, UR8 ;  /* 0x00000008ff027e24 */ /* 0x000fe4000f8e00ff */
[----:B------:R-:W-:Y:S01]  /*10940*/  IMAD.U32 R3, RZ, RZ, UR9 ;  /* 0x00000009ff037e24 */ /* 0x000fe2000f8e00ff */
[----:B------:R-:W-:Y:S02]  /*10950*/  ULDC.64 UR8, c[0x0][0xc08] ;  /* 0x0003020000087ab9 */ /* 0x000fe40000000a00 */
[----:B------:R-:W-:Y:S01]  /*10960*/  UISETP.NE.U32.AND UP1, UPT, UR8, URZ, UPT ;  /* 0x0000003f0800728c */ /* 0x000fe2000bf25070 */
[----:B------:R-:W-:Y:S02]  /*10970*/  ULDC UR4, c[0x0][0xa88] ;  /* 0x0002a20000047ab9 */ /* 0x000fe40000000800 */
[----:B------:R-:W2:Y:S01]  /*10980*/  @P1 LDG.E R6, desc[UR56][R2.64] ;  /* 0x0000003802061981 */ /* 0x000ea2000c1e1900 */
[----:B------:R-:W-:Y:S01]  /*10990*/  UISETP.NE.AND.EX UP1, UPT, UR9, URZ, UPT, UP1 ;  /* 0x0000003f0900728c */ /* 0x000fe2000bf25310 */
[----:B------:R-:W-:Y:S01]  /*109a0*/  IMAD.U32 R0, RZ, RZ, UR4 ;  /* 0x00000004ff007e24 */ /* 0x000fe2000f8e00ff */
[----:B------:R-:W0:Y:S04]  /*109b0*/  S2R R7, SR_TID.X ;  /* 0x0000000000077919 */ /* 0x000e280000002100 */
[----:B------:R-:W-:-:S05]  /*109c0*/  PLOP3.LUT P2, PT, PT, PT, UP1, 0x80, 0x0 ;  /* 0x000000000000781c */ /* 0x000fca0003f4f018 */
[----:B------:R-:W-:Y:S02]  /*109d0*/  @UP1 ULDC.64 UR8, c[0x0][0xc08] ;  /* 0x0003020000081ab9 */ /* 0x000fe40000000a00 */
[----:B------:R-:W-:-:S06]  /*109e0*/  @UP1 UIMAD.WIDE UR8, UR43, 0x4, UR8 ;  /* 0x000000042b0818a5 */ /* 0x000fcc000f8e0208 */
[----:B------:R-:W-:Y:S02]  /*109f0*/  IMAD.U32 R4, RZ, RZ, UR8 ;  /* 0x00000008ff047e24 */ /* 0x000fe4000f8e00ff */
[----:B------:R-:W-:-:S05]  /*10a00*/  IMAD.U32 R5, RZ, RZ, UR9 ;  /* 0x00000009ff057e24 */ /* 0x000fca000f8e00ff */
[----:B------:R1:W5:Y:S01]  /*10a10*/  @P2 LDG.E R0, desc[UR56][R4.64] ;  /* 0x0000003804002981 */ /* 0x000362000c1e1900 */
[----:B------:R-:W-:Y:S01]  /*10a20*/  UISETP.NE.AND UP1, UPT, UR47, URZ, UPT ;  /* 0x0000003f2f00728c */ /* 0x000fe2000bf25270 */
[----:B------:R-:W-:Y:S01]  /*10a30*/  UMOV UR4, URZ ;  /* 0x0000003f00047c82 */ /* 0x000fe20008000000 */
[----:B0-----:R-:W-:-:S09]  /*10a40*/  VIADD R7, R7, 0xffffff80 ;  /* 0xffffff8007077836 */ /* 0x001fd20000000000 */
[----:B------:R-:W-:Y:S01]  /*10a50*/  @!UP1 ULDC UR47, c[0x0][0xad4] ;  /* 0x0002b500002f9ab9 */ /* 0x000fe20000000800 */
[----:B------:R-:W-:Y:S02]  /*10a60*/  ISETP.GT.AND P0, PT, R7, 0xbf, PT ;  /* 0x000000bf0700780c */ /* 0x000fe40003f04270 */
[----:B--2---:R-:W-:Y:S01]  /*10a70*/  @P1 R2UR UR4, R6 ;  /* 0x00000000060412ca */ /* 0x004fe200000e0000 */
[----:B-1----:R-:W-:-:S14]  /*10a80*/  @P2 BRA `(.L_x_1161) ;  /* 0x0000000000102947 */ /* 0x002fdc0003800000 */
[----:B------:R-:W-:Y:S05]  /*10a90*/  @!P1 BRA `(.L_x_1161) ;  /* 0x00000000000c9947 */ /* 0x000fea0003800000 */
[----:B------:R-:W2:Y:S04]  /*10aa0*/  LDG.E R5, desc[UR56][R2.64] ;  /* 0x0000003802057981 */ /* 0x000ea8000c1e1900 */
[----:B-----5:R-:W2:Y:S02]  /*10ab0*/  LDG.E R0, desc[UR56][R2.64+0x4] ;  /* 0x0000043802007981 */ /* 0x020ea4000c1e1900 */
[----:B--2---:R-:W-:-:S07]  /*10ac0*/  IMAD.IADD R0, R0, 0x1, -R5 ;  /* 0x0000000100007824 */ /* 0x004fce00078e0a05 */
.L_x_1161:
[----:B------:R-:W-:Y:S01]  /*10ad0*/  USHF.R.S32.HI UR15, URZ, 0x1f, UR43 ;  /* 0x0000001f3f0f7899 */ /* 0x000fe2000801142b */
[----:B------:R-:W-:Y:S01]  /*10ae0*/  BSSY B1, `(.L_x_1162) ;  /* 0x000003a000017945 */ /* 0x000fe20003800000 */
[----:B------:R-:W-:Y:S02]  /*10af0*/  USHF.R.S32.HI UR21, URZ, 0x1f, UR4 ;  /* 0x0000001f3f157899 */ /* 0x000fe40008011404 */
[----:B------:R-:W-:Y:S02]  /*10b00*/  USEL UR14, UR43, URZ, !UP0 ;  /* 0x0000003f2b0e7287 */ /* 0x000fe4000c000000 */
[----:B------:R-:W-:Y:S01]  /*10b10*/  USEL UR15, UR15, URZ, !UP0 ;  /* 0x0000003f0f0f7287 */ /* 0x000fe2000c000000 */
[----:B------:R-:W-:Y:S11]  /*10b20*/  @P0 BRA `(.L_x_1163) ;  /* 0x0000000000d40947 */ /* 0x000ff60003800000 */
[----:B------:R-:W0:Y:S01]  /*10b30*/  S2R R3, SR_TID.X ;  /* 0x0000000000037919 */ /* 0x000e220000002100 */
[----:B------:R-:W1:Y:S01]  /*10b40*/  LDC R9, c[0x0][0xbe8] ;  /* 0x0002fa00ff097b82 */ /* 0x000e620000000800 */
[----:B------:R-:W-:Y:S02]  /*10b50*/  IMAD.U32 R4, RZ, RZ, UR39 ;  /* 0x00000027ff047e24 */ /* 0x000fe4000f8e00ff */
[----:B-1---5:R-:W-:-:S03]  /*10b60*/  IMAD R2, R0, R9, RZ ;  /* 0x0000000900027224 */ /* 0x022fc600078e02ff */
[----:B0-----:R-:W-:-:S04]  /*10b70*/  IADD3 R4, R4, -0x80, R3 ;  /* 0xffffff8004047810 */ /* 0x001fc80007ffe003 */
[----:B------:R-:W-:-:S13]  /*10b80*/  ISETP.GE.AND P0, PT, R4, R2, PT ;  /* 0x000000020400720c */ /* 0x000fda0003f06270 */
[----:B------:R-:W-:Y:S05]  /*10b90*/  @P0 BRA `(.L_x_1163) ;  /* 0x0000000000b80947 */ /* 0x000fea0003800000 */
[----:B------:R-:W-:Y:S01]  /*10ba0*/  ISETP.NE.AND P0, PT, R9, 0x1, PT ;  /* 0x000000010900780c */ /* 0x000fe20003f05270 */
[----:B------:R-:W-:Y:S01]  /*10bb0*/  UISETP.GT.AND UP0, UPT, UR47, 0x1, UPT ;  /* 0x000000012f00788c */ /* 0x000fe2000bf04270 */
[----:B------:R-:W-:Y:S01]  /*10bc0*/  IMAD.MOV.U32 R5, RZ, RZ, R4 ;  /* 0x000000ffff057224 */ /* 0x000fe200078e0004 */
[----:B------:R-:W-:Y:S02]  /*10bd0*/  UMOV UR19, 0x9b8 ;  /* 0x000009b800137882 */ /* 0x000fe40000000000 */
[----:B------:R-:W-:Y:S02]  /*10be0*/  USEL UR19, UR19, 0x978, UP0 ;  /* 0x0000097813137887 */ /* 0x000fe40008000000 */
[----:B------:R-:W-:-:S06]  /*10bf0*/  USEL UR18, UR37, URZ, UP0 ;  /* 0x0000003f25127287 */ /* 0x000fcc0008000000 */
[----:B------:R-:W0:Y:S04]  /*10c00*/  @P0 LDC R3, c[0x0][0xbec] ;  /* 0x0002fb00ff030b82 */ /* 0x000e280000000800 */
[----:B------:R-:W-:Y:S01]  /*10c10*/  ULDC.64 UR8, c[0x0][UR19+0x218] ;  /* 0x0000860013087abb */ /* 0x000fe20008000a00 */
[----:B------:R-:W-:Y:S01]  /*10c20*/  ULDC.64 UR12, c[0x0][UR19+0x220] ;  /* 0x00008800130c7abb */ /* 0x000fe20008000a00 */
[----:B------:R-:W-:Y:S01]  /*10c30*/  ULDC.64 UR16, c[0x0][UR19+0x228] ;  /* 0x00008a0013107abb */ /* 0x000fe20008000a00 */
[----:B------:R-:W-:Y:S01]  /*10c40*/  UIMAD.WIDE.U32 UR10, UR8, UR40, URZ ;  /* 0x00000028080a72a5 */ /* 0x000fe2000f8e003f */
[----:B------:R-:W1:Y:S01]  /*10c50*/  @P0 LDC R7, c[0x0][0xbf0] ;  /* 0x0002fc00ff070b82 */ /* 0x000e620000000800 */
[----:B------:R-:W-:Y:S02]  /*10c60*/  UIMAD UR20, UR9, UR40, URZ ;  /* 0x00000028091472a4 */ /* 0x000fe4000f8e023f */
[----:B------:R-:W-:-:S02]  /*10c70*/  UIMAD UR13, UR13, UR14, URZ ;  /* 0x0000000e0d0d72a4 */ /* 0x000fc4000f8e023f */
[----:B------:R-:W-:Y:S02]  /*10c80*/  UIMAD.WIDE.U32 UR22, UR16, UR18, URZ ;  /* 0x00000012101672a5 */ /* 0x000fe4000f8e003f */
[----:B------:R-:W-:Y:S02]  /*10c90*/  UIMAD.WIDE.U32 UR8, UR12, UR14, URZ ;  /* 0x0000000e0c0872a5 */ /* 0x000fe4000f8e003f */
[----:B------:R-:W-:Y:S02]  /*10ca0*/  UIMAD UR16, UR17, UR18, URZ ;  /* 0x00000012111072a4 */ /* 0x000fe4000f8e023f */
[----:B------:R-:W-:Y:S02]  /*10cb0*/  UIMAD UR13, UR12, UR15, UR13 ;  /* 0x0000000f0c0d72a4 */ /* 0x000fe4000f8e020d */
[----:B------:R-:W-:Y:S02]  /*10cc0*/  UIADD3 UR10, UP1, UP2, UR8, UR10, UR4 ;  /* 0x0000000a080a7290 */ /* 0x000fe4000fa3e004 */
[----:B------:R-:W-:Y:S01]  /*10cd0*/  UIADD3 UR16, UR23, UR16, URZ ;  /* 0x0000001017107290 */ /* 0x000fe2000fffe03f */
[----:B0-----:R-:W-:Y:S01]  /*10ce0*/  @P0 IMAD.HI.U32 R2, R4, R3, RZ ;  /* 0x0000000304020227 */ /* 0x001fe200078e00ff */
[----:B------:R-:W-:-:S02]  /*10cf0*/  UIADD3 UR20, UR11, UR20, URZ ;  /* 0x000000140b147290 */ /* 0x000fc4000fffe03f */
[----:B------:R-:W-:Y:S01]  /*10d00*/  UIADD3 UR13, UR9, UR13, URZ ;  /* 0x0000000d090d7290 */ /* 0x000fe2000fffe03f */
[----:B------:R-:W-:Y:S02]  /*10d10*/  IMAD.U32 R3, RZ, RZ, UR23 ;  /* 0x00000017ff037e24 */ /* 0x000fe4000f8e00ff */
[----:B------:R-:W-:Y:S01]  /*10d20*/  IMAD.U32 R6, RZ, RZ, UR16 ;  /* 0x00000010ff067e24 */ /* 0x000fe2000f8e00ff */
[----:B------:R-:W-:Y:S01]  /*10d30*/  ULDC.64 UR8, c[0x0][UR19+0x210] ;  /* 0x0000840013087abb */ /* 0x000fe20008000a00 */
[----:B-1----:R-:W-:Y:S01]  /*10d40*/  @P0 SHF.R.U32.HI R5, RZ, R7, R2 ;  /* 0x00000007ff050219 */ /* 0x002fe20000011602 */
[----:B------:R-:W-:-:S04]  /*10d50*/  IMAD.U32 R2, RZ, RZ, UR22 ;  /* 0x00000016ff027e24 */ /* 0x000fc8000f8e00ff */
[--C-:B------:R-:W-:Y:S01]  /*10d60*/  IMAD.MOV R7, RZ, RZ, -R5.reuse ;  /* 0x000000ffff077224 */ /* 0x100fe200078e0a05 */
[----:B------:R-:W-:Y:S01]  /*10d70*/  IADD3 R2, P0, P1, R5, UR10, R2 ;  /* 0x0000000a05027c10 */ /* 0x000fe2000f91e002 */
[----:B------:R-:W-:Y:S01]  /*10d80*/  UIADD3.X UR10, UR13, UR20, UR21, UP1, UP2 ;  /* 0x000000140d0a7290 */ /* 0x000fe20008fe4415 */
[----:B------:R-:W-:Y:S01]  /*10d90*/  SHF.R.S32.HI R5, RZ, 0x1f, R5 ;  /* 0x0000001fff057819 */ /* 0x000fe20000011405 */
[----:B------:R-:W-:-:S04]  /*10da0*/  IMAD R7, R9, R7, R4 ;  /* 0x0000000709077224 */ /* 0x000fc800078e0204 */
[----:B------:R-:W-:Y:S01]  /*10db0*/  IADD3.X R3, R5, UR10, R6, P0, P1 ;  /* 0x0000000a05037c10 */ /* 0x000fe200087e2406 */
[C---:B------:R-:W-:Y:S01]  /*10dc0*/  IMAD R9, R7.reuse, UR9, RZ ;  /* 0x0000000907097c24 */ /* 0x040fe2000f8e02ff */
[----:B------:R-:W-:Y:S01]  /*10dd0*/  SHF.R.S32.HI R4, RZ, 0x1f, R7 ;  /* 0x0000001fff047819 */ /* 0x000fe20000011407 */
[----:B------:R-:W-:Y:S01]  /*10de0*/  ULDC.64 UR10, c[0x0][0xba8] ;  /* 0x0002ea00000a7ab9 */ /* 0x000fe20000000a00 */
[----:B------:R-:W-:Y:S01]  /*10df0*/  @!UP0 ULDC UR10, c[0x0][0xb50] ;  /* 0x0002d400000a8ab9 */ /* 0x000fe20000000800 */
[----:B------:R-:W-:Y:S01]  /*10e00*/  IMAD.WIDE.U32 R2, R7, UR8, R2 ;  /* 0x0000000807027c25 */ /* 0x000fe2000f8e0002 */
[----:B------:R-:W-:-:S03]  /*10e10*/  @!UP0 ULDC UR11, c[0x0][0xb54] ;  /* 0x0002d500000b8ab9 */ /* 0x000fc60000000800 */
[----:B------:R-:W-:Y:S01]  /*10e20*/  IMAD R9, R4, UR8, R9 ;  /* 0x0000000804097c24 */ /* 0x000fe2000f8e0209 */
[----:B------:R-:W-:-:S03]  /*10e30*/  LEA R4, P0, R2, UR10, 0x2 ;  /* 0x0000000a02047c11 */ /* 0x000fc6000f8010ff */
[----:B------:R-:W-:-:S05]  /*10e40*/  IMAD.IADD R3, R3, 0x1, R9 ;  /* 0x0000000103037824 */ /* 0x000fca00078e0209 */
[----:B------:R-:W-:Y:S01]  /*10e50*/  LEA.HI.X R5, R2, UR11, R3, 0x2, P0 ;  /* 0x0000000b02057c11 */ /* 0x000fe200080f1403 */
[----:B------:R-:W-:-:S05]  /*10e60*/  IMAD.MOV.U32 R3, RZ, RZ, -0x800000 ;  /* 0xff800000ff037424 */ /* 0x000fca00078e00ff */
[----:B------:R0:W-:Y:S02]  /*10e70*/  STG.E desc[UR56][R4.64], R3 ;  /* 0x0000000304007986 */ /* 0x0001e4000c101938 */
.L_x_1163:
[----:B------:R-:W-:Y:S05]  /*10e80*/  BSYNC B1 ;  /* 0x0000000000017941 */ /* 0x000fea0003800000 */
.L_x_1162:
[----:B------:R-:W-:-:S06]  /*10e90*/  UISETP.GT.AND UP0, UPT, UR47, 0x1, UPT ;  /* 0x000000012f00788c */ /* 0x000fcc000bf04270 */
[----:B------:R-:W-:-:S13]  /*10ea0*/  PLOP3.LUT P0, PT, PT, PT, UP0, 0x80, 0x0 ;  /* 0x000000000000781c */ /* 0x000fda0003f0f008 */
[----:B------:R-:W-:Y:S05]  /*10eb0*/  @P0 BRA `(.L_x_1158) ;  /* 0x0000000400440947 */ /* 0x000fea0003800000 */
[----:B------:R-:W1:Y:S01]  /*10ec0*/  LDC R11, c[0x0][0xbe8] ;  /* 0x0002fa00ff0b7b82 */ /* 0x000e620000000800 */
[----:B------:R-:W-:Y:S01]  /*10ed0*/  ULDC.64 UR12, c[0x0][0xaa0] ;  /* 0x0002a800000c7ab9 */ /* 0x000fe20000000a00 */
[----:B------:R-:W-:Y:S01]  /*10ee0*/  IMAD R2, R151, 0x60, R152 ;  /* 0x0000006097027824 */ /* 0x000fe200078e0298 */
[----:B------:R-:W-:Y:S01]  /*10ef0*/  UIMAD UR10, UR21, UR12, URZ ;  /* 0x0000000c150a72a4 */ /* 0x000fe2000f8e023f */
[----:B------:R-:W-:Y:S01]  /*10f00*/  BSSY B1, `(.L_x_1164) ;  /* 0x000003b000017945 */ /* 0x000fe20003800000 */
[----:B------:R-:W-:Y:S01]  /*10f10*/  UIMAD.WIDE.U32 UR8, UR4, UR12, URZ ;  /* 0x0000000c040872a5 */ /* 0x000fe2000f8e003f */
[----:B0-----:R-:W-:Y:S01]  /*10f20*/  VIADD R4, R2, UR39 ;  /* 0x0000002702047c36 */ /* 0x001fe20008000000 */
[----:B------:R-:W-:Y:S01]  /*10f30*/  UIMAD UR10, UR4, UR13, UR10 ;  /* 0x0000000d040a72a4 */ /* 0x000fe2000f8e020a */
[----:B------:R-:W-:Y:S02]  /*10f40*/  SHF.R.S32.HI R10, RZ, 0x1f, R141 ;  /* 0x0000001fff0a7819 */ /* 0x000fe4000001148d */
[----:B------:R-:W-:Y:S01]  /*10f50*/  IMAD.MOV.U32 R5, RZ, RZ, R4 ;  /* 0x000000ffff057224 */ /* 0x000fe200078e0004 */
[----:B------:R-:W-:Y:S01]  /*10f60*/  UIADD3 UR9, UR9, UR10, URZ ;  /* 0x0000000a09097290 */ /* 0x000fe2000fffe03f */
[----:B------:R-:W-:-:S02]  /*10f70*/  SHF.R.S32.HI R14, RZ, 0x1f, R139 ;  /* 0x0000001fff0e7819 */ /* 0x000fc4000001148b */
[----:B------:R-:W-:Y:S02]  /*10f80*/  ULDC.64 UR10, c[0x0][0xae8] ;  /* 0x0002ba00000a7ab9 */ /* 0x000fe40000000a00 */
[----:B------:R-:W-:-:S04]  /*10f90*/  UIMAD.WIDE.U32 UR8, UR40, UR10, UR8 ;  /* 0x0000000a280872a5 */ /* 0x000fc8000f8e0008 */
[----:B------:R-:W-:-:S03]  /*10fa0*/  UIMAD UR9, UR40, UR11, UR9 ;  /* 0x0000000b280972a4 */ /* 0x000fc6000f8e0209 */
[----:B------:R-:W-:Y:S01]  /*10fb0*/  ULDC.64 UR10, c[0x0][0xaf0] ;  /* 0x0002bc00000a7ab9 */ /* 0x000fe20000000a00 */
[----:B-1----:R-:W-:Y:S01]  /*10fc0*/  ISETP.NE.AND P0, PT, R11, 0x1, PT ;  /* 0x000000010b00780c */ /* 0x002fe20003f05270 */
[----:B------:R-:W-:-:S04]  /*10fd0*/  UIMAD UR15, UR15, UR10, URZ ;  /* 0x0000000a0f0f72a4 */ /* 0x000fc8000f8e023f */
[----:B------:R-:W-:Y:S02]  /*10fe0*/  UIMAD UR4, UR14, UR11, UR15 ;  /* 0x0000000b0e0472a4 */ /* 0x000fe4000f8e020f */
[----:B------:R-:W-:-:S03]  /*10ff0*/  UIMAD.WIDE.U32 UR14, UR14, UR10, UR8 ;  /* 0x0000000a0e0e72a5 */ /* 0x000fc6000f8e0008 */
[----:B------:R-:W-:Y:S01]  /*11000*/  ULDC.64 UR8, c[0x0][0xae0] ;  /* 0x0002b80000087ab9 */ /* 0x000fe20000000a00 */
[----:B------:R-:W-:Y:S02]  /*11010*/  UIADD3 UR4, UR15, UR4, URZ ;  /* 0x000000040f047290 */ /* 0x000fe4000fffe03f */
[----:B------:R-:W0:Y:S08]  /*11020*/  @P0 LDC R3, c[0x0][0xbec] ;  /* 0x0002fb00ff030b82 */ /* 0x000e300000000800 */
[----:B------:R-:W1:Y:S01]  /*11030*/  @P0 LDC R7, c[0x0][0xbf0] ;  /* 0x0002fc00ff070b82 */ /* 0x000e620000000800 */
[----:B0-----:R-:W-:-:S04]  /*11040*/  @P0 IMAD.HI.U32 R2, R4, R3, RZ ;  /* 0x0000000304020227 */ /* 0x001fc800078e00ff */
[----:B------:R-:W-:Y:S02]  /*11050*/  IMAD.U32 R3, RZ, RZ, UR15 ;  /* 0x0000000fff037e24 */ /* 0x000fe4000f8e00ff */
[----:B------:R-:W-:Y:S01]  /*11060*/  IMAD.U32 R3, RZ, RZ, UR4 ;  /* 0x00000004ff037e24 */ /* 0x000fe2000f8e00ff */
[----:B-1----:R-:W-:-:S04]  /*11070*/  @P0 SHF.R.U32.HI R5, RZ, R7, R2 ;  /* 0x00000007ff050219 */ /* 0x002fc80000011602 */
[--C-:B------:R-:W-:Y:S01]  /*11080*/  SHF.R.S32.HI R2, RZ, 0x1f, R5.reuse ;  /* 0x0000001fff027819 */ /* 0x100fe20000011405 */
[----:B------:R-:W-:-:S04]  /*11090*/  IMAD.MOV R7, RZ, RZ, -R5 ;  /* 0x000000ffff077224 */ /* 0x000fc800078e0a05 */
[----:B------:R-:W-:Y:S02]  /*110a0*/  IMAD R7, R11, R7, R4 ;  /* 0x000000070b077224 */ /* 0x000fe400078e0204 */
[----:B------:R-:W-:Y:S02]  /*110b0*/  IMAD R4, R2, UR8, RZ ;  /* 0x0000000802047c24 */ /* 0x000fe4000f8e02ff */
[----:B------:R-:W-:Y:S02]  /*110c0*/  IMAD.U32 R2, RZ, RZ, UR14 ;  /* 0x0000000eff027e24 */ /* 0x000fe4000f8e00ff */
[C---:B------:R-:W-:Y:S01]  /*110d0*/  IMAD R9, R5.reuse, UR9, R4 ;  /* 0x0000000905097c24 */ /* 0x040fe2000f8e0204 */
[----:B------:R-:W-:Y:S01]  /*110e0*/  SHF.R.S32.HI R4, RZ, 0x1f, R7 ;  /* 0x0000001fff047819 */ /* 0x000fe20000011407 */
[----:B------:R-:W-:Y:S01]  /*110f0*/  IMAD.WIDE.U32 R2, R5, UR8, R2 ;  /* 0x0000000805027c25 */ /* 0x000fe2000f8e0002 */
[----:B------:R-:W-:-:S03]  /*11100*/  ULDC.64 UR8, c[0x0][0xad8] ;  /* 0x0002b60000087ab9 */ /* 0x000fc60000000a00 */
[----:B------:R-:W-:Y:S02]  /*11110*/  IMAD R4, R4, UR8, RZ ;  /* 0x0000000804047c24 */ /* 0x000fe4000f8e02ff */
[----:B------:R-:W-:Y:S02]  /*11120*/  IMAD.IADD R3, R3, 0x1, R9 ;  /* 0x0000000103037824 */ /* 0x000fe400078e0209 */
[----:B-----5:R-:W-:Y:S02]  /*11130*/  IMAD R11, R0, R11, RZ ;  /* 0x0000000b000b7224 */ /* 0x020fe400078e02ff */
[----:B------:R-:W-:Y:S02]  /*11140*/  VIADD R0, R152, UR39 ;  /* 0x0000002798007c36 */ /* 0x000fe40008000000 */
[C---:B------:R-:W-:Y:S02]  /*11150*/  IMAD R5, R7.reuse, UR9, R4 ;  /* 0x0000000907057c24 */ /* 0x040fe4000f8e0204 */
[----:B------:R-:W-:Y:S01]  /*11160*/  IMAD.WIDE.U32 R2, R7, UR8, R2 ;  /* 0x0000000807027c25 */ /* 0x000fe2000f8e0002 */
[----:B------:R-:W-:Y:S01]  /*11170*/  ISETP.GE.AND P0, PT, R0, R11, PT ;  /* 0x0000000b0000720c */ /* 0x000fe20003f06270 */
[----:B------:R-:W-:-:S02]  /*11180*/  ULDC.64 UR8, c[0x0][0xa80] ;  /* 0x0002a00000087ab9 */ /* 0x000fc40000000a00 */
[----:B------:R-:W-:Y:S01]  /*11190*/  IMAD.IADD R3, R3, 0x1, R5 ;  /* 0x0000000103037824 */ /* 0x000fe200078e0205 */
        /* <DEDUP_REMOVED lines=14> */
[----:B------:R3:W-:Y:S04]  /*11280*/  @!P2 ST.E.128 desc[UR56][R6.64], RZ ;  /* 0x000000ff0600a985 */ /* 0x0007e8000c101d38 */
[----:B------:R3:W-:Y:S04]  /*11290*/  @!P3 ST.E.128 desc[UR56][R8.64], RZ ;  /* 0x000000ff0800b985 */ /* 0x0007e8000c101d38 */
[----:B------:R3:W-:Y:S02]  /*112a0*/  @!P4 ST.E.128 desc[UR56][R12.64], RZ ;  /* 0x000000ff0c00c985 */ /* 0x0007e4000c101d38 */
.L_x_1165:
[----:B------:R-:W-:Y:S05]  /*112b0*/  BSYNC B1 ;  /* 0x0000000000017941 */ /* 0x000fea0003800000 */
.L_x_1164:
        /* <DEDUP_REMOVED lines=9> */
[-C--:B-1-3--:R-:W-:Y:S02]  /*11350*/  @!P3 LEA R6, P0, R139, R2.reuse, 0x1 ;  /* 0x000000028b06b211 */ /* 0x08afe400078008ff */
[----:B------:R-:W-:Y:S02]  /*11360*/  @!P4 LEA R8, P1, R141, R2, 0x1 ;  /* 0x000000028d08c211 */ /* 0x000fe400078208ff */
[----:B0---4-:R-:W-:Y:S01]  /*11370*/  @!P2 IMAD.WIDE R4, R138, 0x2, R2 ;  /* 0x000000028a04a825 */ /* 0x011fe200078e0202 */
[-C--:B------:R-:W-:Y:S02]  /*11380*/  @!P3 LEA.HI.X R7, R139, R3.reuse, R14, 0x1, P0 ;  /* 0x000000038b07b211 */ /* 0x080fe400000f0c0e */
[----:B------:R-:W-:Y:S02]  /*11390*/  @!P4 LEA.HI.X R9, R141, R3, R10, 0x1, P1 ;  /* 0x000000038d09c211 */ /* 0x000fe400008f0c0a */
[----:B------:R2:W-:Y:S04]  /*113a0*/  @!P2 ST.E.128 desc[UR56][R4.64], RZ ;  /* 0x000000ff0400a985 */ /* 0x0005e8000c101d38 */
[----:B------:R2:W-:Y:S04]  /*113b0*/  @!P3 ST.E.128 desc[UR56][R6.64], RZ ;  /* 0x000000ff0600b985 */ /* 0x0005e8000c101d38 */
[----:B------:R2:W-:Y:S02]  /*113c0*/  @!P4 ST.E.128 desc[UR56][R8.64], RZ ;  /* 0x000000ff0800c985 */ /* 0x0005e4000c101d38 */
.L_x_1158:
[----:B------:R-:W-:Y:S05]  /*113d0*/  BSYNC B0 ;  /* 0x0000000000007941 */ /* 0x000fea0003800000 */
.L_x_1152:
[----:B------:R-:W-:Y:S02]  /*113e0*/  ULDC UR4, c[0x0][0xc3c] ;  /* 0x00030f0000047ab9 */ /* 0x000fe40000000800 */
[----:B------:R-:W-:-:S06]  /*113f0*/  UISETP.GE.AND UP0, UPT, UR7, UR4, UPT ;  /* 0x000000040700728c */ /* 0x000fcc000bf06270 */
[----:B------:R-:W-:-:S13]  /*11400*/  PLOP3.LUT P0, PT, PT, PT, UP0, 0x80, 0x0 ;  /* 0x000000000000781c */ /* 0x000fda0003f0f008 */
[----:B------:R-:W-:Y:S05]  /*11410*/  @!P0 BRA `(.L_x_1166) ;  /* 0xfffffef800f48947 */ /* 0x000fea000383ffff */
[----:B------:R-:W-:Y:S05]  /*11420*/  EXIT ;  /* 0x000000000000794d */ /* 0x000fea0003800000 */
.L_x_1061:
[----:B------:R-:W-:-:S08]  /*11430*/  NOP ;  /* 0x0000000000007918 */ /* 0x000fd00000000000 */
[----:B------:R-:W0:-:S00]  /*11440*/  USETMAXREG.DEALLOC.CTAPOOL 0x20 ;  /* 0x00000020000079c8 */ /* 0x000e0000080e0500 */
[----:B0-----:R-:W-:Y:S01]  /*11450*/  LOP3.LUT R0, R0, 0x3, RZ, 0xc0, !PT ;  /* 0x0000000300007812 */ /* 0x001fe200078ec0ff */
[----:B------:R-:W-:Y:S01]  /*11460*/  IMAD.MOV.U32 R6, RZ, RZ, RZ ;  /* 0x000000ffff067224 */ /* 0x000fe200078e00ff */
[----:B------:R-:W-:-:S04]  /*11470*/  LOP3.LUT R16, R16, 0xffffff7f, RZ, 0xc0, !PT ;  /* 0xffffff7f10107812 */ /* 0x000fc800078ec0ff */
[----:B------:R-:W0:Y:S02]  /*11480*/  SHFL.IDX PT, R0, R0, RZ, 0x1f ;  /* 0x00001fff00007589 */ /* 0x000e2400000e0000 */
[----:B0-----:R-:W-:-:S13]  /*11490*/  ISETP.NE.AND P0, PT, R0, RZ, PT ;  /* 0x000000ff0000720c */ /* 0x001fda0003f05270 */
[----:B------:R-:W-:Y:S01]  /*114a0*/  @P0 LOP3.LUT R16, R16, 0x80, RZ, 0xfc, !PT ;  /* 0x0000008010100812 */ /* 0x000fe200078efcff */
[----:B------:R-:W-:Y:S06]  /*114b0*/  @!P0 BRA `(.L_x_1167) ;  /* 0x00000000001c8947 */ /* 0x000fec0003800000 */
[----:B------:R-:W0:Y:S08]  /*114c0*/  S2UR UR5, SR_CgaCtaId ;  /* 0x00000000000579c3 */ /* 0x000e300000008800 */
[----:B------:R-:W-:Y:S06]  /*114d0*/  BAR.SYNC.DEFER_BLOCKING 0x5, 0x200 ;  /* 0x0148000000007b1d */ /* 0x000fec0000010000 */
[----:B------:R-:W-:-:S02]  /*114e0*/  UMOV UR4, 0x400 ;  /* 0x0000040000047882 */ /* 0x000fc40000000000 */
[----:B0-----:R-:W-:-:S09]  /*114f0*/  ULEA UR4, UR5, UR4, 0x18 ;  /* 0x0000000405047291 */ /* 0x001fd2000f8ec03f */
[----:B------:R-:W0:Y:S01]  /*11500*/  LDS.128 R24, [UR4+0x2d8d0] ;  /* 0x02d8d004ff187984 */ /* 0x000e220008000c00 */
[----:B------:R-:W-:Y:S06]  /*11510*/  BAR.ARV 0x4, 0x200 ;  /* 0x0108000000007b1d */ /* 0x000fec0000002000 */
[----:B------:R-:W-:Y:S05]  /*11520*/  BRA `(.L_x_1168) ;  /* 0x0000000c00907947 */ /* 0x000fea0003800000 */
.L_x_1167:
        /* <DEDUP_REMOVED lines=41> */
[----:B------:R-:W-:Y:S01]  /*117c0*/  IMAD.MOV.U32 R8, RZ, RZ, R3 ;  /* 0x000000ffff087224 */ /* 0x000fe200078e0003 */
[----:B------:R-:W-:Y:S01]  /*117d0*/  UMOV UR4, URZ ;  /* 0x0000003f00047c82 */ /* 0x000fe20008000000 */
[----:B------:R-:W-:-:S05]  /*117e0*/  ULDC UR5, c[0x0][0xc38] ;  /* 0x00030e0000057ab9 */ /* 0x000fca0000000800 */
.L_x_1171:
[----:B------:R-:W0:Y:S01]  /*117f0*/  LDC R2, c[0x0][0xc3c] ;  /* 0x00030f00ff027b82 */ /* 0x000e220000000800 */
[----:B------:R-:W-:-:S06]  /*11800*/  UIADD3 UR4, UR4, 0x1f, URZ ;  /* 0x0000001f04047890 */ /* 0x000fcc000fffe03f */
[----:B0-----:R-:W-:-:S13]  /*11810*/  ISETP.LE.AND P6, PT, R2, UR4, PT ;  /* 0x0000000402007c0c */ /* 0x001fda000bfc3270 */
[----:B------:R-:W-:Y:S05]  /*11820*/  @P6 BRA `(.L_x_1170) ;  /* 0x0000000800a46947 */ /* 0x000fea0003800000 */
[----:B------:R-:W-:-:S05]  /*11830*/  VIADD R7, R0, UR4 ;  /* 0x0000000400077c36 */ /* 0x000fca0008000000 */
[----:B------:R-:W-:-:S13]  /*11840*/  ISETP.GE.OR P6, PT, R7, R2, !P0 ;  /* 0x000000020700720c */ /* 0x000fda00047c6670 */
[----:B------:R-:W0:Y:S08]  /*11850*/  @!P6 LDC.64 R4, c[0x0][0xc80] ;  /* 0x00032000ff04eb82 */ /* 0x000e300000000a00 */
[----:B------:R-:W1:Y:S01]  /*11860*/  @!P6 LDC.64 R2, c[0x0][0xc78] ;  /* 0x00031e00ff02eb82 */ /* 0x000e620000000a00 */
[----:B0-----:R-:W-:-:S04]  /*11870*/  @!P6 IMAD.WIDE R4, R7, 0x4, R4 ;  /* 0x000000040704e825 */ /* 0x001fc800078e0204 */
[----:B-1----:R-:W-:Y:S01]  /*11880*/  @!P6 IMAD.WIDE R2, R7, 0x4, R2 ;  /* 0x000000040702e825 */ /* 0x002fe200078e0202 */
[----:B------:R-:W-:-:S06]  /*11890*/  CS2R R6, SRZ ;  /* 0x0000000000067805 */ /* 0x000fcc000001ff00 */
[----:B------:R-:W2:Y:S04]  /*118a0*/  @!P6 LDG.E R6, desc[UR56][R4.64] ;  /* 0x000000380406e981 */ /* 0x000ea8000c1e1900 */
        /* <DEDUP_REMOVED lines=22> */
.L_x_1169:
        /* <DEDUP_REMOVED lines=8> */
[----:B------:R1:W2:Y:S01]  /*11a90*/  SHFL.IDX PT, R6, R6, R27, 0x1f ;  /* 0x00001f1b06067589 */ /* 0x0002a200000e0000 */
[----:B0-----:R-:W-:-:S07]  /*11aa0*/  ISETP.NE.AND P1, PT, R7, 0x1, PT ;  /* 0x000000010700780c */ /* 0x001fce0003f25270 */
[----:B-1----:R-:W-:Y:S06]  /*11ab0*/  @!P0 BRA `(.L_x_1172) ;  /* 0x0000000000088947 */ /* 0x002fec0003800000 */
[----:B------:R-:W-:-:S06]  /*11ac0*/  VIADD R24, R27, 0xffffffff ;  /* 0xffffffff1b187836 */ /* 0x000fcc0000000000 */
[----:B------:R0:W1:Y:S02]  /*11ad0*/  SHFL.IDX PT, R24, R5, R24, 0x1f ;  /* 0x00001f1805187589 */ /* 0x00006400000e0000 */
.L_x_1172:
[----:B-1----:R-:W-:Y:S02]  /*11ae0*/  IMAD R24, R24, UR5, R3 ;  /* 0x0000000518187c24 */ /* 0x002fe4000f8e0203 */
[----:B------:R-:W-:-:S03]  /*11af0*/  VIADD R27, R27, UR4 ;  /* 0x000000041b1b7c36 */ /* 0x000fc60008000000 */
[----:B0-----:R-:W-:Y:S01]  /*11b00*/  IADD3 R5, -R24, UR6, RZ ;  /* 0x0000000618057c10 */ /* 0x001fe2000fffe1ff */
[----:B------:R-:W-:Y:S06]  /*11b10*/  @!P1 BRA `(.L_x_1173) ;  /* 0x0000000000e89947 */ /* 0x000fec0003800000 */
[-C--:B--2---:R-:W-:Y:S02]  /*11b20*/  IABS R8, R6.reuse ;  /* 0x0000000600087213 */ /* 0x084fe40000000000 */
[----:B------:R-:W-:Y:S02]  /*11b30*/  IABS R4, R7 ;  /* 0x0000000700047213 */ /* 0x000fe40000000000 */
[----:B------:R-:W0:Y:S01]  /*11b40*/  I2F.RP R9, R8 ;  /* 0x0000000800097306 */ /* 0x000e220000209400 */
[----:B------:R-:W-:Y:S02]  /*11b50*/  IABS R10, R5 ;  /* 0x00000005000a7213 */ /* 0x000fe40000000000 */
[----:B------:R-:W-:-:S05]  /*11b60*/  IABS R12, R6 ;  /* 0x00000006000c7213 */ /* 0x000fca0000000000 */
[----:B0-----:R-:W0:Y:S02]  /*11b70*/  MUFU.RCP R9, R9 ;  /* 0x0000000900097308 */ /* 0x001e240000001000 */
[----:B0-----:R-:W-:-:S06]  /*11b80*/  VIADD R2, R9, 0xffffffe ;  /* 0x0ffffffe09027836 */ /* 0x001fcc0000000000 */
[----:B------:R-:W0:Y:S08]  /*11b90*/  I2F.RP R9, R4 ;  /* 0x0000000400097306 */ /* 0x000e300000209400 */
[----:B------:R1:W2:Y:S08]  /*11ba0*/  F2I.FTZ.U32.TRUNC.NTZ R3, R2 ;  /* 0x0000000200037305 */ /* 0x0002b0000021f000 */
[----:B0-----:R-:W0:Y:S01]  /*11bb0*/  MUFU.RCP R9, R9 ;  /* 0x0000000900097308 */ /* 0x001e220000001000 */
[----:B-1----:R-:W-:-:S02]  /*11bc0*/  IMAD.MOV.U32 R2, RZ, RZ, RZ ;  /* 0x000000ffff027224 */ /* 0x002fc400078e00ff */
[----:B--2---:R-:W-:-:S04]  /*11bd0*/  IMAD.MOV R11, RZ, RZ, -R3 ;  /* 0x000000ffff0b7224 */ /* 0x004fc800078e0a03 */
[----:B------:R-:W-:-:S04]  /*11be0*/  IMAD R11, R11, R8, RZ ;  /* 0x000000080b0b7224 */ /* 0x000fc800078e02ff */
[----:B------:R-:W-:-:S04]  /*11bf0*/  IMAD.HI.U32 R3, R3, R11, R2 ;  /* 0x0000000b03037227 */ /* 0x000fc800078e0002 */
[----:B------:R-:W-:Y:S02]  /*11c00*/  IMAD.MOV R11, RZ, RZ, -R12 ;  /* 0x000000ffff0b7224 */ /* 0x000fe400078e0a0c */
[----:B------:R-:W-:-:S04]  /*11c10*/  IMAD.HI.U32 R2, R3, R10, RZ ;  /* 0x0000000a03027227 */ /* 0x000fc800078e00ff */
[----:B------:R-:W-:Y:S02]  /*11c20*/  IMAD R3, R2, R11, R10 ;  /* 0x0000000b02037224 */ /* 0x000fe400078e020a */
[----:B0-----:R-:W-:-:S03]  /*11c30*/  VIADD R10, R9, 0xffffffe ;  /* 0x0ffffffe090a7836 */ /* 0x001fc60000000000 */
[----:B------:R-:W-:-:S13]  /*11c40*/  ISETP.GT.U32.AND P1, PT, R8, R3, PT ;  /* 0x000000030800720c */ /* 0x000fda0003f24070 */
[----:B------:R-:W-:Y:S02]  /*11c50*/  @!P1 IMAD.IADD R3, R3, 0x1, -R8 ;  /* 0x0000000103039824 */ /* 0x000fe400078e0a08 */
[----:B------:R-:W-:Y:S01]  /*11c60*/  @!P1 VIADD R2, R2, 0x1 ;  /* 0x0000000102029836 */ /* 0x000fe20000000000 */
[----:B------:R-:W-:Y:S02]  /*11c70*/  ISETP.NE.AND P1, PT, R6, RZ, PT ;  /* 0x000000ff0600720c */ /* 0x000fe40003f25270 */
[----:B------:R-:W-:Y:S02]  /*11c80*/  ISETP.GE.U32.AND P0, PT, R3, R8, PT ;  /* 0x000000080300720c */ /* 0x000fe40003f06070 */
[----:B------:R-:W-:Y:S01]  /*11c90*/  LOP3.LUT R8, R5, R6, RZ, 0x3c, !PT ;  /* 0x0000000605087212 */ /* 0x000fe200078e3cff */
[----:B------:R-:W0:Y:S03]  /*11ca0*/  F2I.FTZ.U32.TRUNC.NTZ R3, R10 ;  /* 0x0000000a00037305 */ /* 0x000e26000021f000 */
[----:B------:R-:W-:-:S07]  /*11cb0*/  ISETP.GE.AND P2, PT, R8, RZ, PT ;  /* 0x000000ff0800720c */ /* 0x000fce0003f46270 */
[----:B------:R-:W-:-:S04]  /*11cc0*/  @P0 VIADD R2, R2, 0x1 ;  /* 0x0000000102020836 */ /* 0x000fc80000000000 */
[----:B------:R-:W-:Y:S01]  /*11cd0*/  IMAD.MOV.U32 R12, RZ, RZ, R2 ;  /* 0x000000ffff0c7224 */ /* 0x000fe200078e0002 */
[----:B------:R-:W-:Y:S01]  /*11ce0*/  IABS R2, R7 ;  /* 0x0000000700027213 */ /* 0x000fe20000000000 */
[----:B0-----:R-:W-:Y:S02]  /*11cf0*/  IMAD.MOV R9, RZ, RZ, -R3 ;  /* 0x000000ffff097224 */ /* 0x001fe400078e0a03 */
[----:B------:R-:W-:Y:S01]  /*11d00*/  @!P2 IMAD.MOV R12, RZ, RZ, -R12 ;  /* 0x000000ffff0ca224 */ /* 0x000fe200078e0a0c */
[----:B------:R-:W-:Y:S01]  /*11d10*/  @!P1 LOP3.LUT R12, RZ, R6, RZ, 0x33, !PT ;  /* 0x00000006ff0c9212 */ /* 0x000fe200078e33ff */
[----:B------:R-:W-:Y:S02]  /*11d20*/  IMAD.MOV R10, RZ, RZ, -R2 ;  /* 0x000000ffff0a7224 */ /* 0x000fe400078e0a02 */
[----:B------:R-:W-:Y:S01]  /*11d30*/  IMAD R9, R9, R4, RZ ;  /* 0x0000000409097224 */ /* 0x000fe200078e02ff */
[----:B------:R-:W-:Y:S01]  /*11d40*/  IABS R8, R12 ;  /* 0x0000000c00087213 */ /* 0x000fe20000000000 */
[----:B------:R-:W-:-:S04]  /*11d50*/  IMAD.MOV.U32 R2, RZ, RZ, RZ ;  /* 0x000000ffff027224 */ /* 0x000fc800078e00ff */
[----:B------:R-:W-:-:S04]  /*11d60*/  IMAD.HI.U32 R2, R3, R9, R2 ;  /* 0x0000000903027227 */ /* 0x000fc800078e0002 */
[----:B------:R-:W-:Y:S02]  /*11d70*/  IMAD.MOV.U32 R3, RZ, RZ, R8 ;  /* 0x000000ffff037224 */ /* 0x000fe400078e0008 */
[----:B------:R-:W-:Y:S02]  /*11d80*/  IMAD.MOV.U32 R8, RZ, RZ, R10 ;  /* 0x000000ffff087224 */ /* 0x000fe400078e000a */
[----:B------:R-:W-:-:S04]  /*11d90*/  IMAD.HI.U32 R2, R2, R3, RZ ;  /* 0x0000000302027227 */ /* 0x000fc800078e00ff */
[----:B------:R-:W-:-:S05]  /*11da0*/  IMAD R3, R2, R8, R3 ;  /* 0x0000000802037224 */ /* 0x000fca00078e0203 */
[----:B------:R-:W-:-:S13]  /*11db0*/  ISETP.GT.U32.AND P1, PT, R4, R3, PT ;  /* 0x000000030400720c */ /* 0x000fda0003f24070 */
[----:B------:R-:W-:Y:S02]  /*11dc0*/  @!P1 IMAD.IADD R3, R3, 0x1, -R4 ;  /* 0x0000000103039824 */ /* 0x000fe400078e0a04 */
[----:B------:R-:W-:Y:S01]  /*11dd0*/  @!P1 VIADD R2, R2, 0x1 ;  /* 0x0000000102029836 */ /* 0x000fe20000000000 */
[----:B------:R-:W-:Y:S02]  /*11de0*/  ISETP.NE.AND P1, PT, R7, RZ, PT ;  /* 0x000000ff0700720c */ /* 0x000fe40003f25270 */
[----:B------:R-:W-:Y:S02]  /*11df0*/  ISETP.GE.U32.AND P0, PT, R3, R4, PT ;  /* 0x000000040300720c */ /* 0x000fe40003f06070 */
[----:B------:R-:W-:-:S04]  /*11e00*/  LOP3.LUT R3, R12, R7, RZ, 0x3c, !PT ;  /* 0x000000070c037212 */ /* 0x000fc800078e3cff */
[----:B------:R-:W-:Y:S01]  /*11e10*/  ISETP.GE.AND P2, PT, R3, RZ, PT ;  /* 0x000000ff0300720c */ /* 0x000fe20003f46270 */
[----:B------:R-:W-:-:S06]  /*11e20*/  IMAD.MOV R3, RZ, RZ, -R12 ;  /* 0x000000ffff037224 */ /* 0x000fcc00078e0a0c */
[----:B------:R-:W-:-:S06]  /*11e30*/  @P0 VIADD R2, R2, 0x1 ;  /* 0x0000000102020836 */ /* 0x000fcc0000000000 */
[----:B------:R-:W-:Y:S01]  /*11e40*/  @!P2 IMAD.MOV R2, RZ, RZ, -R2 ;  /* 0x000000ffff02a224 */ /* 0x000fe200078e0a02 */
[----:B------:R-:W-:-:S05]  /*11e50*/  @!P1 LOP3.LUT R2, RZ, R7, RZ, 0x33, !PT ;  /* 0x00000007ff029212 */ /* 0x000fca00078e33ff */
[----:B------:R-:W-:-:S04]  /*11e60*/  IMAD.MOV R26, RZ, RZ, -R2 ;  /* 0x000000ffff1a7224 */ /* 0x000fc800078e0a02 */
[C---:B------:R-:W-:Y:S02]  /*11e70*/  IMAD R26, R7.reuse, R26, R12 ;  /* 0x0000001a071a7224 */ /* 0x040fe400078e020c */
[----:B------:R-:W-:Y:S02]  /*11e80*/  IMAD R7, R7, 0x1000000, R2 ;  /* 0x0100000007077824 */ /* 0x000fe400078e0202 */
[----:B------:R-:W-:Y:S02]  /*11e90*/  IMAD R2, R6, R3, R5 ;  /* 0x0000000306027224 */ /* 0x000fe400078e0205 */
[----:B------:R-:W-:Y:S01]  /*11ea0*/  IMAD R26, R26, 0x10000, R7 ;  /* 0x000100001a1a7824 */ /* 0x000fe200078e0207 */
[----:B------:R-:W-:Y:S06]  /*11eb0*/  BRA `(.L_x_1174) ;  /* 0x0000000000f47947 */ /* 0x000fec0003800000 */
.L_x_1173:
[----:B------:R-:W0:Y:S02]  /*11ec0*/  LDC.64 R2, c[0x0][0xc90] ;  /* 0x00032400ff027b82 */ /* 0x000e240000000a00 */
[----:B0-----:R-:W-:-:S05]  /*11ed0*/  IMAD.WIDE R2, R27, 0x4, R2 ;  /* 0x000000041b027825 */ /* 0x001fca00078e0202 */
[----:B------:R0:W2:Y:S01]  /*11ee0*/  LDG.E R7, desc[UR56][R2.64] ;  /* 0x0000003802077981 */ /* 0x0000a2000c1e1900 */
[----:B------:R-:W-:Y:S01]  /*11ef0*/  IABS R13, R5 ;  /* 0x00000005000d7213 */ /* 0x000fe20000000000 */
[----:B0-----:R-:W-:Y:S02]  /*11f00*/  IMAD.MOV.U32 R2, RZ, RZ, RZ ;  /* 0x000000ffff027224 */ /* 0x001fe400078e00ff */
[----:B--2---:R-:W-:-:S05]  /*11f10*/  IMAD R4, R6, R7, RZ ;  /* 0x0000000706047224 */ /* 0x004fca00078e02ff */
[-C--:B------:R-:W-:Y:S02]  /*11f20*/  IABS R10, R4.reuse ;  /* 0x00000004000a7213 */ /* 0x080fe40000000000 */
[----:B------:R-:W-:Y:S02]  /*11f30*/  IABS R12, R4 ;  /* 0x00000004000c7213 */ /* 0x000fe40000000000 */
[----:B------:R-:W0:Y:S08]  /*11f40*/  I2F.RP R8, R10 ;  /* 0x0000000a00087306 */ /* 0x000e300000209400 */
[----:B0-----:R-:W0:Y:S02]  /*11f50*/  MUFU.RCP R8, R8 ;  /* 0x0000000800087308 */ /* 0x001e240000001000 */
[----:B0-----:R-:W-:-:S06]  /*11f60*/  VIADD R9, R8, 0xffffffe ;  /* 0x0ffffffe08097836 */ /* 0x001fcc0000000000 */
[----:B------:R-:W0:Y:S02]  /*11f70*/  F2I.FTZ.U32.TRUNC.NTZ R3, R9 ;  /* 0x0000000900037305 */ /* 0x000e24000021f000 */
[----:B0-----:R-:W-:-:S04]  /*11f80*/  IMAD.MOV R11, RZ, RZ, -R3 ;  /* 0x000000ffff0b7224 */ /* 0x001fc800078e0a03 */
[----:B------:R-:W-:-:S04]  /*11f90*/  IMAD R11, R11, R10, RZ ;  /* 0x0000000a0b0b7224 */ /* 0x000fc800078e02ff */
[----:B------:R-:W-:-:S04]  /*11fa0*/  IMAD.HI.U32 R2, R3, R11, R2 ;  /* 0x0000000b03027227 */ /* 0x000fc800078e0002 */
[----:B------:R-:W-:Y:S02]  /*11fb0*/  IMAD.MOV R3, RZ, RZ, -R12 ;  /* 0x000000ffff037224 */ /* 0x000fe400078e0a0c */
        /* <DEDUP_REMOVED lines=12> */
[----:B------:R-:W-:Y:S02]  /*12080*/  IMAD R8, R7, R2, RZ ;  /* 0x0000000207087224 */ /* 0x000fe400078e02ff */
[----:B------:R-:W-:Y:S02]  /*12090*/  IMAD.MOV R2, RZ, RZ, -R2 ;  /* 0x000000ffff027224 */ /* 0x000fe400078e0a02 */
[----:B------:R-:W-:Y:S02]  /*120a0*/  IMAD.MOV R10, RZ, RZ, -R8 ;  /* 0x000000ffff0a7224 */ /* 0x000fe400078e0a08 */
[----:B------:R-:W-:-:S03]  /*120b0*/  IMAD R12, R4, R2, R5 ;  /* 0x00000002040c7224 */ /* 0x000fc600078e0205 */
[----:B------:R-:W-:-:S04]  /*120c0*/  VIADDMNMX R7, R10, UR5, R7, PT ;  /* 0x000000050a077c46 */ /* 0x000fc8000b800107 */
[-C--:B------:R-:W-:Y:S01]  /*120d0*/  IABS R9, R7.reuse ;  /* 0x0000000700097213 */ /* 0x080fe20000000000 */
[----:B------:R-:W-:Y:S01]  /*120e0*/  IMAD.MOV R26, RZ, RZ, -R7 ;  /* 0x000000ffff1a7224 */ /* 0x000fe200078e0a07 */
[----:B------:R-:W-:Y:S02]  /*120f0*/  IABS R4, R7 ;  /* 0x0000000700047213 */ /* 0x000fe40000000000 */
[----:B------:R-:W0:Y:S03]  /*12100*/  I2F.RP R10, R9 ;  /* 0x00000009000a7306 */ /* 0x000e260000209400 */
[----:B------:R-:W-:-:S05]  /*12110*/  IMAD.MOV R4, RZ, RZ, -R4 ;  /* 0x000000ffff047224 */ /* 0x000fca00078e0a04 */
[----:B0-----:R-:W0:Y:S02]  /*12120*/  MUFU.RCP R10, R10 ;  /* 0x0000000a000a7308 */ /* 0x001e240000001000 */
[----:B0-----:R-:W-:-:S06]  /*12130*/  VIADD R3, R10, 0xffffffe ;  /* 0x0ffffffe0a037836 */ /* 0x001fcc0000000000 */
[----:B------:R-:W0:Y:S02]  /*12140*/  F2I.FTZ.U32.TRUNC.NTZ R3, R3 ;  /* 0x0000000300037305 */ /* 0x000e24000021f000 */
[----:B0-----:R-:W-:-:S04]  /*12150*/  IMAD.MOV R11, RZ, RZ, -R3 ;  /* 0x000000ffff0b7224 */ /* 0x001fc800078e0a03 */
[----:B------:R-:W-:Y:S01]  /*12160*/  IMAD.MOV.U32 R2, RZ, RZ, R11 ;  /* 0x000000ffff027224 */ /* 0x000fe200078e000b */
[----:B------:R-:W-:-:S03]  /*12170*/  IABS R11, R12 ;  /* 0x0000000c000b7213 */ /* 0x000fc60000000000 */
[----:B------:R-:W-:Y:S02]  /*12180*/  IMAD R5, R2, R9, RZ ;  /* 0x0000000902057224 */ /* 0x000fe400078e02ff */
[----:B------:R-:W-:-:S04]  /*12190*/  IMAD.MOV.U32 R2, RZ, RZ, RZ ;  /* 0x000000ffff027224 */ /* 0x000fc800078e00ff */
[----:B------:R-:W-:Y:S01]  /*121a0*/  IMAD.HI.U32 R2, R3, R5, R2 ;  /* 0x0000000503027227 */ /* 0x000fe200078e0002 */
[----:B------:R-:W-:-:S04]  /*121b0*/  LOP3.LUT R3, R12, R7, RZ, 0x3c, !PT ;  /* 0x000000070c037212 */ /* 0x000fc800078e3cff */
[----:B------:R-:W-:Y:S01]  /*121c0*/  ISETP.GE.AND P2, PT, R3, RZ, PT ;  /* 0x000000ff0300720c */ /* 0x000fe20003f46270 */
[----:B------:R-:W-:Y:S01]  /*121d0*/  IMAD.HI.U32 R2, R2, R11, RZ ;  /* 0x0000000b02027227 */ /* 0x000fe200078e00ff */
[----:B------:R-:W-:-:S03]  /*121e0*/  IADD3 R3, R8, 0x1000000, R12 ;  /* 0x0100000008037810 */ /* 0x000fc60007ffe00c */
        /* <DEDUP_REMOVED lines=8> */
[----:B------:R-:W-:-:S05]  /*12270*/  @!P1 LOP3.LUT R2, RZ, R7, RZ, 0x33, !PT ;  /* 0x00000007ff029212 */ /* 0x000fca00078e33ff */
[----:B------:R-:W-:-:S07]  /*12280*/  IMAD R26, R2, R26, R3 ;  /* 0x0000001a021a7224 */ /* 0x000fce00078e0203 */
.L_x_1174:
[----:B------:R-:W-:-:S05]  /*12290*/  LOP3.LUT R25, RZ, R2, RZ, 0x33, !PT ;  /* 0x00000002ff197212 */ /* 0x000fca00078e33ff */
[----:B------:R-:W-:Y:S01]  /*122a0*/  IMAD.IADD R25, R6, 0x1, R25 ;  /* 0x0000000106197824 */ /* 0x000fe200078e0219 */
[----:B------:R-:W-:Y:S06]  /*122b0*/  BRA `(.L_x_1175) ;  /* 0x0000000000147947 */ /* 0x000fec0003800000 */
.L_x_1170:
[----:B------:R-:W-:Y:S01]  /*122c0*/  ULDC UR4, c[0x0][0xc3c] ;  /* 0x00030f0000047ab9 */ /* 0x000fe20000000800 */
[----:B------:R-:W-:Y:S02]  /*122d0*/  IMAD.MOV.U32 R25, RZ, RZ, RZ ;  /* 0x000000ffff197224 */ /* 0x000fe400078e00ff */
[----:B------:R-:W-:Y:S02]  /*122e0*/  IMAD.U32 R24, RZ, RZ, UR6 ;  /* 0x00000006ff187e24 */ /* 0x000fe4000f8e00ff */
[----:B------:R-:W-:Y:S02]  /*122f0*/  IMAD.MOV.U32 R26, RZ, RZ, RZ ;  /* 0x000000ffff1a7224 */ /* 0x000fe400078e00ff */
[----:B------:R-:W-:-:S07]  /*12300*/  IMAD.U32 R27, RZ, RZ, UR4 ;  /* 0x00000004ff1b7e24 */ /* 0x000fce000f8e00ff */
.L_x_1175:
[----:B------:R-:W-:-:S13]  /*12310*/  ISETP.NE.AND P0, PT, R0, RZ, PT ;  /* 0x000000ff0000720c */ /* 0x000fda0003f05270 */
[----:B------:R-:W0:Y:S01]  /*12320*/  @!P0 S2R R3, SR_CgaCtaId ;  /* 0x0000000000038919 */ /* 0x000e220000008800 */
[----:B------:R-:W-:-:S04]  /*12330*/  @!P0 MOV R0, 0x400 ;  /* 0x0000040000008802 */ /* 0x000fc80000000f00 */
[----:B0-----:R-:W-:-:S05]  /*12340*/  @!P0 LEA R0, R3, R0, 0x18 ;  /* 0x0000000003008211 */ /* 0x001fca00078ec0ff */
[----:B------:R1:W-:Y:S01]  /*12350*/  @!P0 STS.128 [R0+0x2d8d0], R24 ;  /* 0x02d8d01800008388 */ /* 0x0003e20000000c00 */
[----:B------:R-:W-:Y:S06]  /*12360*/  BAR.ARV 0x5, 0x200 ;  /* 0x0148000000007b1d */ /* 0x000fec0000002000 */
.L_x_1168:
[----:B------:R2:W-:Y:S01]  /*12370*/  STL [R1+0x28], RZ ;  /* 0x000028ff01007387 */ /* 0x0005e20000100800 */
[----:B------:R-:W-:Y:S01]  /*12380*/  ULDC UR4, c[0x0][0xc3c] ;  /* 0x00030f0000047ab9 */ /* 0x000fe20000000800 */
[----:B------:R-:W-:Y:S01]  /*12390*/  IMAD.MOV.U32 R29, RZ, RZ, 0x1 ;  /* 0x00000001ff1d7424 */ /* 0x000fe200078e00ff */
[----:B0-----:R-:W-:Y:S01]  /*123a0*/  ISETP.GE.AND P0, PT, R27, UR4, PT ;  /* 0x000000041b007c0c */ /* 0x001fe2000bf06270 */
[----:B------:R-:W-:-:S12]  /*123b0*/  IMAD.MOV.U32 R23, RZ, RZ, RZ ;  /* 0x000000ffff177224 */ /* 0x000fd800078e00ff */
[----:B--2---:R-:W-:Y:S05]  /*123c0*/  @P0 BRA `(.L_x_1176) ;  /* 0x0000005000600947 */ /* 0x004fea0003800000 */
[----:B------:R-:W0:Y:S01]  /*123d0*/  S2R R3, SR_TID.X ;  /* 0x0000000000037919 */ /* 0x000e220000002100 */
[----:B------:R-:W2:Y:S01]  /*123e0*/  S2UR UR5, SR_CgaCtaId ;  /* 0x00000000000579c3 */ /* 0x000ea20000008800 */
[----:B------:R-:W-:Y:S01]  /*123f0*/  UMOV UR4, 0x400 ;  /* 0x0000040000047882 */ /* 0x000fe20000000000 */
[----:B------:R-:W-:Y:S01]  /*12400*/  BSSY B8, `(.L_x_1176) ;  /* 0x0000514000087945 */ /* 0x000fe20003800000 */
[----:B------:R3:W-:Y:S01]  /*12410*/  STL [R1+0x28], RZ ;  /* 0x000028ff01007387 */ /* 0x0007e20000100800 */
[----:B------:R-:W-:Y:S01]  /*12420*/  IMAD.MOV.U32 R29, RZ, RZ, 0x1 ;  /* 0x00000001ff1d7424 */ /* 0x000fe200078e00ff */
[----:B------:R-:W-:Y:S01]  /*12430*/  ULOP3.LUT UR36, UR44, 0x2, URZ, 0xfc, !UPT ;  /* 0x000000022c247892 */ /* 0x000fe2000f8efc3f */
[----:B------:R-:W-:Y:S01]  /*12440*/  IMAD.MOV.U32 R23, RZ, RZ, RZ ;  /* 0x000000ffff177224 */ /* 0x000fe200078e00ff */
[----:B------:R-:W-:Y:S01]  /*12450*/  ULDC UR37, c[0x0][0xc] ;  /* 0x0000030000257ab9 */ /* 0x000fe20000000800 */
[----:B--2---:R-:W-:-:S06]  /*12460*/  ULEA UR4, UR5, UR4, 0x18 ;  /* 0x0000000405047291 */ /* 0x004fcc000f8ec03f */
[----:B------:R-:W-:Y:S01]  /*12470*/  IMAD.U32 R17, RZ, RZ, UR4 ;  /* 0x00000004ff117e24 */ /* 0x000fe2000f8e00ff */
[C---:B0-----:R-:W-:Y:S01]  /*12480*/  LOP3.LUT R5, R3.reuse, 0x7f, RZ, 0xc0, !PT ;  /* 0x0000007f03057812 */ /* 0x041fe200078ec0ff */
[C---:B-1----:R-:W-:Y:S02]  /*12490*/  IMAD.SHL.U32 R0, R3.reuse, 0x8, RZ ;  /* 0x0000000803007824 */ /* 0x042fe400078e00ff */
[----:B------:R-:W-:Y:S01]  /*124a0*/  IMAD.SHL.U32 R4, R3, 0x20, RZ ;  /* 0x0000002003047824 */ /* 0x000fe200078e00ff */
[----:B------:R-:W-:Y:S02]  /*124b0*/  SHF.R.U32.HI R5, RZ, 0x2, R5 ;  /* 0x00000002ff057819 */ /* 0x000fe40000011605 */
[----:B------:R-:W-:Y:S02]  /*124c0*/  LOP3.LUT R2, R0, 0xd8, RZ, 0xc0, !PT ;  /* 0x000000d800027812 */ /* 0x000fe400078ec0ff */
[----:B------:R-:W-:Y:S02]  /*124d0*/  LOP3.LUT R6, R4, 0x60, RZ, 0xc0, !PT ;  /* 0x0000006004067812 */ /* 0x000fe400078ec0ff */
[----:B------:R-:W-:-:S02]  /*124e0*/  LOP3.LUT R3, R2, 0x18, R3, 0x78, !PT ;  /* 0x0000001802037812 */ /* 0x000fc400078e7803 */
[----:B------:R-:W-:Y:S02]  /*124f0*/  LOP3.LUT R4, R0, 0x18, RZ, 0xc0, !PT ;  /* 0x0000001800047812 */ /* 0x000fe400078ec0ff */
[----:B------:R-:W-:Y:S02]  /*12500*/  LOP3.LUT R2, R3, 0x320, R0, 0xf8, !PT ;  /* 0x0000032003027812 */ /* 0x000fe400078ef800 */
[----:B------:R-:W-:Y:S02]  /*12510*/  LOP3.LUT R0, R5, R6, RZ, 0xfc, !PT ;  /* 0x0000000605007212 */ /* 0x000fe400078efcff */
[----:B------:R-:W-:Y:S01]  /*12520*/  LOP3.LUT R5, R4, 0x20, RZ, 0xfc, !PT ;  /* 0x0000002004057812 */ /* 0x000fe200078efcff */
[----:B------:R-:W-:Y:S01]  /*12530*/  IMAD R0, R2, 0x2, R17 ;  /* 0x0000000202007824 */ /* 0x000fe200078e0211 */
[----:B------:R-:W-:-:S04]  /*12540*/  LOP3.LUT R3, R4, 0x40, RZ, 0xfc, !PT ;  /* 0x0000004004037812 */ /* 0x000fc800078efcff */
[----:B------:R3:W-:Y:S03]  /*12550*/  STL [R1+0x18], R0 ;  /* 0x0000180001007387 */ /* 0x0007e60000100800 */
.L_x_1247:
[----:B------:R-:W-:Y:S05]  /*12560*/  YIELD ;  /* 0x0000000000007946 */ /* 0x000fea0003800000 */
[----:B------:R-:W-:Y:S01]  /*12570*/  ULDC.64 UR4, c[0x0][0xa28] ;  /* 0x00028a0000047ab9 */ /* 0x000fe20000000a00 */
[----:B------:R-:W-:Y:S01]  /*12580*/  IMAD.MOV.U32 R19, RZ, RZ, RZ ;  /* 0x000000ffff137224 */ /* 0x000fe200078e00ff */
[----:B------:R-:W-:-:S04]  /*12590*/  ISETP.NE.U32.AND P0, PT, RZ, UR4, PT ;  /* 0x00000004ff007c0c */ /* 0x000fc8000bf05070 */
[----:B------:R-:W-:Y:S01]  /*125a0*/  ISETP.NE.AND.EX P0, PT, RZ, UR5, PT, P0 ;  /* 0x00000005ff007c0c */ /* 0x000fe2000bf05300 */
[----:B------:R-:W-:-:S12]  /*125b0*/  ULDC.64 UR4, c[0x0][0xa18] ;  /* 0x0002860000047ab9 */ /* 0x000fd80000000a00 */
[----:B0-----:R-:W0:Y:S02]  /*125c0*/  @P0 LDC.64 R2, c[0x0][0xa28] ;  /* 0x00028a00ff020b82 */ /* 0x001e240000000a00 */
[----:B0-----:R-:W-:-:S05]  /*125d0*/  @P0 IMAD.WIDE R2, R27, 0x4, R2 ;  /* 0x000000041b020825 */ /* 0x001fca00078e0202 */
[----:B--2---:R0:W2:Y:S01]  /*125e0*/  @P0 LDG.E R19, desc[UR56][R2.64] ;  /* 0x0000003802130981 */ /* 0x0040a2000c1e1900 */
[----:B------:R-:W-:Y:S01]  /*125f0*/  ISETP.NE.U32.AND P0, PT, RZ, UR4, PT ;  /* 0x00000004ff007c0c */ /* 0x000fe2000bf05070 */
[----:B---3--:R-:W-:Y:S01]  /*12600*/  IMAD.MOV.U32 R0, RZ, RZ, RZ ;  /* 0x000000ffff007224 */ /* 0x008fe200078e00ff */
[----:B------:R-:W-:Y:S02]  /*12610*/  LOP3.LUT R16, R16, 0xffffffbf, RZ, 0xc0, !PT ;  /* 0xffffffbf10107812 */ /* 0x000fe400078ec0ff */
[----:B------:R-:W-:Y:S01]  /*12620*/  ISETP.NE.AND.EX P1, PT, RZ, UR5, PT, P0 ;  /* 0x00000005ff007c0c */ /* 0x000fe2000bf25300 */
[----:B------:R-:W-:Y:S02]  /*12630*/  ULDC.64 UR4, c[0x0][0xa00] ;  /* 0x0002800000047ab9 */ /* 0x000fe40000000a00 */
[----:B------:R-:W-:Y:S01]  /*12640*/  ISETP.NE.U32.AND P0, PT, RZ, UR4, PT ;  /* 0x00000004ff007c0c */ /* 0x000fe2000bf05070 */
[----:B0-----:R-:W0:Y:S03]  /*12650*/  LDC.64 R2, c[0x0][0xa00] ;  /* 0x00028000ff027b82 */ /* 0x001e260000000a00 */
[----:B------:R-:W-:Y:S01]  /*12660*/  ISETP.NE.AND.EX P2, PT, RZ, UR5, PT, P0 ;  /* 0x00000005ff007c0c */ /* 0x000fe2000bf45300 */
[----:B------:R-:W-:-:S05]  /*12670*/  ULDC.64 UR4, c[0x0][0x418] ;  /* 0x0001060000047ab9 */ /* 0x000fca0000000a00 */
[----:B------:R-:W1:Y:S07]  /*12680*/  @P1 LDC.64 R4, c[0x0][0xa18] ;  /* 0x00028600ff041b82 */ /* 0x000e6e0000000a00 */
[----:B------:R-:W-:Y:S01]  /*12690*/  @P2 LOP3.LUT R16, R16, 0x40, RZ, 0xfc, !PT ;  /* 0x0000004010102812 */ /* 0x000fe200078efcff */
[----:B0-----:R-:W-:-:S05]  /*126a0*/  IMAD.WIDE R2, R27, 0x4, R2 ;  /* 0x000000041b027825 */ /* 0x001fca00078e0202 */
[----:B------:R-:W3:Y:S01]  /*126b0*/  @P2 LDG.E R0, desc[UR56][R2.64] ;  /* 0x0000003802002981 */ /* 0x000ee2000c1e1900 */
[----:B-1----:R-:W-:-:S05]  /*126c0*/  @P1 IMAD.WIDE R4, R27, 0x4, R4 ;  /* 0x000000041b041825 */ /* 0x002fca00078e0204 */
[----:B------:R0:W5:Y:S01]  /*126d0*/  @P1 LDG.E R28, desc[UR56][R4.64] ;  /* 0x00000038041c1981 */ /* 0x000162000c1e1900 */
        /* <DEDUP_REMOVED lines=8> */
[----:B-1----:R-:W-:Y:S01]  /*12760*/  IMAD.U32 R0, RZ, RZ, UR4 ;  /* 0x00000004ff007e24 */ /* 0x002fe2000f8e00ff */
[----:B------:R-:W-:Y:S06]  /*12770*/  @P1 BRA `(.L_x_1177) ;  /* 0x0000000000181947 */ /* 0x000fec0003800000 */
[----:B------:R-:W-:Y:S02]  /*12780*/  ULDC UR4, c[0x0][0x288] ;  /* 0x0000a20000047ab9 */ /* 0x000fe40000000800 */
[----:B-----5:R-:W-:Y:S01]  /*12790*/  IMAD.U32 R28, RZ, RZ, UR4 ;  /* 0x00000004ff1c7e24 */ /* 0x020fe2000f8e00ff */
[----:B------:R-:W-:Y:S06]  /*127a0*/  @!P2 BRA `(.L_x_1177) ;  /* 0x00000000000ca947 */ /* 0x000fec0003800000 */
[----:B0-----:R-:W2:Y:S04]  /*127b0*/  LDG.E R5, desc[UR56][R2.64] ;  /* 0x0000003802057981 */ /* 0x001ea8000c1e1900 */
[----:B------:R-:W2:Y:S02]  /*127c0*/  LDG.E R28, desc[UR56][R2.64+0x4] ;  /* 0x00000438021c7981 */ /* 0x000ea4000c1e1900 */
[----:B--2---:R-:W-:-:S07]  /*127d0*/  IMAD.IADD R28, R28, 0x1, -R5 ;  /* 0x000000011c1c7824 */ /* 0x004fce00078e0a05 */
.L_x_1177:
[----:B------:R-:W-:Y:S02]  /*127e0*/  ULDC.64 UR4, c[0x0][0xa20] ;  /* 0x0002880000047ab9 */ /* 0x000fe40000000a00 */
[----:B------:R-:W-:-:S04]  /*127f0*/  ISETP.NE.U32.AND P0, PT, RZ, UR4, PT ;  /* 0x00000004ff007c0c */ /* 0x000fc8000bf05070 */
[----:B------:R-:W-:-:S13]  /*12800*/  ISETP.NE.AND.EX P0, PT, RZ, UR5, PT, P0 ;  /* 0x00000005ff007c0c */ /* 0x000fda000bf05300 */
[----:B------:R-:W-:Y:S05]  /*12810*/  @!P0 BRA `(.L_x_1178) ;  /* 0x0000000000108947 */ /* 0x000fea0003800000 */
[----:B------:R-:W1:Y:S02]  /*12820*/  LDC.64 R2, c[0x0][0xa20] ;  /* 0x00028800ff027b82 */ /* 0x000e640000000a00 */
[----:B-1----:R-:W-:-:S05]  /*12830*/  IMAD.WIDE R2, R27, 0x4, R2 ;  /* 0x000000041b027825 */ /* 0x002fca00078e0202 */
[----:B------:R1:W5:Y:S01]  /*12840*/  LDG.E R0, desc[UR56][R2.64] ;  /* 0x0000003802007981 */ /* 0x000362000c1e1900 */
[----:B------:R-:W-:Y:S05]  /*12850*/  BRA `(.L_x_1179) ;  /* 0x0000000000247947 */ /* 0x000fea0003800000 */
.L_x_1178:
[----:B------:R-:W-:Y:S02]  /*12860*/  ULDC.64 UR4, c[0x0][0xa08] ;  /* 0x0002820000047ab9 */ /* 0x000fe40000000a00 */
[----:B------:R-:W-:-:S04]  /*12870*/  ISETP.NE.U32.AND P0, PT, RZ, UR4, PT ;  /* 0x00000004ff007c0c */ /* 0x000fc8000bf05070 */
[----:B------:R-:W-:-:S13]  /*12880*/  ISETP.NE.AND.EX P0, PT, RZ, UR5, PT, P0 ;  /* 0x00000005ff007c0c */ /* 0x000fda000bf05300 */
[----:B------:R-:W-:Y:S05]  /*12890*/  @!P0 BRA `(.L_x_1179) ;  /* 0x0000000000148947 */ /* 0x000fea0003800000 */
[----:B------:R-:W1:Y:S02]  /*128a0*/  LDC.64 R2, c[0x0][0xa08] ;  /* 0x00028200ff027b82 */ /* 0x000e640000000a00 */
[----:B-1----:R-:W-:-:S05]  /*128b0*/  IMAD.WIDE R2, R27, 0x4, R2 ;  /* 0x000000041b027825 */ /* 0x002fca00078e0202 */
[----:B------:R-:W2:Y:S04]  /*128c0*/  LDG.E R0, desc[UR56][R2.64] ;  /* 0x0000003802007981 */ /* 0x000ea8000c1e1900 */
[----:B0-----:R-:W2:Y:S02]  /*128d0*/  LDG.E R5, desc[UR56][R2.64+0x4] ;  /* 0x0000043802057981 */ /* 0x001ea4000c1e1900 */
[----:B--2---:R-:W-:-:S07]  /*128e0*/  IMAD.IADD R0, R5, 0x1, -R0 ;  /* 0x0000000105007824 */ /* 0x004fce00078e0a00 */
.L_x_1179:
[----:B-1----:R-:W1:Y:S01]  /*128f0*/  LDC R2, c[0x0][0x448] ;  /* 0x00011200ff027b82 */ /* 0x002e620000000800 */
[----:B------:R-:W-:Y:S01]  /*12900*/  IMAD R25, R25, 0xc0, RZ ;  /* 0x000000c019197824 */ /* 0x000fe200078e02ff */
[----:B------:R-:W-:Y:S01]  /*12910*/  LOP3.LUT R16, R16, 0xfffffff7, RZ, 0xc0, !PT ;  /* 0xfffffff710107812 */ /* 0x000fe200078ec0ff */
[----:B-----5:R-:W-:Y:S02]  /*12920*/  IMAD.IADD R7, R0, 0x1, -R19 ;  /* 0x0000000100077824 */ /* 0x020fe400078e0a13 */
[----:B------:R-:W-:-:S03]  /*12930*/  VIADD R3, R25, 0xbf ;  /* 0x000000bf19037836 */ /* 0x000fc60000000000 */
[----:B------:R-:W-:Y:S01]  /*12940*/  IADD3 R0, R7, 0x1, -R28 ;  /* 0x0000000107007810 */ /* 0x000fe20007ffe81c */
[----:B------:R2:W-:Y:S01]  /*12950*/  STL [R1+0x8], R7 ;  /* 0x0000080701007387 */ /* 0x0005e20000100800 */
[----:B-1----:R-:W-:-:S13]  /*12960*/  ISETP.NE.AND P2, PT, R2, 0x1, PT ;  /* 0x000000010200780c */ /* 0x002fda0003f45270 */
[----:B0-----:R-:W0:Y:S01]  /*12970*/  @P2 LDC R4, c[0x0][0x44c] ;  /* 0x00011300ff042b82 */ /* 0x001e220000000800 */
[----:B------:R-:W-:-:S07]  /*12980*/  @P2 LOP3.LUT R16, R16, 0x8, RZ, 0xfc, !PT ;  /* 0x0000000810102812 */ /* 0x000fce00078efcff */
[----:B------:R-:W1:Y:S01]  /*12990*/  @P2 LDC R2, c[0x0][0x450] ;  /* 0x00011400ff022b82 */ /* 0x000e620000000800 */
[----:B0-----:R-:W-:-:S05]  /*129a0*/  @P2 IMAD.HI.U32 R5, R3, R4, RZ ;  /* 0x0000000403052227 */ /* 0x001fca00078e00ff */
[----:B-1----:R-:W-:-:S05]  /*129b0*/  @P2 SHF.R.U32.HI R3, RZ, R2, R5 ;  /* 0x00000002ff032219 */ /* 0x002fca0000011605 */
[----:B------:R-:W-:Y:S02]  /*129c0*/  IMAD.IADD R0, R0, 0x1, R3 ;  /* 0x0000000100007824 */ /* 0x000fe400078e0203 */
[----:B------:R-:W0:Y:S02]  /*129d0*/  LDC.64 R2, c[0x0][0x9e0] ;  /* 0x00027800ff027b82 */ /* 0x000e240000000a00 */
[----:B0-----:R-:W-:Y:S01]  /*129e0*/  ISETP.GE.AND P1, PT, R3, 0x1, PT ;  /* 0x000000010300780c */ /* 0x001fe20003f26270 */
[----:B------:R-:W-:-:S12]  /*129f0*/  IMAD.IADD R2, R0, 0x1, R2 ;  /* 0x0000000100027824 */ /* 0x000fd800078e0202 */
[----:B--2---:R-:W-:Y:S05]  /*12a00*/  @!P1 BRA `(.L_x_1180) ;  /* 0x0000000000489947 */ /* 0x004fea0003800000 */
[C---:B------:R-:W-:Y:S01]  /*12a10*/  ISETP.GT.AND P0, PT, R0.reuse, RZ, PT ;  /* 0x000000ff0000720c */ /* 0x040fe20003f04270 */
[----:B------:R-:W-:Y:S01]  /*12a20*/  BSSY B0, `(.L_x_1181) ;  /* 0x000000e000007945 */ /* 0x000fe20003800000 */
[----:B------:R-:W-:-:S11]  /*12a30*/  VIADD R6, R0, 0xffffffff ;  /* 0xffffffff00067836 */ /* 0x000fd60000000000 */
[----:B------:R-:W-:Y:S05]  /*12a40*/  @P0 BRA `(.L_x_1182) ;  /* 0x00000000001c0947 */ /* 0x000fea0003800000 */
[----:B------:R-:W-:Y:S01]  /*12a50*/  ISETP.NE.AND P0, PT, R3, 0x1, PT ;  /* 0x000000010300780c */ /* 0x000fe20003f05270 */
[----:B------:R-:W-:-:S12]  /*12a60*/  IMAD.MOV R0, RZ, RZ, -R0 ;  /* 0x000000ffff007224 */ /* 0x000fd800078e0a00 */
[----:B------:R-:W0:Y:S02]  /*12a70*/  @P0 LDC.64 R4, c[0x0][0x9e8] ;  /* 0x00027a00ff040b82 */ /* 0x000e240000000a00 */
[----:B0-----:R-:W-:-:S05]  /*12a80*/  @P0 IMAD.HI.U32 R4, R0, R4, RZ ;  /* 0x0000000400040227 */ /* 0x001fca00078e00ff */
[----:B------:R-:W-:-:S04]  /*12a90*/  @P0 SHF.R.U32.HI R0, RZ, R5, R4 ;  /* 0x00000005ff000219 */ /* 0x000fc80000011604 */
[----:B------:R-:W-:Y:S01]  /*12aa0*/  LOP3.LUT R6, RZ, R0, RZ, 0x33, !PT ;  /* 0x00000000ff067212 */ /* 0x000fe200078e33ff */
[----:B------:R-:W-:Y:S06]  /*12ab0*/  BRA `(.L_x_1183) ;  /* 0x0000000000107947 */ /* 0x000fec0003800000 */
.L_x_1182:
[----:B------:R-:W-:-:S13]  /*12ac0*/  ISETP.NE.AND P0, PT, R3, 0x1, PT ;  /* 0x000000010300780c */ /* 0x000fda0003f05270 */
[----:B------:R-:W0:Y:S02]  /*12ad0*/  @P0 LDC.64 R4, c[0x0][0x9e8] ;  /* 0x00027a00ff040b82 */ /* 0x000e240000000a00 */
[----:B0-----:R-:W-:-:S05]  /*12ae0*/  @P0 IMAD.HI.U32 R4, R6, R4, RZ ;  /* 0x0000000406040227 */ /* 0x001fca00078e00ff */
[----:B------:R-:W-:-:S07]  /*12af0*/  @P0 SHF.R.U32.HI R6, RZ, R5, R4 ;  /* 0x00000005ff060219 */ /* 0x000fce0000011604 */
.L_x_1183:
[----:B------:R-:W-:Y:S05]  /*12b00*/  BSYNC B0 ;  /* 0x0000000000007941 */ /* 0x000fea0003800000 */
.L_x_1181:
[----:B------:R-:W-:-:S05]  /*12b10*/  IMAD R5, R6, R3, R3 ;  /* 0x0000000306057224 */ /* 0x000fca00078e0203 */
[----:B------:R-:W-:-:S07]  /*12b20*/  VIMNMX R2, R2, R5, PT ;  /* 0x0000000502027248 */ /* 0x000fce0003fe0100 */
.L_x_1180:
[----:B------:R-:W0:Y:S01]  /*12b30*/  @P2 LDC R4, c[0x0][0x44c] ;  /* 0x00011300ff042b82 */ /* 0x000e220000000800 */
[----:B------:R-:W-:-:S07]  /*12b40*/  ULDC UR4, c[0x0][0x9dc] ;  /* 0x0002770000047ab9 */ /* 0x000fce0000000800 */
[----:B------:R-:W1:Y:S01]  /*12b50*/  @P2 LDC R0, c[0x0][0x450] ;  /* 0x00011400ff002b82 */ /* 0x000e620000000800 */
[----:B0-----:R-:W-:-:S04]  /*12b60*/  @P2 IMAD.HI.U32 R5, R25, R4, RZ ;  /* 0x0000000419052227 */ /* 0x001fc800078e00ff */
[----:B------:R-:W-:Y:S01]  /*12b70*/  IMAD.MOV.U32 R4, RZ, RZ, R25 ;  /* 0x000000ffff047224 */ /* 0x000fe200078e0019 */
[----:B-1----:R-:W-:Y:S01]  /*12b80*/  @P2 SHF.R.U32.HI R4, RZ, R0, R5 ;  /* 0x00000000ff042219 */ /* 0x002fe20000011605 */
[----:B------:R-:W-:Y:S02]  /*12b90*/  VIADD R0, R2, 0x7f ;  /* 0x0000007f02007836 */ /* 0x000fe40000000000 */
[----:B------:R-:W-:Y:S01]  /*12ba0*/  VIADD R2, R7, 0x7f ;  /* 0x0000007f07027836 */ /* 0x000fe20000000000 */
[----:B------:R-:W-:Y:S02]  /*12bb0*/  IADD3 R6, R4, R7, -R28 ;  /* 0x0000000704067210 */ /* 0x000fe40007ffe81c */
[----:B------:R-:W-:-:S04]  /*12bc0*/  SHF.R.S32.HI R5, RZ, 0x1f, R0 ;  /* 0x0000001fff057819 */ /* 0x000fc80000011400 */
[----:B------:R-:W-:Y:S02]  /*12bd0*/  LEA.HI R0, R5, R0, RZ, 0x7 ;  /* 0x0000000005007211 */ /* 0x000fe400078f38ff */
[----:B------:R-:W-:Y:S02]  /*12be0*/  SHF.R.S32.HI R5, RZ, 0x1f, R2 ;  /* 0x0000001fff057819 */ /* 0x000fe40000011402 */
[----:B------:R-:W-:Y:S02]  /*12bf0*/  SHF.R.S32.HI R0, RZ, 0x7, R0 ;  /* 0x00000007ff007819 */ /* 0x000fe40000011400 */
[----:B------:R-:W-:Y:S01]  /*12c00*/  LEA.HI R5, R5, R2, RZ, 0x7 ;  /* 0x0000000205057211 */ /* 0x000fe200078f38ff */
[----:B------:R-:W-:-:S03]  /*12c10*/  VIADD R2, R6, -UR4 ;  /* 0x8000000406027c36 */ /* 0x000fc60008000000 */
[----:B------:R-:W-:-:S04]  /*12c20*/  SHF.R.S32.HI R5, RZ, 0x7, R5 ;  /* 0x00000007ff057819 */ /* 0x000fc80000011405 */
[----:B------:R-:W-:Y:S01]  /*12c30*/  VIMNMX R0, R5, R0, PT ;  /* 0x0000000005007248 */ /* 0x000fe20003fe0100 */
[----:B------:R-:W-:Y:S06]  /*12c40*/  @!P1 BRA `(.L_x_1184) ;  /* 0x0000000000449947 */ /* 0x000fec0003800000 */
[----:B------:R-:W-:Y:S01]  /*12c50*/  ISETP.GT.AND P0, PT, R6, -0x1, PT ;  /* 0xffffffff0600780c */ /* 0x000fe20003f04270 */
[----:B------:R-:W-:-:S12]  /*12c60*/  BSSY B0, `(.L_x_1185) ;  /* 0x000000d000007945 */ /* 0x000fd80003800000 */
[----:B------:R-:W-:Y:S05]  /*12c70*/  @P0 BRA `(.L_x_1186) ;  /* 0x00000000001c0947 */ /* 0x000fea0003800000 */
[----:B------:R-:W-:Y:S02]  /*12c80*/  ISETP.NE.AND P0, PT, R3, 0x1, PT ;  /* 0x000000010300780c */ /* 0x000fe40003f05270 */
[----:B------:R-:W-:-:S11]  /*12c90*/  LOP3.LUT R6, RZ, R6, RZ, 0x33, !PT ;  /* 0x00000006ff067212 */ /* 0x000fd600078e33ff */
[----:B------:R-:W0:Y:S02]  /*12ca0*/  @P0 LDC.64 R4, c[0x0][0x9e8] ;  /* 0x00027a00ff040b82 */ /* 0x000e240000000a00 */
[----:B0-----:R-:W-:-:S05]  /*12cb0*/  @P0 IMAD.HI.U32 R4, R6, R4, RZ ;  /* 0x0000000406040227 */ /* 0x001fca00078e00ff */
[----:B------:R-:W-:-:S04]  /*12cc0*/  @P0 SHF.R.U32.HI R6, RZ, R5, R4 ;  /* 0x00000005ff060219 */ /* 0x000fc80000011604 */
[----:B------:R-:W-:Y:S01]  /*12cd0*/  LOP3.LUT R6, RZ, R6, RZ, 0x33, !PT ;  /* 0x00000006ff067212 */ /* 0x000fe200078e33ff */
[----:B------:R-:W-:Y:S06]  /*12ce0*/  BRA `(.L_x_1187) ;  /* 0x0000000000107947 */ /* 0x000fec0003800000 */
.L_x_1186:
[----:B------:R-:W-:-:S13]  /*12cf0*/  ISETP.NE.AND P0, PT, R3, 0x1, PT ;  /* 0x000000010300780c */ /* 0x000fda0003f05270 */
[----:B------:R-:W0:Y:S02]  /*12d00*/  @P0 LDC.64 R4, c[0x0][0x9e8] ;  /* 0x00027a00ff040b82 */ /* 0x000e240000000a00 */
[----:B0-----:R-:W-:-:S05]  /*12d10*/  @P0 IMAD.HI.U32 R4, R6, R4, RZ ;  /* 0x0000000406040227 */ /* 0x001fca00078e00ff */
[----:B------:R-:W-:-:S07]  /*12d20*/  @P0 SHF.R.U32.HI R6, RZ, R5, R4 ;  /* 0x00000005ff060219 */ /* 0x000fce0000011604 */
.L_x_1187:
[----:B------:R-:W-:Y:S05]  /*12d30*/  BSYNC B0 ;  /* 0x0000000000007941 */ /* 0x000fea0003800000 */
.L_x_1185:
[----:B------:R-:W-:-:S05]  /*12d40*/  IMAD R3, R6, R3, RZ ;  /* 0x0000000306037224 */ /* 0x000fca00078e02ff */
[----:B------:R-:W-:-:S07]  /*12d50*/  VIMNMX R2, R2, R3, !PT ;  /* 0x0000000302027248 */ /* 0x000fce0007fe0100 */
.L_x_1184:
[C---:B------:R-:W-:Y:S01]  /*12d60*/  LOP3.LUT R3, R26.reuse, 0xff000000, RZ, 0xc0, !PT ;  /* 0xff0000001a037812 */ /* 0x040fe200078ec0ff */
[----:B------:R-:W-:Y:S01]  /*12d70*/  BSSY B0, `(.L_x_1188) ;  /* 0x0000029000007945 */ /* 0x000fe20003800000 */
[----:B------:R-:W-:Y:S02]  /*12d80*/  LOP3.LUT R4, R26, 0xff0000, RZ, 0xc0, !PT ;  /* 0x00ff00001a047812 */ /* 0x000fe400078ec0ff */
[----:B------:R-:W-:-:S04]  /*12d90*/  SHF.R.U32.HI R3, RZ, 0x8, R3 ;  /* 0x00000008ff037819 */ /* 0x000fc80000011603 */
[----:B------:R-:W-:Y:S02]  /*12da0*/  LEA.HI R4, R4, R3, RZ, 0x10 ;  /* 0x0000000304047211 */ /* 0x000fe400078f80ff */
[----:B------:R-:W-:-:S04]  /*12db0*/  SHF.R.S32.HI R3, RZ, 0x1f, R2 ;  /* 0x0000001fff037819 */ /* 0x000fc80000011402 */
[----:B------:R-:W-:Y:S01]  /*12dc0*/  LEA.HI R3, R3, R2, RZ, 0x7 ;  /* 0x0000000203037211 */ /* 0x000fe200078f38ff */
[----:B------:R-:W-:-:S03]  /*12dd0*/  IMAD.MOV.U32 R2, RZ, RZ, RZ ;  /* 0x000000ffff027224 */ /* 0x000fc600078e00ff */
[----:B------:R-:W-:-:S04]  /*12de0*/  SHF.R.S32.HI R3, RZ, 0x7, R3 ;  /* 0x00000007ff037819 */ /* 0x000fc80000011403 */
[----:B------:R-:W-:-:S04]  /*12df0*/  VIMNMX R5, RZ, R3, !PT ;  /* 0x00000003ff057248 */ /* 0x000fc80007fe0100 */
[----:B------:R-:W-:-:S13]  /*12e00*/  ISETP.GT.AND P0, PT, R0, R5, PT ;  /* 0x000000050000720c */ /* 0x000fda0003f04270 */
[----:B------:R-:W-:Y:S05]  /*12e10*/  @!P0 BRA `(.L_x_1189) ;  /* 0x0000000000788947 */ /* 0x000fea0003800000 */
[----:B------:R-:W-:-:S04]  /*12e20*/  SHF.R.U32.HI R6, RZ, 0x10, R4 ;  /* 0x00000010ff067819 */ /* 0x000fc80000011604 */
[----:B------:R-:W-:-:S13]  /*12e30*/  ISETP.NE.AND P0, PT, R6, RZ, PT ;  /* 0x000000ff0600720c */ /* 0x000fda0003f05270 */
[----:B------:R-:W0:Y:S02]  /*12e40*/  @!P0 LDC R6, c[0x0][0x9f0] ;  /* 0x00027c00ff068b82 */ /* 0x000e240000000800 */
[----:B0-----:R-:W-:Y:S02]  /*12e50*/  IABS R8, R6 ;  /* 0x0000000600087213 */ /* 0x001fe40000000000 */
[----:B------:R-:W-:Y:S02]  /*12e60*/  IADD3 R7, R6, -0x1, R0 ;  /* 0xffffffff06077810 */ /* 0x000fe40007ffe000 */
[----:B------:R-:W0:Y:S03]  /*12e70*/  I2F.RP R2, R8 ;  /* 0x0000000800027306 */ /* 0x000e260000209400 */
[----:B------:R-:W-:-:S05]  /*12e80*/  IMAD.IADD R7, R7, 0x1, -R5 ;  /* 0x0000000107077824 */ /* 0x000fca00078e0a05 */
        /* <DEDUP_REMOVED lines=23> */
.L_x_1189:
[----:B------:R-:W-:Y:S05]  /*13000*/  BSYNC B0 ;  /* 0x0000000000007941 */ /* 0x000fea0003800000 */
.L_x_1188:
[----:B------:R-:W-:Y:S01]  /*13010*/  LOP3.LUT R4, R4, 0xff, RZ, 0xc0, !PT ;  /* 0x000000ff04047812 */ /* 0x000fe200078ec0ff */
[----:B------:R-:W-:Y:S04]  /*13020*/  BSSY B7, `(.L_x_1190) ;  /* 0x000034d000077945 */ /* 0x000fe80003800000 */
[----:B------:R-:W-:-:S05]  /*13030*/  IMAD R3, R4, R2, R5 ;  /* 0x0000000204037224 */ /* 0x000fca00078e0205 */
        /* <DEDUP_REMOVED lines=22> */
.L_x_1191:
        /* <DEDUP_REMOVED lines=20> */
.L_x_1194:
[----:B------:R-:W-:Y:S05]  /*132e0*/  BSYNC B6 ;  /* 0x0000000000067941 */ /* 0x000fea0003800000 */
.L_x_1193:
        /* <DEDUP_REMOVED lines=20> */
.L_x_1197:
        /* <DEDUP_REMOVED lines=15> */
.L_x_1196:
[----:B------:R-:W-:Y:S05]  /*13520*/  BSYNC B6 ;  /* 0x0000000000067941 */ /* 0x000fea0003800000 */
.L_x_1195:
[----:B------:R-:W-:Y:S01]  /*13530*/  ULDC.64 UR4, c[0x0][0x9f8] ;  /* 0x00027e0000047ab9 */ /* 0x000fe20000000a00 */
[----:B------:R-:W2:Y:S01]  /*13540*/  LDL R18, [R1+0x8] ;  /* 0x0000080001127983 */ /* 0x000ea20000100800 */
[----:B------:R-:W-:Y:S01]  /*13550*/  ISETP.NE.U32.AND P0, PT, RZ, UR4, PT ;  /* 0x00000004ff007c0c */ /* 0x000fe2000bf05070 */
[----:B------:R-:W-:Y:S01]  /*13560*/  IMAD.MOV.U32 R7, RZ, RZ, R27 ;  /* 0x000000ffff077224 */ /* 0x000fe200078e001b */
[----:B------:R-:W0:Y:S01]  /*13570*/  LDC R6, c[0x0][0x430] ;  /* 0x00010c00ff067b82 */ /* 0x000e220000000800 */
[----:B------:R-:W1:Y:S01]  /*13580*/  S2R R21, SR_TID.X ;  /* 0x0000000000157919 */ /* 0x000e620000002100 */
[----:B------:R-:W-:Y:S01]  /*13590*/  ISETP.NE.AND.EX P0, PT, RZ, UR5, PT, P0 ;  /* 0x00000005ff007c0c */ /* 0x000fe2000bf05300 */
[----:B------:R-:W3:Y:S01]  /*135a0*/  S2R R20, SR_TID.X ;  /* 0x0000000000147919 */ /* 0x000ee20000002100 */
[----:B------:R-:W-:Y:S01]  /*135b0*/  VIADD R22, R22, 0xffffffff ;  /* 0xffffffff16167836 */ /* 0x000fe20000000000 */
[----:B------:R-:W-:Y:S01]  /*135c0*/  LOP3.LUT R16, R16, 0xffffffdf, RZ, 0xc0, !PT ;  /* 0xffffffdf10107812 */ /* 0x000fe200078ec0ff */
[----:B------:R-:W-:-:S09]  /*135d0*/  ULDC UR4, c[0x0][0x2f4] ;  /* 0x0000bd0000047ab9 */ /* 0x000fd20000000800 */
[----:B------:R-:W4:Y:S02]  /*135e0*/  @P0 LDC.64 R2, c[0x0][0x9f8] ;  /* 0x00027e00ff020b82 */ /* 0x000f240000000a00 */
[----:B----4-:R-:W-:-:S05]  /*135f0*/  @P0 IMAD.WIDE R2, R27, 0x4, R2 ;  /* 0x000000041b020825 */ /* 0x010fca00078e0202 */
[----:B------:R4:W2:Y:S01]  /*13600*/  @P0 LDG.E R7, desc[UR56][R2.64] ;  /* 0x0000003802070981 */ /* 0x0008a2000c1e1900 */
[----:B0-----:R-:W-:Y:S01]  /*13610*/  ISETP.NE.AND P1, PT, R6, 0x1, PT ;  /* 0x000000010600780c */ /* 0x001fe20003f25270 */
[----:B-1----:R-:W-:Y:S01]  /*13620*/  IMAD.SHL.U32 R21, R21, 0x20, RZ ;  /* 0x0000002015157824 */ /* 0x002fe200078e00ff */
[----:B---3--:R-:W-:Y:S01]  /*13630*/  LOP3.LUT R20, R20, 0x7f, RZ, 0xc0, !PT ;  /* 0x0000007f14147812 */ /* 0x008fe200078ec0ff */
[----:B------:R-:W-:Y:S01]  /*13640*/  IMAD.SHL.U32 R9, R22, 0x80, RZ ;  /* 0x0000008016097824 */ /* 0x000fe200078e00ff */
[----:B------:R-:W0:Y:S02]  /*13650*/  S2R R8, SR_TID.X ;  /* 0x0000000000087919 */ /* 0x000e240000002100 */
[----:B------:R-:W-:Y:S02]  /*13660*/  SHF.R.U32.HI R20, RZ, 0x2, R20 ;  /* 0x00000002ff147819 */ /* 0x000fe40000011614 */
[----:B------:R-:W-:-:S04]  /*13670*/  LOP3.LUT R21, R21, 0x60, RZ, 0xc0, !PT ;  /* 0x0000006015157812 */ /* 0x000fc800078ec0ff */
[----:B------:R-:W-:Y:S01]  /*13680*/  LOP3.LUT R0, R9, R20, R21, 0xfe, !PT ;  /* 0x0000001409007212 */ /* 0x000fe200078efe15 */
[----:B----4-:R-:W1:Y:S01]  /*13690*/  @P1 LDC R3, c[0x0][0x434] ;  /* 0x00010d00ff031b82 */ /* 0x010e620000000800 */
[----:B------:R-:W-:-:S07]  /*136a0*/  @P1 LOP3.LUT R16, R16, 0x20, RZ, 0xfc, !PT ;  /* 0x0000002010101812 */ /* 0x000fce00078efcff */
[----:B------:R-:W3:Y:S01]  /*136b0*/  @P1 LDC R2, c[0x0][0x438] ;  /* 0x00010e00ff021b82 */ /* 0x000ee20000000800 */
[----:B------:R-:W-:Y:S01]  /*136c0*/  LOP3.LUT R16, R16, 0xfffffffb, RZ, 0xc0, !PT ;  /* 0xfffffffb10107812 */ /* 0x000fe200078ec0ff */
[----:B------:R-:W-:Y:S01]  /*136d0*/  UMOV UR5, 0xffffffff ;  /* 0xffffffff00057882 */ /* 0x000fe20000000000 */
[----:B------:R-:W-:Y:S02]  /*136e0*/  LOP3.LUT R26, R26, 0xffff, RZ, 0xc0, !PT ;  /* 0x0000ffff1a1a7812 */ /* 0x000fe400078ec0ff */
[C---:B--2---:R-:W-:Y:S01]  /*136f0*/  ISETP.GE.AND P0, PT, R0.reuse, R18, PT ;  /* 0x000000120000720c */ /* 0x044fe20003f06270 */
[----:B------:R-:W-:Y:S02]  /*13700*/  IMAD.IADD R0, R0, 0x1, R19 ;  /* 0x0000000100007824 */ /* 0x000fe400078e0213 */
[----:B0-----:R-:W-:Y:S02]  /*13710*/  IMAD.SHL.U32 R18, R8, 0x8, RZ ;  /* 0x0000000808127824 */ /* 0x001fe400078e00ff */
[----:B-1----:R-:W-:-:S03]  /*13720*/  @P1 IMAD.HI.U32 R3, R0, R3, RZ ;  /* 0x0000000300031227 */ /* 0x002fc600078e00ff */
[----:B------:R-:W-:Y:S01]  /*13730*/  LOP3.LUT R18, R18, 0x18, RZ, 0xc0, !PT ;  /* 0x0000001812127812 */ /* 0x000fe200078ec0ff */
[----:B------:R-:W-:Y:S01]  /*13740*/  IMAD.MOV.U32 R4, RZ, RZ, R0 ;  /* 0x000000ffff047224 */ /* 0x000fe200078e0000 */
[----:B---3--:R-:W-:-:S03]  /*13750*/  @P1 SHF.R.U32.HI R4, RZ, R2, R3 ;  /* 0x00000002ff041219 */ /* 0x008fc60000011603 */
[----:B------:R-:W0:Y:S02]  /*13760*/  @!P0 LDC.64 R2, c[0x0][0x428] ;  /* 0x00010a00ff028b82 */ /* 0x000e240000000a00 */
[----:B------:R-:W-:-:S04]  /*13770*/  IMAD.MOV R5, RZ, RZ, -R4 ;  /* 0x000000ffff057224 */ /* 0x000fc800078e0a04 */
[----:B------:R-:W-:Y:S01]  /*13780*/  IMAD R0, R6, R5, R0 ;  /* 0x0000000506007224 */ /* 0x000fe200078e0200 */
[--C-:B------:R-:W-:Y:S02]  /*13790*/  @!P0 SHF.R.S32.HI R5, RZ, 0x1f, R4.reuse ;  /* 0x0000001fff058819 */ /* 0x100fe40000011404 */
[----:B------:R-:W-:Y:S01]  /*137a0*/  SHF.R.S32.HI R6, RZ, 0x1f, R7 ;  /* 0x0000001fff067819 */ /* 0x000fe20000011407 */
[----:B------:R-:W-:Y:S01]  /*137b0*/  STL [R1+0x4], R7 ;  /* 0x0000040701007387 */ /* 0x000fe20000100800 */
[----:B0-----:R-:W-:-:S03]  /*137c0*/  @!P0 IMAD.WIDE.U32 R4, R7, R2, R4 ;  /* 0x0000000207048225 */ /* 0x001fc600078e0004 */
[----:B------:R0:W-:Y:S02]  /*137d0*/  STL [R1+0x14], R6 ;  /* 0x0000140601007387 */ /* 0x0001e40000100800 */
[----:B0-----:R-:W-:-:S04]  /*137e0*/  @!P0 IMAD R6, R6, R2, RZ ;  /* 0x0000000206068224 */ /* 0x001fc800078e02ff */
[----:B------:R-:W-:Y:S02]  /*137f0*/  @!P0 IMAD R6, R7, R3, R6 ;  /* 0x0000000307068224 */ /* 0x000fe400078e0206 */
[----:B------:R-:W0:Y:S01]  /*13800*/  @!P0 LDC.64 R2, c[0x0][0x418] ;  /* 0x00010600ff028b82 */ /* 0x000e220000000a00 */
[C---:B------:R-:W-:Y:S01]  /*13810*/  ISETP.GE.AND P2, PT, R18.reuse, UR4, PT ;  /* 0x0000000412007c0c */ /* 0x040fe2000bf46270 */
[----:B------:R-:W-:Y:S01]  /*13820*/  @!P0 IMAD.IADD R5, R5, 0x1, R6 ;  /* 0x0000000105058824 */ /* 0x000fe200078e0206 */
[C---:B------:R-:W-:Y:S02]  /*13830*/  LOP3.LUT R10, R18.reuse, 0x20, RZ, 0xfc, !PT ;  /* 0x00000020120a7812 */ /* 0x040fe400078efcff */
[----:B------:R-:W-:-:S09]  /*13840*/  LOP3.LUT R8, R18, 0x40, RZ, 0xfc, !PT ;  /* 0x0000004012087812 */ /* 0x000fd200078efcff */
[----:B------:R-:W-:Y:S02]  /*13850*/  @P2 LOP3.LUT R16, R16, 0x4, RZ, 0xfc, !PT ;  /* 0x0000000410102812 */ /* 0x000fe400078efcff */
[----:B0-----:R-:W-:Y:S01]  /*13860*/  @!P0 LEA R6, P1, R4, R2, 0x2 ;  /* 0x0000000204068211 */ /* 0x001fe200078210ff */
[----:B------:R-:W-:-:S03]  /*13870*/  IMAD.MOV.U32 R2, RZ, RZ, RZ ;  /* 0x000000ffff027224 */ /* 0x000fc600078e00ff */
[----:B------:R-:W-:Y:S02]  /*13880*/  @!P0 LEA.HI.X R7, R4, R3, R5, 0x2, P1 ;  /* 0x0000000304078211 */ /* 0x000fe400008f1405 */
[----:B------:R-:W-:-:S03]  /*13890*/  ISETP.GE.AND P1, PT, R10, UR4, PT ;  /* 0x000000040a007c0c */ /* 0x000fc6000bf26270 */
[----:B------:R0:W5:Y:S01]  /*138a0*/  @!P0 LDG.E R2, desc[UR56][R6.64] ;  /* 0x0000003806028981 */ /* 0x000162000c1e1900 */
[----:B------:R-:W-:Y:S01]  /*138b0*/  ISETP.GE.AND P0, PT, R8, UR4, PT ;  /* 0x0000000408007c0c */ /* 0x000fe2000bf06270 */
[----:B------:R-:W-:Y:S01]  /*138c0*/  IMAD.U32 R3, RZ, RZ, UR36 ;  /* 0x00000024ff037e24 */ /* 0x000fe2000f8e00ff */
[----:B------:R-:W-:-:S07]  /*138d0*/  LOP3.LUT R16, R16, 0xfffffffd, RZ, 0xc0, !PT ;  /* 0xfffffffd10107812 */ /* 0x000fce00078ec0ff */
[----:B------:R-:W-:-:S04]  /*138e0*/  @P1 LOP3.LUT R16, R16, 0x2, RZ, 0xfc, !PT ;  /* 0x0000000210101812 */ /* 0x000fc800078efcff */
[----:B------:R-:W-:-:S04]  /*138f0*/  LOP3.LUT R16, R16, 0xfffffffe, RZ, 0xc0, !PT ;  /* 0xfffffffe10107812 */ /* 0x000fc800078ec0ff */
[----:B------:R-:W-:Y:S01]  /*13900*/  @P0 LOP3.LUT R16, R16, 0x1, RZ, 0xfc, !PT ;  /* 0x0000000110100812 */ /* 0x000fe200078efcff */
[----:B0-----:R-:W-:Y:S06]  /*13910*/  BRA.DIV UR5, `(.L_x_1198) ;  /* 0x0000004205c87947 */ /* 0x001fec000b800000 */
.L_x_1264:
[----:B------:R-:W-:Y:S02]  /*13920*/  ISETP.NE.AND P0, PT, R3, 0x3, PT ;  /* 0x000000030300780c */ /* 0x000fe40003f05270 */
[----:B------:R-:W-:-:S11]  /*13930*/  LOP3.LUT R16, R16, 0xffffffef, RZ, 0xc0, !PT ;  /* 0xffffffef10107812 */ /* 0x000fd600078ec0ff */
[----:B------:R-:W-:Y:S01]  /*13940*/  @P0 LOP3.LUT R16, R16, 0x10, RZ, 0xfc, !PT ;  /* 0x0000001010100812 */ /* 0x000fe200078efcff */
[----:B------:R-:W-:Y:S06]  /*13950*/  @!P0 BRA `(.L_x_1199) ;  /* 0x0000000000048947 */ /* 0x000fec0003800000 */
[----:B------:R-:W-:Y:S01]  /*13960*/  BPT.TRAP 0x1 ;  /* 0x000000040000795c */ /* 0x000fe20000300000 */
.L_x_1199:
        /* <DEDUP_REMOVED lines=23> */
.L_x_1265:
[----:B------:R-:W-:Y:S05]  /*13ae0*/  BSYNC B0 ;  /* 0x0000000000007941 */ /* 0x000fea0003800000 */
.L_x_1200:
[----:B------:R-:W0:Y:S01]  /*13af0*/  LDL R14, [R1+0x8] ;  /* 0x00000800010e7983 */ /* 0x000e220000100800 */
[----:B------:R-:W-:Y:S01]  /*13b00*/  ULDC.64 UR4, c[0x0][0x300] ;  /* 0x0000c00000047ab9 */ /* 0x000fe20000000a00 */
[----:B------:R-:W-:Y:S01]  /*13b10*/  ULDC.64 UR6, c[0x0][0x2e8] ;  /* 0x0000ba0000067ab9 */ /* 0x000fe20000000a00 */
[----:B------:R-:W-:Y:S01]  /*13b20*/  IMAD R3, R3, UR4, RZ ;  /* 0x0000000403037c24 */ /* 0x000fe2000f8e02ff */
[----:B------:R-:W1:Y:S01]  /*13b30*/  S2R R11, SR_TID.X ;  /* 0x00000000000b7919 */ /* 0x000e620000002100 */
[----:B------:R-:W-:Y:S01]  /*13b40*/  IMAD.WIDE.U32 R6, R0, UR4, RZ ;  /* 0x0000000400067c25 */ /* 0x000fe2000f8e00ff */
[----:B------:R-:W-:Y:S01]  /*13b50*/  LOP3.LUT P4, RZ, R16, 0x4, RZ, 0xc0, !PT ;  /* 0x0000000410ff7812 */ /* 0x000fe2000788c0ff */
[----:B------:R-:W2:Y:S02]  /*13b60*/  S2R R10, SR_TID.X ;  /* 0x00000000000a7919 */ /* 0x000ea40000002100 */
[----:B------:R-:W-:Y:S01]  /*13b70*/  IMAD R3, R0, UR5, R3 ;  /* 0x0000000500037c24 */ /* 0x000fe2000f8e0203 */
[----:B------:R-:W-:Y:S01]  /*13b80*/  ULDC.64 UR4, c[0x0][0x310] ;  /* 0x0000c40000047ab9 */ /* 0x000fe20000000a00 */
[----:B------:R-:W-:Y:S01]  /*13b90*/  LOP3.LUT P3, RZ, R16, 0x2, RZ, 0xc0, !PT ;  /* 0x0000000210ff7812 */ /* 0x000fe2000786c0ff */
[----:B------:R-:W-:Y:S01]  /*13ba0*/  IMAD R8, R8, UR4, RZ ;  /* 0x0000000408087c24 */ /* 0x000fe2000f8e02ff */
[----:B------:R-:W-:Y:S01]  /*13bb0*/  LOP3.LUT P2, RZ, R16, 0x1, RZ, 0xc0, !PT ;  /* 0x0000000110ff7812 */ /* 0x000fe2000784c0ff */
[----:B------:R-:W-:-:S02]  /*13bc0*/  IMAD.IADD R7, R7, 0x1, R3 ;  /* 0x0000000107077824 */ /* 0x000fc400078e0203 */
[----:B------:R-:W-:-:S04]  /*13bd0*/  IMAD.WIDE.U32 R6, R2, UR4, R6 ;  /* 0x0000000402067c25 */ /* 0x000fc8000f8e0006 */
[----:B------:R-:W-:Y:S01]  /*13be0*/  IMAD R2, R2, UR5, R8 ;  /* 0x0000000502027c24 */ /* 0x000fe2000f8e0208 */
[----:B------:R-:W-:-:S03]  /*13bf0*/  ULDC.64 UR4, c[0x0][0x308] ;  /* 0x0000c20000047ab9 */ /* 0x000fc60000000a00 */
[----:B------:R-:W-:Y:S02]  /*13c00*/  IMAD.IADD R3, R7, 0x1, R2 ;  /* 0x0000000107037824 */ /* 0x000fe400078e0202 */
[----:B------:R-:W-:-:S04]  /*13c10*/  IMAD.MOV.U32 R2, RZ, RZ, R6 ;  /* 0x000000ffff027224 */ /* 0x000fc800078e0006 */
[C---:B------:R-:W-:Y:S01]  /*13c20*/  IMAD.WIDE.U32 R2, R26.reuse, UR4, R2 ;  /* 0x000000041a027c25 */ /* 0x040fe2000f8e0002 */
[----:B------:R-:W-:Y:S01]  /*13c30*/  UMOV UR4, 0xffffffff ;  /* 0xffffffff00047882 */ /* 0x000fe20000000000 */
[----:B-1----:R-:W-:Y:S02]  /*13c40*/  LOP3.LUT R13, R11, 0x7f, RZ, 0xc0, !PT ;  /* 0x0000007f0b0d7812 */ /* 0x002fe400078ec0ff */
[----:B------:R-:W-:Y:S01]  /*13c50*/  IMAD R6, R26, UR5, R3 ;  /* 0x000000051a067c24 */ /* 0x000fe2000f8e0203 */
[----:B------:R-:W-:Y:S01]  /*13c60*/  LEA R0, P0, R2, UR6, 0x1 ;  /* 0x0000000602007c11 */ /* 0x000fe2000f8008ff */
[C---:B--2---:R-:W-:Y:S01]  /*13c70*/  IMAD.SHL.U32 R11, R10.reuse, 0x8, RZ ;  /* 0x000000080a0b7824 */ /* 0x044fe200078e00ff */
[----:B------:R-:W-:Y:S01]  /*13c80*/  SHF.R.U32.HI R13, RZ, 0x2, R13 ;  /* 0x00000002ff0d7819 */ /* 0x000fe2000001160d */
[----:B------:R-:W-:Y:S01]  /*13c90*/  IMAD.SHL.U32 R12, R10, 0x8, RZ ;  /* 0x000000080a0c7824 */ /* 0x000fe200078e00ff */
[----:B------:R-:W-:Y:S02]  /*13ca0*/  LEA.HI.X R6, R2, UR7, R6, 0x1, P0 ;  /* 0x0000000702067c11 */ /* 0x000fe400080f0c06 */
[----:B------:R-:W-:-:S04]  /*13cb0*/  LOP3.LUT R11, R11, 0xd8, RZ, 0xc0, !PT ;  /* 0x000000d80b0b7812 */ /* 0x000fc800078ec0ff */
[----:B------:R-:W-:Y:S01]  /*13cc0*/  LOP3.LUT R11, R11, 0x18, R10, 0x78, !PT ;  /* 0x000000180b0b7812 */ /* 0x000fe200078e780a */
[----:B------:R-:W-:-:S03]  /*13cd0*/  IMAD.SHL.U32 R10, R10, 0x8, RZ ;  /* 0x000000080a0a7824 */ /* 0x000fc600078e00ff */
[----:B------:R-:W-:Y:S02]  /*13ce0*/  LOP3.LUT R11, R11, 0x320, R12, 0xf8, !PT ;  /* 0x000003200b0b7812 */ /* 0x000fe400078ef80c */
[----:B------:R-:W-:-:S03]  /*13cf0*/  LOP3.LUT R10, R10, 0x18, RZ, 0xc0, !PT ;  /* 0x000000180a0a7812 */ /* 0x000fc600078ec0ff */
[----:B------:R-:W-:Y:S01]  /*13d00*/  IMAD R7, R23, 0x3000, R11 ;  /* 0x0000300017077824 */ /* 0x000fe200078e020b */
[----:B0-----:R-:W-:-:S04]  /*13d10*/  IADD3 R5, -R13, R14, -R9 ;  /* 0x0000000e0d057210 */ /* 0x001fc80007ffe909 */
[----:B------:R-:W-:Y:S01]  /*13d20*/  ISETP.GE.AND P0, PT, R5, 0x1, PT ;  /* 0x000000010500780c */ /* 0x000fe20003f06270 */
[----:B------:R-:W-:-:S12]  /*13d30*/  BRA.DIV UR4, `(.L_x_1202) ;  /* 0x0000004204087947 */ /* 0x000fd8000b800000 */
[----:B------:R-:W0:Y:S01]  /*13d40*/  SHFL.IDX PT, R3, R0, RZ, 0x1c1f ;  /* 0x001c1fff00037589 */ /* 0x000e2200000e0000 */
[----:B------:R-:W-:-:S03]  /*13d50*/  @P0 IMAD R8, R7, 0x2, R17 ;  /* 0x0000000207080824 */ /* 0x000fc600078e0211 */
[----:B------:R-:W1:Y:S01]  /*13d60*/  SHFL.IDX PT, R2, R6, RZ, 0x1c1f ;  /* 0x001c1fff06027589 */ /* 0x000e6200000e0000 */
[----:B0-----:R-:W-:-:S05]  /*13d70*/  @P0 LEA R3, P1, R10, R3, 0x1 ;  /* 0x000000030a030211 */ /* 0x001fca00078208ff */
[----:B-1----:R-:W-:Y:S01]  /*13d80*/  @P0 IMAD.X R2, RZ, RZ, R2, P1 ;  /* 0x000000ffff020224 */ /* 0x002fe200008e0602 */
[----:B------:R-:W-:-:S04]  /*13d90*/  ISETP.GE.AND P1, PT, R5, 0x21, PT ;  /* 0x000000210500780c */ /* 0x000fc80003f26270 */
        /* <DEDUP_REMOVED lines=32> */
.L_x_1275:
        /* <DEDUP_REMOVED lines=12> */
.L_x_1203:
[----:B------:R-:W-:Y:S02]  /*14060*/  PLOP3.LUT P1, PT, P1, P0, PT, 0xa2, 0x0 ;  /* 0x000000000000781c */ /* 0x000fe40000f21472 */
[----:B------:R-:W-:-:S08]  /*14070*/  @P0 R2UR P1, UR4, R4 ;  /* 0x00000000040402ca */ /* 0x000fd00000020000 */
[----:B------:R-:W-:-:S05]  /*14080*/  @P0 PLOP3.LUT P0, PT, P1, PT, PT, 0x80, 0x0 ;  /* 0x000000000000081c */ /* 0x000fca0000f0f070 */
[----:B------:R-:W-:Y:S01]  /*14090*/  @!P1 SYNCS.ARRIVE.TRANS64.RED.A0T1 RZ, [UR4+0x2d830], RZ ;  /* 0x02d830ffffff99a7 */ /* 0x000fe20008200404 */
[----:B------:R-:W-:Y:S07]  /*140a0*/  @!P1 ARRIVES.LDGSTSBAR.64.TRANSCNT [UR4+0x2d830] ;  /* 0x02d83000ff0099b0 */ /* 0x000fee0008000a84 */
[----:B------:R-:W-:Y:S05]  /*140b0*/  @P0 BRA.U.ANY `(.L_x_1203) ;  /* 0xfffffffd00e80947 */ /* 0x000fea000393ffff */
[----:B------:R-:W-:Y:S01]  /*140c0*/  NOP ;  /* 0x0000000000007918 */ /* 0x000fe20000000000 */
[----:B------:R-:W-:-:S05]  /*140d0*/  IMAD.U32 R0, RZ, RZ, UR36 ;  /* 0x00000024ff007e24 */ /* 0x000fca000f8e00ff */
[----:B------:R-:W-:-:S13]  /*140e0*/  ISETP.NE.AND P2, PT, R0, 0x3, PT ;  /* 0x000000030000780c */ /* 0x000fda0003f45270 */
[----:B------:R-:W-:Y:S05]  /*140f0*/  @!P2 BRA `(.L_x_1204) ;  /* 0x000000000004a947 */ /* 0x000fea0003800000 */
[----:B------:R-:W-:Y:S01]  /*14100*/  BPT.TRAP 0x1 ;  /* 0x000000040000795c */ /* 0x000fe20000300000 */
.L_x_1204:
[----:B0-----:R0:W5:Y:S01]  /*14110*/  LDL.LU R3, [R1] ;  /* 0x0000000001037983 */ /* 0x0011620000300800 */
[----:B------:R0:W-:Y:S02]  /*14120*/  SYNCS.ARRIVE.TRANS64.A1T0 RZ, [R4+URZ+0x2d830], RZ ;  /* 0x02d830ff04ff79a7 */ /* 0x0001e4000810003f */
[----:B------:R-:W-:Y:S05]  /*14130*/  WARPSYNC.ALL ;  /* 0x0000000000007948 */ /* 0x000fea0003800000 */
[----:B------:R-:W-:Y:S01]  /*14140*/  ULDC.64 UR4, c[0x0][0x298] ;  /* 0x0000a60000047ab9 */ /* 0x000fe20000000a00 */
[----:B------:R-:W-:Y:S01]  /*14150*/  VIADD R2, R17, 0xc400 ;  /* 0x0000c40011027836 */ /* 0x000fe20000000000 */
[----:B------:R-:W-:Y:S01]  /*14160*/  BSSY B6, `(.L_x_1205) ;  /* 0x000001b000067945 */ /* 0x000fe20003800000 */
[----:B------:R-:W-:Y:S03]  /*14170*/  BAR.SYNC.DEFER_BLOCKING 0x8, 0x200 ;  /* 0x0208000000007b1d */ /* 0x000fe60000010000 */
[----:B------:R-:W-:-:S02]  /*14180*/  LOP3.LUT P0, RZ, R2, 0x1bf, RZ, 0xc0, !PT ;  /* 0x000001bf02ff7812 */ /* 0x000fc4000780c0ff */
[----:B-----5:R-:W-:Y:S01]  /*14190*/  SHF.R.S32.HI R0, RZ, 0x1f, R3 ;  /* 0x0000001fff007819 */ /* 0x020fe20000011403 */
[----:B0-----:R-:W-:-:S04]  /*141a0*/  IMAD.WIDE.U32 R4, R3, UR4, RZ ;  /* 0x0000000403047c25 */ /* 0x001fc8000f8e00ff */
[----:B------:R-:W-:Y:S01]  /*141b0*/  IMAD R0, R0, UR4, RZ ;  /* 0x0000000400007c24 */ /* 0x000fe2000f8e02ff */
[----:B------:R0:W-:Y:S03]  /*141c0*/  STL.64 [R1+0x20], R4 ;  /* 0x0000200401007387 */ /* 0x0001e60000100a00 */
[----:B------:R-:W-:-:S04]  /*141d0*/  IMAD R0, R3, UR5, R0 ;  /* 0x0000000503007c24 */ /* 0x000fc8000f8e0200 */
[----:B------:R-:W-:-:S05]  /*141e0*/  IMAD.IADD R0, R5, 0x1, R0 ;  /* 0x0000000105007824 */ /* 0x000fca00078e0200 */
[----:B------:R0:W-:Y:S01]  /*141f0*/  STL [R1], R0 ;  /* 0x0000000001007387 */ /* 0x0001e20000100800 */
[----:B------:R-:W-:Y:S05]  /*14200*/  @!P0 BRA `(.L_x_1206) ;  /* 0x0000000000408947 */ /* 0x000fea0003800000 */
[----:B------:R-:W-:Y:S01]  /*14210*/  MOV R2, 0x0 ;  /* 0x0000000000027802 */ /* 0x000fe20000000f00 */
[----:B------:R-:W-:Y:S01]  /*14220*/  ULDC.64 UR6, c[0x4][0x88] ;  /* 0x0100220000067ab9 */ /* 0x000fe20000000a00 */
[----:B------:R-:W-:Y:S01]  /*14230*/  ULDC.64 UR8, c[0x4][0x90] ;  /* 0x0100240000087ab9 */ /* 0x000fe20000000a00 */
[----:B------:R-:W-:Y:S01]  /*14240*/  ULDC.64 UR4, c[0x4][0x20] ;  /* 0x0100080000047ab9 */ /* 0x000fe20000000a00 */
[----:B0-----:R-:W-:Y:S02]  /*14250*/  IMAD.U32 R4, RZ, RZ, UR6 ;  /* 0x00000006ff047e24 */ /* 0x001fe4000f8e00ff */
        /* <DEDUP_REMOVED lines=11> */
.L_x_1206:
[----:B------:R-:W-:Y:S05]  /*14310*/  BSYNC B6 ;  /* 0x0000000000067941 */ /* 0x000fea0003800000 */
.L_x_1205:
[----:B------:R-:W2:Y:S01]  /*14320*/  LDL.LU R2, [R1] ;  /* 0x0000000001027983 */ /* 0x000ea20000300800 */
[----:B0-----:R-:W0:Y:S01]  /*14330*/  LDC R5, c[0x0][0x448] ;  /* 0x00011200ff057b82 */ /* 0x001e220000000800 */
[----:B------:R-:W-:Y:S01]  /*14340*/  LOP3.LUT P6, RZ, R16, 0x40, RZ, 0xc0, !PT ;  /* 0x0000004010ff7812 */ /* 0x000fe200078cc0ff */
[----:B------:R-:W-:Y:S01]  /*14350*/  ULDC.64 UR6, c[0x0][0x2e0] ;  /* 0x0000b80000067ab9 */ /* 0x000fe20000000a00 */
[----:B------:R-:W3:Y:S01]  /*14360*/  LDL.LU.64 R20, [R1+0x20] ;  /* 0x0000200001147983 */ /* 0x000ee20000300a00 */
[----:B------:R-:W-:Y:S01]  /*14370*/  SHF.R.S32.HI R4, RZ, 0x1f, R27 ;  /* 0x0000001fff047819 */ /* 0x000fe2000001141b */
[----:B------:R-:W-:Y:S01]  /*14380*/  ULDC.64 UR4, c[0x0][0x2d8] ;  /* 0x0000b60000047ab9 */ /* 0x000fe20000000a00 */
[----:B------:R-:W-:Y:S01]  /*14390*/  SEL R0, R27, RZ, !P6 ;  /* 0x000000ff1b007207 */ /* 0x000fe20007000000 */
[----:B------:R-:W-:Y:S01]  /*143a0*/  ULDC.64 UR8, c[0x0][0x280] ;  /* 0x0000a00000087ab9 */ /* 0x000fe20000000a00 */
[----:B------:R-:W-:Y:S01]  /*143b0*/  SEL R4, R4, RZ, !P6 ;  /* 0x000000ff04047207 */ /* 0x000fe20007000000 */
[----:B------:R-:W1:Y:S01]  /*143c0*/  LDC R9, c[0x0][0x448] ;  /* 0x00011200ff097b82 */ /* 0x000e620000000800 */
[----:B------:R-:W4:Y:S03]  /*143d0*/  S2R R11, SR_TID.X ;  /* 0x00000000000b7919 */ /* 0x000f260000002100 */
[----:B------:R-:W-:Y:S01]  /*143e0*/  IMAD R4, R4, UR6, RZ ;  /* 0x0000000604047c24 */ /* 0x000fe2000f8e02ff */
[----:B0-----:R-:W-:-:S03]  /*143f0*/  ISETP.NE.AND P6, PT, R5, 0x1, PT ;  /* 0x000000010500780c */ /* 0x001fc60003fc5270 */
[----:B------:R-:W-:-:S10]  /*14400*/  IMAD R5, R0, UR7, R4 ;  /* 0x0000000700057c24 */ /* 0x000fd4000f8e0204 */
[----:B------:R-:W0:Y:S01]  /*14410*/  @P6 LDC R4, c[0x0][0x44c] ;  /* 0x00011300ff046b82 */ /* 0x000e220000000800 */
[----:B----4-:R-:W-:-:S07]  /*14420*/  IMAD.SHL.U32 R10, R11, 0x8, RZ ;  /* 0x000000080b0a7824 */ /* 0x010fce00078e00ff */
[----:B------:R-:W4:Y:S01]  /*14430*/  @P6 LDC R8, c[0x0][0x450] ;  /* 0x00011400ff086b82 */ /* 0x000f220000000800 */
        /* <DEDUP_REMOVED lines=8> */
[----:B------:R-:W-:Y:S01]  /*144c0*/  IMAD.WIDE.U32 R2, R0, UR6, R2 ;  /* 0x0000000600027c25 */ /* 0x000fe2000f8e0002 */
[----:B------:R-:W-:Y:S01]  /*144d0*/  ULDC.64 UR6, c[0x0][0x2c8] ;  /* 0x0000b20000067ab9 */ /* 0x000fe20000000a00 */
[----:B------:R-:W5:Y:S02]  /*144e0*/  @P6 LDC R0, c[0x0][0x450] ;  /* 0x00011400ff006b82 */ /* 0x000f640000000800 */
[----:B------:R-:W-:-:S02]  /*144f0*/  IMAD.IADD R3, R3, 0x1, R5 ;  /* 0x0000000103037824 */ /* 0x000fc400078e0205 */
[----:B--2---:R-:W-:Y:S01]  /*14500*/  IMAD.SHL.U32 R21, R21, 0x20, RZ ;  /* 0x0000002015157824 */ /* 0x004fe200078e00ff */
[----:B---3--:R-:W-:-:S04]  /*14510*/  LOP3.LUT R20, R20, 0x7f, RZ, 0xc0, !PT ;  /* 0x0000007f14147812 */ /* 0x008fc800078ec0ff */
[----:B------:R-:W-:Y:S02]  /*14520*/  LOP3.LUT R21, R21, 0x60, RZ, 0xc0, !PT ;  /* 0x0000006015157812 */ /* 0x000fe400078ec0ff */
[----:B------:R-:W-:-:S04]  /*14530*/  SHF.R.U32.HI R20, RZ, 0x2, R20 ;  /* 0x00000002ff147819 */ /* 0x000fc80000011614 */
[----:B------:R-:W-:Y:S01]  /*14540*/  LOP3.LUT R20, R20, R21, RZ, 0xfc, !PT ;  /* 0x0000001514147212 */ /* 0x000fe200078efcff */
[----:B------:R-:W-:-:S04]  /*14550*/  IMAD.SHL.U32 R21, R11, 0x8, RZ ;  /* 0x000000080b157824 */ /* 0x000fc800078e00ff */
[----:B------:R-:W-:Y:S01]  /*14560*/  IMAD.IADD R6, R20, 0x1, R25 ;  /* 0x0000000114067824 */ /* 0x000fe200078e0219 */
[----:B------:R-:W-:Y:S02]  /*14570*/  LOP3.LUT R21, R21, 0x18, RZ, 0xc0, !PT ;  /* 0x0000001815157812 */ /* 0x000fe400078ec0ff */
[----:B------:R-:W-:Y:S01]  /*14580*/  LOP3.LUT R20, R11, 0x7f, RZ, 0xc0, !PT ;  /* 0x0000007f0b147812 */ /* 0x000fe200078ec0ff */
[----:B0-----:R-:W-:Y:S01]  /*14590*/  @P6 IMAD.HI.U32 R5, R6, R4, RZ ;  /* 0x0000000406056227 */ /* 0x001fe200078e00ff */
[C---:B------:R-:W-:Y:S02]  /*145a0*/  LOP3.LUT R12, R21.reuse, 0x20, RZ, 0xfc, !PT ;  /* 0x00000020150c7812 */ /* 0x040fe400078efcff */
[----:B------:R-:W-:Y:S01]  /*145b0*/  LOP3.LUT R11, R21, 0x40, RZ, 0xfc, !PT ;  /* 0x00000040150b7812 */ /* 0x000fe200078efcff */
[----:B------:R-:W-:Y:S01]  /*145c0*/  IMAD.MOV.U32 R4, RZ, RZ, R6 ;  /* 0x000000ffff047224 */ /* 0x000fe200078e0006 */
[----:B-----5:R-:W-:Y:S02]  /*145d0*/  @P6 SHF.R.U32.HI R4, RZ, R0, R5 ;  /* 0x00000000ff046219 */ /* 0x020fe40000011605 */
[----:B------:R-:W-:-:S02]  /*145e0*/  SHF.R.U32.HI R20, RZ, 0x2, R20 ;  /* 0x00000002ff147819 */ /* 0x000fc40000011614 */
[--C-:B------:R-:W-:Y:S01]  /*145f0*/  SHF.R.S32.HI R0, RZ, 0x1f, R4.reuse ;  /* 0x0000001fff007819 */ /* 0x100fe20000011404 */
[----:B------:R-:W-:-:S04]  /*14600*/  IMAD.MOV R7, RZ, RZ, -R4 ;  /* 0x000000ffff077224 */ /* 0x000fc800078e0a04 */
[----:B------:R-:W-:-:S04]  /*14610*/  IMAD R0, R0, UR4, RZ ;  /* 0x0000000400007c24 */ /* 0x000fc8000f8e02ff */
[C---:B------:R-:W-:Y:S02]  /*14620*/  IMAD R0, R4.reuse, UR5, R0 ;  /* 0x0000000504007c24 */ /* 0x040fe4000f8e0200 */
[----:B------:R-:W-:-:S04]  /*14630*/  IMAD.WIDE.U32 R4, R4, UR4, R2 ;  /* 0x0000000404047c25 */ /* 0x000fc8000f8e0002 */
[----:B------:R-:W-:Y:S02]  /*14640*/  IMAD.IADD R5, R5, 0x1, R0 ;  /* 0x0000000105057824 */ /* 0x000fe400078e0200 */
[----:B-1----:R-:W-:-:S04]  /*14650*/  IMAD R0, R9, R7, R6 ;  /* 0x0000000709007224 */ /* 0x002fc800078e0206 */
[----:B------:R-:W-:Y:S01]  /*14660*/  IMAD.WIDE.U32 R4, R0, UR6, R4 ;  /* 0x0000000600047c25 */ /* 0x000fe2000f8e0004 */
[----:B------:R-:W-:-:S05]  /*14670*/  SHF.R.S32.HI R7, RZ, 0x1f, R0 ;  /* 0x0000001fff077819 */ /* 0x000fca0000011400 */
[----:B------:R-:W-:-:S04]  /*14680*/  IMAD R7, R7, UR6, RZ ;  /* 0x0000000607077c24 */ /* 0x000fc8000f8e02ff */
[----:B------:R-:W-:Y:S01]  /*14690*/  IMAD R7, R0, UR7, R7 ;  /* 0x0000000700077c24 */ /* 0x000fe2000f8e0207 */
[----:B------:R-:W-:-:S03]  /*146a0*/  LEA R0, P0, R4, UR8, 0x1 ;  /* 0x0000000804007c11 */ /* 0x000fc6000f8008ff */
[----:B------:R-:W-:Y:S02]  /*146b0*/  IMAD.IADD R5, R5, 0x1, R7 ;  /* 0x0000000105057824 */ /* 0x000fe400078e0207 */
[----:B------:R-:W0:Y:S03]  /*146c0*/  @P6 LDC R7, c[0x0][0x44c] ;  /* 0x00011300ff076b82 */ /* 0x000e260000000800 */
[----:B------:R-:W-:Y:S01]  /*146d0*/  LEA.HI.X R4, R4, UR9, R5, 0x1, P0 ;  /* 0x0000000904047c11 */ /* 0x000fe200080f0c05 */
[----:B------:R-:W-:-:S04]  /*146e0*/  VIADD R5, R6, 0x80 ;  /* 0x0000008006057836 */ /* 0x000fc80000000000 */
[----:B------:R-:W-:Y:S02]  /*146f0*/  IMAD.MOV.U32 R6, RZ, RZ, R5 ;  /* 0x000000ffff067224 */ /* 0x000fe400078e0005 */
[----:B0-----:R-:W-:-:S05]  /*14700*/  @P6 IMAD.HI.U32 R7, R5, R7, RZ ;  /* 0x0000000705076227 */ /* 0x001fca00078e00ff */
[----:B----4-:R-:W-:-:S05]  /*14710*/  @P6 SHF.R.U32.HI R6, RZ, R8, R7 ;  /* 0x00000008ff066219 */ /* 0x010fca0000011607 */
[----:B------:R-:W-:Y:S02]  /*14720*/  IMAD.MOV R7, RZ, RZ, -R6 ;  /* 0x000000ffff077224 */ /* 0x000fe400078e0a06 */
        /* <DEDUP_REMOVED lines=19> */
[----:B------:R-:W2:Y:S01]  /*14860*/  LDL R11, [R1+0x18] ;  /* 0x00001800010b7983 */ /* 0x000ea20000100800 */
[----:B------:R-:W-:Y:S02]  /*14870*/  IMAD R2, R28, R9, RZ ;  /* 0x000000091c027224 */ /* 0x000fe400078e02ff */
[----:B------:R-:W-:Y:S01]  /*14880*/  IMAD.IADD R25, R20, 0x1, R25 ;  /* 0x0000000114197824 */ /* 0x000fe200078e0219 */
[----:B------:R-:W0:Y:S04]  /*14890*/  SHFL.IDX PT, R5, R0, RZ, 0x1c1f ;  /* 0x001c1fff00057589 */ /* 0x000e2800000e0000 */
[----:B------:R-:W1:Y:S01]  /*148a0*/  SHFL.IDX PT, R6, R4, RZ, 0x1c1f ;  /* 0x001c1fff04067589 */ /* 0x000e6200000e0000 */
[----:B------:R-:W-:-:S13]  /*148b0*/  ISETP.GE.AND P3, PT, R25, R2, PT ;  /* 0x000000021900720c */ /* 0x000fda0003f66270 */
[----:B0-----:R-:W-:-:S05]  /*148c0*/  @!P3 LEA R5, P4, R10, R5, 0x1 ;  /* 0x000000050a05b211 */ /* 0x001fca00078808ff */
[----:B-1----:R-:W-:-:S04]  /*148d0*/  @!P3 IMAD.X R6, RZ, RZ, R6, P4 ;  /* 0x000000ffff06b224 */ /* 0x002fc800020e0606 */
[----:B------:R-:W-:Y:S02]  /*148e0*/  @!P3 IMAD.MOV.U32 R7, RZ, RZ, R6 ;  /* 0x000000ffff07b224 */ /* 0x000fe400078e0006 */
[----:B------:R-:W-:Y:S02]  /*148f0*/  @!P3 IMAD.MOV.U32 R6, RZ, RZ, R5 ;  /* 0x000000ffff06b224 */ /* 0x000fe400078e0005 */
[----:B------:R-:W0:Y:S04]  /*14900*/  SHFL.IDX PT, R5, R0, 0x1, 0x1c1f ;  /* 0x003c1f0000057f89 */ /* 0x000e2800000e0000 */
[----:B--2---:R-:W-:Y:S04]  /*14910*/  @!P3 LDGSTS.E.BYPASS.LTC128B.128 [R11+0xc400], desc[UR56][R6.64], !P0 ;  /* 0x0c400000060bbfae */ /* 0x004fe8000c101d78 */
        /* <DEDUP_REMOVED lines=44> */
.L_x_1288:
        /* <DEDUP_REMOVED lines=8> */
[----:B--2---:R1:W-:Y:S01]  /*14c60*/  @!P3 LDGSTS.E.BYPASS.LTC128B.128 [R0+0xec00], desc[UR56][R2.64], !P0 ;  /* 0x0ec000000200bfae */ /* 0x0043e2000c101d78 */
[----:B------:R-:W-:-:S03]  /*14c70*/  PLOP3.LUT P0, PT, PT, PT, PT, 0x80, 0x0 ;  /* 0x000000000000781c */ /* 0x000fc60003f0f070 */
[----:B------:R1:W-:Y:S04]  /*14c80*/  @!P3 LDGSTS.E.BYPASS.LTC128B.128 [R0+0x11c00], desc[UR56][R2.64+0x40], !P1 ;  /* 0x11c000400200bfae */ /* 0x0003e8000c901d78 */
[----:B------:R1:W-:Y:S01]  /*14c90*/  @!P3 LDGSTS.E.BYPASS.LTC128B.128 [R0+0x14c00], desc[UR56][R2.64+0x80], !P2 ;  /* 0x14c000800200bfae */ /* 0x0003e2000d101d78 */
[----:B------:R-:W-:-:S05]  /*14ca0*/  NOP ;  /* 0x0000000000007918 */ /* 0x000fca0000000000 */
.L_x_1208:
        /* <DEDUP_REMOVED lines=18> */
.L_x_1289:
[----:B------:R-:W-:Y:S05]  /*14dd0*/  BSYNC B0 ;  /* 0x0000000000007941 */ /* 0x000fea0003800000 */
.L_x_1209:
        /* <DEDUP_REMOVED lines=18> */
.L_x_1225:
[----:B------:R-:W2:Y:S01]  /*14f00*/  LDL R8, [R1+0x10] ;  /* 0x0000100001087983 */ /* 0x000ea20000100800 */
[----:B------:R-:W0:Y:S03]  /*14f10*/  LDC R4, c[0x0][0x430] ;  /* 0x00010c00ff047b82 */ /* 0x000e260000000800 */
[----:B------:R-:W3:Y:S04]  /*14f20*/  LDL R7, [R1+0x14] ;  /* 0x0000140001077983 */ /* 0x000ee80000100800 */
[----:B------:R-:W4:Y:S01]  /*14f30*/  LDL R6, [R1+0x4] ;  /* 0x0000040001067983 */ /* 0x000f220000100800 */
[----:B------:R-:W1:Y:S01]  /*14f40*/  S2R R2, SR_TID.X ;  /* 0x0000000000027919 */ /* 0x000e620000002100 */
[----:B0-----:R-:W-:-:S13]  /*14f50*/  ISETP.NE.AND P0, PT, R4, 0x1, PT ;  /* 0x000000010400780c */ /* 0x001fda0003f05270 */
[----:B------:R-:W0:Y:S01]  /*14f60*/  @P0 LDC R5, c[0x0][0x434] ;  /* 0x00010d00ff050b82 */ /* 0x000e220000000800 */
[----:B-1----:R-:W-:-:S04]  /*14f70*/  LOP3.LUT R3, R2, 0x7f, RZ, 0xc0, !PT ;  /* 0x0000007f02037812 */ /* 0x002fc800078ec0ff */
[----:B------:R-:W-:-:S03]  /*14f80*/  SHF.R.U32.HI R4, RZ, 0x2, R3 ;  /* 0x00000002ff047819 */ /* 0x000fc60000011603 */
[----:B------:R-:W1:Y:S01]  /*14f90*/  @P0 LDC R3, c[0x0][0x438] ;  /* 0x00010e00ff030b82 */ /* 0x000e620000000800 */
[----:B------:R-:W-:Y:S02]  /*14fa0*/  IMAD.SHL.U32 R2, R2, 0x20, RZ ;  /* 0x0000002002027824 */ /* 0x000fe400078e00ff */
[----:B------:R-:W-:-:S03]  /*14fb0*/  IMAD R4, R0, 0x80, R4 ;  /* 0x0000008000047824 */ /* 0x000fc600078e0204 */
        /* <DEDUP_REMOVED lines=19> */
[----:B------:R-:W-:Y:S02]  /*150f0*/  IMAD.U32 R6, RZ, RZ, UR36 ;  /* 0x00000024ff067e24 */ /* 0x000fe4000f8e00ff */
[----:B------:R-:W-:-:S03]  /*15100*/  VIADD R23, R10, 0x1 ;  /* 0x000000010a177836 */ /* 0x000fc60000000000 */
[----:B------:R-:W-:Y:S02]  /*15110*/  ISETP.NE.AND P4, PT, R6, 0x3, PT ;  /* 0x000000030600780c */ /* 0x000fe40003f85270 */
        /* <DEDUP_REMOVED lines=8> */
.L_x_1213:
[----:B------:R-:W-:Y:S01]  /*151a0*/  IMAD R5, R23, 0x8, R17 ;  /* 0x0000000817057824 */ /* 0x000fe200078e0211 */
[----:B------:R-:W-:Y:S01]  /*151b0*/  SHF.L.U32 R0, R29, 0x1f, RZ ;  /* 0x0000001f1d007819 */ /* 0x000fe200000006ff */
[----:B------:R-:W-:Y:S03]  /*151c0*/  BSSY B1, `(.L_x_1214) ;  /* 0x0000003000017945 */ /* 0x000fe60003800000 */
[----:B------:R-:W0:Y:S02]  /*151d0*/  SYNCS.PHASECHK.TRANS64.TRYWAIT P0, [R5+URZ+0x2d840], R0 ;  /* 0x02d84000050075a7 */ /* 0x000e24000800017f */
[----:B0-----:R-:W-:Y:S05]  /*151e0*/  @!P0 BRA `(.L_x_1215) ;  /* 0x0000003800588947 */ /* 0x001fea0003800000 */
.L_x_1290:
[----:B------:R-:W-:Y:S05]  /*151f0*/  BSYNC B1 ;  /* 0x0000000000017941 */ /* 0x000fea0003800000 */
.L_x_1214:
        /* <DEDUP_REMOVED lines=57> */
.L_x_1300:
        /* <DEDUP_REMOVED lines=11> */
.L_x_1217:
        /* <DEDUP_REMOVED lines=11> */
.L_x_1218:
[----:B------:R1:W-:Y:S01]  /*156f0*/  SYNCS.ARRIVE.TRANS64.A1T0 RZ, [R5+URZ+0x2d830], RZ ;  /* 0x02d830ff05ff79a7 */ /* 0x0003e2000810003f */
[----:B------:R-:W-:Y:S05]  /*15700*/  @!P5 BRA `(.L_x_1219) ;  /* 0x000000000004d947 */ /* 0x000fea0003800000 */
[----:B------:R-:W-:Y:S01]  /*15710*/  BPT.TRAP 0x1 ;  /* 0x000000040000795c */ /* 0x000fe20000300000 */
.L_x_1219:
[----:B------:R-:W-:Y:S01]  /*15720*/  SHF.L.U32 R2, R20, 0x1f, RZ ;  /* 0x0000001f14027819 */ /* 0x000fe200000006ff */
[----:B-1----:R-:W-:Y:S01]  /*15730*/  IMAD R5, R10, 0x8, R17 ;  /* 0x000000080a057824 */ /* 0x002fe200078e0211 */
[----:B------:R-:W-:Y:S03]  /*15740*/  BSSY B1, `(.L_x_1220) ;  /* 0x0000003000017945 */ /* 0x000fe60003800000 */
[----:B------:R-:W1:Y:S02]  /*15750*/  SYNCS.PHASECHK.TRANS64.TRYWAIT P0, [R5+URZ+0x2d860], R2 ;  /* 0x02d86002050075a7 */ /* 0x000e64000800017f */
[----:B-1----:R-:W-:Y:S05]  /*15760*/  @!P0 BRA `(.L_x_1221) ;  /* 0x0000003800608947 */ /* 0x002fea0003800000 */
.L_x_1301:
[----:B------:R-:W-:Y:S05]  /*15770*/  BSYNC B1 ;  /* 0x0000000000017941 */ /* 0x000fea0003800000 */
.L_x_1220:
        /* <DEDUP_REMOVED lines=49> */
.L_x_1311:
        /* <DEDUP_REMOVED lines=29> */
.L_x_1223:
[----:B------:R-:W-:Y:S02]  /*15c60*/  PLOP3.LUT P4, PT, P4, P0, PT, 0xa2, 0x0 ;  /* 0x000000000000781c */ /* 0x000fe40002781472 */
[----:B------:R-:W-:-:S08]  /*15c70*/  @P0 R2UR P4, UR4, R5 ;  /* 0x00000000050402ca */ /* 0x000fd00000080000 */
[----:B------:R-:W-:-:S05]  /*15c80*/  @P0 PLOP3.LUT P0, PT, P4, PT, PT, 0x80, 0x0 ;  /* 0x000000000000081c */ /* 0x000fca000270f070 */
[----:B------:R-:W-:Y:S01]  /*15c90*/  @!P4 SYNCS.ARRIVE.TRANS64.RED.A0T1 RZ, [UR4+0x2d850], RZ ;  /* 0x02d850ffffffc9a7 */ /* 0x000fe20008200404 */
[----:B------:R-:W-:Y:S07]  /*15ca0*/  @!P4 ARRIVES.LDGSTSBAR.64.TRANSCNT [UR4+0x2d850] ;  /* 0x02d85000ff00c9b0 */ /* 0x000fee0008000a84 */
[----:B------:R-:W-:Y:S05]  /*15cb0*/  @P0 BRA.U.ANY `(.L_x_1223) ;  /* 0xfffffffd00e80947 */ /* 0x000fea000393ffff */
[----:B------:R-:W-:Y:S01]  /*15cc0*/  NOP ;  /* 0x0000000000007918 */ /* 0x000fe20000000000 */
[----:B------:R-:W-:Y:S02]  /*15cd0*/  IMAD.U32 R2, RZ, RZ, UR36 ;  /* 0x00000024ff027e24 */ /* 0x000fe4000f8e00ff */
[----:B------:R-:W-:-:S03]  /*15ce0*/  IMAD.MOV.U32 R19, RZ, RZ, R0 ;  /* 0x000000ffff137224 */ /* 0x000fc600078e0000 */
[----:B------:R-:W-:-:S13]  /*15cf0*/  ISETP.NE.AND P5, PT, R2, 0x3, PT ;  /* 0x000000030200780c */ /* 0x000fda0003fa5270 */
[----:B------:R-:W-:Y:S05]  /*15d00*/  @!P5 BRA `(.L_x_1224) ;  /* 0x000000000004d947 */ /* 0x000fea0003800000 */
[----:B------:R-:W-:Y:S01]  /*15d10*/  BPT.TRAP 0x1 ;  /* 0x000000040000795c */ /* 0x000fe20000300000 */
.L_x_1224:
        /* <DEDUP_REMOVED lines=8> */
.L_x_1212:
[----:B------:R-:W-:Y:S05]  /*15da0*/  BSYNC B0 ;  /* 0x0000000000007941 */ /* 0x000fea0003800000 */
.L_x_1211:
        /* <DEDUP_REMOVED lines=17> */
.L_x_1227:
[----:B------:R-:W-:Y:S05]  /*15ec0*/  BSYNC B0 ;  /* 0x0000000000007941 */ /* 0x000fea0003800000 */
.L_x_1226:
[----:B------:R-:W-:-:S05]  /*15ed0*/  IMAD.U32 R0, RZ, RZ, UR36 ;  /* 0x00000024ff007e24 */ /* 0x000fca000f8e00ff */
[----:B------:R-:W-:-:S13]  /*15ee0*/  ISETP.NE.AND P0, PT, R0, 0x3, PT ;  /* 0x000000030000780c */ /* 0x000fda0003f05270 */
[----:B------:R-:W-:Y:S05]  /*15ef0*/  @!P0 BRA `(.L_x_1228) ;  /* 0x0000000000048947 */ /* 0x000fea0003800000 */
[----:B------:R-:W-:Y:S01]  /*15f00*/  BPT.TRAP 0x1 ;  /* 0x000000040000795c */ /* 0x000fe20000300000 */
.L_x_1228:
[----:B------:R-:W2:Y:S01]  /*15f10*/  LDL.LU R2, [R1+0x8] ;  /* 0x0000080001027983 */ /* 0x000ea20000300800 */
[----:B------:R-:W-:Y:S01]  /*15f20*/  IMAD R0, R23, 0x8, R17 ;  /* 0x0000000817007824 */ /* 0x000fe200078e0211 */
[----:B------:R-:W-:Y:S01]  /*15f30*/  SHF.L.U32 R3, R29, 0x1f, RZ ;  /* 0x0000001f1d037819 */ /* 0x000fe200000006ff */
[----:B------:R-:W-:Y:S03]  /*15f40*/  BSSY B0, `(.L_x_1229) ;  /* 0x0000004000007945 */ /* 0x000fe60003800000 */
[----:B------:R-:W1:Y:S01]  /*15f50*/  SYNCS.PHASECHK.TRANS64.TRYWAIT P0, [R0+URZ+0x2d860], R3 ;  /* 0x02d86003000075a7 */ /* 0x000e62000800017f */
[----:B--2---:R-:W-:Y:S01]  /*15f60*/  IMAD R6, R22, -0x80, R2 ;  /* 0xffffff8016067824 */ /* 0x004fe200078e0202 */
[----:B-1----:R-:W-:Y:S06]  /*15f70*/  @!P0 BRA `(.L_x_1230) ;  /* 0x0000003400d48947 */ /* 0x002fec0003800000 */
.L_x_1312:
[----:B------:R-:W-:Y:S05]  /*15f80*/  BSYNC B0 ;  /* 0x0000000000007941 */ /* 0x000fea0003800000 */
.L_x_1229:
        /* <DEDUP_REMOVED lines=56> */
.L_x_1322:
        /* <DEDUP_REMOVED lines=13> */
.L_x_1232:
        /* <DEDUP_REMOVED lines=11> */
.L_x_1233:
[----:B------:R-:W-:Y:S01]  /*16490*/  VIADD R23, R23, 0x1 ;  /* 0x0000000117177836 */ /* 0x000fe20000000000 */
[----:B------:R0:W-:Y:S04]  /*164a0*/  SYNCS.ARRIVE.TRANS64.A1T0 RZ, [R0+URZ+0x2d850], RZ ;  /* 0x02d850ff00ff79a7 */ /* 0x0001e8000810003f */
[----:B------:R-:W-:-:S04]  /*164b0*/  ISETP.NE.AND P0, PT, R23, 0x2, PT ;  /* 0x000000021700780c */ /* 0x000fc80003f05270 */
[----:B0-----:R-:W-:Y:S02]  /*164c0*/  SEL R0, RZ, 0x1, P0 ;  /* 0x00000001ff007807 */ /* 0x001fe40000000000 */
[----:B------:R-:W-:Y:S02]  /*164d0*/  SEL R23, R23, RZ, P0 ;  /* 0x000000ff17177207 */ /* 0x000fe40000000000 */
[----:B------:R-:W-:-:S07]  /*164e0*/  LOP3.LUT R29, R29, R0, RZ, 0x3c, !PT ;  /* 0x000000001d1d7212 */ /* 0x000fce00078e3cff */
.L_x_1192:
[----:B------:R-:W-:Y:S05]  /*164f0*/  BSYNC B7 ;  /* 0x0000000000077941 */ /* 0x000fea0003800000 */
.L_x_1190:
        /* <DEDUP_REMOVED lines=11> */
.L_x_1234:
        /* <DEDUP_REMOVED lines=15> */
[C---:B------:R-:W-:Y:S01]  /*166a0*/  ISETP.GE.U32.AND P2, PT, R8.reuse, 0x2, PT ;  /* 0x000000020800780c */ /* 0x040fe20003f46070 */
[----:B------:R-:W-:Y:S01]  /*166b0*/  IMAD.MOV.U32 R5, RZ, RZ, RZ ;  /* 0x000000ffff057224 */ /* 0x000fe200078e00ff */
[C---:B------:R-:W-:Y:S01]  /*166c0*/  ISETP.GE.U32.AND P3, PT, R8.reuse, 0x4, PT ;  /* 0x000000040800780c */ /* 0x040fe20003f66070 */
[----:B------:R-:W-:Y:S01]  /*166d0*/  SHFL.IDX PT, R0, R24, RZ, 0x1f ;  /* 0x00001fff18007589 */ /* 0x000fe200000e0000 */
[C---:B------:R-:W-:Y:S02]  /*166e0*/  ISETP.GE.U32.AND P4, PT, R8.reuse, 0x8, PT ;  /* 0x000000080800780c */ /* 0x040fe40003f86070 */
[----:B------:R-:W-:Y:S01]  /*166f0*/  ISETP.GE.U32.AND P5, PT, R8, 0x10, PT ;  /* 0x000000100800780c */ /* 0x000fe20003fa6070 */
[----:B------:R0:W-:Y:S02]  /*16700*/  SHFL.IDX PT, R6, R24, 0x1, 0x1f ;  /* 0x00201f0018067f89 */ /* 0x0001e400000e0000 */
[----:B0-----:R-:W-:-:S02]  /*16710*/  IMAD.MOV.U32 R24, RZ, RZ, RZ ;  /* 0x000000ffff187224 */ /* 0x001fc400078e00ff */
[----:B--2---:R-:W-:Y:S02]  /*16720*/  @!P1 IMAD.MOV.U32 R25, RZ, RZ, R7 ;  /* 0x000000ffff199224 */ /* 0x004fe400078e0007 */
        /* <DEDUP_REMOVED lines=19> */
.L_x_1332:
[----:B------:R-:W-:Y:S02]  /*16860*/  ULDC UR4, c[0x0][0xc38] ;  /* 0x00030e0000047ab9 */ /* 0x000fe40000000800 */
[----:B------:R-:W-:-:S04]  /*16870*/  IMAD.U32 R4, RZ, RZ, UR4 ;  /* 0x00000004ff047e24 */ /* 0x000fc8000f8e00ff */
[----:B-1----:R-:W-:-:S04]  /*16880*/  IMAD R3, R14, R4, RZ ;  /* 0x000000040e037224 */ /* 0x002fc800078e02ff */
[----:B------:R-:W-:-:S05]  /*16890*/  IMAD.IADD R6, R6, 0x1, R3 ;  /* 0x0000000106067824 */ /* 0x000fca00078e0203 */
[----:B------:R-:W-:-:S13]  /*168a0*/  ISETP.GT.AND P6, PT, R6, R0, PT ;  /* 0x000000000600720c */ /* 0x000fda0003fc4270 */
[----:B------:R-:W-:Y:S05]  /*168b0*/  @P6 BRA `(.L_x_1237) ;  /* 0x0000000000a46947 */ /* 0x000fea0003800000 */
.L_x_1240:
        /* <DEDUP_REMOVED lines=9> */
[----:B------:R-:W0:Y:S08]  /*16950*/  @!P6 LDC.64 R2, c[0x0][0xc80] ;  /* 0x00032000ff02eb82 */ /* 0x000e300000000a00 */
[----:B------:R-:W1:Y:S01]  /*16960*/  @!P6 LDC.64 R4, c[0x0][0xc78] ;  /* 0x00031e00ff04eb82 */ /* 0x000e620000000a00 */
[----:B0-----:R-:W-:-:S05]  /*16970*/  @!P6 IMAD.WIDE R2, R7, 0x4, R2 ;  /* 0x000000040702e825 */ /* 0x001fca00078e0202 */
[----:B------:R1:W2:Y:S02]  /*16980*/  @!P6 LDG.E R25, desc[UR56][R2.64] ;  /* 0x000000380219e981 */ /* 0x0002a4000c1e1900 */
[----:B-1----:R-:W-:-:S04]  /*16990*/  @!P6 IMAD.WIDE R2, R7, 0x4, R4 ;  /* 0x000000040702e825 */ /* 0x002fc800078e0204 */
[----:B------:R-:W-:-:S06]  /*169a0*/  IMAD.MOV.U32 R5, RZ, RZ, RZ ;  /* 0x000000ffff057224 */ /* 0x000fcc00078e00ff */
        /* <DEDUP_REMOVED lines=20> */
.L_x_1340:
[----:B------:R-:W-:Y:S02]  /*16af0*/  ULDC UR4, c[0x0][0xc38] ;  /* 0x00030e0000047ab9 */ /* 0x000fe40000000800 */
[----:B------:R-:W-:-:S04]  /*16b00*/  IMAD.U32 R4, RZ, RZ, UR4 ;  /* 0x00000004ff047e24 */ /* 0x000fc8000f8e00ff */
[----:B-1----:R-:W-:-:S04]  /*16b10*/  IMAD R3, R14, R4, RZ ;  /* 0x000000040e037224 */ /* 0x002fc800078e02ff */
[----:B------:R-:W-:-:S05]  /*16b20*/  IMAD.IADD R6, R3, 0x1, R6 ;  /* 0x0000000103067824 */ /* 0x000fca00078e0206 */
[----:B------:R-:W-:-:S13]  /*16b30*/  ISETP.GT.AND P6, PT, R6, R0, PT ;  /* 0x000000000600720c */ /* 0x000fda0003fc4270 */
[----:B------:R-:W-:Y:S05]  /*16b40*/  @!P6 BRA `(.L_x_1240) ;  /* 0xfffffffc005ce947 */ /* 0x000fea000383ffff */
.L_x_1237:
[----:B------:R-:W-:Y:S01]  /*16b50*/  IMAD.IADD R6, R6, 0x1, -R3 ;  /* 0x0000000106067824 */ /* 0x000fe200078e0a03 */
[----:B------:R-:W-:-:S03]  /*16b60*/  UMOV UR4, 0xffffffff ;  /* 0xffffffff00047882 */ /* 0x000fc60000000000 */
[----:B------:R-:W-:-:S05]  /*16b70*/  IMAD R3, R2, R4, R6 ;  /* 0x0000000402037224 */ /* 0x000fca00078e0206 */
[----:B------:R-:W-:Y:S01]  /*16b80*/  ISETP.GT.AND P6, PT, R3, R0, PT ;  /* 0x000000000300720c */ /* 0x000fe20003fc4270 */
[----:B------:R-:W-:-:S12]  /*16b90*/  BRA.DIV UR4, `(.L_x_1241) ;  /* 0x0000003a04407947 */ /* 0x000fd8000b800000 */
[----:B------:R-:W-:-:S04]  /*16ba0*/  VOTE.ANY R3, PT, !P6 ;  /* 0x0000000000037806 */ /* 0x000fc800070e0100 */
[----:B------:R-:W1:Y:S02]  /*16bb0*/  POPC R7, R3 ;  /* 0x0000000300077309 */ /* 0x000e640000000000 */
[----:B-1----:R1:W2:Y:S01]  /*16bc0*/  SHFL.IDX PT, R25, R25, R7, 0x1f ;  /* 0x00001f0719197589 */ /* 0x0022a200000e0000 */
[----:B------:R-:W-:-:S03]  /*16bd0*/  IMAD.IADD R27, R7, 0x1, R27 ;  /* 0x00000001071b7824 */ /* 0x000fc600078e021b */
[----:B------:R1:W3:Y:S04]  /*16be0*/  SHFL.IDX PT, R5, R5, R7, 0x1f ;  /* 0x00001f0705057589 */ /* 0x0002e800000e0000 */
.L_x_1345:
[----:B------:R-:W-:-:S13]  /*16bf0*/  ISETP.NE.AND P0, PT, R3, RZ, PT ;  /* 0x000000ff0300720c */ /* 0x000fda0003f05270 */
[----:B------:R-:W-:Y:S05]  /*16c00*/  @!P0 BRA `(.L_x_1242) ;  /* 0x0000000000108947 */ /* 0x000fea0003800000 */
[----:B------:R-:W-:Y:S01]  /*16c10*/  UMOV UR4, 0xffffffff ;  /* 0xffffffff00047882 */ /* 0x000fe20000000000 */
[----:B------:R-:W-:Y:S02]  /*16c20*/  VIADD R12, R7, 0xffffffff ;  /* 0xffffffff070c7836 */ /* 0x000fe40000000000 */
[----:B------:R-:W-:Y:S05]  /*16c30*/  BRA.DIV UR4, `(.L_x_1243) ;  /* 0x0000003a04787947 */ /* 0x000fea000b800000 */
[----:B------:R4:W0:Y:S02]  /*16c40*/  SHFL.IDX PT, R24, R2, R12, 0x1f ;  /* 0x00001f0c02187589 */ /* 0x00082400000e0000 */
.L_x_1242:
[----:B---3--:R-:W-:Y:S01]  /*16c50*/  ISETP.NE.AND P0, PT, R5, 0x1, PT ;  /* 0x000000010500780c */ /* 0x008fe20003f05270 */
[----:B0-----:R-:W-:-:S04]  /*16c60*/  IMAD R24, R24, R4, R6 ;  /* 0x0000000418187224 */ /* 0x001fc800078e0206 */
[----:B------:R-:W-:-:S08]  /*16c70*/  IMAD.IADD R0, R0, 0x1, -R24 ;  /* 0x0000000100007824 */ /* 0x000fd000078e0a18 */
[----:B------:R-:W-:Y:S05]  /*16c80*/  @!P0 BRA `(.L_x_1244) ;  /* 0x0000000000dc8947 */ /* 0x000fea0003800000 */
[----:B--2---:R-:W-:Y:S01]  /*16c90*/  IABS R4, R25 ;  /* 0x0000001900047213 */ /* 0x004fe20000000000 */
[----:B----4-:R-:W-:Y:S01]  /*16ca0*/  IMAD.MOV.U32 R2, RZ, RZ, RZ ;  /* 0x000000ffff027224 */ /* 0x010fe200078e00ff */
[----:B------:R-:W-:Y:S02]  /*16cb0*/  IABS R6, R5 ;  /* 0x0000000500067213 */ /* 0x000fe40000000000 */
[----:B-1----:R-:W0:Y:S08]  /*16cc0*/  I2F.RP R7, R4 ;  /* 0x0000000400077306 */ /* 0x002e300000209400 */
[----:B------:R-:W-:Y:S08]  /*16cd0*/  I2F.RP R10, R6 ;  /* 0x00000006000a7306 */ /* 0x000ff00000209400 */
[----:B0-----:R-:W0:Y:S02]  /*16ce0*/  MUFU.RCP R7, R7 ;  /* 0x0000000700077308 */ /* 0x001e240000001000 */
[----:B0-----:R-:W-:Y:S01]  /*16cf0*/  VIADD R8, R7, 0xffffffe ;  /* 0x0ffffffe07087836 */ /* 0x001fe20000000000 */
[----:B------:R-:W-:-:S05]  /*16d00*/  IABS R7, R25 ;  /* 0x0000001900077213 */ /* 0x000fca0000000000 */
[----:B------:R0:W1:Y:S02]  /*16d10*/  F2I.FTZ.U32.TRUNC.NTZ R3, R8 ;  /* 0x0000000800037305 */ /* 0x000064000021f000 */
[----:B0-----:R-:W-:Y:S01]  /*16d20*/  IABS R8, R0 ;  /* 0x0000000000087213 */ /* 0x001fe20000000000 */
[----:B-1----:R-:W-:-:S04]  /*16d30*/  IMAD.MOV R9, RZ, RZ, -R3 ;  /* 0x000000ffff097224 */ /* 0x002fc800078e0a03 */
[----:B------:R-:W-:-:S04]  /*16d40*/  IMAD R9, R9, R4, RZ ;  /* 0x0000000409097224 */ /* 0x000fc800078e02ff */
[----:B------:R-:W-:Y:S02]  /*16d50*/  IMAD.HI.U32 R3, R3, R9, R2 ;  /* 0x0000000903037227 */ /* 0x000fe400078e0002 */
[----:B------:R-:W0:Y:S02]  /*16d60*/  MUFU.RCP R2, R10 ;  /* 0x0000000a00027308 */ /* 0x000e240000001000 */
[----:B------:R-:W-:Y:S02]  /*16d70*/  IMAD.MOV R9, RZ, RZ, -R7 ;  /* 0x000000ffff097224 */ /* 0x000fe400078e0a07 */
[----:B------:R-:W-:-:S04]  /*16d80*/  IMAD.HI.U32 R7, R3, R8, RZ ;  /* 0x0000000803077227 */ /* 0x000fc800078e00ff */
[----:B------:R-:W-:-:S05]  /*16d90*/  IMAD R9, R7, R9, R8 ;  /* 0x0000000907097224 */ /* 0x000fca00078e0208 */
[----:B------:R-:W-:Y:S01]  /*16da0*/  ISETP.GT.U32.AND P1, PT, R4, R9, PT ;  /* 0x000000090400720c */ /* 0x000fe20003f24070 */
[----:B0-----:R-:W-:Y:S02]  /*16db0*/  VIADD R8, R2, 0xffffffe ;  /* 0x0ffffffe02087836 */ /* 0x001fe40000000000 */
[----:B------:R-:W-:Y:S02]  /*16dc0*/  IMAD.MOV.U32 R2, RZ, RZ, RZ ;  /* 0x000000ffff027224 */ /* 0x000fe400078e00ff */
[----:B------:R-:W0:Y:S08]  /*16dd0*/  F2I.FTZ.U32.TRUNC.NTZ R3, R8 ;  /* 0x0000000800037305 */ /* 0x000e30000021f000 */
[----:B------:R-:W-:-:S02]  /*16de0*/  @!P1 IMAD.IADD R9, R9, 0x1, -R4 ;  /* 0x0000000109099824 */ /* 0x000fc400078e0a04 */
[----:B------:R-:W-:Y:S01]  /*16df0*/  @!P1 VIADD R7, R7, 0x1 ;  /* 0x0000000107079836 */ /* 0x000fe20000000000 */
[----:B------:R-:W-:Y:S02]  /*16e00*/  ISETP.NE.AND P1, PT, R25, RZ, PT ;  /* 0x000000ff1900720c */ /* 0x000fe40003f25270 */
[----:B------:R-:W-:Y:S02]  /*16e10*/  ISETP.GE.U32.AND P0, PT, R9, R4, PT ;  /* 0x000000040900720c */ /* 0x000fe40003f06070 */
[----:B------:R-:W-:Y:S01]  /*16e20*/  IABS R4, R5 ;  /* 0x0000000500047213 */ /* 0x000fe20000000000 */
[----:B0-----:R-:W-:-:S04]  /*16e30*/  IMAD.MOV R9, RZ, RZ, -R3 ;  /* 0x000000ffff097224 */ /* 0x001fc800078e0a03 */
[----:B------:R-:W-:Y:S02]  /*16e40*/  IMAD.MOV R4, RZ, RZ, -R4 ;  /* 0x000000ffff047224 */ /* 0x000fe400078e0a04 */
[----:B------:R-:W-:-:S04]  /*16e50*/  IMAD R9, R9, R6, RZ ;  /* 0x0000000609097224 */ /* 0x000fc800078e02ff */
[----:B------:R-:W-:Y:S01]  /*16e60*/  IMAD.HI.U32 R2, R3, R9, R2 ;  /* 0x0000000903027227 */ /* 0x000fe200078e0002 */
[----:B------:R-:W-:-:S03]  /*16e70*/  LOP3.LUT R3, R0, R25, RZ, 0x3c, !PT ;  /* 0x0000001900037212 */ /* 0x000fc600078e3cff */
[----:B------:R-:W-:Y:S01]  /*16e80*/  @P0 VIADD R7, R7, 0x1 ;  /* 0x0000000107070836 */ /* 0x000fe20000000000 */
[----:B------:R-:W-:-:S13]  /*16e90*/  ISETP.GE.AND P2, PT, R3, RZ, PT ;  /* 0x000000ff0300720c */ /* 0x000fda0003f46270 */
[----:B------:R-:W-:Y:S01]  /*16ea0*/  @!P2 IMAD.MOV R7, RZ, RZ, -R7 ;  /* 0x000000ffff07a224 */ /* 0x000fe200078e0a07 */
[----:B------:R-:W-:-:S04]  /*16eb0*/  @!P1 LOP3.LUT R7, RZ, R25, RZ, 0x33, !PT ;  /* 0x00000019ff079212 */ /* 0x000fc800078e33ff */
[----:B------:R-:W-:-:S05]  /*16ec0*/  IABS R3, R7 ;  /* 0x0000000700037213 */ /* 0x000fca0000000000 */
        /* <DEDUP_REMOVED lines=12> */
[--C-:B------:R-:W-:Y:S02]  /*16f90*/  IMAD.MOV R4, RZ, RZ, -R2.reuse ;  /* 0x000000ffff047224 */ /* 0x100fe400078e0a02 */
[C---:B------:R-:W-:Y:S02]  /*16fa0*/  IMAD R26, R5.reuse, 0x1000000, R2 ;  /* 0x01000000051a7824 */ /* 0x040fe400078e0202 */
[--C-:B------:R-:W-:Y:S02]  /*16fb0*/  IMAD R5, R5, R4, R7.reuse ;  /* 0x0000000405057224 */ /* 0x100fe400078e0207 */
[----:B------:R-:W-:Y:S02]  /*16fc0*/  IMAD.MOV R2, RZ, RZ, -R7 ;  /* 0x000000ffff027224 */ /* 0x000fe400078e0a07 */
[----:B------:R-:W-:Y:S02]  /*16fd0*/  IMAD R26, R5, 0x10000, R26 ;  /* 0x00010000051a7824 */ /* 0x000fe400078e021a */
[----:B------:R-:W-:Y:S01]  /*16fe0*/  IMAD R2, R25, R2, R0 ;  /* 0x0000000219027224 */ /* 0x000fe200078e0200 */
[----:B------:R-:W-:Y:S06]  /*16ff0*/  BRA `(.L_x_1245) ;  /* 0x0000000000f47947 */ /* 0x000fec0003800000 */
.L_x_1244:
[----:B----4-:R-:W0:Y:S02]  /*17000*/  LDC.64 R2, c[0x0][0xc90] ;  /* 0x00032400ff027b82 */ /* 0x010e240000000a00 */
[----:B0-----:R-:W-:-:S05]  /*17010*/  IMAD.WIDE R2, R27, 0x4, R2 ;  /* 0x000000041b027825 */ /* 0x001fca00078e0202 */
[----:B-1----:R0:W2:Y:S02]  /*17020*/  LDG.E R7, desc[UR56][R2.64] ;  /* 0x0000003802077981 */ /* 0x0020a4000c1e1900 */
[----:B0-----:R-:W-:Y:S02]  /*17030*/  IMAD.MOV.U32 R2, RZ, RZ, RZ ;  /* 0x000000ffff027224 */ /* 0x001fe400078e00ff */
[----:B--2---:R-:W-:-:S05]  /*17040*/  IMAD R5, R25, R7, RZ ;  /* 0x0000000719057224 */ /* 0x004fca00078e02ff */
[-C--:B------:R-:W-:Y:S02]  /*17050*/  IABS R6, R5.reuse ;  /* 0x0000000500067213 */ /* 0x080fe40000000000 */
[----:B------:R-:W-:Y:S02]  /*17060*/  IABS R10, R5 ;  /* 0x00000005000a7213 */ /* 0x000fe40000000000 */
[----:B------:R-:W0:Y:S08]  /*17070*/  I2F.RP R8, R6 ;  /* 0x0000000600087306 */ /* 0x000e300000209400 */
[----:B0-----:R-:W0:Y:S02]  /*17080*/  MUFU.RCP R8, R8 ;  /* 0x0000000800087308 */ /* 0x001e240000001000 */
[----:B0-----:R-:W-:-:S02]  /*17090*/  VIADD R9, R8, 0xffffffe ;  /* 0x0ffffffe08097836 */ /* 0x001fc40000000000 */
[----:B------:R-:W-:-:S04]  /*170a0*/  IMAD.MOV R8, RZ, RZ, -R10 ;  /* 0x000000ffff087224 */ /* 0x000fc800078e0a0a */
[----:B------:R-:W0:Y:S02]  /*170b0*/  F2I.FTZ.U32.TRUNC.NTZ R3, R9 ;  /* 0x0000000900037305 */ /* 0x000e24000021f000 */
[----:B0-----:R-:W-:-:S04]  /*170c0*/  IMAD.MOV R11, RZ, RZ, -R3 ;  /* 0x000000ffff0b7224 */ /* 0x001fc800078e0a03 */
[----:B------:R-:W-:-:S04]  /*170d0*/  IMAD R11, R11, R6, RZ ;  /* 0x000000060b0b7224 */ /* 0x000fc800078e02ff */
[----:B------:R-:W-:Y:S01]  /*170e0*/  IMAD.HI.U32 R3, R3, R11, R2 ;  /* 0x0000000b03037227 */ /* 0x000fe200078e0002 */
[----:B------:R-:W-:-:S05]  /*170f0*/  IABS R2, R0 ;  /* 0x0000000000027213 */ /* 0x000fca0000000000 */
        /* <DEDUP_REMOVED lines=10> */
[----:B------:R-:W-:-:S04]  /*171a0*/  IMAD.MOV.U32 R2, RZ, RZ, R3 ;  /* 0x000000ffff027224 */ /* 0x000fc800078e0003 */
[----:B------:R-:W-:Y:S01]  /*171b0*/  @!P2 IMAD.MOV R2, RZ, RZ, -R2 ;  /* 0x000000ffff02a224 */ /* 0x000fe200078e0a02 */
[----:B------:R-:W-:-:S05]  /*171c0*/  @!P1 LOP3.LUT R2, RZ, R5, RZ, 0x33, !PT ;  /* 0x00000005ff029212 */ /* 0x000fca00078e33ff */
[----:B------:R-:W-:Y:S02]  /*171d0*/  IMAD R6, R7, R2, RZ ;  /* 0x0000000207067224 */ /* 0x000fe400078e02ff */
[----:B------:R-:W-:Y:S02]  /*171e0*/  IMAD.MOV R2, RZ, RZ, -R2 ;  /* 0x000000ffff027224 */ /* 0x000fe400078e0a02 */
[----:B------:R-:W-:Y:S02]  /*171f0*/  IMAD.MOV R3, RZ, RZ, -R6 ;  /* 0x000000ffff037224 */ /* 0x000fe400078e0a06 */
[----:B------:R-:W-:Y:S02]  /*17200*/  IMAD R5, R5, R2, R0 ;  /* 0x0000000205057224 */ /* 0x000fe400078e0200 */
[----:B------:R-:W-:Y:S01]  /*17210*/  IMAD.MOV.U32 R2, RZ, RZ, RZ ;  /* 0x000000ffff027224 */ /* 0x000fe200078e00ff */
[----:B------:R-:W-:-:S04]  /*17220*/  VIADDMNMX R4, R3, R4, R7, PT ;  /* 0x0000000403047246 */ /* 0x000fc80003800107 */
[----:B------:R-:W-:-:S04]  /*17230*/  IABS R7, R4 ;  /* 0x0000000400077213 */ /* 0x000fc80000000000 */
[----:B------:R-:W0:Y:S08]  /*17240*/  I2F.RP R8, R7 ;  /* 0x0000000700087306 */ /* 0x000e300000209400 */
[----:B0-----:R-:W0:Y:S02]  /*17250*/  MUFU.RCP R8, R8 ;  /* 0x0000000800087308 */ /* 0x001e240000001000 */
[----:B0-----:R-:W-:-:S06]  /*17260*/  VIADD R3, R8, 0xffffffe ;  /* 0x0ffffffe08037836 */ /* 0x001fcc0000000000 */
[----:B------:R-:W0:Y:S02]  /*17270*/  F2I.FTZ.U32.TRUNC.NTZ R3, R3 ;  /* 0x0000000300037305 */ /* 0x000e24000021f000 */
[----:B0-----:R-:W-:-:S04]  /*17280*/  IMAD.MOV R0, RZ, RZ, -R3 ;  /* 0x000000ffff007224 */ /* 0x001fc800078e0a03 */
[----:B------:R-:W-:Y:S01]  /*17290*/  IMAD R9, R0, R7, RZ ;  /* 0x0000000700097224 */ /* 0x000fe200078e02ff */
[----:B------:R-:W-:-:S03]  /*172a0*/  IABS R0, R4 ;  /* 0x0000000400007213 */ /* 0x000fc60000000000 */
[----:B------:R-:W-:Y:S01]  /*172b0*/  IMAD.HI.U32 R2, R3, R9, R2 ;  /* 0x0000000903027227 */ /* 0x000fe200078e0002 */
[----:B------:R-:W-:-:S03]  /*172c0*/  IABS R9, R5 ;  /* 0x0000000500097213 */ /* 0x000fc60000000000 */
        /* <DEDUP_REMOVED lines=8> */
[----:B------:R-:W-:Y:S02]  /*17350*/  LOP3.LUT R0, R5, R4, RZ, 0x3c, !PT ;  /* 0x0000000405007212 */ /* 0x000fe400078e3cff */
[----:B------:R-:W-:Y:S02]  /*17360*/  IADD3 R5, R6, 0x1000000, R5 ;  /* 0x0100000006057810 */ /* 0x000fe40007ffe005 */
[----:B------:R-:W-:-:S07]  /*17370*/  ISETP.GE.AND P2, PT, R0, RZ, PT ;  /* 0x000000ff0000720c */ /* 0x000fce0003f46270 */
[----:B------:R-:W-:-:S06]  /*17380*/  @P0 VIADD R2, R2, 0x1 ;  /* 0x0000000102020836 */ /* 0x000fcc0000000000 */
[----:B------:R-:W-:Y:S01]  /*17390*/  @!P2 IMAD.MOV R2, RZ, RZ, -R2 ;  /* 0x000000ffff02a224 */ /* 0x000fe200078e0a02 */
[----:B------:R-:W-:Y:S01]  /*173a0*/  @!P1 LOP3.LUT R2, RZ, R4, RZ, 0x33, !PT ;  /* 0x00000004ff029212 */ /* 0x000fe200078e33ff */
[----:B------:R-:W-:-:S04]  /*173b0*/  IMAD.MOV R4, RZ, RZ, -R4 ;  /* 0x000000ffff047224 */ /* 0x000fc800078e0a04 */
[----:B------:R-:W-:-:S07]  /*173c0*/  IMAD R26, R2, R4, R5 ;  /* 0x00000004021a7224 */ /* 0x000fce00078e0205 */
.L_x_1245:
[----:B------:R-:W-:-:S05]  /*173d0*/  LOP3.LUT R2, RZ, R2, RZ, 0x33, !PT ;  /* 0x00000002ff027212 */ /* 0x000fca00078e33ff */
[----:B------:R-:W-:Y:S01]  /*173e0*/  IMAD.IADD R25, R25, 0x1, R2 ;  /* 0x0000000119197824 */ /* 0x000fe200078e0202 */
[----:B------:R-:W-:Y:S06]  /*173f0*/  BRA `(.L_x_1246) ;  /* 0x00000000001c7947 */ /* 0x000fec0003800000 */
.L_x_1238:
[----:B------:R-:W-:Y:S01]  /*17400*/  UMOV UR4, URZ ;  /* 0x0000003f00047c82 */ /* 0x000fe20008000000 */
[----:B------:R-:W-:Y:S01]  /*17410*/  UMOV UR5, URZ ;  /* 0x0000003f00057c82 */ /* 0x000fe20008000000 */
[----:B------:R-:W-:Y:S01]  /*17420*/  ULDC UR6, c[0x0][0xc3c] ;  /* 0x00030f0000067ab9 */ /* 0x000fe20000000800 */
[----:B------:R-:W-:Y:S02]  /*17430*/  IMAD.MOV.U32 R24, RZ, RZ, R0 ;  /* 0x000000ffff187224 */ /* 0x000fe400078e0000 */
[----:B------:R-:W-:Y:S02]  /*17440*/  IMAD.U32 R25, RZ, RZ, UR4 ;  /* 0x00000004ff197e24 */ /* 0x000fe4000f8e00ff */
[----:B------:R-:W-:Y:S02]  /*17450*/  IMAD.U32 R26, RZ, RZ, UR5 ;  /* 0x00000005ff1a7e24 */ /* 0x000fe4000f8e00ff */
[----:B------:R-:W-:-:S07]  /*17460*/  IMAD.U32 R27, RZ, RZ, UR6 ;  /* 0x00000006ff1b7e24 */ /* 0x000fce000f8e00ff */
.L_x_1246:
        /* <DEDUP_REMOVED lines=10> */
.L_x_1235:
[----:B------:R-:W-:Y:S02]  /*17510*/  ULDC UR4, c[0x0][0xc3c] ;  /* 0x00030f0000047ab9 */ /* 0x000fe40000000800 */
[----:B-1----:R-:W-:-:S13]  /*17520*/  ISETP.GE.AND P0, PT, R27, UR4, PT ;  /* 0x000000041b007c0c */ /* 0x002fda000bf06270 */
[----:B------:R-:W-:Y:S05]  /*17530*/  @!P0 BRA `(.L_x_1247) ;  /* 0xffffffb000088947 */ /* 0x000fea000383ffff */
[----:B------:R-:W-:Y:S05]  /*17540*/  BSYNC B8 ;  /* 0x0000000000087941 */ /* 0x000fea0003800000 */
.L_x_1176:
[----:B-1----:R-:W3:Y:S01]  /*17550*/  LDL.LU R0, [R1+0x28] ;  /* 0x0000280001007983 */ /* 0x002ee20000300800 */
[----:B------:R-:W-:Y:S01]  /*17560*/  BSSY B0, `(.L_x_1248) ;  /* 0x000000b000007945 */ /* 0x000fe20003800000 */
[----:B------:R-:W1:Y:S01]  /*17570*/  S2R R5, SR_CgaCtaId ;  /* 0x0000000000057919 */ /* 0x000e620000008800 */
[----:B---3--:R-:W-:-:S05]  /*17580*/  VIADD R0, R0, 0x1 ;  /* 0x0000000100007836 */ /* 0x008fca0000000000 */
[----:B------:R-:W-:-:S04]  /*17590*/  LEA.HI R2, R0, R0, RZ, 0x1 ;  /* 0x0000000000027211 */ /* 0x000fc800078f08ff */
[----:B------:R-:W-:Y:S02]  /*175a0*/  LOP3.LUT R3, R2, 0xfffffffe, RZ, 0xc0, !PT ;  /* 0xfffffffe02037812 */ /* 0x000fe400078ec0ff */
[----:B------:R-:W-:-:S03]  /*175b0*/  MOV R2, 0x400 ;  /* 0x0000040000027802 */ /* 0x000fc60000000f00 */
[----:B------:R-:W-:Y:S01]  /*175c0*/  IMAD.IADD R0, R0, 0x1, -R3 ;  /* 0x0000000100007824 */ /* 0x000fe200078e0a03 */
[----:B-1----:R-:W-:-:S04]  /*175d0*/  LEA R5, R5, R2, 0x18 ;  /* 0x0000000205057211 */ /* 0x002fc800078ec0ff */
[----:B------:R-:W-:-:S04]  /*175e0*/  SHF.L.U32 R0, R0, 0x1f, RZ ;  /* 0x0000001f00007819 */ /* 0x000fc800000006ff */
[----:B------:R-:W1:Y:S02]  /*175f0*/  SYNCS.PHASECHK.TRANS64.TRYWAIT P0, [R5+URZ+0x2d820], R0 ;  /* 0x02d82000050075a7 */ /* 0x000e64000800017f */
[----:B-1----:R-:W-:Y:S05]  /*17600*/  @!P0 BRA `(.L_x_1249) ;  /* 0x00000030002c8947 */ /* 0x002fea0003800000 */
.L_x_1348:
[----:B------:R-:W-:Y:S05]  /*17610*/  BSYNC B0 ;  /* 0x0000000000007941 */ /* 0x000fea0003800000 */
.L_x_1248:
[----:B------:R-:W-:-:S03]  /*17620*/  UMOV UR4, 0xffffffff ;  /* 0xffffffff00047882 */ /* 0x000fc60000000000 */
[----:B------:R-:W-:Y:S05]  /*17630*/  BRA.DIV UR4, `(.L_x_1250) ;  /* 0x0000003204347947 */ /* 0x000fea000b800000 */
[----:B-1----:R-:W1:Y:S02]  /*17640*/  S2R R0, SR_TID.X ;  /* 0x0000000000007919 */ /* 0x002e640000002100 */
[----:B-1----:R-:W-:-:S04]  /*17650*/  SHF.R.U32.HI R0, RZ, 0x5, R0 ;  /* 0x00000005ff007819 */ /* 0x002fc80000011600 */
[----:B------:R-:W-:-:S05]  /*17660*/  LOP3.LUT R0, R0, 0x3, RZ, 0xc0, !PT ;  /* 0x0000000300007812 */ /* 0x000fca00078ec0ff */
[----:B------:R1:W3:Y:S02]  /*17670*/  SHFL.IDX PT, R14, R0, RZ, 0x1f ;  /* 0x00001fff000e7589 */ /* 0x0002e400000e0000 */
.L_x_1351:
[----:B---3--:R-:W-:Y:S01]  /*17680*/  ISETP.NE.AND P0, PT, R14, RZ, PT ;  /* 0x000000ff0e00720c */ /* 0x008fe20003f05270 */
[----:B------:R-:W-:-:S12]  /*17690*/  BSSY B0, `(.L_x_1251) ;  /* 0x0000024000007945 */ /* 0x000fd80003800000 */
[----:B------:R-:W-:Y:S05]  /*176a0*/  @P0 BRA `(.L_x_1252) ;  /* 0x0000000000880947 */ /* 0x000fea0003800000 */
[----:B------:R-:W-:-:S03]  /*176b0*/  UMOV UR4, 0xffffffff ;  /* 0xffffffff00047882 */ /* 0x000fc60000000000 */
[----:B------:R-:W-:Y:S05]  /*176c0*/  BRA.DIV UR4, `(.L_x_1253) ;  /* 0x0000003204447947 */ /* 0x000fea000b800000 */
[----:B------:R-:W-:-:S13]  /*176d0*/  ELECT P6, URZ, PT ;  /* 0x00000000003f782f */ /* 0x000fda00038c0000 */
.L_x_1354:
[----:B------:R-:W-:Y:S05]  /*176e0*/  @!P6 BRA `(.L_x_1252) ;  /* 0x000000000078e947 */ /* 0x000fea0003800000 */
[----:B------:R-:W-:-:S06]  /*176f0*/  ULOP3.LUT UR4, UR44, 0x2, URZ, 0xfc, !UPT ;  /* 0x000000022c047892 */ /* 0x000fcc000f8efc3f */
[----:B-1----:R-:W-:-:S05]  /*17700*/  IMAD.U32 R0, RZ, RZ, UR4 ;  /* 0x00000004ff007e24 */ /* 0x002fca000f8e00ff */
[----:B------:R-:W-:-:S13]  /*17710*/  ISETP.NE.AND P0, PT, R0, 0x3, PT ;  /* 0x000000030000780c */ /* 0x000fda0003f05270 */
[----:B------:R-:W-:Y:S05]  /*17720*/  @!P0 BRA `(.L_x_1254) ;  /* 0x0000000000048947 */ /* 0x000fea0003800000 */
[----:B------:R-:W-:Y:S01]  /*17730*/  BPT.TRAP 0x1 ;  /* 0x000000040000795c */ /* 0x000fe20000300000 */
.L_x_1254:
[----:B------:R-:W-:Y:S01]  /*17740*/  IMAD R3, R23, 0x8, R5 ;  /* 0x0000000817037824 */ /* 0x000fe200078e0205 */
[----:B------:R-:W-:Y:S01]  /*17750*/  SHF.L.U32 R2, R29, 0x1f, RZ ;  /* 0x0000001f1d027819 */ /* 0x000fe200000006ff */
[----:B------:R-:W-:-:S03]  /*17760*/  VIADD R23, R23, 0x1 ;  /* 0x0000000117177836 */ /* 0x000fc60000000000 */
[----:B------:R-:W1:Y:S02]  /*17770*/  SYNCS.PHASECHK.TRANS64.TRYWAIT P1, [R3+URZ+0x2d840], R2 ;  /* 0x02d84002030075a7 */ /* 0x000e64000802017f */
[----:B------:R-:W-:-:S04]  /*17780*/  ISETP.NE.AND P2, PT, R23, 0x2, PT ;  /* 0x000000021700780c */ /* 0x000fc80003f45270 */
[----:B------:R-:W-:Y:S01]  /*17790*/  SEL R0, RZ, 0x1, P2 ;  /* 0x00000001ff007807 */ /* 0x000fe20001000000 */
[----:B-1----:R-:W-:Y:S08]  /*177a0*/  @!P1 BRA `(.L_x_1255) ;  /* 0x00000030002c9947 */ /* 0x002ff00003800000 */
.L_x_1355:
[----:B------:R-:W-:Y:S02]  /*177b0*/  SEL R23, R23, RZ, P2 ;  /* 0x000000ff17177207 */ /* 0x000fe40001000000 */
[----:B------:R-:W-:Y:S01]  /*177c0*/  LOP3.LUT R0, R29, R0, RZ, 0x3c, !PT ;  /* 0x000000001d007212 */ /* 0x000fe200078e3cff */
[----:B------:R-:W-:Y:S06]  /*177d0*/  @!P0 BRA `(.L_x_1256) ;  /* 0x0000000000048947 */ /* 0x000fec0003800000 */
[----:B------:R-:W-:Y:S01]  /*177e0*/  BPT.TRAP 0x1 ;  /* 0x000000040000795c */ /* 0x000fe20000300000 */
.L_x_1256:
[----:B------:R-:W-:Y:S01]  /*177f0*/  IMAD R23, R23, 0x8, R5 ;  /* 0x0000000817177824 */ /* 0x000fe200078e0205 */
[----:B------:R-:W-:-:S04]  /*17800*/  SHF.L.U32 R0, R0, 0x1f, RZ ;  /* 0x0000001f00007819 */ /* 0x000fc800000006ff */
[----:B------:R-:W3:Y:S02]  /*17810*/  SYNCS.PHASECHK.TRANS64.TRYWAIT P1, [R23+URZ+0x2d840], R0 ;  /* 0x02d84000170075a7 */ /* 0x000ee4000802017f */
[----:B---3--:R-:W-:Y:S05]  /*17820*/  @!P1 BRA `(.L_x_1257) ;  /* 0x0000003000209947 */ /* 0x008fea0003800000 */
.L_x_1356:
[----:B------:R-:W-:Y:S05]  /*17830*/  @!P0 BRA `(.L_x_1258) ;  /* 0x0000000000048947 */ /* 0x000fea0003800000 */
[----:B------:R-:W-:Y:S01]  /*17840*/  BPT.TRAP 0x1 ;  /* 0x000000040000795c */ /* 0x000fe20000300000 */
.L_x_1258:
[----:B------:R-:W4:Y:S02]  /*17850*/  SYNCS.PHASECHK.TRANS64.TRYWAIT P1, [R3+URZ+0x2d860], R2 ;  /* 0x02d86002030075a7 */ /* 0x000f24000802017f */
[----:B----4-:R-:W-:Y:S05]  /*17860*/  @!P1 BRA `(.L_x_1259) ;  /* 0x0000003000249947 */ /* 0x010fea0003800000 */
.L_x_1357:
[----:B------:R-:W-:Y:S05]  /*17870*/  @!P0 BRA `(.L_x_1260) ;  /* 0x0000000000048947 */ /* 0x000fea0003800000 */
[----:B------:R-:W-:Y:S01]  /*17880*/  BPT.TRAP 0x1 ;  /* 0x000000040000795c */ /* 0x000fe20000300000 */
.L_x_1260:
[----:B------:R0:W0:Y:S02]  /*17890*/  SYNCS.PHASECHK.TRANS64.TRYWAIT P0, [R23+URZ+0x2d860], R0 ;  /* 0x02d86000170075a7 */ /* 0x000024000800017f */
[----:B0-----:R-:W-:Y:S05]  /*178a0*/  @!P0 NANOSLEEP.SYNCS 0x989680 ;  /* 0x009896800000895d */ /* 0x001fea0003900000 */
[----:B------:R-:W0:Y:S02]  /*178b0*/  @!P0 SYNCS.PHASECHK.TRANS64 P0, [R23+URZ+0x2d860], R0 ;  /* 0x02d86000170085a7 */ /* 0x000e24000800007f */
[----:B0-----:R-:W-:Y:S05]  /*178c0*/  @!P0 BRA `(.L_x_1260) ;  /* 0xfffffffc00f08947 */ /* 0x001fea000383ffff */
.L_x_1252:
[----:B------:R-:W-:Y:S05]  /*178d0*/  BSYNC B0 ;  /* 0x0000000000007941 */ /* 0x000fea0003800000 */
.L_x_1251:
[----:B------:R-:W-:Y:S05]  /*178e0*/  EXIT ;  /* 0x000000000000794d */ /* 0x000fea0003800000 */
.L_x_1075:
[----:B0-----:R-:W-:-:S04]  /*178f0*/  IMAD.U32 R3, RZ, RZ, UR41 ;  /* 0x00000029ff037e24 */ /* 0x001fc8000f8e00ff */
[----:B------:R0:W1:Y:S03]  /*17900*/  SYNCS.PHASECHK.TRANS64.TRYWAIT P1, [R3+URZ+0x2d800], R0 ;  /* 0x02d80000030075a7 */ /* 0x000066000802017f */
[----:B-1----:R-:W-:Y:S05]  /*17910*/  @!P1 NANOSLEEP.SYNCS 0x989680 ;  /* 0x009896800000995d */ /* 0x002fea0003900000 */
[----:B------:R-:W1:Y:S02]  /*17920*/  @!P1 SYNCS.PHASECHK.TRANS64 P1, [R3+URZ+0x2d800], R0 ;  /* 0x02d80000030095a7 */ /* 0x000e64000802007f */
[----:B-1----:R-:W-:Y:S05]  /*17930*/  @!P1 BRA `(.L_x_1075) ;  /* 0xfffffffc00ec9947 */ /* 0x002fea000383ffff */
[----:B------:R-:W-:Y:S05]  /*17940*/  BRA `(.L_x_1261) ;  /* 0xfffffea400f47947 */ /* 0x000fea000383ffff */
.L_x_1079:
[----:B-1----:R1:W2:Y:S02]  /*17950*/  SYNCS.PHASECHK.TRANS64.TRYWAIT P1, [R3+URZ+0x2d830], R0 ;  /* 0x02d83000030075a7 */ /* 0x0022a4000802017f */
[----:B--2---:R-:W-:Y:S05]  /*17960*/  @!P1 NANOSLEEP.SYNCS 0x989680 ;  /* 0x009896800000995d */ /* 0x004fea0003900000 */
[----:B------:R-:W2:Y:S02]  /*17970*/  @!P1 SYNCS.PHASECHK.TRANS64 P1, [R3+URZ+0x2d830], R0 ;  /* 0x02d83000030095a7 */ /* 0x000ea4000802007f */
[----:B--2---:R-:W-:Y:S05]  /*17980*/  @!P1 BRA `(.L_x_1079) ;  /* 0xfffffffc00f09947 */ /* 0x004fea000383ffff */
[----:B------:R-:W-:Y:S05]  /*17990*/  BRA `(.L_x_1078) ;  /* 0xfffffea800107947 */ /* 0x000fea000383ffff */
.L_x_1096:
[----:B-1-3--:R-:W-:-:S04]  /*179a0*/  IMAD.U32 R8, RZ, RZ, UR6 ;  /* 0x00000006ff087e24 */ /* 0x00afc8000f8e00ff */
[----:B------:R1:W2:Y:S03]  /*179b0*/  SYNCS.PHASECHK.TRANS64.TRYWAIT P1, [R8+URZ+0x2d830], R3 ;  /* 0x02d83003080075a7 */ /* 0x0002a6000802017f */
[----:B--2---:R-:W-:Y:S05]  /*179c0*/  @!P1 NANOSLEEP.SYNCS 0x989680 ;  /* 0x009896800000995d */ /* 0x004fea0003900000 */
[----:B------:R-:W2:Y:S02]  /*179d0*/  @!P1 SYNCS.PHASECHK.TRANS64 P1, [R8+URZ+0x2d830], R3 ;  /* 0x02d83003080095a7 */ /* 0x000ea4000802007f */
[----:B--2---:R-:W-:Y:S05]  /*179e0*/  @!P1 BRA `(.L_x_1096) ;  /* 0xfffffffc00ec9947 */ /* 0x004fea000383ffff */
[----:B------:R-:W-:Y:S05]  /*179f0*/  BRA `(.L_x_1093) ;  /* 0xfffffedc00187947 */ /* 0x000fea000383ffff */
.L_x_1100:
[----:B-1----:R-:W-:-:S04]  /*17a00*/  IMAD.U32 R7, RZ, RZ, UR6 ;  /* 0x00000006ff077e24 */ /* 0x002fc8000f8e00ff */
[----:B------:R1:W2:Y:S03]  /*17a10*/  SYNCS.PHASECHK.TRANS64.TRYWAIT P1, [R7+URZ+0x2d850], R3 ;  /* 0x02d85003070075a7 */ /* 0x0002a6000802017f */
[----:B--2---:R-:W-:Y:S05]  /*17a20*/  @!P1 NANOSLEEP.SYNCS 0x989680 ;  /* 0x009896800000995d */ /* 0x004fea0003900000 */
[----:B------:R-:W2:Y:S02]  /*17a30*/  @!P1 SYNCS.PHASECHK.TRANS64 P1, [R7+URZ+0x2d850], R3 ;  /* 0x02d85003070095a7 */ /* 0x000ea4000802007f */
[----:B--2---:R-:W-:Y:S05]  /*17a40*/  @!P1 BRA `(.L_x_1100) ;  /* 0xfffffffc00ec9947 */ /* 0x004fea000383ffff */
[----:B------:R-:W-:Y:S05]  /*17a50*/  BRA `(.L_x_1097) ;  /* 0xfffffedc00c47947 */ /* 0x000fea000383ffff */
.L_x_1119:
[----:B-1----:R-:W-:-:S04]  /*17a60*/  IMAD.U32 R6, RZ, RZ, UR6 ;  /* 0x00000006ff067e24 */ /* 0x002fc8000f8e00ff */
[----:B------:R1:W2:Y:S03]  /*17a70*/  SYNCS.PHASECHK.TRANS64.TRYWAIT P1, [R6+URZ+0x2d830], R3 ;  /* 0x02d83003060075a7 */ /* 0x0002a6000802017f */
[----:B--2---:R-:W-:Y:S05]  /*17a80*/  @!P1 NANOSLEEP.SYNCS 0x989680 ;  /* 0x009896800000995d */ /* 0x004fea0003900000 */
[----:B------:R-:W2:Y:S02]  /*17a90*/  @!P1 SYNCS.PHASECHK.TRANS64 P1, [R6+URZ+0x2d830], R3 ;  /* 0x02d83003060095a7 */ /* 0x000ea4000802007f */
[----:B--2---:R-:W-:Y:S05]  /*17aa0*/  @!P1 BRA `(.L_x_1119) ;  /* 0xfffffffc00ec9947 */ /* 0x004fea000383ffff */
[----:B------:R-:W-:Y:S05]  /*17ab0*/  BRA `(.L_x_1116) ;  /* 0xffffff1000a87947 */ /* 0x000fea000383ffff */
.L_x_1123:
[----:B-1----:R-:W-:-:S04]  /*17ac0*/  IMAD.U32 R5, RZ, RZ, UR6 ;  /* 0x00000006ff057e24 */ /* 0x002fc8000f8e00ff */
[----:B------:R1:W2:Y:S03]  /*17ad0*/  SYNCS.PHASECHK.TRANS64.TRYWAIT P1, [R5+URZ+0x2d850], R3 ;  /* 0x02d85003050075a7 */ /* 0x0002a6000802017f */
[----:B--2---:R-:W-:Y:S05]  /*17ae0*/  @!P1 NANOSLEEP.SYNCS 0x989680 ;  /* 0x009896800000995d */ /* 0x004fea0003900000 */
[----:B------:R-:W2:Y:S02]  /*17af0*/  @!P1 SYNCS.PHASECHK.TRANS64 P1, [R5+URZ+0x2d850], R3 ;  /* 0x02d85003050095a7 */ /* 0x000ea4000802007f */
[----:B--2---:R-:W-:Y:S05]  /*17b00*/  @!P1 BRA `(.L_x_1123) ;  /* 0xfffffffc00ec9947 */ /* 0x004fea000383ffff */
[----:B------:R-:W-:Y:S05]  /*17b10*/  BRA `(.L_x_1120) ;  /* 0xffffff1400547947 */ /* 0x000fea000383ffff */
.L_x_1131:
[----:B-1-3--:R-:W-:-:S04]  /*17b20*/  IMAD.U32 R8, RZ, RZ, UR6 ;  /* 0x00000006ff087e24 */ /* 0x00afc8000f8e00ff */
[----:B------:R1:W2:Y:S03]  /*17b30*/  SYNCS.PHASECHK.TRANS64.TRYWAIT P1, [R8+URZ+0x2d830], R3 ;  /* 0x02d83003080075a7 */ /* 0x0002a6000802017f */
[----:B--2---:R-:W-:Y:S05]  /*17b40*/  @!P1 NANOSLEEP.SYNCS 0x989680 ;  /* 0x009896800000995d */ /* 0x004fea0003900000 */
[----:B------:R-:W2:Y:S02]  /*17b50*/  @!P1 SYNCS.PHASECHK.TRANS64 P1, [R8+URZ+0x2d830], R3 ;  /* 0x02d83003080095a7 */ /* 0x000ea4000802007f */
[----:B--2---:R-:W-:Y:S05]  /*17b60*/  @!P1 BRA `(.L_x_1131) ;  /* 0xfffffffc00ec9947 */ /* 0x004fea000383ffff */
[----:B------:R-:W-:Y:S05]  /*17b70*/  BRA `(.L_x_1128) ;  /* 0xffffff3000cc7947 */ /* 0x000fea000383ffff */
.L_x_1135:
[----:B-1----:R-:W-:-:S04]  /*17b80*/  IMAD.U32 R7, RZ, RZ, UR6 ;  /* 0x00000006ff077e24 */ /* 0x002fc8000f8e00ff */
[----:B------:R1:W2:Y:S03]  /*17b90*/  SYNCS.PHASECHK.TRANS64.TRYWAIT P1, [R7+URZ+0x2d850], R3 ;  /* 0x02d85003070075a7 */ /* 0x0002a6000802017f */
[----:B--2---:R-:W-:Y:S05]  /*17ba0*/  @!P1 NANOSLEEP.SYNCS 0x989680 ;  /* 0x009896800000995d */ /* 0x004fea0003900000 */
[----:B------:R-:W2:Y:S02]  /*17bb0*/  @!P1 SYNCS.PHASECHK.TRANS64 P1, [R7+URZ+0x2d850], R3 ;  /* 0x02d85003070095a7 */ /* 0x000ea4000802007f */
[----:B--2---:R-:W-:Y:S05]  /*17bc0*/  @!P1 BRA `(.L_x_1135) ;  /* 0xfffffffc00ec9947 */ /* 0x004fea000383ffff */
[----:B------:R-:W-:Y:S05]  /*17bd0*/  BRA `(.L_x_1132) ;  /* 0xffffff3400787947 */ /* 0x000fea000383ffff */
.L_x_1150:
[----:B-1----:R-:W-:-:S04]  /*17be0*/  IMAD.U32 R5, RZ, RZ, UR8 ;  /* 0x00000008ff057e24 */ /* 0x002fc8000f8e00ff */
[----:B------:R1:W2:Y:S03]  /*17bf0*/  SYNCS.PHASECHK.TRANS64.TRYWAIT P1, [R5+URZ+0x2d850], R4 ;  /* 0x02d85004050075a7 */ /* 0x0002a6000802017f */
[----:B--2---:R-:W-:Y:S05]  /*17c00*/  @!P1 NANOSLEEP.SYNCS 0x989680 ;  /* 0x009896800000995d */ /* 0x004fea0003900000 */
[----:B------:R-:W2:Y:S02]  /*17c10*/  @!P1 SYNCS.PHASECHK.TRANS64 P1, [R5+URZ+0x2d850], R4 ;  /* 0x02d85004050095a7 */ /* 0x000ea4000802007f */
[----:B--2---:R-:W-:Y:S05]  /*17c20*/  @!P1 BRA `(.L_x_1150) ;  /* 0xfffffffc00ec9947 */ /* 0x004fea000383ffff */
[----:B------:R-:W-:Y:S05]  /*17c30*/  BRA `(.L_x_1149) ;  /* 0xffffff6400787947 */ /* 0x000fea000383ffff */
.L_x_1198:
        /* <DEDUP_REMOVED lines=11> */
.L_x_1263:
[----:B------:R-:W-:Y:S05]  /*17cf0*/  BSYNC B0 ;  /* 0x0000000000007941 */ /* 0x000fea0003800000 */
.L_x_1262:
[----:B------:R-:W-:Y:S05]  /*17d00*/  BRA `(.L_x_1264) ;  /* 0xffffffbc00047947 */ /* 0x000fea000383ffff */
.L_x_1201:
[----:B0-----:R0:W1:Y:S02]  /*17d10*/  SYNCS.PHASECHK.TRANS64.TRYWAIT P0, [R4+URZ+0x2d840], R5 ;  /* 0x02d84005040075a7 */ /* 0x001064000800017f */
[----:B-1----:R-:W-:Y:S05]  /*17d20*/  @!P0 NANOSLEEP.SYNCS 0x989680 ;  /* 0x009896800000895d */ /* 0x002fea0003900000 */
[----:B------:R-:W1:Y:S02]  /*17d30*/  @!P0 SYNCS.PHASECHK.TRANS64 P0, [R4+URZ+0x2d840], R5 ;  /* 0x02d84005040085a7 */ /* 0x000e64000800007f */
[----:B-1----:R-:W-:Y:S05]  /*17d40*/  @!P0 BRA `(.L_x_1201) ;  /* 0xfffffffc00f08947 */ /* 0x002fea000383ffff */
[----:B------:R-:W-:Y:S05]  /*17d50*/  BRA `(.L_x_1265) ;  /* 0xffffffbc00607947 */ /* 0x000fea000383ffff */
.L_x_1202:
        /* <DEDUP_REMOVED lines=8> */
.L_x_1267:
[----:B------:R-:W-:Y:S05]  /*17de0*/  BSYNC B0 ;  /* 0x0000000000007941 */ /* 0x000fea0003800000 */
.L_x_1266:
[----:B------:R-:W-:Y:S02]  /*17df0*/  IMAD.MOV.U32 R13, RZ, RZ, R0 ;  /* 0x000000ffff0d7224 */ /* 0x000fe400078e0000 */
        /* <DEDUP_REMOVED lines=8> */
.L_x_1268:
[----:B------:R-:W-:Y:S02]  /*17e80*/  IMAD.MOV.U32 R13, RZ, RZ, R6 ;  /* 0x000000ffff0d7224 */ /* 0x000fe400078e0006 */
[----:B------:R-:W-:Y:S02]  /*17e90*/  IMAD.MOV.U32 R12, RZ, RZ, 0x1 ;  /* 0x00000001ff0c7424 */ /* 0x000fe400078e00ff */
[----:B------:R-:W-:-:S07]  /*17ea0*/  IMAD.MOV.U32 R3, RZ, RZ, R14 ;  /* 0x000000ffff037224 */ /* 0x000fce00078e000e */
[----:B------:R-:W-:Y:S05]  /*17eb0*/  WARPSYNC.COLLECTIVE R15, `(.L_x_1269) ;  /* 0x000000000f087348 */ /* 0x000fea0003c00000 */
[----:B------:R0:W1:Y:S02]  /*17ec0*/  SHFL.IDX P6, R14, R13, R12, R11 ;  /* 0x0000000c0d0e7389 */ /* 0x00006400000c000b */
[----:B01----:R-:W-:Y:S01]  /*17ed0*/  ENDCOLLECTIVE ;  /* 0x000000000000791b */ /* 0x003fe20003800000 */
.L_x_1269:
        /* <DEDUP_REMOVED lines=17> */
.L_x_1270:
[----:B------:R-:W-:Y:S02]  /*17ff0*/  @P1 IMAD R8, R7, 0x2, R17 ;  /* 0x0000000207081824 */ /* 0x000fe400078e0211 */
[----:B------:R-:W-:Y:S02]  /*18000*/  IMAD.MOV.U32 R13, RZ, RZ, R6 ;  /* 0x000000ffff0d7224 */ /* 0x000fe400078e0006 */
[----:B------:R-:W-:Y:S02]  /*18010*/  IMAD.MOV.U32 R12, RZ, RZ, 0x2 ;  /* 0x00000002ff0c7424 */ /* 0x000fe400078e00ff */
[----:B------:R-:W-:-:S07]  /*18020*/  IMAD.MOV.U32 R3, RZ, RZ, R14 ;  /* 0x000000ffff037224 */ /* 0x000fce00078e000e */
[----:B------:R-:W-:Y:S05]  /*18030*/  WARPSYNC.COLLECTIVE R15, `(.L_x_1271) ;  /* 0x000000000f087348 */ /* 0x000fea0003c00000 */
[----:B------:R0:W1:Y:S02]  /*18040*/  SHFL.IDX P6, R14, R13, R12, R11 ;  /* 0x0000000c0d0e7389 */ /* 0x00006400000c000b */
[----:B01----:R-:W-:Y:S01]  /*18050*/  ENDCOLLECTIVE ;  /* 0x000000000000791b */ /* 0x003fe20003800000 */
.L_x_1271:
        /* <DEDUP_REMOVED lines=17> */
.L_x_1272:
[----:B------:R-:W-:Y:S02]  /*18170*/  @P1 IMAD R8, R7, 0x2, R17 ;  /* 0x0000000207081824 */ /* 0x000fe400078e0211 */
[----:B------:R-:W-:Y:S02]  /*18180*/  IMAD.MOV.U32 R13, RZ, RZ, R6 ;  /* 0x000000ffff0d7224 */ /* 0x000fe400078e0006 */
[----:B------:R-:W-:Y:S02]  /*18190*/  IMAD.MOV.U32 R12, RZ, RZ, 0x3 ;  /* 0x00000003ff0c7424 */ /* 0x000fe400078e00ff */
[----:B------:R-:W-:-:S07]  /*181a0*/  IMAD.MOV.U32 R3, RZ, RZ, R14 ;  /* 0x000000ffff037224 */ /* 0x000fce00078e000e */
[----:B------:R-:W-:Y:S05]  /*181b0*/  WARPSYNC.COLLECTIVE R15, `(.L_x_1273) ;  /* 0x000000000f087348 */ /* 0x000fea0003c00000 */
[----:B------:R0:W1:Y:S02]  /*181c0*/  SHFL.IDX P6, R14, R13, R12, R11 ;  /* 0x0000000c0d0e7389 */ /* 0x00006400000c000b */
[----:B01----:R-:W-:Y:S01]  /*181d0*/  ENDCOLLECTIVE ;  /* 0x000000000000791b */ /* 0x003fe20003800000 */
.L_x_1273:
        /* <DEDUP_REMOVED lines=10> */
.L_x_1274:
        /* <DEDUP_REMOVED lines=8> */
.L_x_1207:
[----:B------:R0:W5:Y:S01]  /*18300*/  LDL R21, [R1+0x18] ;  /* 0x0000180001157983 */ /* 0x0001620000100800 */
[----:B------:R-:W-:Y:S02]  /*18310*/  IMAD.MOV.U32 R13, RZ, RZ, R4 ;  /* 0x000000ffff0d7224 */ /* 0x000fe400078e0004 */
[----:B------:R-:W-:Y:S02]  /*18320*/  IMAD.MOV.U32 R12, RZ, RZ, RZ ;  /* 0x000000ffff0c7224 */ /* 0x000fe400078e00ff */
[----:B------:R-:W-:Y:S02]  /*18330*/  IMAD.MOV.U32 R11, RZ, RZ, 0x1c1f ;  /* 0x00001c1fff0b7424 */ /* 0x000fe400078e00ff */
[----:B------:R-:W-:Y:S02]  /*18340*/  IMAD.MOV.U32 R15, RZ, RZ, -0x1 ;  /* 0xffffffffff0f7424 */ /* 0x000fe400078e00ff */
[----:B------:R-:W-:Y:S02]  /*18350*/  IMAD R2, R28, R9, RZ ;  /* 0x000000091c027224 */ /* 0x000fe400078e02ff */
[----:B0-----:R-:W-:-:S07]  /*18360*/  IMAD.IADD R25, R20, 0x1, R25 ;  /* 0x0000000114197824 */ /* 0x001fce00078e0219 */
[----:B-----5:R-:W-:Y:S05]  /*18370*/  WARPSYNC.COLLECTIVE R15, `(.L_x_1276) ;  /* 0x000000000f087348 */ /* 0x020fea0003c00000 */
[----:B------:R0:W1:Y:S02]  /*18380*/  SHFL.IDX P6, R14, R13, R12, R11 ;  /* 0x0000000c0d0e7389 */ /* 0x00006400000c000b */
[----:B01---5:R-:W-:Y:S01]  /*18390*/  ENDCOLLECTIVE ;  /* 0x000000000000791b */ /* 0x023fe20003800000 */
.L_x_1276:
[----:B------:R-:W-:Y:S01]  /*183a0*/  ISETP.GE.AND P3, PT, R25, R2, PT ;  /* 0x000000021900720c */ /* 0x000fe20003f66270 */
[----:B------:R-:W-:Y:S02]  /*183b0*/  IMAD.MOV.U32 R13, RZ, RZ, R0 ;  /* 0x000000ffff0d7224 */ /* 0x000fe400078e0000 */
[----:B------:R-:W-:-:S10]  /*183c0*/  IMAD.MOV.U32 R6, RZ, RZ, R14 ;  /* 0x000000ffff067224 */ /* 0x000fd400078e000e */
[----:B------:R-:W-:Y:S05]  /*183d0*/  WARPSYNC.COLLECTIVE R15, `(.L_x_1277) ;  /* 0x000000000f087348 */ /* 0x000fea0003c00000 */
[----:B------:R0:W1:Y:S02]  /*183e0*/  SHFL.IDX P6, R14, R13, R12, R11 ;  /* 0x0000000c0d0e7389 */ /* 0x00006400000c000b */
[----:B01----:R-:W-:Y:S01]  /*183f0*/  ENDCOLLECTIVE ;  /* 0x000000000000791b */ /* 0x003fe20003800000 */
.L_x_1277:
[----:B------:R-:W-:Y:S02]  /*18400*/  IMAD.MOV.U32 R13, RZ, RZ, R4 ;  /* 0x000000ffff0d7224 */ /* 0x000fe400078e0004 */
[----:B------:R-:W-:Y:S02]  /*18410*/  IMAD.MOV.U32 R12, RZ, RZ, 0x1 ;  /* 0x00000001ff0c7424 */ /* 0x000fe400078e00ff */
[----:B------:R-:W-:-:S07]  /*18420*/  IMAD.MOV.U32 R5, RZ, RZ, R14 ;  /* 0x000000ffff057224 */ /* 0x000fce00078e000e */
[----:B------:R-:W-:Y:S05]  /*18430*/  WARPSYNC.COLLECTIVE R15, `(.L_x_1278) ;  /* 0x000000000f087348 */ /* 0x000fea0003c00000 */
[----:B------:R0:W1:Y:S02]  /*18440*/  SHFL.IDX P6, R14, R13, R12, R11 ;  /* 0x0000000c0d0e7389 */ /* 0x00006400000c000b */
[----:B01----:R-:W-:Y:S01]  /*18450*/  ENDCOLLECTIVE ;  /* 0x000000000000791b */ /* 0x003fe20003800000 */
.L_x_1278:
[----:B------:R-:W-:-:S05]  /*18460*/  @!P3 LEA R5, P4, R10, R5, 0x1 ;  /* 0x000000050a05b211 */ /* 0x000fca00078808ff */
[----:B------:R-:W-:-:S04]  /*18470*/  @!P3 IMAD.X R6, RZ, RZ, R6, P4 ;  /* 0x000000ffff06b224 */ /* 0x000fc800020e0606 */
[----:B------:R-:W-:Y:S02]  /*18480*/  @!P3 IMAD.MOV.U32 R7, RZ, RZ, R6 ;  /* 0x000000ffff07b224 */ /* 0x000fe400078e0006 */
[----:B------:R-:W-:Y:S02]  /*18490*/  @!P3 IMAD.MOV.U32 R6, RZ, RZ, R5 ;  /* 0x000000ffff06b224 */ /* 0x000fe400078e0005 */
[----:B------:R-:W-:Y:S02]  /*184a0*/  IMAD.MOV.U32 R13, RZ, RZ, R0 ;  /* 0x000000ffff0d7224 */ /* 0x000fe400078e0000 */
[----:B------:R-:W-:Y:S01]  /*184b0*/  VIADD R5, R25, 0x20 ;  /* 0x0000002019057836 */ /* 0x000fe20000000000 */
        /* <DEDUP_REMOVED lines=11> */
.L_x_1279:
[----:B------:R-:W-:Y:S02]  /*18570*/  IMAD.MOV.U32 R13, RZ, RZ, R4 ;  /* 0x000000ffff0d7224 */ /* 0x000fe400078e0004 */
[----:B------:R-:W-:Y:S02]  /*18580*/  IMAD.MOV.U32 R12, RZ, RZ, 0x2 ;  /* 0x00000002ff0c7424 */ /* 0x000fe400078e00ff */
[----:B------:R-:W-:-:S07]  /*18590*/  IMAD.MOV.U32 R5, RZ, RZ, R14 ;  /* 0x000000ffff057224 */ /* 0x000fce00078e000e */
[----:B------:R-:W-:Y:S05]  /*185a0*/  WARPSYNC.COLLECTIVE R15, `(.L_x_1280) ;  /* 0x000000000f087348 */ /* 0x000fea0003c00000 */
[----:B------:R0:W1:Y:S02]  /*185b0*/  SHFL.IDX P6, R14, R13, R12, R11 ;  /* 0x0000000c0d0e7389 */ /* 0x00006400000c000b */
[----:B01----:R-:W-:Y:S01]  /*185c0*/  ENDCOLLECTIVE ;  /* 0x000000000000791b */ /* 0x003fe20003800000 */
.L_x_1280:
[----:B------:R-:W-:-:S05]  /*185d0*/  @!P3 LEA R5, P4, R10, R5, 0x1 ;  /* 0x000000050a05b211 */ /* 0x000fca00078808ff */
[----:B------:R-:W-:Y:S02]  /*185e0*/  @!P3 IMAD.X R7, RZ, RZ, R7, P4 ;  /* 0x000000ffff07b224 */ /* 0x000fe400020e0607 */
[----:B------:R-:W-:Y:S02]  /*185f0*/  @!P3 IMAD.MOV.U32 R6, RZ, RZ, R5 ;  /* 0x000000ffff06b224 */ /* 0x000fe400078e0005 */
[----:B------:R-:W-:Y:S02]  /*18600*/  VIADD R5, R25, 0x40 ;  /* 0x0000004019057836 */ /* 0x000fe40000000000 */
[----:B------:R-:W-:Y:S01]  /*18610*/  IMAD.MOV.U32 R13, RZ, RZ, R0 ;  /* 0x000000ffff0d7224 */ /* 0x000fe200078e0000 */
        /* <DEDUP_REMOVED lines=11> */
.L_x_1281:
[----:B------:R-:W-:Y:S02]  /*186d0*/  IMAD.MOV.U32 R13, RZ, RZ, R4 ;  /* 0x000000ffff0d7224 */ /* 0x000fe400078e0004 */
[----:B------:R-:W-:Y:S02]  /*186e0*/  IMAD.MOV.U32 R12, RZ, RZ, 0x3 ;  /* 0x00000003ff0c7424 */ /* 0x000fe400078e00ff */
[----:B------:R-:W-:-:S07]  /*186f0*/  IMAD.MOV.U32 R5, RZ, RZ, R14 ;  /* 0x000000ffff057224 */ /* 0x000fce00078e000e */
[----:B------:R-:W-:Y:S05]  /*18700*/  WARPSYNC.COLLECTIVE R15, `(.L_x_1282) ;  /* 0x000000000f087348 */ /* 0x000fea0003c00000 */
[----:B------:R0:W1:Y:S02]  /*18710*/  SHFL.IDX P6, R14, R13, R12, R11 ;  /* 0x0000000c0d0e7389 */ /* 0x00006400000c000b */
[----:B01----:R-:W-:Y:S01]  /*18720*/  ENDCOLLECTIVE ;  /* 0x000000000000791b */ /* 0x003fe20003800000 */
.L_x_1282:
        /* <DEDUP_REMOVED lines=11> */
[----:B------:R-:W-:Y:S01]  /*187e0*/  IMAD.MOV.U32 R4, RZ, RZ, R14 ;  /* 0x000000ffff047224 */ /* 0x000fe200078e000e */
[----:B------:R-:W-:-:S13]  /*187f0*/  ISETP.GE.AND P3, PT, R5, R2, PT ;  /* 0x000000020500720c */ /* 0x000fda0003f66270 */
[----:B0-----:R-:W-:Y:S05]  /*18800*/  WARPSYNC.COLLECTIVE R15, `(.L_x_1283) ;  /* 0x000000000f087348 */ /* 0x001fea0003c00000 */
[----:B------:R1:W2:Y:S02]  /*18810*/  SHFL.IDX P6, R14, R13, R12, R11 ;  /* 0x0000000c0d0e7389 */ /* 0x0002a400000c000b */
[----:B012---:R-:W-:Y:S01]  /*18820*/  ENDCOLLECTIVE ;  /* 0x000000000000791b */ /* 0x007fe20003800000 */
.L_x_1283:
[----:B------:R-:W-:Y:S02]  /*18830*/  IMAD.MOV.U32 R13, RZ, RZ, R3 ;  /* 0x000000ffff0d7224 */ /* 0x000fe400078e0003 */
[----:B------:R-:W-:Y:S02]  /*18840*/  IMAD.MOV.U32 R12, RZ, RZ, RZ ;  /* 0x000000ffff0c7224 */ /* 0x000fe400078e00ff */
[----:B------:R-:W-:-:S07]  /*18850*/  IMAD.MOV.U32 R0, RZ, RZ, R14 ;  /* 0x000000ffff007224 */ /* 0x000fce00078e000e */
[----:B------:R-:W-:Y:S05]  /*18860*/  WARPSYNC.COLLECTIVE R15, `(.L_x_1284) ;  /* 0x000000000f087348 */ /* 0x000fea0003c00000 */
[----:B------:R0:W1:Y:S02]  /*18870*/  SHFL.IDX P6, R14, R13, R12, R11 ;  /* 0x0000000c0d0e7389 */ /* 0x00006400000c000b */
[----:B01----:R-:W-:Y:S01]  /*18880*/  ENDCOLLECTIVE ;  /* 0x000000000000791b */ /* 0x003fe20003800000 */
.L_x_1284:
[----:B------:R-:W-:-:S05]  /*18890*/  @!P3 LEA R0, P4, R10, R0, 0x1 ;  /* 0x000000000a00b211 */ /* 0x000fca00078808ff */
[----:B------:R-:W-:-:S04]  /*188a0*/  @!P3 IMAD.X R4, RZ, RZ, R4, P4 ;  /* 0x000000ffff04b224 */ /* 0x000fc800020e0604 */
[----:B------:R-:W-:Y:S02]  /*188b0*/  @!P3 IMAD.MOV.U32 R5, RZ, RZ, R4 ;  /* 0x000000ffff05b224 */ /* 0x000fe400078e0004 */
        /* <DEDUP_REMOVED lines=14> */
.L_x_1285:
[----:B------:R-:W-:Y:S02]  /*189a0*/  IMAD.MOV.U32 R13, RZ, RZ, R3 ;  /* 0x000000ffff0d7224 */ /* 0x000fe400078e0003 */
[----:B------:R-:W-:Y:S02]  /*189b0*/  IMAD.MOV.U32 R12, RZ, RZ, 0x1 ;  /* 0x00000001ff0c7424 */ /* 0x000fe400078e00ff */
[----:B------:R-:W-:-:S07]  /*189c0*/  IMAD.MOV.U32 R4, RZ, RZ, R14 ;  /* 0x000000ffff047224 */ /* 0x000fce00078e000e */
[----:B------:R-:W-:Y:S05]  /*189d0*/  WARPSYNC.COLLECTIVE R15, `(.L_x_1286) ;  /* 0x000000000f087348 */ /* 0x000fea0003c00000 */
[----:B------:R0:W1:Y:S02]  /*189e0*/  SHFL.IDX P6, R14, R13, R12, R11 ;  /* 0x0000000c0d0e7389 */ /* 0x00006400000c000b */
[----:B01----:R-:W-:Y:S01]  /*189f0*/  ENDCOLLECTIVE ;  /* 0x000000000000791b */ /* 0x003fe20003800000 */
.L_x_1286:
        /* <DEDUP_REMOVED lines=14> */
.L_x_1287:
[----:B------:R-:W-:Y:S01]  /*18ae0*/  IMAD.MOV.U32 R8, RZ, RZ, R14 ;  /* 0x000000ffff087224 */ /* 0x000fe200078e000e */
[----:B------:R-:W-:Y:S06]  /*18af0*/  BRA `(.L_x_1288) ;  /* 0xffffffc000387947 */ /* 0x000fec000383ffff */
.L_x_1210:
[----:B-1----:R1:W2:Y:S02]  /*18b00*/  SYNCS.PHASECHK.TRANS64.TRYWAIT P0, [R17+URZ+0x2d820], R0 ;  /* 0x02d82000110075a7 */ /* 0x0022a4000800017f */
[----:B--2---:R-:W-:Y:S05]  /*18b10*/  @!P0 NANOSLEEP.SYNCS 0x989680 ;  /* 0x009896800000895d */ /* 0x004fea0003900000 */
[----:B------:R-:W2:Y:S02]  /*18b20*/  @!P0 SYNCS.PHASECHK.TRANS64 P0, [R17+URZ+0x2d820], R0 ;  /* 0x02d82000110085a7 */ /* 0x000ea4000800007f */
[----:B--2---:R-:W-:Y:S05]  /*18b30*/  @!P0 BRA `(.L_x_1210) ;  /* 0xfffffffc00f08947 */ /* 0x004fea000383ffff */
[----:B------:R-:W-:Y:S05]  /*18b40*/  BRA `(.L_x_1289) ;  /* 0xffffffc000a07947 */ /* 0x000fea000383ffff */
.L_x_1215:
[----:B0-----:R0:W1:Y:S02]  /*18b50*/  SYNCS.PHASECHK.TRANS64.TRYWAIT P0, [R5+URZ+0x2d840], R0 ;  /* 0x02d84000050075a7 */ /* 0x001064000800017f */
[----:B-1----:R-:W-:Y:S05]  /*18b60*/  @!P0 NANOSLEEP.SYNCS 0x989680 ;  /* 0x009896800000895d */ /* 0x002fea0003900000 */
[----:B------:R-:W1:Y:S02]  /*18b70*/  @!P0 SYNCS.PHASECHK.TRANS64 P0, [R5+URZ+0x2d840], R0 ;  /* 0x02d84000050085a7 */ /* 0x000e64000800007f */
[----:B-1----:R-:W-:Y:S05]  /*18b80*/  @!P0 BRA `(.L_x_1215) ;  /* 0xfffffffc00f08947 */ /* 0x002fea000383ffff */
[----:B------:R-:W-:Y:S05]  /*18b90*/  BRA `(.L_x_1290) ;  /* 0xffffffc400947947 */ /* 0x000fea000383ffff */
.L_x_1216:
        /* <DEDUP_REMOVED lines=8> */
.L_x_1292:
[----:B------:R-:W-:Y:S05]  /*18c20*/  BSYNC B1 ;  /* 0x0000000000017941 */ /* 0x000fea0003800000 */
.L_x_1291:
        /* <DEDUP_REMOVED lines=13> */
.L_x_1293:
        /* <DEDUP_REMOVED lines=8> */
.L_x_1294:
        /* <DEDUP_REMOVED lines=14> */
.L_x_1295:
[----:B------:R-:W-:Y:S02]  /*18e60*/  IMAD.MOV.U32 R13, RZ, RZ, R8 ;  /* 0x000000ffff0d7224 */ /* 0x000fe400078e0008 */
[----:B------:R-:W-:Y:S02]  /*18e70*/  IMAD.MOV.U32 R12, RZ, RZ, 0x2 ;  /* 0x00000002ff0c7424 */ /* 0x000fe400078e00ff */
[----:B------:R-:W-:-:S07]  /*18e80*/  IMAD.MOV.U32 R2, RZ, RZ, R14 ;  /* 0x000000ffff027224 */ /* 0x000fce00078e000e */
[----:B------:R-:W-:Y:S05]  /*18e90*/  WARPSYNC.COLLECTIVE R15, `(.L_x_1296) ;  /* 0x000000000f087348 */ /* 0x000fea0003c00000 */
[----:B------:R0:W1:Y:S02]  /*18ea0*/  SHFL.IDX P6, R14, R13, R12, R11 ;  /* 0x0000000c0d0e7389 */ /* 0x00006400000c000b */
[----:B01----:R-:W-:Y:S01]  /*18eb0*/  ENDCOLLECTIVE ;  /* 0x000000000000791b */ /* 0x003fe20003800000 */
.L_x_1296:
        /* <DEDUP_REMOVED lines=13> */
.L_x_1297:
[----:B------:R-:W-:Y:S02]  /*18f90*/  IMAD.MOV.U32 R13, RZ, RZ, R8 ;  /* 0x000000ffff0d7224 */ /* 0x000fe400078e0008 */
[----:B------:R-:W-:Y:S02]  /*18fa0*/  IMAD.MOV.U32 R12, RZ, RZ, 0x3 ;  /* 0x00000003ff0c7424 */ /* 0x000fe400078e00ff */
[----:B------:R-:W-:-:S07]  /*18fb0*/  IMAD.MOV.U32 R2, RZ, RZ, R14 ;  /* 0x000000ffff027224 */ /* 0x000fce00078e000e */
[----:B------:R-:W-:Y:S05]  /*18fc0*/  WARPSYNC.COLLECTIVE R15, `(.L_x_1298) ;  /* 0x000000000f087348 */ /* 0x000fea0003c00000 */
[----:B------:R0:W1:Y:S02]  /*18fd0*/  SHFL.IDX P6, R14, R13, R12, R11 ;  /* 0x0000000c0d0e7389 */ /* 0x00006400000c000b */
[----:B01----:R-:W-:Y:S01]  /*18fe0*/  ENDCOLLECTIVE ;  /* 0x000000000000791b */ /* 0x003fe20003800000 */
.L_x_1298:
        /* <DEDUP_REMOVED lines=14> */
.L_x_1299:
[----:B------:R-:W-:Y:S01]  /*190d0*/  IMAD.MOV.U32 R2, RZ, RZ, R14 ;  /* 0x000000ffff027224 */ /* 0x000fe200078e000e */
[----:B------:R-:W-:Y:S06]  /*190e0*/  BRA `(.L_x_1300) ;  /* 0xffffffc400287947 */ /* 0x000fec000383ffff */
.L_x_1221:
[----:B-1----:R1:W2:Y:S02]  /*190f0*/  SYNCS.PHASECHK.TRANS64.TRYWAIT P0, [R5+URZ+0x2d860], R2 ;  /* 0x02d86002050075a7 */ /* 0x0022a4000800017f */
[----:B--2---:R-:W-:Y:S05]  /*19100*/  @!P0 NANOSLEEP.SYNCS 0x989680 ;  /* 0x009896800000895d */ /* 0x004fea0003900000 */
[----:B------:R-:W2:Y:S02]  /*19110*/  @!P0 SYNCS.PHASECHK.TRANS64 P0, [R5+URZ+0x2d860], R2 ;  /* 0x02d86002050085a7 */ /* 0x000ea4000800007f */
[----:B--2---:R-:W-:Y:S05]  /*19120*/  @!P0 BRA `(.L_x_1221) ;  /* 0xfffffffc00f08947 */ /* 0x004fea000383ffff */
[----:B------:R-:W-:Y:S05]  /*19130*/  BRA `(.L_x_1301) ;  /* 0xffffffc4008c7947 */ /* 0x000fea000383ffff */
.L_x_1222:
        /* <DEDUP_REMOVED lines=8> */
.L_x_1303:
[----:B------:R-:W-:Y:S05]  /*191c0*/  BSYNC B1 ;  /* 0x0000000000017941 */ /* 0x000fea0003800000 */
.L_x_1302:
        /* <DEDUP_REMOVED lines=9> */
.L_x_1304:
[----:B------:R-:W-:Y:S02]  /*19260*/  IMAD.MOV.U32 R13, RZ, RZ, R19 ;  /* 0x000000ffff0d7224 */ /* 0x000fe400078e0013 */
[----:B------:R-:W-:Y:S02]  /*19270*/  IMAD.MOV.U32 R12, RZ, RZ, 0x1 ;  /* 0x00000001ff0c7424 */ /* 0x000fe400078e00ff */
[----:B------:R-:W-:-:S07]  /*19280*/  IMAD.MOV.U32 R2, RZ, RZ, R14 ;  /* 0x000000ffff027224 */ /* 0x000fce00078e000e */
[----:B------:R-:W-:Y:S05]  /*19290*/  WARPSYNC.COLLECTIVE R15, `(.L_x_1305) ;  /* 0x000000000f087348 */ /* 0x000fea0003c00000 */
[----:B------:R0:W1:Y:S02]  /*192a0*/  SHFL.IDX P6, R14, R13, R12, R11 ;  /* 0x0000000c0d0e7389 */ /* 0x00006400000c000b */
[----:B01----:R-:W-:Y:S01]  /*192b0*/  ENDCOLLECTIVE ;  /* 0x000000000000791b */ /* 0x003fe20003800000 */
.L_x_1305:
        /* <DEDUP_REMOVED lines=16> */
.L_x_1306:
[----:B------:R-:W-:Y:S02]  /*193c0*/  IMAD.MOV.U32 R13, RZ, RZ, R19 ;  /* 0x000000ffff0d7224 */ /* 0x000fe400078e0013 */
[----:B------:R-:W-:Y:S02]  /*193d0*/  IMAD.MOV.U32 R12, RZ, RZ, 0x2 ;  /* 0x00000002ff0c7424 */ /* 0x000fe400078e00ff */
[----:B------:R-:W-:-:S07]  /*193e0*/  IMAD.MOV.U32 R2, RZ, RZ, R14 ;  /* 0x000000ffff027224 */ /* 0x000fce00078e000e */
[----:B------:R-:W-:Y:S05]  /*193f0*/  WARPSYNC.COLLECTIVE R15, `(.L_x_1307) ;  /* 0x000000000f087348 */ /* 0x000fea0003c00000 */
[----:B------:R0:W1:Y:S02]  /*19400*/  SHFL.IDX P6, R14, R13, R12, R11 ;  /* 0x0000000c0d0e7389 */ /* 0x00006400000c000b */
[----:B01----:R-:W-:Y:S01]  /*19410*/  ENDCOLLECTIVE ;  /* 0x000000000000791b */ /* 0x003fe20003800000 */
.L_x_1307:
        /* <DEDUP_REMOVED lines=16> */
.L_x_1308:
[----:B------:R-:W-:Y:S02]  /*19520*/  IMAD.MOV.U32 R13, RZ, RZ, R19 ;  /* 0x000000ffff0d7224 */ /* 0x000fe400078e0013 */
[----:B------:R-:W-:Y:S02]  /*19530*/  IMAD.MOV.U32 R12, RZ, RZ, 0x3 ;  /* 0x00000003ff0c7424 */ /* 0x000fe400078e00ff */
[----:B------:R-:W-:-:S07]  /*19540*/  IMAD.MOV.U32 R2, RZ, RZ, R14 ;  /* 0x000000ffff027224 */ /* 0x000fce00078e000e */
[----:B------:R-:W-:Y:S05]  /*19550*/  WARPSYNC.COLLECTIVE R15, `(.L_x_1309) ;  /* 0x000000000f087348 */ /* 0x000fea0003c00000 */
[----:B------:R0:W1:Y:S02]  /*19560*/  SHFL.IDX P6, R14, R13, R12, R11 ;  /* 0x0000000c0d0e7389 */ /* 0x00006400000c000b */
[----:B01----:R-:W-:Y:S01]  /*19570*/  ENDCOLLECTIVE ;  /* 0x000000000000791b */ /* 0x003fe20003800000 */
.L_x_1309:
        /* <DEDUP_REMOVED lines=13> */
.L_x_1310:
        /* <DEDUP_REMOVED lines=8> */
.L_x_1230:
[----:B-1----:R1:W2:Y:S02]  /*196d0*/  SYNCS.PHASECHK.TRANS64.TRYWAIT P0, [R0+URZ+0x2d860], R3 ;  /* 0x02d86003000075a7 */ /* 0x0022a4000800017f */
[----:B--2---:R-:W-:Y:S05]  /*196e0*/  @!P0 NANOSLEEP.SYNCS 0x989680 ;  /* 0x009896800000895d */ /* 0x004fea0003900000 */
[----:B------:R-:W2:Y:S02]  /*196f0*/  @!P0 SYNCS.PHASECHK.TRANS64 P0, [R0+URZ+0x2d860], R3 ;  /* 0x02d86003000085a7 */ /* 0x000ea4000800007f */
[----:B--2---:R-:W-:Y:S05]  /*19700*/  @!P0 BRA `(.L_x_1230) ;  /* 0xfffffffc00f08947 */ /* 0x004fea000383ffff */
[----:B------:R-:W-:Y:S05]  /*19710*/  BRA `(.L_x_1312) ;  /* 0xffffffc800187947 */ /* 0x000fea000383ffff */
.L_x_1231:
        /* <DEDUP_REMOVED lines=8> */
.L_x_1314:
[----:B------:R-:W-:Y:S05]  /*197a0*/  BSYNC B0 ;  /* 0x0000000000007941 */ /* 0x000fea0003800000 */
.L_x_1313:
[----:B------:R-:W0:Y:S01]  /*197b0*/  S2R R2, SR_TID.X ;  /* 0x0000000000027919 */ /* 0x000e220000002100 */
[----:B------:R-:W-:Y:S02]  /*197c0*/  IMAD.MOV.U32 R13, RZ, RZ, R18 ;  /* 0x000000ffff0d7224 */ /* 0x000fe400078e0012 */
[----:B------:R-:W-:Y:S02]  /*197d0*/  IMAD.MOV.U32 R12, RZ, RZ, RZ ;  /* 0x000000ffff0c7224 */ /* 0x000fe400078e00ff */
[----:B------:R-:W-:Y:S02]  /*197e0*/  IMAD.MOV.U32 R11, RZ, RZ, 0x1c1f ;  /* 0x00001c1fff0b7424 */ /* 0x000fe400078e00ff */
[----:B------:R-:W-:Y:S02]  /*197f0*/  IMAD.MOV.U32 R15, RZ, RZ, -0x1 ;  /* 0xffffffffff0f7424 */ /* 0x000fe400078e00ff */
[----:B------:R-:W-:Y:S02]  /*19800*/  IMAD.MOV.U32 R3, RZ, RZ, R14 ;  /* 0x000000ffff037224 */ /* 0x000fe400078e000e */
[----:B------:R-:W-:-:S07]  /*19810*/  IMAD R4, R4, 0x2, R17 ;  /* 0x0000000204047824 */ /* 0x000fce00078e0211 */
[----:B0-----:R-:W-:Y:S05]  /*19820*/  WARPSYNC.COLLECTIVE R15, `(.L_x_1315) ;  /* 0x000000000f087348 */ /* 0x001fea0003c00000 */
[----:B------:R1:W2:Y:S02]  /*19830*/  SHFL.IDX P6, R14, R13, R12, R11 ;  /* 0x0000000c0d0e7389 */ /* 0x0002a400000c000b */
[----:B012---:R-:W-:Y:S01]  /*19840*/  ENDCOLLECTIVE ;  /* 0x000000000000791b */ /* 0x007fe20003800000 */
.L_x_1315:
        /* <DEDUP_REMOVED lines=17> */
.L_x_1316:
        /* <DEDUP_REMOVED lines=14> */
.L_x_1317:
[----:B------:R-:W-:Y:S02]  /*19a40*/  IMAD.MOV.U32 R13, RZ, RZ, R19 ;  /* 0x000000ffff0d7224 */ /* 0x000fe400078e0013 */
[----:B------:R-:W-:Y:S01]  /*19a50*/  IMAD.MOV.U32 R12, RZ, RZ, 0x2 ;  /* 0x00000002ff0c7424 */ /* 0x000fe200078e00ff */
[----:B------:R-:W-:-:S13]  /*19a60*/  IADD3 R2, P4, R14, R5, RZ ;  /* 0x000000050e027210 */ /* 0x000fda0007f9e0ff */
[----:B------:R-:W-:Y:S05]  /*19a70*/  WARPSYNC.COLLECTIVE R15, `(.L_x_1318) ;  /* 0x000000000f087348 */ /* 0x000fea0003c00000 */
[----:B------:R0:W1:Y:S02]  /*19a80*/  SHFL.IDX P6, R14, R13, R12, R11 ;  /* 0x0000000c0d0e7389 */ /* 0x00006400000c000b */
[----:B01----:R-:W-:Y:S01]  /*19a90*/  ENDCOLLECTIVE ;  /* 0x000000000000791b */ /* 0x003fe20003800000 */
.L_x_1318:
        /* <DEDUP_REMOVED lines=15> */
.L_x_1319:
[----:B------:R-:W-:Y:S02]  /*19b90*/  IMAD.MOV.U32 R13, RZ, RZ, R19 ;  /* 0x000000ffff0d7224 */ /* 0x000fe400078e0013 */
[----:B------:R-:W-:Y:S01]  /*19ba0*/  IMAD.MOV.U32 R12, RZ, RZ, 0x3 ;  /* 0x00000003ff0c7424 */ /* 0x000fe200078e00ff */
[----:B------:R-:W-:-:S13]  /*19bb0*/  IADD3 R2, P4, R14, R5, RZ ;  /* 0x000000050e027210 */ /* 0x000fda0007f9e0ff */
[----:B------:R-:W-:Y:S05]  /*19bc0*/  WARPSYNC.COLLECTIVE R15, `(.L_x_1320) ;  /* 0x000000000f087348 */ /* 0x000fea0003c00000 */
[----:B------:R0:W1:Y:S02]  /*19bd0*/  SHFL.IDX P6, R14, R13, R12, R11 ;  /* 0x0000000c0d0e7389 */ /* 0x00006400000c000b */
[----:B01----:R-:W-:Y:S01]  /*19be0*/  ENDCOLLECTIVE ;  /* 0x000000000000791b */ /* 0x003fe20003800000 */
.L_x_1320:
        /* <DEDUP_REMOVED lines=14> */
.L_x_1321:
[----:B------:R-:W-:Y:S05]  /*19cd0*/  BRA `(.L_x_1322) ;  /* 0xffffffc4008c7947 */ /* 0x000fea000383ffff */
.L_x_1236:
        /* <DEDUP_REMOVED lines=8> */
.L_x_1324:
[----:B------:R-:W-:Y:S05]  /*19d60*/  BSYNC B0 ;  /* 0x0000000000007941 */ /* 0x000fea0003800000 */
.L_x_1323:
        /* <DEDUP_REMOVED lines=9> */
.L_x_1325:
[----:B------:R-:W-:Y:S02]  /*19e00*/  ULDC UR4, c[0x0][0xc3c] ;  /* 0x00030f0000047ab9 */ /* 0x000fe40000000800 */
[----:B------:R-:W-:-:S13]  /*19e10*/  ISETP.GE.OR P1, PT, R9, UR4, !P0 ;  /* 0x0000000409007c0c */ /* 0x000fda000c726670 */
[----:B------:R-:W0:Y:S08]  /*19e20*/  @!P1 LDC.64 R2, c[0x0][0xc80] ;  /* 0x00032000ff029b82 */ /* 0x000e300000000a00 */
[----:B------:R-:W1:Y:S01]  /*19e30*/  @!P1 LDC.64 R4, c[0x0][0xc78] ;  /* 0x00031e00ff049b82 */ /* 0x000e620000000a00 */
[----:B------:R-:W-:Y:S01]  /*19e40*/  CS2R R24, SRZ ;  /* 0x0000000000187805 */ /* 0x000fe2000001ff00 */
[----:B------:R-:W-:-:S02]  /*19e50*/  IMAD.MOV.U32 R11, RZ, RZ, RZ ;  /* 0x000000ffff0b7224 */ /* 0x000fc400078e00ff */
[----:B------:R-:W-:Y:S02]  /*19e60*/  IMAD.MOV.U32 R6, RZ, RZ, R14 ;  /* 0x000000ffff067224 */ /* 0x000fe400078e000e */
        /* <DEDUP_REMOVED lines=8> */
[C---:B------:R-:W-:Y:S01]  /*19ef0*/  ISETP.GE.U32.AND P5, PT, R8.reuse, 0x10, PT ;  /* 0x000000100800780c */ /* 0x040fe20003fa6070 */
[----:B--2---:R-:W-:Y:S02]  /*19f00*/  @!P1 IMAD.MOV.U32 R25, RZ, RZ, R7 ;  /* 0x000000ffff199224 */ /* 0x004fe400078e0007 */
[----:B---3--:R-:W-:Y:S01]  /*19f10*/  @!P1 IMAD.MOV.U32 R5, RZ, RZ, R4 ;  /* 0x000000ffff059224 */ /* 0x008fe200078e0004 */
[----:B------:R-:W-:-:S03]  /*19f20*/  ISETP.NE.AND P1, PT, R8, RZ, PT ;  /* 0x000000ff0800720c */ /* 0x000fc60003f25270 */
[----:B------:R-:W-:-:S10]  /*19f30*/  IMAD R13, R5, R25, RZ ;  /* 0x00000019050d7224 */ /* 0x000fd400078e02ff */
[----:B------:R-:W-:Y:S05]  /*19f40*/  WARPSYNC.COLLECTIVE R15, `(.L_x_1326) ;  /* 0x000000000f087348 */ /* 0x000fea0003c00000 */
[----:B------:R0:W1:Y:S02]  /*19f50*/  SHFL.UP P6, R14, R13, R12, R11 ;  /* 0x0400000c0d0e7389 */ /* 0x00006400000c000b */
[----:B01----:R-:W-:Y:S01]  /*19f60*/  ENDCOLLECTIVE ;  /* 0x000000000000791b */ /* 0x003fe20003800000 */
.L_x_1326:
[----:B------:R-:W-:Y:S01]  /*19f70*/  IMAD.MOV.U32 R12, RZ, RZ, 0x2 ;  /* 0x00000002ff0c7424 */ /* 0x000fe200078e00ff */
[----:B------:R-:W-:-:S05]  /*19f80*/  SEL R4, R14, RZ, P1 ;  /* 0x000000ff0e047207 */ /* 0x000fca0000800000 */
[----:B------:R-:W-:-:S04]  /*19f90*/  IMAD.IADD R4, R13, 0x1, R4 ;  /* 0x000000010d047824 */ /* 0x000fc800078e0204 */
[----:B------:R-:W-:-:S07]  /*19fa0*/  IMAD.MOV.U32 R13, RZ, RZ, R4 ;  /* 0x000000ffff0d7224 */ /* 0x000fce00078e0004 */
[----:B------:R-:W-:Y:S05]  /*19fb0*/  WARPSYNC.COLLECTIVE R15, `(.L_x_1327) ;  /* 0x000000000f087348 */ /* 0x000fea0003c00000 */
[----:B------:R0:W1:Y:S02]  /*19fc0*/  SHFL.UP P6, R14, R13, R12, R11 ;  /* 0x0400000c0d0e7389 */ /* 0x00006400000c000b */
[----:B01----:R-:W-:Y:S01]  /*19fd0*/  ENDCOLLECTIVE ;  /* 0x000000000000791b */ /* 0x003fe20003800000 */
.L_x_1327:
[----:B------:R-:W-:Y:S01]  /*19fe0*/  IMAD.MOV.U32 R12, RZ, RZ, 0x4 ;  /* 0x00000004ff0c7424 */ /* 0x000fe200078e00ff */
[----:B------:R-:W-:-:S05]  /*19ff0*/  SEL R3, R14, RZ, P2 ;  /* 0x000000ff0e037207 */ /* 0x000fca0001000000 */
[----:B------:R-:W-:-:S04]  /*1a000*/  IMAD.IADD R2, R4, 0x1, R3 ;  /* 0x0000000104027824 */ /* 0x000fc800078e0203 */
[----:B------:R-:W-:-:S07]  /*1a010*/  IMAD.MOV.U32 R13, RZ, RZ, R2 ;  /* 0x000000ffff0d7224 */ /* 0x000fce00078e0002 */
[----:B------:R-:W-:Y:S05]  /*1a020*/  WARPSYNC.COLLECTIVE R15, `(.L_x_1328) ;  /* 0x000000000f087348 */ /* 0x000fea0003c00000 */
[----:B------:R0:W1:Y:S02]  /*1a030*/  SHFL.UP P6, R14, R13, R12, R11 ;  /* 0x0400000c0d0e7389 */ /* 0x00006400000c000b */
[----:B01----:R-:W-:Y:S01]  /*1a040*/  ENDCOLLECTIVE ;  /* 0x000000000000791b */ /* 0x003fe20003800000 */
.L_x_1328:
[----:B------:R-:W-:Y:S01]  /*1a050*/  IMAD.MOV.U32 R12, RZ, RZ, 0x8 ;  /* 0x00000008ff0c7424 */ /* 0x000fe200078e00ff */
[----:B------:R-:W-:-:S05]  /*1a060*/  SEL R3, R14, RZ, P3 ;  /* 0x000000ff0e037207 */ /* 0x000fca0001800000 */
[----:B------:R-:W-:-:S04]  /*1a070*/  IMAD.IADD R3, R2, 0x1, R3 ;  /* 0x0000000102037824 */ /* 0x000fc800078e0203 */
[----:B------:R-:W-:-:S07]  /*1a080*/  IMAD.MOV.U32 R13, RZ, RZ, R3 ;  /* 0x000000ffff0d7224 */ /* 0x000fce00078e0003 */
[----:B------:R-:W-:Y:S05]  /*1a090*/  WARPSYNC.COLLECTIVE R15, `(.L_x_1329) ;  /* 0x000000000f087348 */ /* 0x000fea0003c00000 */
[----:B------:R0:W1:Y:S02]  /*1a0a0*/  SHFL.UP P6, R14, R13, R12, R11 ;  /* 0x0400000c0d0e7389 */ /* 0x00006400000c000b */
[----:B01----:R-:W-:Y:S01]  /*1a0b0*/  ENDCOLLECTIVE ;  /* 0x000000000000791b */ /* 0x003fe20003800000 */
.L_x_1329:
[----:B------:R-:W-:Y:S01]  /*1a0c0*/  IMAD.MOV.U32 R12, RZ, RZ, 0x10 ;  /* 0x00000010ff0c7424 */ /* 0x000fe200078e00ff */
[----:B------:R-:W-:-:S05]  /*1a0d0*/  SEL R4, R14, RZ, P4 ;  /* 0x000000ff0e047207 */ /* 0x000fca0002000000 */
[----:B------:R-:W-:-:S04]  /*1a0e0*/  IMAD.IADD R4, R3, 0x1, R4 ;  /* 0x0000000103047824 */ /* 0x000fc800078e0204 */
[----:B------:R-:W-:-:S07]  /*1a0f0*/  IMAD.MOV.U32 R13, RZ, RZ, R4 ;  /* 0x000000ffff0d7224 */ /* 0x000fce00078e0004 */
[----:B------:R-:W-:Y:S05]  /*1a100*/  WARPSYNC.COLLECTIVE R15, `(.L_x_1330) ;  /* 0x000000000f087348 */ /* 0x000fea0003c00000 */
[----:B------:R0:W1:Y:S02]  /*1a110*/  SHFL.UP P6, R14, R13, R12, R11 ;  /* 0x0400000c0d0e7389 */ /* 0x00006400000c000b */
[----:B01----:R-:W-:Y:S01]  /*1a120*/  ENDCOLLECTIVE ;  /* 0x000000000000791b */ /* 0x003fe20003800000 */
.L_x_1330:
        /* <DEDUP_REMOVED lines=8> */
.L_x_1331:
[----:B------:R-:W-:Y:S05]  /*1a1b0*/  BRA `(.L_x_1332) ;  /* 0xffffffc400a87947 */ /* 0x000fea000383ffff */
.L_x_1239:
[----:B------:R-:W-:Y:S01]  /*1a1c0*/  BSSY B0, `(.L_x_1333) ;  /* 0x0000007000007945 */ /* 0x000fe20003800000 */
[----:B------:R-:W-:Y:S02]  /*1a1d0*/  IMAD.MOV.U32 R12, RZ, RZ, 0x1 ;  /* 0x00000001ff0c7424 */ /* 0x000fe400078e00ff */
[----:B------:R-:W-:Y:S02]  /*1a1e0*/  IMAD.MOV.U32 R11, RZ, RZ, RZ ;  /* 0x000000ffff0b7224 */ /* 0x000fe400078e00ff */
[----:B------:R-:W-:-:S07]  /*1a1f0*/  IMAD.MOV.U32 R15, RZ, RZ, -0x1 ;  /* 0xffffffffff0f7424 */ /* 0x000fce00078e00ff */
[----:B------:R-:W-:Y:S05]  /*1a200*/  WARPSYNC.COLLECTIVE R15, `(.L_x_1334) ;  /* 0x000000000f087348 */ /* 0x000fea0003c00000 */
[----:B------:R0:W1:Y:S02]  /*1a210*/  SHFL.UP P6, R14, R13, R12, R11 ;  /* 0x0400000c0d0e7389 */ /* 0x00006400000c000b */
[----:B01----:R-:W-:Y:S01]  /*1a220*/  ENDCOLLECTIVE ;  /* 0x000000000000791b */ /* 0x003fe20003800000 */
.L_x_1334:
[----:B------:R-:W-:Y:S05]  /*1a230*/  BSYNC B0 ;  /* 0x0000000000007941 */ /* 0x000fea0003800000 */
.L_x_1333:
        /* <DEDUP_REMOVED lines=8> */
.L_x_1335:
[----:B------:R-:W-:Y:S01]  /*1a2c0*/  IMAD.MOV.U32 R12, RZ, RZ, 0x4 ;  /* 0x00000004ff0c7424 */ /* 0x000fe200078e00ff */
[----:B------:R-:W-:-:S05]  /*1a2d0*/  SEL R2, R14, RZ, P2 ;  /* 0x000000ff0e027207 */ /* 0x000fca0001000000 */
[----:B------:R-:W-:-:S04]  /*1a2e0*/  IMAD.IADD R2, R13, 0x1, R2 ;  /* 0x000000010d027824 */ /* 0x000fc800078e0202 */
[----:B------:R-:W-:-:S07]  /*1a2f0*/  IMAD.MOV.U32 R13, RZ, RZ, R2 ;  /* 0x000000ffff0d7224 */ /* 0x000fce00078e0002 */
[----:B------:R-:W-:Y:S05]  /*1a300*/  WARPSYNC.COLLECTIVE R15, `(.L_x_1336) ;  /* 0x000000000f087348 */ /* 0x000fea0003c00000 */
[----:B------:R0:W1:Y:S02]  /*1a310*/  SHFL.UP P6, R14, R13, R12, R11 ;  /* 0x0400000c0d0e7389 */ /* 0x00006400000c000b */
[----:B01----:R-:W-:Y:S01]  /*1a320*/  ENDCOLLECTIVE ;  /* 0x000000000000791b */ /* 0x003fe20003800000 */
.L_x_1336:
[----:B------:R-:W-:Y:S01]  /*1a330*/  IMAD.MOV.U32 R12, RZ, RZ, 0x8 ;  /* 0x00000008ff0c7424 */ /* 0x000fe200078e00ff */
[----:B------:R-:W-:-:S05]  /*1a340*/  SEL R3, R14, RZ, P3 ;  /* 0x000000ff0e037207 */ /* 0x000fca0001800000 */
[----:B------:R-:W-:-:S04]  /*1a350*/  IMAD.IADD R3, R2, 0x1, R3 ;  /* 0x0000000102037824 */ /* 0x000fc800078e0203 */
[----:B------:R-:W-:-:S07]  /*1a360*/  IMAD.MOV.U32 R13, RZ, RZ, R3 ;  /* 0x000000ffff0d7224 */ /* 0x000fce00078e0003 */
[----:B------:R-:W-:Y:S05]  /*1a370*/  WARPSYNC.COLLECTIVE R15, `(.L_x_1337) ;  /* 0x000000000f087348 */ /* 0x000fea0003c00000 */
[----:B------:R0:W1:Y:S02]  /*1a380*/  SHFL.UP P6, R14, R13, R12, R11 ;  /* 0x0400000c0d0e7389 */ /* 0x00006400000c000b */
[----:B01----:R-:W-:Y:S01]  /*1a390*/  ENDCOLLECTIVE ;  /* 0x000000000000791b */ /* 0x003fe20003800000 */
.L_x_1337:
[----:B------:R-:W-:Y:S01]  /*1a3a0*/  IMAD.MOV.U32 R12, RZ, RZ, 0x10 ;  /* 0x00000010ff0c7424 */ /* 0x000fe200078e00ff */
[----:B------:R-:W-:-:S05]  /*1a3b0*/  SEL R4, R14, RZ, P4 ;  /* 0x000000ff0e047207 */ /* 0x000fca0002000000 */
[----:B------:R-:W-:-:S04]  /*1a3c0*/  IMAD.IADD R4, R3, 0x1, R4 ;  /* 0x0000000103047824 */ /* 0x000fc800078e0204 */
[----:B------:R-:W-:-:S07]  /*1a3d0*/  IMAD.MOV.U32 R13, RZ, RZ, R4 ;  /* 0x000000ffff0d7224 */ /* 0x000fce00078e0004 */
[----:B------:R-:W-:Y:S05]  /*1a3e0*/  WARPSYNC.COLLECTIVE R15, `(.L_x_1338) ;  /* 0x000000000f087348 */ /* 0x000fea0003c00000 */
[----:B------:R0:W1:Y:S02]  /*1a3f0*/  SHFL.UP P6, R14, R13, R12, R11 ;  /* 0x0400000c0d0e7389 */ /* 0x00006400000c000b */
[----:B01----:R-:W-:Y:S01]  /*1a400*/  ENDCOLLECTIVE ;  /* 0x000000000000791b */ /* 0x003fe20003800000 */
.L_x_1338:
        /* <DEDUP_REMOVED lines=8> */
.L_x_1339:
[----:B------:R-:W-:Y:S05]  /*1a490*/  BRA `(.L_x_1340) ;  /* 0xffffffc400947947 */ /* 0x000fea000383ffff */
.L_x_1241:
[----:B------:R-:W-:Y:S01]  /*1a4a0*/  BSSY B0, `(.L_x_1341) ;  /* 0x0000006000007945 */ /* 0x000fe20003800000 */
[----:B------:R-:W-:Y:S01]  /*1a4b0*/  PLOP3.LUT P6, PT, P6, PT, PT, 0x8, 0x0 ;  /* 0x000000000000781c */ /* 0x000fe200037ce170 */
[----:B------:R-:W-:-:S12]  /*1a4c0*/  IMAD.MOV.U32 R15, RZ, RZ, -0x1 ;  /* 0xffffffffff0f7424 */ /* 0x000fd800078e00ff */
[----:B0-----:R-:W-:Y:S05]  /*1a4d0*/  WARPSYNC.COLLECTIVE R15, `(.L_x_1342) ;  /* 0x000000000f087348 */ /* 0x001fea0003c00000 */
[----:B------:R-:W-:Y:S01]  /*1a4e0*/  VOTE.ANY R14, PT, P6 ;  /* 0x00000000000e7806 */ /* 0x000fe200030e0100 */
[----:B0-----:R-:W-:Y:S06]  /*1a4f0*/  ENDCOLLECTIVE ;  /* 0x000000000000791b */ /* 0x001fec0003800000 */
.L_x_1342:
[----:B------:R-:W-:Y:S05]  /*1a500*/  BSYNC B0 ;  /* 0x0000000000007941 */ /* 0x000fea0003800000 */
.L_x_1341:
[----:B------:R-:W-:Y:S02]  /*1a510*/  IMAD.MOV.U32 R3, RZ, RZ, R14 ;  /* 0x000000ffff037224 */ /* 0x000fe400078e000e */
[----:B------:R-:W-:Y:S02]  /*1a520*/  IMAD.MOV.U32 R13, RZ, RZ, R25 ;  /* 0x000000ffff0d7224 */ /* 0x000fe400078e0019 */
[----:B------:R-:W0:Y:S01]  /*1a530*/  POPC R7, R3 ;  /* 0x0000000300077309 */ /* 0x000e220000000000 */
[----:B------:R-:W-:Y:S02]  /*1a540*/  IMAD.MOV.U32 R11, RZ, RZ, 0x1f ;  /* 0x0000001fff0b7424 */ /* 0x000fe400078e00ff */
[----:B------:R-:W-:Y:S02]  /*1a550*/  IMAD.MOV.U32 R15, RZ, RZ, -0x1 ;  /* 0xffffffffff0f7424 */ /* 0x000fe400078e00ff */
[----:B0-----:R-:W-:Y:S02]  /*1a560*/  IMAD.MOV.U32 R12, RZ, RZ, R7 ;  /* 0x000000ffff0c7224 */ /* 0x001fe400078e0007 */
[----:B------:R-:W-:-:S07]  /*1a570*/  IMAD.IADD R27, R7, 0x1, R27 ;  /* 0x00000001071b7824 */ /* 0x000fce00078e021b */
[----:B------:R-:W-:Y:S05]  /*1a580*/  WARPSYNC.COLLECTIVE R15, `(.L_x_1343) ;  /* 0x000000000f087348 */ /* 0x000fea0003c00000 */
[----:B------:R0:W1:Y:S02]  /*1a590*/  SHFL.IDX P6, R14, R13, R12, R11 ;  /* 0x0000000c0d0e7389 */ /* 0x00006400000c000b */
[----:B01----:R-:W-:Y:S01]  /*1a5a0*/  ENDCOLLECTIVE ;  /* 0x000000000000791b */ /* 0x003fe20003800000 */
.L_x_1343:
[----:B------:R-:W-:Y:S02]  /*1a5b0*/  IMAD.MOV.U32 R13, RZ, RZ, R5 ;  /* 0x000000ffff0d7224 */ /* 0x000fe400078e0005 */
[----:B------:R-:W-:-:S07]  /*1a5c0*/  IMAD.MOV.U32 R25, RZ, RZ, R14 ;  /* 0x000000ffff197224 */ /* 0x000fce00078e000e */
[----:B------:R-:W-:Y:S05]  /*1a5d0*/  WARPSYNC.COLLECTIVE R15, `(.L_x_1344) ;  /* 0x000000000f087348 */ /* 0x000fea0003c00000 */
[----:B------:R0:W1:Y:S02]  /*1a5e0*/  SHFL.IDX P6, R14, R13, R12, R11 ;  /* 0x0000000c0d0e7389 */ /* 0x00006400000c000b */
[----:B01----:R-:W-:Y:S01]  /*1a5f0*/  ENDCOLLECTIVE ;  /* 0x000000000000791b */ /* 0x003fe20003800000 */
.L_x_1344:
[----:B------:R-:W-:Y:S01]  /*1a600*/  IMAD.MOV.U32 R5, RZ, RZ, R14 ;  /* 0x000000ffff057224 */ /* 0x000fe200078e000e */
[----:B------:R-:W-:Y:S06]  /*1a610*/  BRA `(.L_x_1345) ;  /* 0xffffffc400747947 */ /* 0x000fec000383ffff */
.L_x_1243:
[----:B------:R-:W-:Y:S01]  /*1a620*/  BSSY B0, `(.L_x_1346) ;  /* 0x0000007000007945 */ /* 0x000fe20003800000 */
[----:B------:R-:W-:Y:S02]  /*1a630*/  IMAD.MOV.U32 R13, RZ, RZ, R2 ;  /* 0x000000ffff0d7224 */ /* 0x000fe400078e0002 */
[----:B------:R-:W-:Y:S02]  /*1a640*/  IMAD.MOV.U32 R11, RZ, RZ, 0x1f ;  /* 0x0000001fff0b7424 */ /* 0x000fe400078e00ff */
[----:B------:R-:W-:-:S07]  /*1a650*/  IMAD.MOV.U32 R15, RZ, RZ, -0x1 ;  /* 0xffffffffff0f7424 */ /* 0x000fce00078e00ff */
[----:B0123--:R-:W-:Y:S05]  /*1a660*/  WARPSYNC.COLLECTIVE R15, `(.L_x_1347) ;  /* 0x000000000f087348 */ /* 0x00ffea0003c00000 */
[----:B------:R4:W0:Y:S02]  /*1a670*/  SHFL.IDX P6, R14, R13, R12, R11 ;  /* 0x0000000c0d0e7389 */ /* 0x00082400000c000b */
[----:B01234-:R-:W-:Y:S01]  /*1a680*/  ENDCOLLECTIVE ;  /* 0x000000000000791b */ /* 0x01ffe20003800000 */
.L_x_1347:
[----:B------:R-:W-:Y:S05]  /*1a690*/  BSYNC B0 ;  /* 0x0000000000007941 */ /* 0x000fea0003800000 */
.L_x_1346:
[----:B------:R-:W-:Y:S01]  /*1a6a0*/  IMAD.MOV.U32 R24, RZ, RZ, R14 ;  /* 0x000000ffff187224 */ /* 0x000fe200078e000e */
[----:B------:R-:W-:Y:S06]  /*1a6b0*/  BRA `(.L_x_1242) ;  /* 0xffffffc400647947 */ /* 0x000fec000383ffff */
.L_x_1249:
[----:B-1----:R1:W3:Y:S02]  /*1a6c0*/  SYNCS.PHASECHK.TRANS64.TRYWAIT P0, [R5+URZ+0x2d820], R0 ;  /* 0x02d82000050075a7 */ /* 0x0022e4000800017f */
[----:B---3--:R-:W-:Y:S05]  /*1a6d0*/  @!P0 NANOSLEEP.SYNCS 0x989680 ;  /* 0x009896800000895d */ /* 0x008fea0003900000 */
[----:B------:R-:W3:Y:S02]  /*1a6e0*/  @!P0 SYNCS.PHASECHK.TRANS64 P0, [R5+URZ+0x2d820], R0 ;  /* 0x02d82000050085a7 */ /* 0x000ee4000800007f */
[----:B---3--:R-:W-:Y:S05]  /*1a6f0*/  @!P0 BRA `(.L_x_1249) ;  /* 0xfffffffc00f08947 */ /* 0x008fea000383ffff */
[----:B------:R-:W-:Y:S05]  /*1a700*/  BRA `(.L_x_1348) ;  /* 0xffffffcc00c07947 */ /* 0x000fea000383ffff */
.L_x_1250:
[----:B------:R-:W3:Y:S01]  /*1a710*/  S2R R2, SR_TID.X ;  /* 0x0000000000027919 */ /* 0x000ee20000002100 */
[----:B------:R-:W-:Y:S01]  /*1a720*/  BSSY B0, `(.L_x_1349) ;  /* 0x000000a000007945 */ /* 0x000fe20003800000 */
[----:B------:R-:W-:Y:S02]  /*1a730*/  IMAD.MOV.U32 R12, RZ, RZ, RZ ;  /* 0x000000ffff0c7224 */ /* 0x000fe400078e00ff */
[----:B------:R-:W-:Y:S02]  /*1a740*/  IMAD.MOV.U32 R11, RZ, RZ, 0x1f ;  /* 0x0000001fff0b7424 */ /* 0x000fe400078e00ff */
[----:B------:R-:W-:Y:S01]  /*1a750*/  IMAD.MOV.U32 R15, RZ, RZ, -0x1 ;  /* 0xffffffffff0f7424 */ /* 0x000fe200078e00ff */
[----:B---3--:R-:W-:-:S04]  /*1a760*/  SHF.R.U32.HI R2, RZ, 0x5, R2 ;  /* 0x00000005ff027819 */ /* 0x008fc80000011602 */
[----:B------:R-:W-:-:S05]  /*1a770*/  LOP3.LUT R2, R2, 0x3, RZ, 0xc0, !PT ;  /* 0x0000000302027812 */ /* 0x000fca00078ec0ff */
[----:B------:R-:W-:-:S07]  /*1a780*/  IMAD.MOV.U32 R13, RZ, RZ, R2 ;  /* 0x000000ffff0d7224 */ /* 0x000fce00078e0002 */
[----:B012---:R-:W-:Y:S05]  /*1a790*/  WARPSYNC.COLLECTIVE R15, `(.L_x_1350) ;  /* 0x000000000f087348 */ /* 0x007fea0003c00000 */
[----:B------:R3:W4:Y:S02]  /*1a7a0*/  SHFL.IDX P6, R14, R13, R12, R11 ;  /* 0x0000000c0d0e7389 */ /* 0x00072400000c000b */
[----:B01234-:R-:W-:Y:S01]  /*1a7b0*/  ENDCOLLECTIVE ;  /* 0x000000000000791b */ /* 0x01ffe20003800000 */
.L_x_1350:
[----:B------:R-:W-:Y:S05]  /*1a7c0*/  BSYNC B0 ;  /* 0x0000000000007941 */ /* 0x000fea0003800000 */
.L_x_1349:
[----:B------:R-:W-:Y:S05]  /*1a7d0*/  BRA `(.L_x_1351) ;  /* 0xffffffcc00a87947 */ /* 0x000fea000383ffff */
.L_x_1253:
[----:B------:R-:W-:Y:S01]  /*1a7e0*/  BSSY B1, `(.L_x_1352) ;  /* 0x0000006000017945 */ /* 0x000fe20003800000 */
[----:B------:R-:W-:-:S07]  /*1a7f0*/  IMAD.MOV.U32 R15, RZ, RZ, -0x1 ;  /* 0xffffffffff0f7424 */ /* 0x000fce00078e00ff */
[----:B012---:R-:W-:Y:S05]  /*1a800*/  WARPSYNC.COLLECTIVE R15, `(.L_x_1353) ;  /* 0x000000000f0c7348 */ /* 0x007fea0003c00000 */
[----:B------:R-:W-:Y:S02]  /*1a810*/  ELECT P6, UR62, PT ;  /* 0x00000000003e782f */ /* 0x000fe400038c0000 */
[----:B------:R-:W-:Y:S01]  /*1a820*/  MOV R14, UR62 ;  /* 0x0000003e000e7c02 */ /* 0x000fe20008000f00 */
[----:B012---:R-:W-:Y:S10]  /*1a830*/  ENDCOLLECTIVE ;  /* 0x000000000000791b */ /* 0x007ff40003800000 */
.L_x_1353:
[----:B------:R-:W-:Y:S05]  /*1a840*/  BSYNC B1 ;  /* 0x0000000000017941 */ /* 0x000fea0003800000 */
.L_x_1352:
[----:B------:R-:W-:Y:S05]  /*1a850*/  BRA `(.L_x_1354) ;  /* 0xffffffcc00a07947 */ /* 0x000fea000383ffff */
.L_x_1255:
[----:B-1----:R1:W3:Y:S02]  /*1a860*/  SYNCS.PHASECHK.TRANS64.TRYWAIT P1, [R3+URZ+0x2d840], R2 ;  /* 0x02d84002030075a7 */ /* 0x0022e4000802017f */
[----:B---3--:R-:W-:Y:S05]  /*1a870*/  @!P1 NANOSLEEP.SYNCS 0x989680 ;  /* 0x009896800000995d */ /* 0x008fea0003900000 */
[----:B------:R-:W3:Y:S02]  /*1a880*/  @!P1 SYNCS.PHASECHK.TRANS64 P1, [R3+URZ+0x2d840], R2 ;  /* 0x02d84002030095a7 */ /* 0x000ee4000802007f */
[----:B---3--:R-:W-:Y:S05]  /*1a890*/  @!P1 BRA `(.L_x_1255) ;  /* 0xfffffffc00f09947 */ /* 0x008fea000383ffff */
[----:B------:R-:W-:Y:S05]  /*1a8a0*/  BRA `(.L_x_1355) ;  /* 0xffffffcc00c07947 */ /* 0x000fea000383ffff */
.L_x_1257:
[----:B---3--:R3:W4:Y:S02]  /*1a8b0*/  SYNCS.PHASECHK.TRANS64.TRYWAIT P1, [R23+URZ+0x2d840], R0 ;  /* 0x02d84000170075a7 */ /* 0x008724000802017f */
[----:B----4-:R-:W-:Y:S05]  /*1a8c0*/  @!P1 NANOSLEEP.SYNCS 0x989680 ;  /* 0x009896800000995d */ /* 0x010fea0003900000 */
[----:B------:R-:W4:Y:S02]  /*1a8d0*/  @!P1 SYNCS.PHASECHK.TRANS64 P1, [R23+URZ+0x2d840], R0 ;  /* 0x02d84000170095a7 */ /* 0x000f24000802007f */
[----:B----4-:R-:W-:Y:S05]  /*1a8e0*/  @!P1 BRA `(.L_x_1257) ;  /* 0xfffffffc00f09947 */ /* 0x010fea000383ffff */
[----:B------:R-:W-:Y:S05]  /*1a8f0*/  BRA `(.L_x_1356) ;  /* 0xffffffcc00cc7947 */ /* 0x000fea000383ffff */
.L_x_1259:
[----:B----4-:R4:W0:Y:S02]  /*1a900*/  SYNCS.PHASECHK.TRANS64.TRYWAIT P1, [R3+URZ+0x2d860], R2 ;  /* 0x02d86002030075a7 */ /* 0x010824000802017f */
[----:B0-----:R-:W-:Y:S05]  /*1a910*/  @!P1 NANOSLEEP.SYNCS 0x989680 ;  /* 0x009896800000995d */ /* 0x001fea0003900000 */
[----:B------:R-:W0:Y:S02]  /*1a920*/  @!P1 SYNCS.PHASECHK.TRANS64 P1, [R3+URZ+0x2d860], R2 ;  /* 0x02d86002030095a7 */ /* 0x000e24000802007f */
[----:B0-----:R-:W-:Y:S05]  /*1a930*/  @!P1 BRA `(.L_x_1259) ;  /* 0xfffffffc00f09947 */ /* 0x001fea000383ffff */
[----:B------:R-:W-:Y:S05]  /*1a940*/  BRA `(.L_x_1357) ;  /* 0xffffffcc00c87947 */ /* 0x000fea000383ffff */
.L_x_1358:
        /* <DEDUP_REMOVED lines=11> */
.L_x_2784:


//--------------------- .text._ZN7cutlass13device_kernelIN5flash11enable_sm90INS1_16FlashAttnFwdSm90INS1_25CollectiveMainloopFwdSm90ILi2EN4cute5tupleIJNS5_1CILi1EEES8_S8_EEENS6_IJNS7_ILi192EEENS7_ILi128EEENS7_ILi96EEEEEELi96ENS_6half_tEfNS_4arch4Sm90ELb0ELb1ELb0ELb1ELb1ELb1ELb0ELb0ELb1ELb1ELb1ELb0EEENS1_21CollectiveEpilogueFwdINS6_IJSA_SC_SB_EEES9_SE_SG_Li384ELb1ELb1ELb1ELb0EEENS1_36VarlenDynamicPersistentTileSchedulerILi192ELi128ELi384ELi128ELb1ELb1ELb1ELb1ELb0ELb1EEEEEEEEEvNT_6ParamsE --------------------------
	.section	.text._ZN7cutlass13device_kernelIN5flash11enable_sm90INS1_16FlashAttnFwdSm90INS1_25CollectiveMainloopFwdSm90ILi2EN4cute5tupleIJNS5_1CILi1EEES8_S8_EEENS6_IJNS7_ILi192EEENS7_ILi128EEENS7_ILi96EEEEEELi96ENS_6half_tEfNS_4arch4Sm90ELb0ELb1ELb0ELb1ELb1ELb1ELb0ELb0ELb1ELb1ELb1ELb0EEENS1_21CollectiveEpilogueFwdINS6_IJSA_SC_SB_EEES9_SE_SG_Li384ELb1ELb1ELb1ELb0EEENS1_36VarlenDynamicPersistentTileSchedulerILi192ELi128ELi384ELi128ELb1ELb1ELb1ELb1ELb0ELb1EEEEEEEEEvNT_6ParamsE,"ax",@progbits
	.align	128
.text._ZN7cutlass13device_kernelIN5flash11enable_sm90INS1_16FlashAttnFwdSm90INS1_25CollectiveMainloopFwdSm90ILi2EN4cute5tupleIJNS5_1CILi1EEES8_S8_EEENS6_IJNS7_ILi192EEENS7_ILi128EEENS7_ILi96EEEEEELi96ENS_6half_tEfNS_4arch4Sm90ELb0ELb1ELb0ELb1ELb1ELb1ELb0ELb0ELb1ELb1ELb1ELb0EEENS1_21CollectiveEpilogueFwdINS6_IJSA_SC_SB_EEES9_SE_SG_Li384ELb1ELb1ELb1ELb0EEENS1_36VarlenDynamicPersistentTileSchedulerILi192ELi128ELi384ELi128ELb1ELb1ELb1ELb1ELb0ELb1EEEEEEEEEvNT_6ParamsE:
        .type           _ZN7cutlass13device_kernelIN5flash11enable_sm90INS1_16FlashAttnFwdSm90INS1_25CollectiveMainloopFwdSm90ILi2EN4cute5tupleIJNS5_1CILi1EEES8_S8_EEENS6_IJNS7_ILi192EEENS7_ILi128EEENS7_ILi96EEEEEELi96ENS_6half_tEfNS_4arch4Sm90ELb0ELb1ELb0ELb1ELb1ELb1ELb0ELb0ELb1ELb1ELb1ELb0EEENS1_21CollectiveEpilogueFwdINS6_IJSA_SC_SB_EEES9_SE_SG_Li384ELb1ELb1ELb1ELb0EEENS1_36VarlenDynamicPersistentTileSchedulerILi192ELi128ELi384ELi128ELb1ELb1ELb1ELb1ELb0ELb1EEEEEEEEEvNT_6ParamsE,@function
        .size           _ZN7cutlass13device_kernelIN5flash11enable_sm90INS1_16FlashAttnFwdSm90INS1_25CollectiveMainloopFwdSm90ILi2EN4cute5tupleIJNS5_1CILi1EEES8_S8_EEENS6_IJNS7_ILi192EEENS7_ILi128EEENS7_ILi96EEEEEELi96ENS_6half_tEfNS_4arch4Sm90ELb0ELb1ELb0ELb1ELb1ELb1ELb0ELb0ELb1ELb1ELb1ELb0EEENS1_21CollectiveEpilogueFwdINS6_IJSA_SC_SB_EEES9_SE_SG_Li384ELb1ELb1ELb1ELb0EEENS1_36VarlenDynamicPersistentTileSchedulerILi192ELi128ELi384ELi128ELb1ELb1ELb1ELb1ELb0ELb1EEEEEEEEEvNT_6ParamsE,(.L_x_2785 - _ZN7cutlass13device_kernelIN5flash11enable_sm90INS1_16FlashAttnFwdSm90INS1_25CollectiveMainloopFwdSm90ILi2EN4cute5tupleIJNS5_1CILi1EEES8_S8_EEENS6_IJNS7_ILi192EEENS7_ILi128EEENS7_ILi96EEEEEELi96ENS_6half_tEfNS_4arch4Sm90ELb0ELb1ELb0ELb1ELb1ELb1ELb0ELb0ELb1ELb1ELb1ELb0EEENS1_21CollectiveEpilogueFwdINS6_IJSA_SC_SB_EEES9_SE_SG_Li384ELb1ELb1ELb1ELb0EEENS1_36VarlenDynamicPersistentTileSchedulerILi192ELi128ELi384ELi128ELb1ELb1ELb1ELb1ELb0ELb1EEEEEEEEEvNT_6ParamsE)
        .other          _ZN7cutlass13device_kernelIN5flash11enable_sm90INS1_16FlashAttnFwdSm90INS1_25CollectiveMainloopFwdSm90ILi2EN4cute5tupleIJNS5_1CILi1EEES8_S8_EEENS6_IJNS7_ILi192EEENS7_ILi128EEENS7_ILi96EEEEEELi96ENS_6half_tEfNS_4arch4Sm90ELb0ELb1ELb0ELb1ELb1ELb1ELb0ELb0ELb1ELb1ELb1ELb0EEENS1_21CollectiveEpilogueFwdINS6_IJSA_SC_SB_EEES9_SE_SG_Li384ELb1ELb1ELb1ELb0EEENS1_36VarlenDynamicPersistentTileSchedulerILi192ELi128ELi384ELi128ELb1ELb1ELb1ELb1ELb0ELb1EEEEEEEEEvNT_6ParamsE,@"STO_CUDA_ENTRY STV_DEFAULT"
_ZN7cutlass13device_kernelIN5flash11enable_sm90INS1_16FlashAttnFwdSm90INS1_25CollectiveMainloopFwdSm90ILi2EN4cute5tupleIJNS5_1CILi1EEES8_S8_EEENS6_IJNS7_ILi192EEENS7_ILi128EEENS7_ILi96EEEEEELi96ENS_6half_tEfNS_4arch4Sm90ELb0ELb1ELb0ELb1ELb1ELb1ELb0ELb0ELb1ELb1ELb1ELb0EEENS1_21CollectiveEpilogueFwdINS6_IJSA_SC_SB_EEES9_SE_SG_Li384ELb1ELb1ELb1ELb0EEENS1_36VarlenDynamicPersistentTileSchedulerILi192ELi128ELi384ELi128ELb1ELb1ELb1ELb1ELb0ELb1EEEEEEEEEvNT_6ParamsE:
        /* <DEDUP_REMOVED lines=18> */
.L_x_1360:
[----:B------:R-:W-:Y:S05]  /*0120*/  BSYNC B0 ;  /* 0x0000000000007941 */ /* 0x000fea0003800000 */
.L_x_1359:
        /* <DEDUP_REMOVED lines=41> */
.L_x_1361:
        /* <DEDUP_REMOVED lines=22> */
.L_x_1362:
        /* <DEDUP_REMOVED lines=18> */
.L_x_1363:
        /* <DEDUP_REMOVED lines=22> */
.L_x_1364:
        /* <DEDUP_REMOVED lines=22> */
.L_x_1365:
        /* <DEDUP_REMOVED lines=8> */
.L_x_1368:
        /* <DEDUP_REMOVED lines=23> */
[----:B------:R-:W-:Y:S01]  /*0af0*/  IMAD.MOV.U32 R145, RZ, RZ, 0x40 ;  /* 0x00000040ff917424 */ /* 0x000fe200078e00ff */
[----:B------:R-:W-:Y:S01]  /*0b00*/  CS2R R22, SRZ ;  /* 0x0000000000167805 */ /* 0x000fe2000001ff00 */
[----:B------:R-:W-:Y:S01]  /*0b10*/  IMAD.MOV.U32 R147, RZ, RZ, RZ ;  /* 0x000000ffff937224 */ /* 0x000fe200078e00ff */
[----:B------:R-:W-:Y:S01]  /*0b20*/  ULOP3.LUT UR39, UR36, 0x1, URZ, 0xfc, !UPT ;  /* 0x0000000124277892 */ /* 0x000fe2000f8efc3f */
[----:B------:R-:W-:-:S08]  /*0b30*/  UMOV UR37, URZ ;  /* 0x0000003f00257c82 */ /* 0x000fd00008000000 */
[----:B------:R-:W-:Y:S01]  /*0b40*/  UIADD3 UR40, UR40, 0xc400, URZ ;  /* 0x0000c40028287890 */ /* 0x000fe2000fffe03f */
[----:B0-----:R-:W-:-:S05]  /*0b50*/  VIADD R0, R0, 0xffffff80 ;  /* 0xffffff8000007836 */ /* 0x001fca0000000000 */
[----:B------:R-:W-:Y:S02]  /*0b60*/  SHF.R.S32.HI R3, RZ, 0x1f, R0 ;  /* 0x0000001fff037819 */ /* 0x000fe40000011400 */
[-C--:B------:R-:W-:Y:S02]  /*0b70*/  LEA.HI R6, R0, R0.reuse, RZ, 0x1 ;  /* 0x0000000000067211 */ /* 0x080fe400078f08ff */
[CC--:B------:R-:W-:Y:S02]  /*0b80*/  LEA.HI R5, R3.reuse, R0.reuse, RZ, 0x4 ;  /* 0x0000000003057211 */ /* 0x0c0fe400078f20ff */
[CC--:B------:R-:W-:Y:S02]  /*0b90*/  LEA.HI R7, R3.reuse, R0.reuse, RZ, 0x5 ;  /* 0x0000000003077211 */ /* 0x0c0fe400078f28ff */
[CC--:B------:R-:W-:Y:S02]  /*0ba0*/  LEA.HI R4, R3.reuse, R0.reuse, RZ, 0x2 ;  /* 0x0000000003047211 */ /* 0x0c0fe400078f10ff */
[----:B------:R-:W-:-:S02]  /*0bb0*/  LEA.HI R3, R3, R0, RZ, 0x7 ;  /* 0x0000000003037211 */ /* 0x000fc400078f38ff */
[----:B------:R-:W-:Y:S02]  /*0bc0*/  LOP3.LUT R9, R6, 0xfffffffe, RZ, 0xc0, !PT ;  /* 0xfffffffe06097812 */ /* 0x000fe400078ec0ff */
[--C-:B------:R-:W-:Y:S02]  /*0bd0*/  SHF.R.S32.HI R8, RZ, 0x2, R4.reuse ;  /* 0x00000002ff087819 */ /* 0x100fe40000011404 */
[----:B------:R-:W-:Y:S01]  /*0be0*/  SHF.R.S32.HI R11, RZ, 0x1f, R4 ;  /* 0x0000001fff0b7819 */ /* 0x000fe20000011404 */
[----:B------:R-:W-:Y:S01]  /*0bf0*/  IMAD.IADD R18, R0, 0x1, -R9 ;  /* 0x0000000100127824 */ /* 0x000fe200078e0a09 */
[----:B------:R-:W-:Y:S02]  /*0c00*/  LOP3.LUT R13, R4, 0xfffffffc, RZ, 0xc0, !PT ;  /* 0xfffffffc040d7812 */ /* 0x000fe400078ec0ff */
[----:B------:R-:W-:Y:S01]  /*0c10*/  SHF.R.S32.HI R4, RZ, 0x7, R3 ;  /* 0x00000007ff047819 */ /* 0x000fe20000011403 */
[----:B------:R-:W-:Y:S01]  /*0c20*/  IMAD.SHL.U32 R24, R18, 0x4, RZ ;  /* 0x0000000412187824 */ /* 0x000fe200078e00ff */
[----:B------:R-:W-:Y:S01]  /*0c30*/  SHF.R.S32.HI R12, RZ, 0x1, R6 ;  /* 0x00000001ff0c7819 */ /* 0x000fe20000011406 */
[----:B------:R-:W-:Y:S01]  /*0c40*/  IMAD.IADD R13, R0, 0x1, -R13 ;  /* 0x00000001000d7824 */ /* 0x000fe200078e0a0d */
[----:B------:R-:W-:Y:S01]  /*0c50*/  LOP3.LUT R15, R3, 0xffffff80, RZ, 0xc0, !PT ;  /* 0xffffff80030f7812 */ /* 0x000fe200078ec0ff */
[----:B------:R-:W-:Y:S01]  /*0c60*/  IMAD.HI R10, R4, 0x55555556, RZ ;  /* 0x55555556040a7827 */ /* 0x000fe200078e02ff */
[----:B------:R-:W-:Y:S01]  /*0c70*/  LOP3.LUT R3, R5, 0xfffffff0, RZ, 0xc0, !PT ;  /* 0xfffffff005037812 */ /* 0x000fe200078ec0ff */
[----:B------:R0:W-:Y:S01]  /*0c80*/  STL [R1+0x80], R18 ;  /* 0x0000801201007387 */ /* 0x0001e20000100800 */
[----:B------:R-:W-:Y:S01]  /*0c90*/  LEA.HI R11, R11, R8, RZ, 0x2 ;  /* 0x000000080b0b7211 */ /* 0x000fe200078f10ff */
[----:B------:R-:W-:Y:S01]  /*0ca0*/  IMAD.IADD R21, R0, 0x1, -R15 ;  /* 0x0000000100157824 */ /* 0x000fe200078e0a0f */
[----:B------:R-:W-:Y:S01]  /*0cb0*/  LEA.HI R9, R6, R12, RZ, 0x1 ;  /* 0x0000000c06097211 */ /* 0x000fe200078f08ff */
[----:B------:R-:W-:Y:S01]  /*0cc0*/  IMAD.IADD R3, R0, 0x1, -R3 ;  /* 0x0000000100037824 */ /* 0x000fe200078e0a03 */
[----:B------:R-:W-:Y:S01]  /*0cd0*/  SHF.R.S32.HI R6, RZ, 0x4, R5 ;  /* 0x00000004ff067819 */ /* 0x000fe20000011405 */
[----:B------:R-:W-:Y:S01]  /*0ce0*/  VIADD R0, R24, 0x10 ;  /* 0x0000001018007836 */ /* 0x000fe20000000000 */
[----:B------:R-:W-:Y:S01]  /*0cf0*/  LOP3.LUT R11, R11, 0xfffffffc, RZ, 0xc0, !PT ;  /* 0xfffffffc0b0b7812 */ /* 0x000fe200078ec0ff */
[----:B------:R-:W-:Y:S01]  /*0d00*/  STL [R1+0x84], R21 ;  /* 0x0000841501007387 */ /* 0x000fe20000100800 */
[----:B------:R-:W-:Y:S01]  /*0d10*/  LEA.HI R17, R10, R10, RZ, 0x1 ;  /* 0x0000000a0a117211 */ /* 0x000fe200078f08ff */
[----:B------:R-:W-:Y:S01]  /*0d20*/  VIADD R20, R24, 0x20 ;  /* 0x0000002018147836 */ /* 0x000fe20000000000 */
[----:B------:R-:W-:Y:S01]  /*0d30*/  LOP3.LUT R9, R9, 0x7fffffe, RZ, 0xc0, !PT ;  /* 0x07fffffe09097812 */ /* 0x000fe200078ec0ff */
[----:B------:R-:W-:Y:S01]  /*0d40*/  IMAD.IADD R11, R8, 0x1, -R11 ;  /* 0x00000001080b7824 */ /* 0x000fe200078e0a0b */
[----:B------:R-:W-:Y:S01]  /*0d50*/  LEA.HI R5, R5, R6, RZ, 0x1 ;  /* 0x0000000605057211 */ /* 0x000fe200078f08ff */
[----:B------:R-:W-:Y:S01]  /*0d60*/  IMAD R17, R17, -0x3, R4 ;  /* 0xfffffffd11117824 */ /* 0x000fe200078e0204 */
[----:B------:R-:W-:Y:S01]  /*0d70*/  SHF.R.S32.HI R8, RZ, 0x1f, R21 ;  /* 0x0000001fff087819 */ /* 0x000fe20000011415 */
[----:B------:R-:W-:Y:S01]  /*0d80*/  IMAD.IADD R9, R12, 0x1, -R9 ;  /* 0x000000010c097824 */ /* 0x000fe200078e0a09 */
[----:B------:R-:W-:Y:S01]  /*0d90*/  STL [R1+0x18], R24 ;  /* 0x0000181801007387 */ /* 0x000fe20000100800 */
[----:B------:R-:W-:Y:S01]  /*0da0*/  LEA.HI R4, R13, R13, RZ, 0x1 ;  /* 0x0000000d0d047211 */ /* 0x000fe200078f08ff */
[----:B------:R-:W-:Y:S01]  /*0db0*/  IMAD.IADD R12, R24, 0x1, R0 ;  /* 0x00000001180c7824 */ /* 0x000fe200078e0200 */
[----:B------:R-:W-:Y:S01]  /*0dc0*/  LOP3.LUT R5, R5, 0x1ffffffe, RZ, 0xc0, !PT ;  /* 0x1ffffffe05057812 */ /* 0x000fe200078ec0ff */
[----:B------:R1:W-:Y:S01]  /*0dd0*/  STL [R1+0x54], R0 ;  /* 0x0000540001007387 */ /* 0x0003e20000100800 */
[----:B------:R-:W-:Y:S01]  /*0de0*/  LEA.HI R10, R8, R21, RZ, 0x2 ;  /* 0x00000015080a7211 */ /* 0x000fe200078f10ff */
[----:B------:R-:W-:Y:S01]  /*0df0*/  IMAD R14, R6, 0x8, R9 ;  /* 0x00000008060e7824 */ /* 0x000fe200078e0209 */
[----:B------:R-:W-:Y:S01]  /*0e00*/  LOP3.LUT R4, R4, 0x1ffffffe, RZ, 0xc0, !PT ;  /* 0x1ffffffe04047812 */ /* 0x000fe200078ec0ff */
[----:B------:R-:W-:Y:S01]  /*0e10*/  IMAD.IADD R5, R6, 0x1, -R5 ;  /* 0x0000000106057824 */ /* 0x000fe200078e0a05 */
[--C-:B------:R-:W-:Y:S01]  /*0e20*/  SHF.R.S32.HI R6, RZ, 0x2, R10.reuse ;  /* 0x00000002ff067819 */ /* 0x100fe2000001140a */
[----:B------:R2:W-:Y:S01]  /*0e30*/  STL [R1+0x50], R20 ;  /* 0x0000501401007387 */ /* 0x0005e20000100800 */
[----:B------:R-:W-:Y:S01]  /*0e40*/  SHF.R.S32.HI R9, RZ, 0x1f, R10 ;  /* 0x0000001fff097819 */ /* 0x000fe2000001140a */
[----:B------:R-:W-:Y:S01]  /*0e50*/  IMAD.IADD R13, R13, 0x1, -R4 ;  /* 0x000000010d0d7824 */ /* 0x000fe200078e0a04 */
[----:B------:R-:W-:Y:S01]  /*0e60*/  SHF.R.S32.HI R7, RZ, 0x5, R7 ;  /* 0x00000005ff077819 */ /* 0x000fe20000011407 */
[----:B0-----:R-:W-:Y:S01]  /*0e70*/  IMAD.SHL.U32 R18, R18, 0x8, RZ ;  /* 0x0000000812127824 */ /* 0x001fe200078e00ff */
[--C-:B-1----:R-:W-:Y:S01]  /*0e80*/  SHF.R.S32.HI R0, RZ, 0x1f, R3.reuse ;  /* 0x0000001fff007819 */ /* 0x102fe20000011403 */
[----:B------:R-:W-:Y:S01]  /*0e90*/  IMAD.SHL.U32 R11, R11, 0x40, RZ ;  /* 0x000000400b0b7824 */ /* 0x000fe200078e00ff */
[----:B------:R-:W-:Y:S01]  /*0ea0*/  LEA.HI R9, R9, R6, RZ, 0x3 ;  /* 0x0000000609097211 */ /* 0x000fe200078f18ff */
[----:B------:R-:W-:Y:S01]  /*0eb0*/  IMAD R19, R7, 0x10, R3 ;  /* 0x0000001007137824 */ /* 0x000fe200078e0203 */
[----:B------:R-:W-:Y:S01]  /*0ec0*/  LEA.HI R0, R0, R3, RZ, 0x3 ;  /* 0x0000000300007211 */ /* 0x000fe200078f18ff */
[C---:B------:R-:W-:Y:S01]  /*0ed0*/  VIADD R137, R18.reuse, 0x30 ;  /* 0x0000003012897836 */ /* 0x040fe20000000000 */
[----:B------:R-:W-:Y:S01]  /*0ee0*/  LOP3.LUT R9, R9, 0xfffffff8, RZ, 0xc0, !PT ;  /* 0xfffffff809097812 */ /* 0x000fe200078ec0ff */
[----:B------:R-:W-:Y:S01]  /*0ef0*/  VIADD R136, R18, 0x40 ;  /* 0x0000004012887836 */ /* 0x000fe20000000000 */
[----:B------:R-:W-:Y:S01]  /*0f00*/  LOP3.LUT R4, R0, 0xfffffff8, RZ, 0xc0, !PT ;  /* 0xfffffff800047812 */ /* 0x000fe200078ec0ff */
[----:B------:R-:W-:Y:S01]  /*0f10*/  VIADD R138, R18, 0x50 ;  /* 0x00000050128a7836 */ /* 0x000fe20000000000 */
[----:B------:R-:W-:Y:S01]  /*0f20*/  SHF.R.S32.HI R15, RZ, 0x1f, R12 ;  /* 0x0000001fff0f7819 */ /* 0x000fe2000001140c */
[----:B------:R-:W-:Y:S01]  /*0f30*/  IMAD.IADD R9, R6, 0x1, -R9 ;  /* 0x0000000106097824 */ /* 0x000fe200078e0a09 */
[----:B------:R-:W-:Y:S01]  /*0f40*/  LEA.HI R8, R8, R21, RZ, 0x5 ;  /* 0x0000001508087211 */ /* 0x000fe200078f28ff */
[----:B------:R-:W-:Y:S01]  /*0f50*/  IMAD.IADD R4, R3, 0x1, -R4 ;  /* 0x0000000103047824 */ /* 0x000fe200078e0a04 */
[----:B------:R-:W-:Y:S01]  /*0f60*/  LEA.HI R15, R15, R12, RZ, 0x3 ;  /* 0x0000000c0f0f7211 */ /* 0x000fe200078f18ff */
[----:B------:R-:W-:Y:S01]  /*0f70*/  IMAD.SHL.U32 R6, R0, 0x40, RZ ;  /* 0x0000004000067824 */ /* 0x000fe200078e00ff */
[----:B------:R-:W-:Y:S01]  /*0f80*/  SHF.R.S32.HI R8, RZ, 0x5, R8 ;  /* 0x00000005ff087819 */ /* 0x000fe20000011408 */
[C---:B------:R-:W-:Y:S01]  /*0f90*/  IMAD.SHL.U32 R3, R4.reuse, 0x40, RZ ;  /* 0x0000004004037824 */ /* 0x040fe200078e00ff */
[----:B------:R-:W-:Y:S01]  /*0fa0*/  R2P PR, R4, 0x6 ;  /* 0x0000000604007804 */ /* 0x000fe20000000000 */
[----:B------:R-:W-:Y:S01]  /*0fb0*/  IMAD.SHL.U32 R0, R5, 0x8, RZ ;  /* 0x0000000805007824 */ /* 0x000fe200078e00ff */
[----:B------:R-:W-:Y:S01]  /*0fc0*/  LOP3.LUT R6, R6, 0x7ffffe00, RZ, 0xc0, !PT ;  /* 0x7ffffe0006067812 */ /* 0x000fe200078ec0ff */
[----:B------:R-:W-:Y:S01]  /*0fd0*/  IMAD.IADD R12, R24, 0x1, R20 ;  /* 0x00000001180c7824 */ /* 0x000fe200078e0214 */
[----:B------:R-:W-:Y:S01]  /*0fe0*/  LOP3.LUT R3, R3, 0x1c0, RZ, 0xc0, !PT ;  /* 0x000001c003037812 */ /* 0x000fe200078ec0ff */
[----:B--2---:R-:W-:Y:S01]  /*0ff0*/  IMAD.U32 R20, R19, 0x20, R0 ;  /* 0x0000002013147824 */ /* 0x004fe200078e0000 */
[----:B------:R-:W-:Y:S01]  /*1000*/  LOP3.LUT R10, R10, 0x7ffffffc, RZ, 0xc0, !PT ;  /* 0x7ffffffc0a0a7812 */ /* 0x000fe200078ec0ff */
[----:B------:R-:W-:Y:S01]  /*1010*/  IMAD R6, R7, 0x400, R6 ;  /* 0x0000040007067824 */ /* 0x000fe200078e0206 */
[----:B------:R-:W-:Y:S01]  /*1020*/  LOP3.LUT R0, R3, 0x8, R0, 0xf8, !PT ;  /* 0x0000000803007812 */ /* 0x000fe200078ef800 */
[----:B------:R-:W-:Y:S01]  /*1030*/  IMAD R8, R8, 0x10, R9 ;  /* 0x0000001008087824 */ /* 0x000fe200078e0209 */
[----:B------:R-:W-:Y:S01]  /*1040*/  SHF.R.U32.HI R3, RZ, 0x3, R3 ;  /* 0x00000003ff037819 */ /* 0x000fe20000011603 */
[----:B------:R0:W-:Y:S01]  /*1050*/  STL [R1+0x90], R20 ;  /* 0x0000901401007387 */ /* 0x0001e20000100800 */
[----:B------:R-:W-:Y:S01]  /*1060*/  VIADD R4, R24, 0x18 ;  /* 0x0000001818047836 */ /* 0x000fe20000000000 */
[----:B------:R-:W-:Y:S01]  /*1070*/  SHF.R.S32.HI R5, RZ, 0x1f, R12 ;  /* 0x0000001fff057819 */ /* 0x000fe2000001140c */
[----:B------:R-:W-:Y:S01]  /*1080*/  IMAD.IADD R10, R21, 0x1, -R10 ;  /* 0x00000001150a7824 */ /* 0x000fe200078e0a0a */
[----:B------:R-:W-:Y:S01]  /*1090*/  LOP3.LUT R3, R0, R3, RZ, 0x3c, !PT ;  /* 0x0000000300037212 */ /* 0x000fe200078e3cff */
[----:B------:R-:W-:Y:S01]  /*10a0*/  VIADD R0, R24, 0x28 ;  /* 0x0000002818007836 */ /* 0x000fe20000000000 */
[----:B------:R-:W-:Y:S01]  /*10b0*/  LEA.HI R5, R5, R12, RZ, 0x3 ;  /* 0x0000000c05057211 */ /* 0x000fe200078f18ff */
[----:B------:R-:W-:Y:S01]  /*10c0*/  IMAD.SHL.U32 R21, R14, 0x20, RZ ;  /* 0x000000200e157824 */ /* 0x000fe200078e00ff */
[----:B------:R-:W-:Y:S01]  /*10d0*/  SHF.R.S32.HI R7, RZ, 0x3, R15 ;  /* 0x00000003ff077819 */ /* 0x000fe2000001140f */
[----:B------:R-:W-:Y:S01]  /*10e0*/  IMAD.IADD R3, R6, 0x1, R3 ;  /* 0x0000000106037824 */ /* 0x000fe200078e0203 */
[----:B------:R-:W-:Y:S01]  /*10f0*/  SHF.R.S32.HI R5, RZ, 0x3, R5 ;  /* 0x00000003ff057819 */ /* 0x000fe20000011405 */
[----:B0-----:R-:W-:Y:S01]  /*1100*/  IMAD R20, R17, 0x40, R8 ;  /* 0x0000004011147824 */ /* 0x001fe200078e0208 */
[----:B------:R-:W-:Y:S01]  /*1110*/  SEL R145, R145, 0xffffffc0, !P2 ;  /* 0xffffffc091917807 */ /* 0x000fe20005000000 */
[----:B------:R-:W-:Y:S01]  /*1120*/  VIADD R6, R24, 0x8 ;  /* 0x0000000818067836 */ /* 0x000fe20000000000 */
[----:B------:R-:W-:Y:S01]  /*1130*/  SHF.R.S32.HI R19, RZ, 0x1f, R18 ;  /* 0x0000001fff137819 */ /* 0x000fe20000011412 */
[----:B------:R-:W-:Y:S01]  /*1140*/  IMAD.SHL.U32 R142, R10, 0x2, RZ ;  /* 0x000000020a8e7824 */ /* 0x000fe200078e00ff */
[----:B------:R-:W-:Y:S01]  /*1150*/  STL [R1+0x8c], R20 ;  /* 0x00008c1401007387 */ /* 0x000fe20000100800 */
[----:B------:R-:W-:-:S02]  /*1160*/  IMAD R144, R3, 0x2, R2 ;  /* 0x0000000203907824 */ /* 0x000fc400078e0202 */
[C---:B------:R-:W-:Y:S01]  /*1170*/  VIADD R15, R142.reuse, 0x8 ;  /* 0x000000088e0f7836 */ /* 0x040fe20000000000 */
[----:B------:R-:W-:Y:S01]  /*1180*/  STL [R1+0x60], R6 ;  /* 0x0000600601007387 */ /* 0x000fe20000100800 */
[----:B------:R-:W-:Y:S02]  /*1190*/  VIADD R9, R142, 0x30 ;  /* 0x000000308e097836 */ /* 0x000fe40000000000 */
[----:B------:R-:W-:Y:S01]  /*11a0*/  VIADD R146, R144, 0x21800 ;  /* 0x0002180090927836 */ /* 0x000fe20000000000 */
[----:B------:R0:W-:Y:S01]  /*11b0*/  STL [R1+0x5c], R4 ;  /* 0x00005c0401007387 */ /* 0x0001e20000100800 */
[C---:B------:R-:W-:Y:S02]  /*11c0*/  VIADD R8, R142.reuse, 0x38 ;  /* 0x000000388e087836 */ /* 0x040fe40000000000 */
[C---:B------:R-:W-:Y:S01]  /*11d0*/  VIADD R14, R142.reuse, 0x10 ;  /* 0x000000108e0e7836 */ /* 0x040fe20000000000 */
[----:B------:R1:W-:Y:S01]  /*11e0*/  STL [R1+0x64], R0 ;  /* 0x0000640001007387 */ /* 0x0003e20000100800 */
[C---:B------:R-:W-:Y:S01]  /*11f0*/  VIADD R12, R142.reuse, 0x18 ;  /* 0x000000188e0c7836 */ /* 0x040fe20000000000 */
[----:B------:R-:W-:Y:S01]  /*1200*/  SHF.R.S32.HI R3, RZ, 0x1f, R8 ;  /* 0x0000001fff037819 */ /* 0x000fe20000011408 */
[C---:B------:R-:W-:Y:S01]  /*1210*/  VIADD R10, R142.reuse, 0x28 ;  /* 0x000000288e0a7836 */ /* 0x040fe20000000000 */
[----:B------:R-:W-:Y:S01]  /*1220*/  SHF.R.S32.HI R14, RZ, 0x1f, R14 ;  /* 0x0000001fff0e7819 */ /* 0x000fe2000001140e */
[----:B------:R-:W-:Y:S01]  /*1230*/  IMAD.MOV.U32 R17, RZ, RZ, RZ ;  /* 0x000000ffff117224 */ /* 0x000fe200078e00ff */
[----:B0-----:R-:W-:Y:S01]  /*1240*/  SHF.R.S32.HI R4, RZ, 0x1f, R137 ;  /* 0x0000001fff047819 */ /* 0x001fe20000011489 */
[----:B------:R-:W-:Y:S01]  /*1250*/  VIADD R24, R142, 0x58 ;  /* 0x000000588e187836 */ /* 0x000fe20000000000 */
[----:B------:R-:W-:-:S02]  /*1260*/  SHF.R.S32.HI R12, RZ, 0x1f, R12 ;  /* 0x0000001fff0c7819 */ /* 0x000fc4000001140c */
[----:B-1----:R-:W-:Y:S01]  /*1270*/  SHF.R.S32.HI R0, RZ, 0x1f, R136 ;  /* 0x0000001fff007819 */ /* 0x002fe20000011488 */
[----:B------:R0:W-:Y:S01]  /*1280*/  STL [R1+0x4c], R4 ;  /* 0x00004c0401007387 */ /* 0x0001e20000100800 */
[----:B------:R-:W-:-:S03]  /*1290*/  SHF.R.S32.HI R10, RZ, 0x1f, R10 ;  /* 0x0000001fff0a7819 */ /* 0x000fc6000001140a */
[----:B------:R1:W-:Y:S01]  /*12a0*/  STL [R1+0x48], R0 ;  /* 0x0000480001007387 */ /* 0x0003e20000100800 */
[----:B0-----:R-:W-:Y:S01]  /*12b0*/  LOP3.LUT R4, R11, 0xc0, RZ, 0xc0, !PT ;  /* 0x000000c00b047812 */ /* 0x001fe200078ec0ff */
[----:B------:R-:W-:Y:S01]  /*12c0*/  VIADD R11, R142, 0x20 ;  /* 0x000000208e0b7836 */ /* 0x000fe20000000000 */
[----:B-1----:R-:W-:Y:S02]  /*12d0*/  SHF.R.S32.HI R0, RZ, 0x1f, R138 ;  /* 0x0000001fff007819 */ /* 0x002fe4000001148a */
[----:B------:R-:W-:-:S03]  /*12e0*/  SHF.R.U32.HI R6, RZ, 0x3, R4 ;  /* 0x00000003ff067819 */ /* 0x000fc60000011604 */
[----:B------:R0:W-:Y:S04]  /*12f0*/  STL [R1+0x44], R0 ;  /* 0x0000440001007387 */ /* 0x0001e80000100800 */
[----:B------:R1:W-:Y:S04]  /*1300*/  STL [R1+0x20], R4 ;  /* 0x0000200401007387 */ /* 0x0003e80000100800 */
[----:B------:R-:W-:Y:S01]  /*1310*/  STL [R1+0x28], R21 ;  /* 0x0000281501007387 */ /* 0x000fe20000100800 */
[----:B0-----:R-:W-:-:S03]  /*1320*/  LOP3.LUT R0, R4, 0x8, R18, 0xf8, !PT ;  /* 0x0000000804007812 */ /* 0x001fc600078ef812 */
[----:B------:R0:W-:Y:S01]  /*1330*/  STL [R1+0x24], R6 ;  /* 0x0000240601007387 */ /* 0x0001e20000100800 */
[----:B-1----:R-:W-:Y:S02]  /*1340*/  LOP3.LUT R4, R4, 0x18, R18, 0xf8, !PT ;  /* 0x0000001804047812 */ /* 0x002fe400078ef812 */
[-C--:B------:R-:W-:Y:S01]  /*1350*/  LOP3.LUT R0, R0, R6.reuse, RZ, 0x3c, !PT ;  /* 0x0000000600007212 */ /* 0x080fe200078e3cff */
[----:B------:R1:W-:Y:S01]  /*1360*/  STL [R1+0x34], R7 ;  /* 0x0000340701007387 */ /* 0x0003e20000100800 */
[----:B------:R-:W-:-:S03]  /*1370*/  LOP3.LUT R4, R4, R6, RZ, 0x3c, !PT ;  /* 0x0000000604047212 */ /* 0x000fc600078e3cff */
[C---:B------:R-:W-:Y:S01]  /*1380*/  IMAD.IADD R0, R21.reuse, 0x1, R0 ;  /* 0x0000000115007824 */ /* 0x040fe200078e0200 */
[----:B------:R2:W-:Y:S01]  /*1390*/  STL [R1+0x38], R5 ;  /* 0x0000380501007387 */ /* 0x0005e20000100800 */
[----:B------:R-:W-:Y:S02]  /*13a0*/  IMAD.IADD R4, R21, 0x1, R4 ;  /* 0x0000000115047824 */ /* 0x000fe400078e0204 */
[C---:B0-----:R-:W-:Y:S01]  /*13b0*/  VIADD R6, R142.reuse, 0x48 ;  /* 0x000000488e067836 */ /* 0x041fe20000000000 */
[----:B------:R0:W-:Y:S01]  /*13c0*/  STL [R1+0x70], R0 ;  /* 0x0000700001007387 */ /* 0x0001e20000100800 */
[----:B-1----:R-:W-:Y:S01]  /*13d0*/  VIADD R7, R142, 0x40 ;  /* 0x000000408e077836 */ /* 0x002fe20000000000 */
[----:B------:R-:W-:Y:S02]  /*13e0*/  LEA R4, R4, UR40, 0x1 ;  /* 0x0000002804047c11 */ /* 0x000fe4000f8e08ff */
[----:B------:R-:W-:Y:S02]  /*13f0*/  SHF.R.S32.HI R6, RZ, 0x1f, R6 ;  /* 0x0000001fff067819 */ /* 0x000fe40000011406 */
[----:B--2---:R-:W-:Y:S01]  /*1400*/  SHF.R.S32.HI R5, RZ, 0x1f, R142 ;  /* 0x0000001fff057819 */ /* 0x004fe2000001148e */
[----:B------:R-:W-:Y:S01]  /*1410*/  VIADD R5, R142, 0x50 ;  /* 0x000000508e057836 */ /* 0x000fe20000000000 */
[----:B------:R-:W-:Y:S01]  /*1420*/  STL [R1+0x88], R4 ;  /* 0x0000880401007387 */ /* 0x000fe20000100800 */
[----:B------:R-:W-:-:S02]  /*1430*/  SHF.R.S32.HI R7, RZ, 0x1f, R7 ;  /* 0x0000001fff077819 */ /* 0x000fc40000011407 */
[----:B0-----:R-:W-:Y:S02]  /*1440*/  SHF.R.S32.HI R0, RZ, 0x1f, R15 ;  /* 0x0000001fff007819 */ /* 0x001fe4000001140f */
[----:B------:R-:W-:Y:S02]  /*1450*/  SHF.R.S32.HI R0, RZ, 0x1f, R11 ;  /* 0x0000001fff007819 */ /* 0x000fe4000001140b */
[----:B------:R-:W-:Y:S01]  /*1460*/  SHF.R.S32.HI R0, RZ, 0x1f, R9 ;  /* 0x0000001fff007819 */ /* 0x000fe20000011409 */
[----:B------:R-:W-:Y:S01]  /*1470*/  VIADD R0, R144, 0x21820 ;  /* 0x0002182090007836 */ /* 0x000fe20000000000 */
[----:B------:R-:W-:Y:S01]  /*1480*/  SHF.R.S32.HI R3, RZ, 0x1f, R5 ;  /* 0x0000001fff037819 */ /* 0x000fe20000011405 */
[C---:B------:R-:W-:Y:S02]  /*1490*/  @P1 VIADD R0, R146.reuse, 0xffffffe0 ;  /* 0xffffffe092001836 */ /* 0x040fe40000000000 */
[----:B------:R-:W-:Y:S02]  /*14a0*/  IMAD.IADD R146, R146, 0x1, R145 ;  /* 0x0000000192927824 */ /* 0x000fe400078e0291 */
[----:B------:R-:W-:Y:S01]  /*14b0*/  IMAD R3, R13, 0x8, R20 ;  /* 0x000000080d037824 */ /* 0x000fe200078e0214 */
[----:B------:R0:W-:Y:S01]  /*14c0*/  STL [R1+0x3c], R0 ;  /* 0x00003c0001007387 */ /* 0x0001e20000100800 */
[----:B------:R-:W-:-:S03]  /*14d0*/  IMAD.IADD R145, R145, 0x1, R0 ;  /* 0x0000000191917824 */ /* 0x000fc600078e0200 */
[----:B------:R1:W-:Y:S01]  /*14e0*/  STL [R1+0x68], R3 ;  /* 0x0000680301007387 */ /* 0x0003e20000100800 */
[----:B0-----:R-:W-:-:S05]  /*14f0*/  VIADD R0, R0, 0x6000 ;  /* 0x0000600000007836 */ /* 0x001fca0000000000 */
[----:B------:R1:W-:Y:S02]  /*1500*/  STL [R1+0x40], R0 ;  /* 0x0000400001007387 */ /* 0x0003e40000100800 */
.L_x_1596:
[----:B------:R-:W-:Y:S05]  /*1510*/  YIELD ;  /* 0x0000000000007946 */ /* 0x000fea0003800000 */
[----:B------:R-:W-:Y:S01]  /*1520*/  ULDC.64 UR4, c[0x0][0xa28] ;  /* 0x00028a0000047ab9 */ /* 0x000fe20000000a00 */
[----:B0-234-:R-:W0:Y:S01]  /*1530*/  LDC.64 R4, c[0x0][0xa08] ;  /* 0x00028200ff047b82 */ /* 0x01de220000000a00 */
[----:B------:R-:W-:Y:S01]  /*1540*/  ISETP.NE.U32.AND P1, PT, RZ, UR4, PT ;  /* 0x00000004ff007c0c */ /* 0x000fe2000bf25070 */
[----:B------:R-:W-:Y:S02]  /*1550*/  IMAD.MOV.U32 R10, RZ, RZ, RZ ;  /* 0x000000ffff0a7224 */ /* 0x000fe400078e00ff */
[----:B------:R-:W-:Y:S01]  /*1560*/  IMAD.MOV.U32 R78, RZ, RZ, RZ ;  /* 0x000000ffff4e7224 */ /* 0x000fe200078e00ff */
[----:B------:R-:W-:Y:S01]  /*1570*/  ISETP.NE.AND.EX P1, PT, RZ, UR5, PT, P1 ;  /* 0x00000005ff007c0c */ /* 0x000fe2000bf25310 */
[----:B------:R-:W-:-:S02]  /*1580*/  ULDC.64 UR4, c[0x0][0xa18] ;  /* 0x0002860000047ab9 */ /* 0x000fc40000000a00 */
[----:B------:R-:W-:-:S04]  /*1590*/  ISETP.NE.U32.AND P2, PT, RZ, UR4, PT ;  /* 0x00000004ff007c0c */ /* 0x000fc8000bf45070 */
[----:B------:R-:W-:Y:S01]  /*15a0*/  ISETP.NE.AND.EX P2, PT, RZ, UR5, PT, P2 ;  /* 0x00000005ff007c0c */ /* 0x000fe2000bf45320 */
[----:B------:R-:W-:Y:S02]  /*15b0*/  ULDC.64 UR4, c[0x0][0xa08] ;  /* 0x0002820000047ab9 */ /* 0x000fe40000000a00 */
[----:B------:R-:W-:-:S03]  /*15c0*/  ISETP.NE.U32.AND P0, PT, RZ, UR4, PT ;  /* 0x00000004ff007c0c */ /* 0x000fc6000bf05070 */
[----:B------:R-:W2:Y:S01]  /*15d0*/  @P1 LDC.64 R6, c[0x0][0xa28] ;  /* 0x00028a00ff061b82 */ /* 0x000ea20000000a00 */
[----:B------:R-:W-:Y:S01]  /*15e0*/  ISETP.NE.AND.EX P0, PT, RZ, UR5, PT, P0 ;  /* 0x00000005ff007c0c */ /* 0x000fe2000bf05300 */
[----:B0-----:R-:W-:-:S06]  /*15f0*/  IMAD.WIDE R4, R35, 0x4, R4 ;  /* 0x0000000423047825 */ /* 0x001fcc00078e0204 */
[----:B------:R-:W0:Y:S01]  /*1600*/  @P2 LDC.64 R8, c[0x0][0xa18] ;  /* 0x00028600ff082b82 */ /* 0x000e220000000a00 */
[----:B------:R-:W-:Y:S02]  /*1610*/  ULDC UR4, c[0x0][0x288] ;  /* 0x0000a20000047ab9 */ /* 0x000fe40000000800 */
[----:B------:R-:W-:Y:S01]  /*1620*/  IMAD.U32 R140, RZ, RZ, UR4 ;  /* 0x00000004ff8c7e24 */ /* 0x000fe2000f8e00ff */
[----:B------:R-:W-:Y:S02]  /*1630*/  ULDC.64 UR4, c[0x0][0x418] ;  /* 0x0001060000047ab9 */ /* 0x000fe40000000a00 */
[----:B------:R3:W5:Y:S01]  /*1640*/  @P0 LDG.E R78, desc[UR52][R4.64] ;  /* 0x00000034044e0981 */ /* 0x000762000c1e1900 */
[----:B--2---:R-:W-:-:S05]  /*1650*/  @P1 IMAD.WIDE R6, R35, 0x4, R6 ;  /* 0x0000000423061825 */ /* 0x004fca00078e0206 */
[----:B------:R3:W5:Y:S01]  /*1660*/  @P1 LDG.E R10, desc[UR52][R6.64] ;  /* 0x00000034060a1981 */ /* 0x000762000c1e1900 */
[----:B0-----:R-:W-:-:S05]  /*1670*/  @P2 IMAD.WIDE R8, R35, 0x4, R8 ;  /* 0x0000000423082825 */ /* 0x001fca00078e0208 */
[----:B------:R3:W5:Y:S01]  /*1680*/  @P2 LDG.E R140, desc[UR52][R8.64] ;  /* 0x00000034088c2981 */ /* 0x000762000c1e1900 */
[----:B------:R-:W-:-:S03]  /*1690*/  UISETP.NE.U32.AND UP0, UPT, UR4, URZ, UPT ;  /* 0x0000003f0400728c */ /* 0x000fc6000bf05070 */
[----:B------:R-:W-:Y:S01]  /*16a0*/  ULDC UR4, c[0x0][0x424] ;  /* 0x0001090000047ab9 */ /* 0x000fe20000000800 */
[----:B------:R-:W-:-:S03]  /*16b0*/  UISETP.NE.AND.EX UP0, UPT, UR5, URZ, UPT, UP0 ;  /* 0x0000003f0500728c */ /* 0x000fc6000bf05300 */
[----:B------:R-:W-:Y:S01]  /*16c0*/  ULDC UR5, c[0x0][0x2f0] ;  /* 0x0000bc0000057ab9 */ /* 0x000fe20000000800 */
[----:B------:R-:W-:-:S04]  /*16d0*/  USEL UR4, UR4, 0x1, UP0 ;  /* 0x0000000104047887 */ /* 0x000fc80008000000 */
[----:B------:R-:W-:-:S03]  /*16e0*/  UIMAD UR4, UR4, UR5, URZ ;  /* 0x00000005040472a4 */ /* 0x000fc6000f8e023f */
[----:B------:R-:W-:Y:S02]  /*16f0*/  ULDC UR5, c[0x0][0x348] ;  /* 0x0000d20000057ab9 */ /* 0x000fe40000000800 */
[----:B------:R-:W-:Y:S02]  /*1700*/  IMAD.U32 R24, RZ, RZ, UR5 ;  /* 0x00000005ff187e24 */ /* 0x000fe4000f8e00ff */
[----:B------:R-:W-:Y:S01]  /*1710*/  IMAD.U32 R27, RZ, RZ, UR4 ;  /* 0x00000004ff1b7e24 */ /* 0x000fe2000f8e00ff */
[----:B---3--:R-:W-:Y:S06]  /*1720*/  @P2 BRA `(.L_x_1370) ;  /* 0x0000000000242947 */ /* 0x008fec0003800000 */
[----:B------:R-:W-:Y:S02]  /*1730*/  ULDC.64 UR4, c[0x0][0xa00] ;  /* 0x0002800000047ab9 */ /* 0x000fe40000000a00 */
[----:B------:R-:W-:-:S04]  /*1740*/  ISETP.NE.U32.AND P1, PT, RZ, UR4, PT ;  /* 0x00000004ff007c0c */ /* 0x000fc8000bf25070 */
[----:B------:R-:W-:-:S13]  /*1750*/  ISETP.NE.AND.EX P1, PT, RZ, UR5, PT, P1 ;  /* 0x00000005ff007c0c */ /* 0x000fda000bf25310 */
[----:B------:R-:W-:Y:S05]  /*1760*/  @!P1 BRA `(.L_x_1370) ;  /* 0x0000000000149947 */ /* 0x000fea0003800000 */
[----:B------:R-:W0:Y:S02]  /*1770*/  LDC.64 R6, c[0x0][0xa00] ;  /* 0x00028000ff067b82 */ /* 0x000e240000000a00 */
[----:B0-----:R-:W-:-:S05]  /*1780*/  IMAD.WIDE R6, R35, 0x4, R6 ;  /* 0x0000000423067825 */ /* 0x001fca00078e0206 */
[----:B-----5:R-:W2:Y:S04]  /*1790*/  LDG.E R140, desc[UR52][R6.64] ;  /* 0x00000034068c7981 */ /* 0x020ea8000c1e1900 */
[----:B-1----:R-:W2:Y:S02]  /*17a0*/  LDG.E R3, desc[UR52][R6.64+0x4] ;  /* 0x0000043406037981 */ /* 0x002ea4000c1e1900 */
[----:B--2---:R-:W-:-:S07]  /*17b0*/  IMAD.IADD R140, R3, 0x1, -R140 ;  /* 0x00000001038c7824 */ /* 0x004fce00078e0a8c */
.L_x_1370:
[----:B------:R-:W-:Y:S01]  /*17c0*/  ULDC.64 UR4, c[0x0][0xa20] ;  /* 0x0002880000047ab9 */ /* 0x000fe20000000a00 */
[----:B------:R0:W-:Y:S01]  /*17d0*/  STL [R1+0x78], R35 ;  /* 0x0000782301007387 */ /* 0x0001e20000100800 */
[----:B------:R-:W-:Y:S02]  /*17e0*/  ISETP.NE.U32.AND P1, PT, RZ, UR4, PT ;  /* 0x00000004ff007c0c */ /* 0x000fe4000bf25070 */
[C---:B-1----:R-:W-:Y:S02]  /*17f0*/  LOP3.LUT R3, R34.reuse, 0xff000000, RZ, 0xc0, !PT ;  /* 0xff00000022037812 */ /* 0x042fe400078ec0ff */
[----:B------:R-:W-:Y:S02]  /*1800*/  ISETP.NE.AND.EX P1, PT, RZ, UR5, PT, P1 ;  /* 0x00000005ff007c0c */ /* 0x000fe4000bf25310 */
[----:B------:R-:W-:Y:S02]  /*1810*/  LOP3.LUT R0, R34, 0xff0000, RZ, 0xc0, !PT ;  /* 0x00ff000022007812 */ /* 0x000fe400078ec0ff */
[----:B------:R-:W-:-:S02]  /*1820*/  SHF.R.U32.HI R3, RZ, 0x8, R3 ;  /* 0x00000008ff037819 */ /* 0x000fc40000011603 */
[----:B------:R-:W-:Y:S02]  /*1830*/  LOP3.LUT R141, R34, 0xffff, RZ, 0xc0, !PT ;  /* 0x0000ffff228d7812 */ /* 0x000fe400078ec0ff */
[----:B------:R-:W-:-:S05]  /*1840*/  LEA.HI R13, R0, R3, RZ, 0x10 ;  /* 0x00000003000d7211 */ /* 0x000fca00078f80ff */
[----:B0-----:R-:W-:Y:S05]  /*1850*/  @!P1 BRA `(.L_x_1371) ;  /* 0x0000000000109947 */ /* 0x001fea0003800000 */
[----:B------:R-:W0:Y:S02]  /*1860*/  LDC.64 R4, c[0x0][0xa20] ;  /* 0x00028800ff047b82 */ /* 0x000e240000000a00 */
[----:B0-----:R-:W-:-:S05]  /*1870*/  IMAD.WIDE R4, R35, 0x4, R4 ;  /* 0x0000000423047825 */ /* 0x001fca00078e0204 */
[----:B------:R0:W5:Y:S01]  /*1880*/  LDG.E R27, desc[UR52][R4.64] ;  /* 0x00000034041b7981 */ /* 0x000162000c1e1900 */
[----:B------:R-:W-:Y:S05]  /*1890*/  BRA `(.L_x_1372) ;  /* 0x0000000000107947 */ /* 0x000fea0003800000 */
.L_x_1371:
[----:B------:R-:W-:Y:S05]  /*18a0*/  @!P0 BRA `(.L_x_1372) ;  /* 0x00000000000c8947 */ /* 0x000fea0003800000 */
[----:B------:R-:W2:Y:S04]  /*18b0*/  LDG.E R0, desc[UR52][R4.64] ;  /* 0x0000003404007981 */ /* 0x000ea8000c1e1900 */
[----:B------:R-:W2:Y:S02]  /*18c0*/  LDG.E R27, desc[UR52][R4.64+0x4] ;  /* 0x00000434041b7981 */ /* 0x000ea4000c1e1900 */
[----:B--2---:R-:W-:-:S07]  /*18d0*/  IMAD.IADD R27, R27, 0x1, -R0 ;  /* 0x000000011b1b7824 */ /* 0x004fce00078e0a00 */
.L_x_1372:
[----:B------:R-:W-:Y:S01]  /*18e0*/  ULDC.64 UR4, c[0x0][0xa10] ;  /* 0x0002840000047ab9 */ /* 0x000fe20000000a00 */
[----:B0-----:R-:W0:Y:S01]  /*18f0*/  LDC R4, c[0x0][0x448] ;  /* 0x00011200ff047b82 */ /* 0x001e220000000800 */
[----:B------:R-:W-:-:S04]  /*1900*/  ISETP.NE.U32.AND P0, PT, RZ, UR4, PT ;  /* 0x00000004ff007c0c */ /* 0x000fc8000bf05070 */
[----:B------:R-:W-:Y:S01]  /*1910*/  ISETP.NE.AND.EX P0, PT, RZ, UR5, PT, P0 ;  /* 0x00000005ff007c0c */ /* 0x000fe2000bf05300 */
[----:B------:R-:W-:Y:S02]  /*1920*/  ULDC.64 UR4, c[0x0][0xa30] ;  /* 0x00028c0000047ab9 */ /* 0x000fe40000000a00 */
[----:B------:R-:W-:-:S04]  /*1930*/  ISETP.NE.U32.AND P1, PT, RZ, UR4, PT ;  /* 0x00000004ff007c0c */ /* 0x000fc8000bf25070 */
[----:B------:R-:W-:-:S06]  /*1940*/  ISETP.NE.AND.EX P1, PT, RZ, UR5, PT, P1 ;  /* 0x00000005ff007c0c */ /* 0x000fcc000bf25310 */
[----:B------:R-:W1:Y:S08]  /*1950*/  @P0 LDC.64 R6, c[0x0][0xa10] ;  /* 0x00028400ff060b82 */ /* 0x000e700000000a00 */
[----:B------:R-:W2:Y:S01]  /*1960*/  @P1 LDC.64 R8, c[0x0][0xa30] ;  /* 0x00028c00ff081b82 */ /* 0x000ea20000000a00 */
[----:B-1----:R-:W-:-:S05]  /*1970*/  @P0 IMAD.WIDE R6, R35, 0x4, R6 ;  /* 0x0000000423060825 */ /* 0x002fca00078e0206 */
[----:B------:R-:W3:Y:S04]  /*1980*/  @P0 LDG.E R0, desc[UR52][R6.64] ;  /* 0x0000003406000981 */ /* 0x000ee8000c1e1900 */
[----:B------:R-:W3:Y:S01]  /*1990*/  @P0 LDG.E R3, desc[UR52][R6.64+0x4] ;  /* 0x0000043406030981 */ /* 0x000ee2000c1e1900 */
[----:B-----5:R-:W-:Y:S02]  /*19a0*/  IMAD.MOV.U32 R96, RZ, RZ, R27 ;  /* 0x000000ffff607224 */ /* 0x020fe400078e001b */
[----:B--2---:R-:W-:-:S05]  /*19b0*/  @P1 IMAD.WIDE R8, R35, 0x4, R8 ;  /* 0x0000000423081825 */ /* 0x004fca00078e0208 */
[----:B------:R1:W5:Y:S01]  /*19c0*/  @P1 LDG.E R96, desc[UR52][R8.64] ;  /* 0x0000003408601981 */ /* 0x000362000c1e1900 */
[----:B0-----:R-:W-:Y:S01]  /*19d0*/  ISETP.NE.AND P1, PT, R4, 0x1, PT ;  /* 0x000000010400780c */ /* 0x001fe20003f25270 */
[----:B------:R-:W-:Y:S01]  /*19e0*/  IMAD R14, R33, 0xc0, RZ ;  /* 0x000000c0210e7824 */ /* 0x000fe200078e02ff */
[----:B------:R-:W0:Y:S01]  /*19f0*/  LDC.64 R4, c[0x0][0x9e0] ;  /* 0x00027800ff047b82 */ /* 0x000e220000000a00 */
[----:B------:R-:W-:-:S03]  /*1a00*/  IMAD.IADD R15, R27, 0x1, -R10 ;  /* 0x000000011b0f7824 */ /* 0x000fc600078e0a0a */
[----:B------:R2:W-:Y:S07]  /*1a10*/  STL [R1+0x30], R14 ;  /* 0x0000300e01007387 */ /* 0x0005ee0000100800 */
[----:B------:R-:W4:Y:S08]  /*1a20*/  @P1 LDC R11, c[0x0][0x44c] ;  /* 0x00011300ff0b1b82 */ /* 0x000f300000000800 */
[----:B------:R-:W1:Y:S01]  /*1a30*/  @P1 LDC R12, c[0x0][0x450] ;  /* 0x00011400ff0c1b82 */ /* 0x000e620000000800 */
[----:B0-----:R-:W-:Y:S01]  /*1a40*/  ISETP.GE.AND P2, PT, R5, 0x1, PT ;  /* 0x000000010500780c */ /* 0x001fe20003f46270 */
[----:B---3--:R-:W-:-:S02]  /*1a50*/  @P0 IMAD.IADD R24, R3, 0x1, -R0 ;  /* 0x0000000103180824 */ /* 0x008fc400078e0a00 */
[----:B------:R-:W-:Y:S02]  /*1a60*/  VIADD R0, R14, 0xbf ;  /* 0x000000bf0e007836 */ /* 0x000fe40000000000 */
[----:B------:R-:W-:Y:S02]  /*1a70*/  IMAD.IADD R143, R15, 0x1, R24 ;  /* 0x000000010f8f7824 */ /* 0x000fe400078e0218 */
[----:B----4-:R-:W-:-:S03]  /*1a80*/  @P1 IMAD.HI.U32 R3, R0, R11, RZ ;  /* 0x0000000b00031227 */ /* 0x010fc600078e00ff */
[C---:B------:R-:W-:Y:S01]  /*1a90*/  IADD3 R7, R143.reuse, 0x1, -R140 ;  /* 0x000000018f077810 */ /* 0x040fe20007ffe88c */
[----:B------:R-:W-:Y:S01]  /*1aa0*/  IMAD.MOV.U32 R6, RZ, RZ, R0 ;  /* 0x000000ffff067224 */ /* 0x000fe200078e0000 */
[----:B-1----:R-:W-:Y:S01]  /*1ab0*/  @P1 SHF.R.U32.HI R6, RZ, R12, R3 ;  /* 0x0000000cff061219 */ /* 0x002fe20000011603 */
[----:B------:R-:W-:-:S04]  /*1ac0*/  VIADD R0, R143, 0x7f ;  /* 0x0000007f8f007836 */ /* 0x000fc80000000000 */
[----:B------:R-:W-:Y:S01]  /*1ad0*/  IMAD.IADD R9, R7, 0x1, R6 ;  /* 0x0000000107097824 */ /* 0x000fe200078e0206 */
[----:B------:R-:W-:-:S03]  /*1ae0*/  SHF.R.S32.HI R3, RZ, 0x1f, R0 ;  /* 0x0000001fff037819 */ /* 0x000fc60000011400 */
[----:B------:R-:W-:Y:S01]  /*1af0*/  IMAD.IADD R4, R9, 0x1, R4 ;  /* 0x0000000109047824 */ /* 0x000fe200078e0204 */
[----:B------:R-:W-:-:S04]  /*1b00*/  LEA.HI R3, R3, R0, RZ, 0x7 ;  /* 0x0000000003037211 */ /* 0x000fc800078f38ff */
[----:B------:R-:W-:Y:S01]  /*1b10*/  SHF.R.S32.HI R100, RZ, 0x7, R3 ;  /* 0x00000007ff647819 */ /* 0x000fe20000011403 */
[----:B--2---:R-:W-:Y:S06]  /*1b20*/  @!P2 BRA `(.L_x_1373) ;  /* 0x000000000048a947 */ /* 0x004fec0003800000 */
        /* <DEDUP_REMOVED lines=11> */
.L_x_1375:
[----:B------:R-:W-:-:S13]  /*1be0*/  ISETP.NE.AND P0, PT, R5, 0x1, PT ;  /* 0x000000010500780c */ /* 0x000fda0003f05270 */
[----:B------:R-:W0:Y:S02]  /*1bf0*/  @P0 LDC.64 R6, c[0x0][0x9e8] ;  /* 0x00027a00ff060b82 */ /* 0x000e240000000a00 */
[----:B0-----:R-:W-:-:S05]  /*1c00*/  @P0 IMAD.HI.U32 R6, R0, R6, RZ ;  /* 0x0000000600060227 */ /* 0x001fca00078e00ff */
[----:B------:R-:W-:-:S07]  /*1c10*/  @P0 SHF.R.U32.HI R0, RZ, R7, R6 ;  /* 0x00000007ff000219 */ /* 0x000fce0000011606 */
.L_x_1376:
[----:B------:R-:W-:Y:S05]  /*1c20*/  BSYNC B0 ;  /* 0x0000000000007941 */ /* 0x000fea0003800000 */
.L_x_1374:
[----:B------:R-:W-:-:S05]  /*1c30*/  IMAD R3, R0, R5, R5 ;  /* 0x0000000500037224 */ /* 0x000fca00078e0205 */
[----:B------:R-:W-:-:S07]  /*1c40*/  VIMNMX R4, R4, R3, PT ;  /* 0x0000000304047248 */ /* 0x000fce0003fe0100 */
.L_x_1373:
[----:B------:R-:W0:Y:S01]  /*1c50*/  @P1 LDC R6, c[0x0][0x44c] ;  /* 0x00011300ff061b82 */ /* 0x000e220000000800 */
[----:B------:R-:W-:Y:S01]  /*1c60*/  VIADD R4, R4, 0x7f ;  /* 0x0000007f04047836 */ /* 0x000fe20000000000 */
[----:B------:R-:W-:Y:S01]  /*1c70*/  ULDC UR4, c[0x0][0x9dc] ;  /* 0x0002770000047ab9 */ /* 0x000fe20000000800 */
[----:B------:R-:W-:Y:S02]  /*1c80*/  IMAD.MOV.U32 R0, RZ, RZ, R14 ;  /* 0x000000ffff007224 */ /* 0x000fe400078e000e */
[----:B------:R-:W-:Y:S01]  /*1c90*/  IMAD.IADD R8, R143, 0x1, -R140 ;  /* 0x000000018f087824 */ /* 0x000fe200078e0a8c */
[----:B------:R-:W-:Y:S02]  /*1ca0*/  SHF.R.S32.HI R3, RZ, 0x1f, R4 ;  /* 0x0000001fff037819 */ /* 0x000fe40000011404 */
[----:B------:R-:W1:Y:S02]  /*1cb0*/  @P1 LDC R7, c[0x0][0x450] ;  /* 0x00011400ff071b82 */ /* 0x000e640000000800 */
[----:B------:R-:W-:Y:S01]  /*1cc0*/  LEA.HI R3, R3, R4, RZ, 0x7 ;  /* 0x0000000403037211 */ /* 0x000fe200078f38ff */
[----:B------:R2:W-:Y:S03]  /*1cd0*/  STL [R1+0xc], R8 ;  /* 0x00000c0801007387 */ /* 0x0005e60000100800 */
[----:B------:R-:W-:Y:S01]  /*1ce0*/  SHF.R.S32.HI R3, RZ, 0x7, R3 ;  /* 0x00000007ff037819 */ /* 0x000fe20000011403 */
[----:B0-----:R-:W-:-:S05]  /*1cf0*/  @P1 IMAD.HI.U32 R6, R14, R6, RZ ;  /* 0x000000060e061227 */ /* 0x001fca00078e00ff */
[----:B-1----:R-:W-:-:S05]  /*1d00*/  @P1 SHF.R.U32.HI R0, RZ, R7, R6 ;  /* 0x00000007ff001219 */ /* 0x002fca0000011606 */
[----:B------:R-:W-:Y:S01]  /*1d10*/  IMAD.IADD R0, R8, 0x1, R0 ;  /* 0x0000000108007824 */ /* 0x000fe200078e0200 */
[----:B--2---:R-:W-:-:S03]  /*1d20*/  VIMNMX R8, R100, R3, PT ;  /* 0x0000000364087248 */ /* 0x004fc60003fe0100 */
[----:B------:R-:W-:Y:S01]  /*1d30*/  VIADD R3, R0, -UR4 ;  /* 0x8000000400037c36 */ /* 0x000fe20008000000 */
        /* <DEDUP_REMOVED lines=11> */
.L_x_1379:
[----:B------:R-:W-:-:S13]  /*1df0*/  ISETP.NE.AND P0, PT, R5, 0x1, PT ;  /* 0x000000010500780c */ /* 0x000fda0003f05270 */
[----:B------:R-:W0:Y:S02]  /*1e00*/  @P0 LDC.64 R6, c[0x0][0x9e8] ;  /* 0x00027a00ff060b82 */ /* 0x000e240000000a00 */
[----:B0-----:R-:W-:-:S05]  /*1e10*/  @P0 IMAD.HI.U32 R6, R0, R6, RZ ;  /* 0x0000000600060227 */ /* 0x001fca00078e00ff */
[----:B------:R-:W-:-:S07]  /*1e20*/  @P0 SHF.R.U32.HI R0, RZ, R7, R6 ;  /* 0x00000007ff000219 */ /* 0x000fce0000011606 */
.L_x_1380:
[----:B------:R-:W-:Y:S05]  /*1e30*/  BSYNC B0 ;  /* 0x0000000000007941 */ /* 0x000fea0003800000 */
.L_x_1378:
[----:B------:R-:W-:-:S05]  /*1e40*/  IMAD R0, R0, R5, RZ ;  /* 0x0000000500007224 */ /* 0x000fca00078e02ff */
[----:B------:R-:W-:-:S07]  /*1e50*/  VIMNMX R3, R3, R0, !PT ;  /* 0x0000000003037248 */ /* 0x000fce0007fe0100 */
.L_x_1377:
[----:B------:R-:W-:Y:S01]  /*1e60*/  SHF.R.S32.HI R0, RZ, 0x1f, R3 ;  /* 0x0000001fff007819 */ /* 0x000fe20000011403 */
[----:B------:R-:W-:Y:S01]  /*1e70*/  BSSY B0, `(.L_x_1381) ;  /* 0x000002a000007945 */ /* 0x000fe20003800000 */
[----:B------:R-:W-:Y:S02]  /*1e80*/  LOP3.LUT R14, R13, 0xff, RZ, 0xc0, !PT ;  /* 0x000000ff0d0e7812 */ /* 0x000fe400078ec0ff */
[----:B------:R-:W-:Y:S02]  /*1e90*/  LEA.HI R0, R0, R3, RZ, 0x7 ;  /* 0x0000000300007211 */ /* 0x000fe400078f38ff */
[----:B------:R-:W-:Y:S01]  /*1ea0*/  SHF.R.U32.HI R4, RZ, 0x10, R13 ;  /* 0x00000010ff047819 */ /* 0x000fe2000001160d */
[----:B------:R0:W-:Y:S01]  /*1eb0*/  STL [R1+0x7c], R14 ;  /* 0x00007c0e01007387 */ /* 0x0001e20000100800 */
[----:B------:R-:W-:-:S03]  /*1ec0*/  SHF.R.S32.HI R0, RZ, 0x7, R0 ;  /* 0x00000007ff007819 */ /* 0x000fc60000011400 */
[----:B------:R0:W-:Y:S01]  /*1ed0*/  STL [R1+0x74], R4 ;  /* 0x0000740401007387 */ /* 0x0001e20000100800 */
[----:B------:R-:W-:Y:S01]  /*1ee0*/  VIMNMX R9, RZ, R0, !PT ;  /* 0x00000000ff097248 */ /* 0x000fe20007fe0100 */
[----:B------:R-:W-:-:S03]  /*1ef0*/  IMAD.MOV.U32 R0, RZ, RZ, RZ ;  /* 0x000000ffff007224 */ /* 0x000fc600078e00ff */
[----:B------:R-:W-:-:S13]  /*1f00*/  ISETP.GT.AND P0, PT, R8, R9, PT ;  /* 0x000000090800720c */ /* 0x000fda0003f04270 */
[----:B0-----:R-:W-:Y:S05]  /*1f10*/  @!P0 BRA `(.L_x_1382) ;  /* 0x00000000007c8947 */ /* 0x001fea0003800000 */
[----:B------:R-:W-:Y:S01]  /*1f20*/  ISETP.NE.AND P0, PT, R4, RZ, PT ;  /* 0x000000ff0400720c */ /* 0x000fe20003f05270 */
[----:B------:R-:W-:-:S03]  /*1f30*/  ULDC UR4, c[0x0][0x9f0] ;  /* 0x00027c0000047ab9 */ /* 0x000fc60000000800 */
[----:B------:R-:W-:-:S04]  /*1f40*/  SEL R11, R4, UR4, P0 ;  /* 0x00000004040b7c07 */ /* 0x000fc80008000000 */
[-C--:B------:R-:W-:Y:S02]  /*1f50*/  IABS R6, R11.reuse ;  /* 0x0000000b00067213 */ /* 0x080fe40000000000 */
[----:B------:R-:W-:Y:S02]  /*1f60*/  IADD3 R0, R11, -0x1, R8 ;  /* 0xffffffff0b007810 */ /* 0x000fe40007ffe008 */
[----:B------:R-:W0:Y:S01]  /*1f70*/  I2F.RP R3, R6 ;  /* 0x0000000600037306 */ /* 0x000e220000209400 */
[----:B------:R-:W-:Y:S02]  /*1f80*/  IABS R12, R11 ;  /* 0x0000000b000c7213 */ /* 0x000fe40000000000 */
[----:B------:R-:W-:-:S05]  /*1f90*/  IMAD.IADD R0, R0, 0x1, -R9 ;  /* 0x0000000100007824 */ /* 0x000fca00078e0a09 */
        /* <DEDUP_REMOVED lines=10> */
[----:B------:R-:W-:-:S04]  /*2040*/  IMAD.HI.U32 R5, R5, R7, R4 ;  /* 0x0000000705057227 */ /* 0x000fc800078e0004 */
[----:B------:R-:W-:-:S04]  /*2050*/  IMAD.MOV.U32 R4, RZ, RZ, R10 ;  /* 0x000000ffff047224 */ /* 0x000fc800078e000a */
        /* <DEDUP_REMOVED lines=11> */
.L_x_1382:
[----:B------:R-:W-:Y:S05]  /*2110*/  BSYNC B0 ;  /* 0x0000000000007941 */ /* 0x000fea0003800000 */
.L_x_1381:
[----:B------:R-:W-:-:S05]  /*2120*/  IMAD R3, R14, R0, R9 ;  /* 0x000000000e037224 */ /* 0x000fca00078e0209 */
        /* <DEDUP_REMOVED lines=8> */
[----:B------:R-:W-:-:S05]  /*21b0*/  @P0 VIADD R0, R0, 0x7f ;  /* 0x0000007f00000836 */ /* 0x000fca0000000000 */
        /* <DEDUP_REMOVED lines=26> */
.L_x_1385:
[----:B------:R-:W-:Y:S05]  /*2360*/  BSYNC B6 ;  /* 0x0000000000067941 */ /* 0x000fea0003800000 */
.L_x_1384:
        /* <DEDUP_REMOVED lines=20> */
.L_x_1387:
[----:B------:R-:W-:Y:S05]  /*24b0*/  BSYNC B6 ;  /* 0x0000000000067941 */ /* 0x000fea0003800000 */
.L_x_1386:
[----:B------:R-:W2:Y:S01]  /*24c0*/  LDL.64 R36, [R1+0x18] ;  /* 0x0000180001247983 */ /* 0x000ea20000100a00 */
[----:B------:R-:W-:-:S03]  /*24d0*/  ULDC.64 UR4, c[0x0][0x9f8] ;  /* 0x00027e0000047ab9 */ /* 0x000fc60000000a00 */
[----:B------:R-:W2:Y:S01]  /*24e0*/  LDL.64 R20, [R1+0x18] ;  /* 0x0000180001147983 */ /* 0x000ea20000100a00 */
[----:B------:R-:W-:Y:S01]  /*24f0*/  ISETP.NE.U32.AND P0, PT, RZ, UR4, PT ;  /* 0x00000004ff007c0c */ /* 0x000fe2000bf05070 */
[----:B------:R-:W-:Y:S01]  /*2500*/  IMAD.MOV.U32 R0, RZ, RZ, R35 ;  /* 0x000000ffff007224 */ /* 0x000fe200078e0023 */
[----:B------:R-:W0:Y:S01]  /*2510*/  LDC.64 R8, c[0x0][0x408] ;  /* 0x00010200ff087b82 */ /* 0x000e220000000a00 */
[----:B------:R-:W1:Y:S01]  /*2520*/  S2R R29, SR_TID.X ;  /* 0x00000000001d7919 */ /* 0x000e620000002100 */
[----:B------:R-:W-:Y:S01]  /*2530*/  ISETP.NE.AND.EX P0, PT, RZ, UR5, PT, P0 ;  /* 0x00000005ff007c0c */ /* 0x000fe2000bf05300 */
[----:B------:R-:W-:-:S05]  /*2540*/  VIADD R3, R18, 0x10 ;  /* 0x0000001012037836 */ /* 0x000fca0000000000 */
[----:B------:R-:W3:Y:S08]  /*2550*/  LDC R11, c[0x0][0x3f4] ;  /* 0x0000fd00ff0b7b82 */ /* 0x000ef00000000800 */
[----:B------:R-:W4:Y:S01]  /*2560*/  @P0 LDC.64 R4, c[0x0][0x9f8] ;  /* 0x00027e00ff040b82 */ /* 0x000f220000000a00 */
[----:B------:R-:W-:-:S07]  /*2570*/  IMAD.IADD R78, R78, 0x1, R27 ;  /* 0x000000014e4e7824 */ /* 0x000fce00078e021b */
[----:B------:R-:W3:Y:S01]  /*2580*/  LDC.64 R86, c[0x0][0x3f8] ;  /* 0x0000fe00ff567b82 */ /* 0x000ee20000000a00 */
[----:B-1----:R-:W-:Y:S01]  /*2590*/  VIADD R31, R29, 0xffffff80 ;  /* 0xffffff801d1f7836 */ /* 0x002fe20000000000 */
[----:B------:R-:W-:Y:S01]  /*25a0*/  SHF.R.U32.HI R28, RZ, 0x7, R29 ;  /* 0x00000007ff1c7819 */ /* 0x000fe2000001161d */
[----:B----4-:R-:W-:-:S04]  /*25b0*/  @P0 IMAD.WIDE R4, R35, 0x4, R4 ;  /* 0x0000000423040825 */ /* 0x010fc800078e0204 */
[C---:B------:R-:W-:Y:S01]  /*25c0*/  VIADD R30, R29.reuse, 0xffffff80 ;  /* 0xffffff801d1e7836 */ /* 0x040fe20000000000 */
[----:B------:R1:W4:Y:S01]  /*25d0*/  @P0 LDG.E R0, desc[UR52][R4.64] ;  /* 0x0000003404000981 */ /* 0x000322000c1e1900 */
[----:B------:R-:W-:Y:S01]  /*25e0*/  ISETP.NE.AND P6, PT, R28, 0x1, PT ;  /* 0x000000011c00780c */ /* 0x000fe20003fc5270 */
[----:B------:R-:W-:Y:S01]  /*25f0*/  VIADD R6, R29, 0xffffff80 ;  /* 0xffffff801d067836 */ /* 0x000fe20000000000 */
[----:B------:R-:W-:Y:S02]  /*2600*/  LOP3.LUT R16, R16, 0xfffffffb, RZ, 0xc0, !PT ;  /* 0xfffffffb10107812 */ /* 0x000fe400078ec0ff */
[----:B------:R-:W-:Y:S02]  /*2610*/  LEA.HI R30, R30, R31, RZ, 0x1 ;  /* 0x0000001f1e1e7211 */ /* 0x000fe400078f08ff */
[----:B------:R-:W-:Y:S02]  /*2620*/  SHF.R.S32.HI R7, RZ, 0x1f, R6 ;  /* 0x0000001fff077819 */ /* 0x000fe40000011406 */
[----:B------:R-:W-:-:S02]  /*2630*/  SHF.R.S32.HI R30, RZ, 0x1, R30 ;  /* 0x00000001ff1e7819 */ /* 0x000fc4000001141e */
[----:B------:R-:W-:Y:S02]  /*2640*/  LEA.HI R7, R7, R6, RZ, 0x2 ;  /* 0x0000000607077211 */ /* 0x000fe400078f10ff */
[----:B------:R-:W-:Y:S01]  /*2650*/  SHF.R.S32.HI R13, RZ, 0x1f, R30 ;  /* 0x0000001fff0d7819 */ /* 0x000fe2000001141e */
[----:B------:R-:W-:Y:S05]  /*2660*/  @!P6 WARPSYNC.ALL ;  /* 0x000000000000e948 */ /* 0x000fea0003800000 */
[----:B------:R-:W-:Y:S01]  /*2670*/  ULDC UR4, c[0x0][0x2f4] ;  /* 0x0000bd0000047ab9 */ /* 0x000fe20000000800 */
[----:B------:R-:W-:Y:S01]  /*2680*/  SHF.R.S32.HI R32, RZ, 0x2, R7 ;  /* 0x00000002ff207819 */ /* 0x000fe20000011407 */
[----:B0-----:R-:W-:Y:S01]  /*2690*/  IMAD R6, R13, R8, RZ ;  /* 0x000000080d067224 */ /* 0x001fe200078e02ff */
[----:B------:R-:W-:Y:S01]  /*26a0*/  ISETP.GE.AND P1, PT, R3, UR4, PT ;  /* 0x0000000403007c0c */ /* 0x000fe2000bf26270 */
[----:B---3--:R-:W-:Y:S01]  /*26b0*/  IMAD.WIDE.U32 R70, R30, R86, R18 ;  /* 0x000000561e467225 */ /* 0x008fe200078e0012 */
[----:B------:R-:W-:-:S02]  /*26c0*/  ISETP.GE.AND P0, PT, R18, UR4, PT ;  /* 0x0000000412007c0c */ /* 0x000fc4000bf06270 */
[----:B-1----:R-:W-:Y:S01]  /*26d0*/  SEL R5, RZ, 0xffffffff, P1 ;  /* 0xffffffffff057807 */ /* 0x002fe20000800000 */
[C---:B------:R-:W-:Y:S01]  /*26e0*/  IMAD R15, R30.reuse, R9, R6 ;  /* 0x000000091e0f7224 */ /* 0x040fe200078e0206 */
[----:B------:R-:W-:Y:S01]  /*26f0*/  SHF.R.S32.HI R7, RZ, 0x1f, R7 ;  /* 0x0000001fff077819 */ /* 0x000fe20000011407 */
[----:B------:R-:W-:Y:S01]  /*2700*/  IMAD.WIDE.U32 R66, R30, R8, R18 ;  /* 0x000000081e427225 */ /* 0x000fe200078e0012 */
[----:B------:R-:W-:Y:S02]  /*2710*/  SEL R4, RZ, 0x1, P0 ;  /* 0x00000001ff047807 */ /* 0x000fe40000000000 */
[----:B------:R-:W-:Y:S01]  /*2720*/  LEA.HI R7, R7, R32, RZ, 0x2 ;  /* 0x0000002007077211 */ /* 0x000fe200078f10ff */
[----:B------:R-:W-:Y:S01]  /*2730*/  IMAD.SHL.U32 R5, R5, 0x2, RZ ;  /* 0x0000000205057824 */ /* 0x000fe200078e00ff */
[----:B------:R-:W-:Y:S01]  /*2740*/  ISETP.GE.AND P1, PT, R137, UR4, PT ;  /* 0x0000000489007c0c */ /* 0x000fe2000bf26270 */
[----:B------:R-:W-:Y:S01]  /*2750*/  IMAD.IADD R67, R67, 0x1, R15 ;  /* 0x0000000143437824 */ /* 0x000fe200078e020f */
[----:B------:R-:W-:-:S02]  /*2760*/  LOP3.LUT R7, R7, 0xfffffffc, RZ, 0xc0, !PT ;  /* 0xfffffffc07077812 */ /* 0x000fc400078ec0ff */
[----:B------:R-:W-:Y:S01]  /*2770*/  LOP3.LUT R5, R5, 0x2, R4, 0xe2, !PT ;  /* 0x0000000205057812 */ /* 0x000fe200078ee204 */
[----:B------:R-:W-:Y:S01]  /*2780*/  VIADD R4, R18, 0x20 ;  /* 0x0000002012047836 */ /* 0x000fe20000000000 */
[-C--:B------:R-:W-:Y:S01]  /*2790*/  ISETP.GE.AND P2, PT, R3, R11.reuse, PT ;  /* 0x0000000b0300720c */ /* 0x080fe20003f46270 */
[----:B------:R-:W-:Y:S01]  /*27a0*/  IMAD.IADD R32, R32, 0x1, -R7 ;  /* 0x0000000120207824 */ /* 0x000fe200078e0a07 */
[----:B------:R-:W-:Y:S02]  /*27b0*/  SEL R7, RZ, 0x8, P1 ;  /* 0x00000008ff077807 */ /* 0x000fe40000800000 */
[C---:B------:R-:W-:Y:S02]  /*27c0*/  ISETP.GE.AND P0, PT, R4.reuse, UR4, PT ;  /* 0x0000000404007c0c */ /* 0x040fe4000bf06270 */
[----:B------:R-:W-:Y:S02]  /*27d0*/  ISETP.GE.AND P1, PT, R4, R11, PT ;  /* 0x0000000b0400720c */ /* 0x000fe40003f26270 */
[----:B------:R-:W-:-:S02]  /*27e0*/  SEL R6, RZ, 0x4, P0 ;  /* 0x00000004ff067807 */ /* 0x000fc40000000000 */
[----:B------:R-:W-:Y:S02]  /*27f0*/  ISETP.GE.AND P0, PT, R136, UR4, PT ;  /* 0x0000000488007c0c */ /* 0x000fe4000bf06270 */
[----:B------:R-:W-:Y:S02]  /*2800*/  LOP3.LUT R5, R7, R5, R6, 0xfe, !PT ;  /* 0x0000000507057212 */ /* 0x000fe400078efe06 */
[----:B------:R-:W-:Y:S02]  /*2810*/  SEL R6, RZ, 0x10, P0 ;  /* 0x00000010ff067807 */ /* 0x000fe40000000000 */
[----:B------:R-:W-:Y:S02]  /*2820*/  LOP3.LUT P0, RZ, R32, 0x2, RZ, 0xc0, !PT ;  /* 0x0000000220ff7812 */ /* 0x000fe4000780c0ff */
[----:B------:R-:W-:Y:S01]  /*2830*/  LOP3.LUT R29, R5, R6, RZ, 0xfc, !PT ;  /* 0x00000006051d7212 */ /* 0x000fe200078efcff */
[----:B------:R-:W-:Y:S02]  /*2840*/  IMAD R6, R13, R86, RZ ;  /* 0x000000560d067224 */ /* 0x000fe400078e02ff */
[----:B--2---:R-:W-:-:S08]  /*2850*/  IMAD.MOV.U32 R20, RZ, RZ, R36 ;  /* 0x000000ffff147224 */ /* 0x004fd000078e0024 */
[----:B------:R-:W-:Y:S01]  /*2860*/  @P0 LOP3.LUT R16, R16, 0x4, RZ, 0xfc, !PT ;  /* 0x0000000410100812 */ /* 0x000fe200078efcff */
[----:B------:R-:W-:Y:S01]  /*2870*/  IMAD R13, R30, R87, R6 ;  /* 0x000000571e0d7224 */ /* 0x000fe200078e0206 */
[----:B------:R-:W-:Y:S02]  /*2880*/  ISETP.GE.AND P0, PT, R18, R11, PT ;  /* 0x0000000b1200720c */ /* 0x000fe40003f06270 */
[----:B------:R-:W-:-:S05]  /*2890*/  SHF.R.S32.HI R21, RZ, 0x1f, R20 ;  /* 0x0000001fff157819 */ /* 0x000fca0000011414 */
[----:B------:R0:W-:Y:S01]  /*28a0*/  STL [R1+0x1c], R21 ;  /* 0x00001c1501007387 */ /* 0x0001e20000100800 */
[C---:B------:R-:W-:Y:S01]  /*28b0*/  SEL R5, R11.reuse, RZ, P0 ;  /* 0x000000ff0b057207 */ /* 0x040fe20000000000 */
[C-C-:B------:R-:W-:Y:S02]  /*28c0*/  IMAD.WIDE.U32 R72, R30.reuse, R86, R20.reuse ;  /* 0x000000561e487225 */ /* 0x140fe400078e0014 */
[----:B------:R-:W2:Y:S01]  /*28d0*/  LDL R35, [R1+0x20] ;  /* 0x0000200001237983 */ /* 0x000ea20000100800 */
[C---:B------:R-:W-:Y:S01]  /*28e0*/  SEL R10, R11.reuse, RZ, P2 ;  /* 0x000000ff0b0a7207 */ /* 0x040fe20001000000 */
[----:B------:R-:W-:Y:S02]  /*28f0*/  IMAD.WIDE.U32 R68, R30, R8, R20 ;  /* 0x000000081e447225 */ /* 0x000fe400078e0014 */
[----:B------:R-:W3:Y:S04]  /*2900*/  LDL R34, [R1+0x24] ;  /* 0x0000240001227983 */ /* 0x000ee80000100800 */
[----:B------:R-:W3:Y:S04]  /*2910*/  LDL R31, [R1+0x28] ;  /* 0x00002800011f7983 */ /* 0x000ee80000100800 */
[----:B------:R-:W3:Y:S01]  /*2920*/  LDL R27, [R1+0x80] ;  /* 0x00008000011b7983 */ /* 0x000ee20000100800 */
[----:B------:R-:W-:Y:S01]  /*2930*/  SEL R7, R11, RZ, P1 ;  /* 0x000000ff0b077207 */ /* 0x000fe20000800000 */
[----:B------:R-:W-:-:S02]  /*2940*/  IMAD.IADD R6, R18, 0x1, R5 ;  /* 0x0000000112067824 */ /* 0x000fc400078e0205 */
[----:B------:R-:W-:Y:S02]  /*2950*/  IMAD.IADD R12, R3, 0x1, R10 ;  /* 0x00000001030c7824 */ /* 0x000fe400078e020a */
[----:B------:R-:W-:Y:S01]  /*2960*/  IMAD.IADD R14, R4, 0x1, R7 ;  /* 0x00000001040e7824 */ /* 0x000fe200078e0207 */
[----:B------:R-:W-:Y:S01]  /*2970*/  SHF.R.S32.HI R7, RZ, 0x1f, R6 ;  /* 0x0000001fff077819 */ /* 0x000fe20000011406 */
[----:B------:R-:W-:Y:S02]  /*2980*/  IMAD.IADD R71, R71, 0x1, R13 ;  /* 0x0000000147477824 */ /* 0x000fe400078e020d */
[----:B------:R-:W-:Y:S01]  /*2990*/  IMAD.IADD R73, R13, 0x1, R73 ;  /* 0x000000010d497824 */ /* 0x000fe200078e0249 */
[----:B------:R-:W-:Y:S01]  /*29a0*/  SHF.R.S32.HI R13, RZ, 0x1f, R12 ;  /* 0x0000001fff0d7819 */ /* 0x000fe2000001140c */
[----:B------:R-:W-:Y:S01]  /*29b0*/  IMAD.IADD R69, R15, 0x1, R69 ;  /* 0x000000010f457824 */ /* 0x000fe200078e0245 */
[----:B------:R-:W-:Y:S02]  /*29c0*/  LOP3.LUT R16, R16, 0xfffffffe, RZ, 0xc0, !PT ;  /* 0xfffffffe10107812 */ /* 0x000fe400078ec0ff */
[----:B------:R-:W-:-:S02]  /*29d0*/  LEA.HI R10, R7, R6, RZ, 0x5 ;  /* 0x00000006070a7211 */ /* 0x000fc400078f28ff */
[----:B------:R-:W-:Y:S02]  /*29e0*/  SHF.R.S32.HI R15, RZ, 0x1f, R14 ;  /* 0x0000001fff0f7819 */ /* 0x000fe4000001140e */
[----:B------:R-:W-:Y:S02]  /*29f0*/  LEA.HI R5, R7, R6, RZ, 0x3 ;  /* 0x0000000607057211 */ /* 0x000fe400078f18ff */
[CC--:B------:R-:W-:Y:S02]  /*2a00*/  LEA.HI R6, R13.reuse, R12.reuse, RZ, 0x3 ;  /* 0x0000000c0d067211 */ /* 0x0c0fe400078f18ff */
[----:B------:R-:W-:Y:S02]  /*2a10*/  @P2 LOP3.LUT R16, R16, 0x1, RZ, 0xfc, !PT ;  /* 0x0000000110102812 */ /* 0x000fe400078efcff */
[----:B------:R-:W-:Y:S01]  /*2a20*/  LEA.HI R13, R13, R12, RZ, 0x5 ;  /* 0x0000000c0d0d7211 */ /* 0x000fe200078f28ff */
[----:B------:R-:W-:Y:S01]  /*2a30*/  IMAD.SHL.U32 R12, R10, 0x80, RZ ;  /* 0x000000800a0c7824 */ /* 0x000fe200078e00ff */
[----:B------:R-:W-:-:S02]  /*2a40*/  LEA.HI R7, R15, R14, RZ, 0x3 ;  /* 0x0000000e0f077211 */ /* 0x000fc400078f18ff */
[----:B------:R-:W-:Y:S02]  /*2a50*/  LEA.HI R15, R15, R14, RZ, 0x5 ;  /* 0x0000000e0f0f7211 */ /* 0x000fe400078f28ff */
[----:B0----5:R-:W-:Y:S02]  /*2a60*/  SHF.R.S32.HI R21, RZ, 0x1f, R96 ;  /* 0x0000001fff157819 */ /* 0x021fe40000011460 */
[----:B------:R-:W-:Y:S01]  /*2a70*/  LOP3.LUT R16, R16, 0xfffffffd, RZ, 0xc0, !PT ;  /* 0xfffffffd10107812 */ /* 0x000fe200078ec0ff */
[----:B------:R-:W-:-:S03]  /*2a80*/  IMAD.SHL.U32 R20, R15, 0x80, RZ ;  /* 0x000000800f147824 */ /* 0x000fc600078e00ff */
[----:B------:R-:W-:Y:S02]  /*2a90*/  @P1 LOP3.LUT R16, R16, 0x2, RZ, 0xfc, !PT ;  /* 0x0000000210101812 */ /* 0x000fe400078efcff */
[----:B------:R-:W-:Y:S01]  /*2aa0*/  ISETP.GE.AND P1, PT, R138, UR4, PT ;  /* 0x000000048a007c0c */ /* 0x000fe2000bf26270 */
[----:B------:R-:W-:Y:S01]  /*2ab0*/  IMAD.SHL.U32 R14, R13, 0x80, RZ ;  /* 0x000000800d0e7824 */ /* 0x000fe200078e00ff */
[----:B------:R-:W-:Y:S01]  /*2ac0*/  LOP3.LUT R20, R20, 0xfffff000, RZ, 0xc0, !PT ;  /* 0xfffff00014147812 */ /* 0x000fe200078ec0ff */
[----:B------:R-:W-:-:S04]  /*2ad0*/  IMAD.WIDE.U32 R70, R96, R86, R70 ;  /* 0x0000005660467225 */ /* 0x000fc800078e0046 */
[----:B------:R-:W-:-:S04]  /*2ae0*/  IMAD.WIDE.U32 R72, R96, R86, R72 ;  /* 0x0000005660487225 */ /* 0x000fc800078e0048 */
[----:B------:R-:W-:Y:S01]  /*2af0*/  VIADD R99, R28, 0x8 ;  /* 0x000000081c637836 */ /* 0x000fe20000000000 */
[----:B------:R-:W-:Y:S01]  /*2b00*/  SEL R28, RZ, 0x20, P1 ;  /* 0x00000020ff1c7807 */ /* 0x000fe20000800000 */
[-C--:B------:R-:W-:Y:S01]  /*2b10*/  IMAD.WIDE.U32 R66, R96, R8.reuse, R66 ;  /* 0x0000000860427225 */ /* 0x080fe200078e0042 */
[----:B------:R-:W-:Y:S02]  /*2b20*/  LOP3.LUT R12, R12, 0xfffff000, RZ, 0xc0, !PT ;  /* 0xfffff0000c0c7812 */ /* 0x000fe400078ec0ff */
[----:B------:R-:W-:Y:S01]  /*2b30*/  LOP3.LUT R14, R14, 0xfffff000, RZ, 0xc0, !PT ;  /* 0xfffff0000e0e7812 */ /* 0x000fe200078ec0ff */
[----:B------:R-:W-:Y:S01]  /*2b40*/  IMAD.WIDE.U32 R68, R96, R8, R68 ;  /* 0x0000000860447225 */ /* 0x000fe200078e0044 */
[----:B------:R-:W-:Y:S02]  /*2b50*/  LOP3.LUT R28, R29, R28, RZ, 0xfc, !PT ;  /* 0x0000001c1d1c7212 */ /* 0x000fe400078efcff */
[----:B------:R-:W-:Y:S01]  /*2b60*/  SHF.L.U64.HI R80, R8, 0x7, R9 ;  /* 0x0000000708507819 */ /* 0x000fe20000010209 */
[----:B------:R-:W-:Y:S01]  /*2b70*/  IMAD.SHL.U32 R98, R11, 0x2, RZ ;  /* 0x000000020b627824 */ /* 0x000fe200078e00ff */
[----:B----4-:R-:W-:-:S02]  /*2b80*/  SHF.R.S32.HI R79, RZ, 0x1f, R0 ;  /* 0x0000001fff4f7819 */ /* 0x010fc40000011400 */
[----:B------:R-:W-:Y:S01]  /*2b90*/  LOP3.LUT R29, R29, 0x1, RZ, 0xc0, !PT ;  /* 0x000000011d1d7812 */ /* 0x000fe200078ec0ff */
[----:B------:R-:W-:Y:S01]  /*2ba0*/  @!P6 BAR.SYNC.DEFER_BLOCKING 0x9, 0x100 ;  /* 0x024400000000eb1d */ /* 0x000fe20000010000 */
[C---:B--2---:R-:W-:Y:S02]  /*2bb0*/  LOP3.LUT R10, R35.reuse, 0x18, R5, 0xf8, !PT ;  /* 0x00000018230a7812 */ /* 0x044fe400078ef805 */
[----:B------:R-:W-:Y:S02]  /*2bc0*/  LOP3.LUT R15, R35, 0x18, R7, 0xf8, !PT ;  /* 0x00000018230f7812 */ /* 0x000fe400078ef807 */
[----:B---3--:R-:W-:Y:S01]  /*2bd0*/  LOP3.LUT R95, R10, R34, RZ, 0x3c, !PT ;  /* 0x000000220a5f7212 */ /* 0x008fe200078e3cff */
[C---:B------:R-:W-:Y:S02]  /*2be0*/  IMAD R10, R21.reuse, R8, RZ ;  /* 0x00000008150a7224 */ /* 0x040fe400078e02ff */
[----:B------:R-:W-:Y:S01]  /*2bf0*/  IMAD R21, R21, R86, RZ ;  /* 0x0000005615157224 */ /* 0x000fe200078e02ff */
[----:B------:R-:W-:-:S02]  /*2c00*/  LOP3.LUT R13, R35, 0x18, R6, 0xf8, !PT ;  /* 0x00000018230d7812 */ /* 0x000fc400078ef806 */
[-C--:B------:R-:W-:Y:S01]  /*2c10*/  LOP3.LUT R15, R15, R34.reuse, RZ, 0x3c, !PT ;  /* 0x000000220f0f7212 */ /* 0x080fe200078e3cff */
[C---:B------:R-:W-:Y:S01]  /*2c20*/  IMAD R21, R96.reuse, R87, R21 ;  /* 0x0000005760157224 */ /* 0x040fe200078e0215 */
[----:B------:R-:W-:Y:S01]  /*2c30*/  LOP3.LUT R13, R13, R34, RZ, 0x3c, !PT ;  /* 0x000000220d0d7212 */ /* 0x000fe200078e3cff */
[----:B------:R-:W-:Y:S01]  /*2c40*/  IMAD R75, R96, R9, R10 ;  /* 0x00000009604b7224 */ /* 0x000fe200078e020a */
[----:B------:R-:W-:Y:S01]  /*2c50*/  IADD3 R93, R15, R20, R31 ;  /* 0x000000140f5d7210 */ /* 0x000fe20007ffe01f */
[----:B------:R-:W-:Y:S01]  /*2c60*/  IMAD R10, R27, 0xc0, R30 ;  /* 0x000000c01b0a7824 */ /* 0x000fe200078e021e */
[----:B------:R-:W-:Y:S01]  /*2c70*/  LOP3.LUT R20, R5, 0xfffffff8, RZ, 0xc0, !PT ;  /* 0xfffffff805147812 */ /* 0x000fe200078ec0ff */
[----:B------:R-:W-:Y:S01]  /*2c80*/  IMAD.IADD R76, R71, 0x1, R21 ;  /* 0x00000001474c7824 */ /* 0x000fe200078e0215 */
[----:B------:R-:W-:Y:S01]  /*2c90*/  LOP3.LUT R27, R7, 0xfffffff8, RZ, 0xc0, !PT ;  /* 0xfffffff8071b7812 */ /* 0x000fe200078ec0ff */
[----:B------:R-:W-:Y:S01]  /*2ca0*/  IMAD.IADD R74, R21, 0x1, R73 ;  /* 0x00000001154a7824 */ /* 0x000fe200078e0249 */
[----:B------:R-:W-:Y:S01]  /*2cb0*/  LOP3.LUT R21, R6, 0xfffffff8, RZ, 0xc0, !PT ;  /* 0xfffffff806157812 */ /* 0x000fe200078ec0ff */
[----:B------:R-:W-:Y:S01]  /*2cc0*/  IMAD.IADD R77, R67, 0x1, R75 ;  /* 0x00000001434d7824 */ /* 0x000fe200078e024b */
[--C-:B------:R-:W-:Y:S01]  /*2cd0*/  IADD3 R95, R95, R12, R31.reuse ;  /* 0x0000000c5f5f7210 */ /* 0x100fe20007ffe01f */
[----:B------:R-:W-:Y:S01]  /*2ce0*/  IMAD.SHL.U32 R8, R8, 0x80, RZ ;  /* 0x0000008008087824 */ /* 0x000fe200078e00ff */
[----:B------:R-:W-:Y:S01]  /*2cf0*/  IADD3 R94, R13, R14, R31 ;  /* 0x0000000e0d5e7210 */ /* 0x000fe20007ffe01f */
[C---:B------:R-:W-:Y:S01]  /*2d00*/  IMAD.SHL.U32 R9, R86.reuse, 0x80, RZ ;  /* 0x0000008056097824 */ /* 0x040fe200078e00ff */
[----:B------:R-:W-:Y:S01]  /*2d10*/  SHF.L.U64.HI R87, R86, 0x7, R87 ;  /* 0x0000000756577819 */ /* 0x000fe20000010257 */
[----:B------:R-:W-:Y:S01]  /*2d20*/  IMAD.IADD R75, R75, 0x1, R69 ;  /* 0x000000014b4b7824 */ /* 0x000fe200078e0245 */
[----:B------:R-:W-:-:S02]  /*2d30*/  SHF.R.S32.HI R92, RZ, 0x1f, R20 ;  /* 0x0000001fff5c7819 */ /* 0x000fc40000011414 */
[----:B------:R-:W-:Y:S02]  /*2d40*/  SHF.R.S32.HI R91, RZ, 0x1f, R21 ;  /* 0x0000001fff5b7819 */ /* 0x000fe40000011415 */
[----:B------:R-:W-:Y:S02]  /*2d50*/  SHF.R.S32.HI R90, RZ, 0x1f, R27 ;  /* 0x0000001fff5a7819 */ /* 0x000fe4000001141b */
[C---:B------:R-:W-:Y:S02]  /*2d60*/  LOP3.LUT R30, R28.reuse, 0x2, RZ, 0xc0, !PT ;  /* 0x000000021c1e7812 */ /* 0x040fe400078ec0ff */
[----:B------:R-:W-:-:S07]  /*2d70*/  LOP3.LUT R31, R28, 0x4, RZ, 0xc0, !PT ;  /* 0x000000041c1f7812 */ /* 0x000fce00078ec0ff */
.L_x_1446:
[----:B--2---:R-:W2:Y:S01]  /*2d80*/  LDL R37, [R1+0x70] ;  /* 0x0000700001257983 */ /* 0x004ea20000100800 */
[----:B------:R-:W0:Y:S01]  /*2d90*/  LDC R82, c[0x0][0x430] ;  /* 0x00010c00ff527b82 */ /* 0x000e220000000800 */
[----:B------:R-:W-:Y:S02]  /*2da0*/  VIADD R11, R25, 0xffffffff ;  /* 0xffffffff190b7836 */ /* 0x000fe40000000000 */
[----:B------:R-:W-:Y:S02]  /*2db0*/  IMAD.MOV.U32 R81, RZ, RZ, RZ ;  /* 0x000000ffff517224 */ /* 0x000fe400078e00ff */
[----:B------:R-:W-:-:S03]  /*2dc0*/  IMAD R13, R11, 0x80, R10 ;  /* 0x000000800b0d7824 */ /* 0x000fc600078e020a */
[----:B-1----:R-:W1:Y:S01]  /*2dd0*/  LDC R97, c[0x0][0x3f4] ;  /* 0x0000fd00ff617b82 */ /* 0x002e620000000800 */
[----:B------:R-:W-:Y:S01]  /*2de0*/  IMAD.IADD R38, R78, 0x1, R13 ;  /* 0x000000014e267824 */ /* 0x000fe200078e020d */
[----:B------:R-:W-:-:S03]  /*2df0*/  ISETP.GE.AND P1, PT, R13, R24, PT ;  /* 0x000000180d00720c */ /* 0x000fc60003f26270 */
[----:B------:R-:W-:Y:S01]  /*2e00*/  IMAD.MOV.U32 R34, RZ, RZ, R38 ;  /* 0x000000ffff227224 */ /* 0x000fe200078e0026 */
[----:B------:R-:W-:Y:S02]  /*2e10*/  ISETP.GT.OR P1, PT, R10, 0x7f, P1 ;  /* 0x0000007f0a00780c */ /* 0x000fe40000f24670 */
[----:B0-----:R-:W-:-:S11]  /*2e20*/  ISETP.NE.AND P2, PT, R82, 0x1, PT ;  /* 0x000000015200780c */ /* 0x001fd60003f45270 */
[----:B------:R-:W0:Y:S08]  /*2e30*/  @!P1 LDC.64 R14, c[0x0][0x428] ;  /* 0x00010a00ff0e9b82 */ /* 0x000e300000000a00 */
[----:B------:R-:W3:Y:S08]  /*2e40*/  @!P1 LDC.64 R12, c[0x0][0x418] ;  /* 0x00010600ff0c9b82 */ /* 0x000ef00000000a00 */
[----:B------:R-:W4:Y:S08]  /*2e50*/  @P2 LDC R25, c[0x0][0x434] ;  /* 0x00010d00ff192b82 */ /* 0x000f300000000800 */
[----:B------:R-:W1:Y:S01]  /*2e60*/  @P2 LDC R36, c[0x0][0x438] ;  /* 0x00010e00ff242b82 */ /* 0x000e620000000800 */
[----:B----4-:R-:W-:-:S05]  /*2e70*/  @P2 IMAD.HI.U32 R25, R38, R25, RZ ;  /* 0x0000001926192227 */ /* 0x010fca00078e00ff */
[----:B-1----:R-:W-:Y:S01]  /*2e80*/  @P2 SHF.R.U32.HI R34, RZ, R36, R25 ;  /* 0x00000024ff222219 */ /* 0x002fe20000011619 */
[----:B0-----:R-:W-:-:S03]  /*2e90*/  @!P1 IMAD R25, R79, R14, RZ ;  /* 0x0000000e4f199224 */ /* 0x001fc600078e02ff */
[--C-:B------:R-:W-:Y:S01]  /*2ea0*/  @!P1 SHF.R.S32.HI R35, RZ, 0x1f, R34.reuse ;  /* 0x0000001fff239819 */ /* 0x100fe20000011422 */
[C---:B------:R-:W-:Y:S02]  /*2eb0*/  @!P1 IMAD R25, R0.reuse, R15, R25 ;  /* 0x0000000f00199224 */ /* 0x040fe400078e0219 */
[----:B------:R-:W-:-:S04]  /*2ec0*/  @!P1 IMAD.WIDE.U32 R14, R0, R14, R34 ;  /* 0x0000000e000e9225 */ /* 0x000fc800078e0022 */
[----:B------:R-:W-:Y:S01]  /*2ed0*/  @!P1 IMAD.IADD R15, R15, 0x1, R25 ;  /* 0x000000010f0f9824 */ /* 0x000fe200078e0219 */
[----:B---3--:R-:W-:Y:S02]  /*2ee0*/  @!P1 LEA R12, P2, R14, R12, 0x2 ;  /* 0x0000000c0e0c9211 */ /* 0x008fe400078410ff */
[----:B------:R-:W-:Y:S02]  /*2ef0*/  LOP3.LUT P3, RZ, R32, 0x2, RZ, 0xc0, !PT ;  /* 0x0000000220ff7812 */ /* 0x000fe4000786c0ff */
[----:B------:R-:W-:Y:S02]  /*2f00*/  @!P1 LEA.HI.X R13, R14, R13, R15, 0x2, P2 ;  /* 0x0000000d0e0d9211 */ /* 0x000fe400010f140f */
[----:B------:R-:W-:Y:S01]  /*2f10*/  ISETP.GE.AND P2, PT, R97, 0x1, PT ;  /* 0x000000016100780c */ /* 0x000fe20003f46270 */
[----:B------:R-:W-:Y:S01]  /*2f20*/  IMAD.MOV R25, RZ, RZ, -R34 ;  /* 0x000000ffff197224 */ /* 0x000fe200078e0a22 */
[----:B------:R-:W-:Y:S05]  /*2f30*/  YIELD ;  /* 0x0000000000007946 */ /* 0x000fea0003800000 */
[----:B------:R-:W-:Y:S01]  /*2f40*/  BSSY B0, `(.L_x_1388) ;  /* 0x0000432000007945 */ /* 0x000fe20003800000 */
[----:B------:R0:W5:Y:S01]  /*2f50*/  @!P1 LDG.E R81, desc[UR52][R12.64] ;  /* 0x000000340c519981 */ /* 0x000162000c1e1900 */
[----:B------:R-:W-:Y:S01]  /*2f60*/  IMAD R82, R82, R25, R38 ;  /* 0x0000001952527224 */ /* 0x000fe200078e0226 */
[----:B------:R-:W-:Y:S01]  /*2f70*/  ISETP.GT.AND P1, PT, R11, R65, PT ;  /* 0x000000410b00720c */ /* 0x000fe20003f24270 */
[----:B------:R-:W-:-:S02]  /*2f80*/  IMAD.MOV.U32 R25, RZ, RZ, R11 ;  /* 0x000000ffff197224 */ /* 0x000fc400078e000b */
[----:B--2---:R-:W-:-:S04]  /*2f90*/  IMAD R15, R22, 0x3000, R37 ;  /* 0x00003000160f7824 */ /* 0x004fc800078e0225 */
[C---:B------:R-:W-:Y:S02]  /*2fa0*/  VIADD R35, R15.reuse, 0x10 ;  /* 0x000000100f237836 */ /* 0x040fe40000000000 */
[C---:B------:R-:W-:Y:S02]  /*2fb0*/  @P3 VIADD R35, R15.reuse, 0xfffffff0 ;  /* 0xfffffff00f233836 */ /* 0x040fe40000000000 */
[--C-:B------:R-:W-:Y:S02]  /*2fc0*/  IMAD R64, R15, 0x2, R26.reuse ;  /* 0x000000020f407824 */ /* 0x100fe400078e021a */
[----:B------:R-:W-:Y:S01]  /*2fd0*/  IMAD R35, R35, 0x2, R26 ;  /* 0x0000000223237824 */ /* 0x000fe200078e021a */
[----:B0-----:R-:W-:Y:S06]  /*2fe0*/  @!P2 BRA `(.L_x_1389) ;  /* 0x0000003c0058a947 */ /* 0x001fec0003800000 */
[----:B------:R-:W-:Y:S01]  /*2ff0*/  SHF.R.S32.HI R83, RZ, 0x1f, R82 ;  /* 0x0000001fff537819 */ /* 0x000fe20000011452 */
[----:B------:R-:W-:Y:S01]  /*3000*/  ULDC.64 UR4, c[0x0][0x300] ;  /* 0x0000c00000047ab9 */ /* 0x000fe20000000a00 */
[----:B-----5:R-:W-:Y:S01]  /*3010*/  SHF.R.S32.HI R84, RZ, 0x1f, R81 ;  /* 0x0000001fff547819 */ /* 0x020fe20000011451 */
[----:B------:R-:W-:-:S04]  /*3020*/  IMAD.WIDE.U32 R12, R82, UR4, RZ ;  /* 0x00000004520c7c25 */ /* 0x000fc8000f8e00ff */
[----:B------:R-:W-:Y:S02]  /*3030*/  IMAD R15, R83, UR4, RZ ;  /* 0x00000004530f7c24 */ /* 0x000fe4000f8e02ff */
[----:B------:R-:W-:Y:S02]  /*3040*/  IMAD R85, R11, -0x80, R24 ;  /* 0xffffff800b557824 */ /* 0x000fe400078e0218 */
[----:B------:R-:W-:Y:S01]  /*3050*/  IMAD R15, R82, UR5, R15 ;  /* 0x00000005520f7c24 */ /* 0x000fe2000f8e020f */
[----:B------:R-:W-:Y:S02]  /*3060*/  ULDC.64 UR4, c[0x0][0x310] ;  /* 0x0000c40000047ab9 */ /* 0x000fe40000000a00 */
[----:B------:R-:W-:Y:S01]  /*3070*/  IMAD R14, R84, UR4, RZ ;  /* 0x00000004540e7c24 */ /* 0x000fe2000f8e02ff */
[----:B------:R-:W-:Y:S01]  /*3080*/  VIMNMX R85, R85, 0x80, PT ;  /* 0x0000008055557848 */ /* 0x000fe20003fe0100 */
[----:B------:R-:W-:Y:S02]  /*3090*/  IMAD.IADD R13, R13, 0x1, R15 ;  /* 0x000000010d0d7824 */ /* 0x000fe400078e020f */
[C---:B------:R-:W-:Y:S01]  /*30a0*/  IMAD R15, R81.reuse, UR5, R14 ;  /* 0x00000005510f7c24 */ /* 0x040fe2000f8e020e */
[----:B------:R-:W-:Y:S01]  /*30b0*/  SHF.R.S32.HI R14, RZ, 0x1f, R25 ;  /* 0x0000001fff0e7819 */ /* 0x000fe20000011419 */
[----:B------:R-:W-:Y:S01]  /*30c0*/  IMAD.WIDE.U32 R12, R81, UR4, R12 ;  /* 0x00000004510c7c25 */ /* 0x000fe2000f8e000c */
[----:B------:R-:W-:-:S03]  /*30d0*/  ULDC.64 UR4, c[0x0][0x308] ;  /* 0x0000c20000047ab9 */ /* 0x000fc60000000a00 */
[----:B------:R-:W-:Y:S02]  /*30e0*/  IMAD.IADD R13, R13, 0x1, R15 ;  /* 0x000000010d0d7824 */ /* 0x000fe400078e020f */
[----:B------:R-:W-:Y:S02]  /*30f0*/  IMAD R15, R87, R25, RZ ;  /* 0x00000019570f7224 */ /* 0x000fe400078e02ff */
[----:B------:R-:W-:-:S04]  /*3100*/  IMAD.WIDE.U32 R12, R141, UR4, R12 ;  /* 0x000000048d0c7c25 */ /* 0x000fc8000f8e000c */
[----:B------:R-:W-:Y:S01]  /*3110*/  IMAD R61, R141, UR5, R13 ;  /* 0x000000058d3d7c24 */ /* 0x000fe2000f8e020d */
[----:B------:R-:W-:Y:S01]  /*3120*/  ULDC.64 UR4, c[0x0][0x2e8] ;  /* 0x0000ba0000047ab9 */ /* 0x000fe20000000a00 */
[----:B------:R-:W-:Y:S01]  /*3130*/  IMAD R13, R80, R25, RZ ;  /* 0x00000019500d7224 */ /* 0x000fe200078e02ff */
[----:B------:R-:W-:Y:S01]  /*3140*/  LEA R60, P2, R12, UR4, 0x1 ;  /* 0x000000040c3c7c11 */ /* 0x000fe2000f8408ff */
[----:B------:R-:W-:Y:S01]  /*3150*/  ULDC.U8 UR4, c[0x0][0x410] ;  /* 0x0001040000047ab9 */ /* 0x000fe20000000000 */
[----:B------:R-:W-:Y:S02]  /*3160*/  IMAD R37, R14, R9, R15 ;  /* 0x000000090e257224 */ /* 0x000fe400078e020f */
[----:B------:R-:W-:Y:S01]  /*3170*/  LEA.HI.X R61, R12, UR5, R61, 0x1, P2 ;  /* 0x000000050c3d7c11 */ /* 0x000fe200090f0c3d */
[----:B------:R-:W-:Y:S01]  /*3180*/  IMAD R39, R14, R8, R13 ;  /* 0x000000080e277224 */ /* 0x000fe200078e020d */
[----:B------:R-:W-:Y:S01]  /*3190*/  ISETP.NE.AND P2, PT, RZ, UR4, PT ;  /* 0x00000004ff007c0c */ /* 0x000fe2000bf45270 */
[----:B------:R-:W-:-:S04]  /*31a0*/  IMAD.WIDE.U32 R14, R9, R25, RZ ;  /* 0x00000019090e7225 */ /* 0x000fc800078e00ff */
[----:B------:R-:W-:-:S04]  /*31b0*/  IMAD.WIDE.U32 R12, R8, R25, RZ ;  /* 0x00000019080c7225 */ /* 0x000fc800078e00ff */
[----:B------:R-:W-:Y:S02]  /*31c0*/  IMAD.IADD R11, R15, 0x1, R37 ;  /* 0x000000010f0b7824 */ /* 0x000fe400078e0225 */
[----:B------:R-:W-:Y:S02]  /*31d0*/  IMAD.IADD R34, R13, 0x1, R39 ;  /* 0x000000010d227824 */ /* 0x000fe400078e0227 */
[----:B------:R-:W-:Y:S05]  /*31e0*/  @!P2 BRA `(.L_x_1390) ;  /* 0x0000001c0040a947 */ /* 0x000fea0003800000 */
[----:B------:R-:W0:Y:S01]  /*31f0*/  S2R R36, SR_TID.X ;  /* 0x0000000000247919 */ /* 0x000e220000002100 */
        /* <DEDUP_REMOVED lines=11> */
[C---:B0-----:R-:W-:Y:S02]  /*32b0*/  VIADD R40, R36.reuse, 0xffffff80 ;  /* 0xffffff8024287836 */ /* 0x041fe40000000000 */
[----:B------:R-:W-:-:S05]  /*32c0*/  VIADD R36, R36, 0xffffff80 ;  /* 0xffffff8024247836 */ /* 0x000fca0000000000 */
[----:B------:R-:W-:Y:S02]  /*32d0*/  LEA.HI R36, R36, R40, RZ, 0x1 ;  /* 0x0000002824247211 */ /* 0x000fe400078f08ff */
[----:B------:R-:W-:Y:S02]  /*32e0*/  CS2R R40, SRZ ;  /* 0x0000000000287805 */ /* 0x000fe4000001ff00 */
[----:B------:R-:W-:-:S04]  /*32f0*/  SHF.R.S32.HI R36, RZ, 0x1, R36 ;  /* 0x00000001ff247819 */ /* 0x000fc80000011424 */
[----:B------:R-:W-:Y:S02]  /*3300*/  ISETP.GE.AND P3, PT, R36, R85, PT ;  /* 0x000000552400720c */ /* 0x000fe40003f66270 */
[----:B------:R-:W-:-:S11]  /*3310*/  CS2R R36, SRZ ;  /* 0x0000000000247805 */ /* 0x000fd6000001ff00 */
[----:B------:R-:W-:Y:S05]  /*3320*/  @P3 BRA `(.L_x_1392) ;  /* 0x0000000000b83947 */ /* 0x000fea0003800000 */
[----:B------:R-:W2:Y:S04]  /*3330*/  LDL.64 R102, [R1+0x18] ;  /* 0x0000180001667983 */ /* 0x000ea80000100a00 */
[----:B------:R-:W3:Y:S04]  /*3340*/  LDL R89, [R1+0x60] ;  /* 0x0000600001597983 */ /* 0x000ee80000100800 */
[----:B------:R-:W4:Y:S04]  /*3350*/  LDL R88, [R1+0x54] ;  /* 0x0000540001587983 */ /* 0x000f280000100800 */
[----:B------:R-:W4:Y:S04]  /*3360*/  LDL R86, [R1+0x5c] ;  /* 0x00005c0001567983 */ /* 0x000f280000100800 */
        /* <DEDUP_REMOVED lines=42> */
.L_x_1392:
[----:B------:R-:W-:Y:S05]  /*3610*/  BSYNC B1 ;  /* 0x0000000000017941 */ /* 0x000fea0003800000 */
.L_x_1391:
        /* <DEDUP_REMOVED lines=8> */
[----:B------:R-:W-:Y:S02]  /*36a0*/  IMAD.MOV.U32 R12, RZ, RZ, R44 ;  /* 0x000000ffff0c7224 */ /* 0x000fe400078e002c */
        /* <DEDUP_REMOVED lines=34> */
.L_x_1393:
[----:B------:R-:W-:Y:S01]  /*38d0*/  IMAD R34, R22, 0x8, R2 ;  /* 0x0000000816227824 */ /* 0x000fe200078e0202 */
[----:B------:R-:W-:Y:S01]  /*38e0*/  SHF.L.U32 R86, R147, 0x1f, RZ ;  /* 0x0000001f93567819 */ /* 0x000fe200000006ff */
[----:B------:R-:W-:Y:S03]  /*38f0*/  BSSY B1, `(.L_x_1394) ;  /* 0x0000003000017945 */ /* 0x000fe60003800000 */
[----:B------:R-:W0:Y:S02]  /*3900*/  SYNCS.PHASECHK.TRANS64.TRYWAIT P4, [R34+URZ+0x2d890], R86 ;  /* 0x02d89056220075a7 */ /* 0x000e24000808017f */
[----:B0-----:R-:W-:Y:S05]  /*3910*/  @!P4 BRA `(.L_x_1395) ;  /* 0x0000020c00d0c947 */ /* 0x001fea0003800000 */
.L_x_1739:
[----:B------:R-:W-:Y:S05]  /*3920*/  BSYNC B1 ;  /* 0x0000000000017941 */ /* 0x000fea0003800000 */
.L_x_1394:
[----:B------:R-:W-:-:S03]  /*3930*/  UMOV UR4, 0xffffffff ;  /* 0xffffffff00047882 */ /* 0x000fc60000000000 */
[----:B------:R-:W-:Y:S05]  /*3940*/  BRA.DIV UR4, `(.L_x_1396) ;  /* 0x0000020e04d87947 */ /* 0x000fea000b800000 */
[----:B------:R-:W1:Y:S04]  /*3950*/  SHFL.IDX PT, R61, R61, RZ, 0x1e1f ;  /* 0x001e1fff3d3d7589 */ /* 0x000e6800000e0000 */
[----:B------:R-:W2:Y:S02]  /*3960*/  SHFL.IDX PT, R60, R60, RZ, 0x1e1f ;  /* 0x001e1fff3c3c7589 */ /* 0x000ea400000e0000 */
.L_x_1743:
[----:B------:R-:W-:Y:S05]  /*3970*/  @P3 BRA `(.L_x_1397) ;  /* 0x0000003800383947 */ /* 0x000fea0003800000 */
[----:B------:R-:W-:Y:S01]  /*3980*/  ISETP.NE.AND P3, PT, R29, RZ, PT ;  /* 0x000000ff1d00720c */ /* 0x000fe20003f65270 */
[----:B------:R-:W-:-:S12]  /*3990*/  BSSY B1, `(.L_x_1398) ;  /* 0x0000035000017945 */ /* 0x000fd80003800000 */
[----:B------:R-:W-:Y:S05]  /*39a0*/  @!P3 BRA `(.L_x_1399) ;  /* 0x0000000000ccb947 */ /* 0x000fea0003800000 */
[----:B------:R-:W3:Y:S01]  /*39b0*/  LDL.64 R110, [R1+0x18] ;  /* 0x00001800016e7983 */ /* 0x000ee20000100a00 */
[----:B------:R-:W-:Y:S03]  /*39c0*/  BSSY B2, `(.L_x_1400) ;  /* 0x000002e000027945 */ /* 0x000fe60003800000 */
[----:B------:R4:W0:Y:S01]  /*39d0*/  LDS.128 R12, [R64+0x15000] ;  /* 0x01500000400c7984 */ /* 0x0008220000000c00 */
[----:B---3--:R-:W-:-:S13]  /*39e0*/  ISETP.GE.AND P3, PT, R110, R97, PT ;  /* 0x000000616e00720c */ /* 0x008fda0003f66270 */
[----:B0---4-:R-:W-:Y:S05]  /*39f0*/  @P3 BRA `(.L_x_1401) ;  /* 0x0000000000a83947 */ /* 0x011fea0003800000 */
        /* <DEDUP_REMOVED lines=10> */
[CC--:B------:R-:W-:Y:S01]  /*3aa0*/  FMUL.FTZ R11, R57.reuse, R13.reuse ;  /* 0x0000000d390b7220 */ /* 0x0c0fe20000410000 */
[----:B------:R-:W-:Y:S02]  /*3ab0*/  HADD2.F32 R56, -RZ, R56.H0_H0 ;  /* 0x20000038ff387230 */ /* 0x000fe40000004100 */
[C---:B------:R-:W-:Y:S01]  /*3ac0*/  FMUL.FTZ R13, R88.reuse, R13 ;  /* 0x0000000d580d7220 */ /* 0x040fe20000410000 */
[-C--:B------:R-:W-:Y:S01]  /*3ad0*/  FFMA.FTZ R11, R88, R59.reuse, -R11 ;  /* 0x0000003b580b7223 */ /* 0x080fe2000001080b */
[----:B------:R-:W-:Y:S02]  /*3ae0*/  IMAD.MOV.U32 R88, RZ, RZ, R12 ;  /* 0x000000ffff587224 */ /* 0x000fe400078e000c */
[----:B------:R-:W-:Y:S01]  /*3af0*/  FFMA.FTZ R13, R57, R59, R13 ;  /* 0x0000003b390d7223 */ /* 0x000fe2000001000d */
[----:B------:R-:W-:-:S02]  /*3b00*/  HADD2.F32 R57, -RZ, R15.H1_H1 ;  /* 0x3000000fff397230 */ /* 0x000fc40000004100 */
[----:B------:R-:W-:Y:S02]  /*3b10*/  HADD2.F32 R59, -RZ, R15.H0_H0 ;  /* 0x2000000fff3b7230 */ /* 0x000fe40000004100 */
[--C-:B------:R-:W-:Y:S02]  /*3b20*/  HADD2.F32 R12, -RZ, R88.reuse.H1_H1 ;  /* 0x30000058ff0c7230 */ /* 0x100fe40000004100 */
[-C--:B------:R-:W-:Y:S01]  /*3b30*/  FMUL.FTZ R15, R57, R58.reuse ;  /* 0x0000003a390f7220 */ /* 0x080fe20000410000 */
[----:B------:R-:W-:Y:S02]  /*3b40*/  HADD2.F32 R88, -RZ, R88.H0_H0 ;  /* 0x20000058ff587230 */ /* 0x000fe40000004100 */
[----:B------:R-:W-:Y:S01]  /*3b50*/  FMUL.FTZ R58, R59, R58 ;  /* 0x0000003a3b3a7220 */ /* 0x000fe20000410000 */
[----:B------:R-:W-:Y:S01]  /*3b60*/  F2FP.F16.F32.PACK_AB R13, R13, R11 ;  /* 0x0000000b0d0d723e */ /* 0x000fe200000000ff */
[----:B------:R-:W-:Y:S01]  /*3b70*/  FFMA.FTZ R15, R59, R56, -R15 ;  /* 0x000000383b0f7223 */ /* 0x000fe2000001080f */
[----:B------:R-:W-:-:S02]  /*3b80*/  HADD2.F32 R59, -RZ, R109.H1_H1 ;  /* 0x3000006dff3b7230 */ /* 0x000fc40000004100 */
[----:B------:R-:W-:Y:S01]  /*3b90*/  FFMA.FTZ R57, R57, R56, R58 ;  /* 0x0000003839397223 */ /* 0x000fe2000001003a */
[----:B------:R-:W-:Y:S02]  /*3ba0*/  HADD2.F32 R56, -RZ, R89.H0_H0 ;  /* 0x20000059ff387230 */ /* 0x000fe40000004100 */
[-C--:B------:R-:W-:Y:S01]  /*3bb0*/  FMUL.FTZ R58, R12, R59.reuse ;  /* 0x0000003b0c3a7220 */ /* 0x080fe20000410000 */
[C---:B------:R-:W-:Y:S01]  /*3bc0*/  FMUL.FTZ R59, R88.reuse, R59 ;  /* 0x0000003b583b7220 */ /* 0x040fe20000410000 */
[----:B------:R-:W-:Y:S02]  /*3bd0*/  F2FP.F16.F32.PACK_AB R15, R57, R15 ;  /* 0x0000000f390f723e */ /* 0x000fe400000000ff */
[-C--:B------:R-:W-:Y:S01]  /*3be0*/  FFMA.FTZ R58, R88, R56.reuse, -R58 ;  /* 0x00000038583a7223 */ /* 0x080fe2000001083a */
[----:B------:R-:W-:Y:S01]  /*3bf0*/  FFMA.FTZ R12, R12, R56, R59 ;  /* 0x000000380c0c7223 */ /* 0x000fe2000001003b */
[----:B------:R-:W-:Y:S02]  /*3c00*/  HADD2.F32 R56, -RZ, R109.H0_H0 ;  /* 0x2000006dff387230 */ /* 0x000fe40000004100 */
[----:B------:R-:W-:-:S02]  /*3c10*/  HADD2.F32 R59, -RZ, R14.H1_H1 ;  /* 0x3000000eff3b7230 */ /* 0x000fc40000004100 */
        /* <DEDUP_REMOVED lines=8> */
.L_x_1401:
[----:B------:R-:W-:Y:S05]  /*3ca0*/  BSYNC B2 ;  /* 0x0000000000027941 */ /* 0x000fea0003800000 */
.L_x_1400:
[----:B--2---:R-:W-:-:S04]  /*3cb0*/  LEA R56, P3, R18, R60, 0x1 ;  /* 0x0000003c12387211 */ /* 0x004fc800078608ff */
[----:B-1----:R-:W-:-:S05]  /*3cc0*/  LEA.HI.X R57, R18, R61, R19, 0x1, P3 ;  /* 0x0000003d12397211 */ /* 0x002fca00018f0c13 */
[----:B------:R3:W-:Y:S04]  /*3cd0*/  ST.E.128 desc[UR52][R56.64], R12 ;  /* 0x0000000c38007985 */ /* 0x0007e8000c101d34 */
.L_x_1399:
[----:B------:R-:W-:Y:S05]  /*3ce0*/  BSYNC B1 ;  /* 0x0000000000017941 */ /* 0x000fea0003800000 */
.L_x_1398:
        /* <DEDUP_REMOVED lines=50> */
.L_x_1405:
[----:B------:R-:W-:Y:S05]  /*4010*/  BSYNC B2 ;  /* 0x0000000000027941 */ /* 0x000fea0003800000 */
.L_x_1404:
[----:B------:R-:W3:Y:S01]  /*4020*/  LDL R11, [R1+0x34] ;  /* 0x00003400010b7983 */ /* 0x000ee20000100800 */
[----:B--2---:R-:W-:Y:S02]  /*4030*/  IMAD.MOV.U32 R52, RZ, RZ, R60 ;  /* 0x000000ffff347224 */ /* 0x004fe400078e003c */
[----:B-1----:R-:W-:Y:S02]  /*4040*/  IMAD.MOV.U32 R53, RZ, RZ, R61 ;  /* 0x000000ffff357224 */ /* 0x002fe400078e003d */
[----:B---3--:R-:W-:-:S04]  /*4050*/  IMAD.SHL.U32 R11, R11, 0x8, RZ ;  /* 0x000000080b0b7824 */ /* 0x008fc800078e00ff */
[----:B------:R-:W-:-:S05]  /*4060*/  IMAD.WIDE R52, R11, 0x2, R52 ;  /* 0x000000020b347825 */ /* 0x000fca00078e0234 */
[----:B------:R4:W-:Y:S02]  /*4070*/  ST.E.128 desc[UR52][R52.64], R12 ;  /* 0x0000000c34007985 */ /* 0x0009e4000c101d34 */
.L_x_1403:
[----:B------:R-:W-:Y:S05]  /*4080*/  BSYNC B1 ;  /* 0x0000000000017941 */ /* 0x000fea0003800000 */
.L_x_1402:
        /* <DEDUP_REMOVED lines=52> */
.L_x_1409:
[----:B------:R-:W-:Y:S05]  /*43d0*/  BSYNC B2 ;  /* 0x0000000000027941 */ /* 0x000fea0003800000 */
.L_x_1408:
[----:B------:R-:W3:Y:S01]  /*43e0*/  LDL R11, [R1+0x38] ;  /* 0x00003800010b7983 */ /* 0x000ee20000100800 */
[----:B--2---:R-:W-:Y:S02]  /*43f0*/  IMAD.MOV.U32 R48, RZ, RZ, R60 ;  /* 0x000000ffff307224 */ /* 0x004fe400078e003c */
[----:B-1----:R-:W-:Y:S02]  /*4400*/  IMAD.MOV.U32 R49, RZ, RZ, R61 ;  /* 0x000000ffff317224 */ /* 0x002fe400078e003d */
[----:B---3--:R-:W-:-:S04]  /*4410*/  IMAD.SHL.U32 R11, R11, 0x8, RZ ;  /* 0x000000080b0b7824 */ /* 0x008fc800078e00ff */
[----:B------:R-:W-:-:S05]  /*4420*/  IMAD.WIDE R48, R11, 0x2, R48 ;  /* 0x000000020b307825 */ /* 0x000fca00078e0230 */
[----:B------:R1:W-:Y:S02]  /*4430*/  ST.E.128 desc[UR52][R48.64], R12 ;  /* 0x0000000c30007985 */ /* 0x0003e4000c101d34 */
.L_x_1407:
[----:B------:R-:W-:Y:S05]  /*4440*/  BSYNC B1 ;  /* 0x0000000000017941 */ /* 0x000fea0003800000 */
.L_x_1406:
        /* <DEDUP_REMOVED lines=8> */
[----:B------:R-:W-:Y:S01]  /*44d0*/  SHF.R.U64 R11, R44, 0x10, R45 ;  /* 0x000000102c0b7819 */ /* 0x000fe2000000122d */
[----:B------:R-:W-:Y:S01]  /*44e0*/  IMAD.MOV.U32 R48, RZ, RZ, R13 ;  /* 0x000000ffff307224 */ /* 0x000fe200078e000d */
[----:B------:R-:W-:Y:S02]  /*44f0*/  SHF.R.U32.HI R44, RZ, 0x10, R45 ;  /* 0x00000010ff2c7819 */ /* 0x000fe4000001162d */
[--C-:B------:R-:W-:Y:S01]  /*4500*/  SHF.R.U64 R45, R46, 0x10, R47.reuse ;  /* 0x000000102e2d7819 */ /* 0x100fe2000000122f */
[----:B------:R-:W-:Y:S01]  /*4510*/  HADD2.F32 R11, -RZ, R11.H0_H0 ;  /* 0x2000000bff0b7230 */ /* 0x000fe20000004100 */
[----:B------:R-:W-:Y:S01]  /*4520*/  SHF.R.U32.HI R46, RZ, 0x10, R47 ;  /* 0x00000010ff2e7819 */ /* 0x000fe2000001162f */
[--C-:B------:R-:W-:Y:S02]  /*4530*/  HADD2.F32 R13, -RZ, R48.reuse.H1_H1 ;  /* 0x30000030ff0d7230 */ /* 0x100fe40000004100 */
[----:B------:R-:W-:Y:S02]  /*4540*/  HADD2.F32 R47, -RZ, R45.H0_H0 ;  /* 0x2000002dff2f7230 */ /* 0x000fe40000004100 */
[----:B------:R-:W-:-:S02]  /*4550*/  HADD2.F32 R45, -RZ, R48.H0_H0 ;  /* 0x20000030ff2d7230 */ /* 0x000fc40000004100 */
[----:B------:R-:W-:Y:S02]  /*4560*/  HADD2.F32 R46, -RZ, R46.H0_H0 ;  /* 0x2000002eff2e7230 */ /* 0x000fe40000004100 */
[-C--:B------:R-:W-:Y:S01]  /*4570*/  FMUL.FTZ R48, R13, R47.reuse ;  /* 0x0000002f0d307220 */ /* 0x080fe20000410000 */
[----:B------:R-:W-:Y:S02]  /*4580*/  HADD2.F32 R44, -RZ, R44.H0_H0 ;  /* 0x2000002cff2c7230 */ /* 0x000fe40000004100 */
[C---:B------:R-:W-:Y:S01]  /*4590*/  FMUL.FTZ R47, R45.reuse, R47 ;  /* 0x0000002f2d2f7220 */ /* 0x040fe20000410000 */
[----:B------:R-:W-:-:S03]  /*45a0*/  FFMA.FTZ R48, R45, R11, -R48 ;  /* 0x0000000b2d307223 */ /* 0x000fc60000010830 */
[----:B------:R-:W-:Y:S01]  /*45b0*/  FFMA.FTZ R47, R13, R11, R47 ;  /* 0x0000000b0d2f7223 */ /* 0x000fe2000001002f */
[----:B------:R-:W-:-:S04]  /*45c0*/  IMAD.MOV.U32 R13, RZ, RZ, R15 ;  /* 0x000000ffff0d7224 */ /* 0x000fc800078e000f */
[----:B------:R-:W-:Y:S01]  /*45d0*/  F2FP.F16.F32.PACK_AB R47, R47, R48 ;  /* 0x000000302f2f723e */ /* 0x000fe200000000ff */
[--C-:B------:R-:W-:Y:S02]  /*45e0*/  HADD2.F32 R11, -RZ, R13.reuse.H1_H1 ;  /* 0x3000000dff0b7230 */ /* 0x100fe40000004100 */
        /* <DEDUP_REMOVED lines=26> */
.L_x_1413:
[----:B------:R-:W-:Y:S05]  /*4790*/  BSYNC B2 ;  /* 0x0000000000027941 */ /* 0x000fea0003800000 */
.L_x_1412:
[----:B------:R-:W3:Y:S01]  /*47a0*/  LDL R11, [R1+0x4c] ;  /* 0x00004c00010b7983 */ /* 0x000ee20000100800 */
[----:B--2---:R-:W-:-:S04]  /*47b0*/  LEA R44, P3, R137, R60, 0x1 ;  /* 0x0000003c892c7211 */ /* 0x004fc800078608ff */
[----:B---3--:R-:W-:-:S05]  /*47c0*/  LEA.HI.X R45, R137, R61, R11, 0x1, P3 ;  /* 0x0000003d892d7211 */ /* 0x008fca00018f0c0b */
[----:B------:R1:W-:Y:S04]  /*47d0*/  ST.E.128 desc[UR52][R44.64], R12 ;  /* 0x0000000c2c007985 */ /* 0x0003e8000c101d34 */
.L_x_1411:
[----:B------:R-:W-:Y:S05]  /*47e0*/  BSYNC B1 ;  /* 0x0000000000017941 */ /* 0x000fea0003800000 */
.L_x_1410:
[----:B------:R-:W-:Y:S01]  /*47f0*/  LOP3.LUT P3, RZ, R28, 0x10, RZ, 0xc0, !PT ;  /* 0x000000101cff7812 */ /* 0x000fe2000786c0ff */
[----:B------:R-:W-:-:S12]  /*4800*/  BSSY B1, `(.L_x_1414) ;  /* 0x0000038000017945 */ /* 0x000fd80003800000 */
[----:B------:R-:W-:Y:S05]  /*4810*/  @!P3 BRA `(.L_x_1415) ;  /* 0x0000000000d8b947 */ /* 0x000fea0003800000 */
[----:B-1-34-:R-:W3:Y:S04]  /*4820*/  LDL R12, [R1+0x48] ;  /* 0x00004800010c7983 */ /* 0x01aee80000100800 */
[----:B------:R-:W4:Y:S01]  /*4830*/  LDL R11, [R1+0x50] ;  /* 0x00005000010b7983 */ /* 0x000f220000100800 */
[C---:B--2---:R-:W-:Y:S01]  /*4840*/  LEA R44, P3, R136.reuse, R60, 0x1 ;  /* 0x0000003c882c7211 */ /* 0x044fe200078608ff */
[----:B------:R-:W-:Y:S03]  /*4850*/  BSSY B2, `(.L_x_1416) ;  /* 0x0000031000027945 */ /* 0x000fe60003800000 */
[----:B---3--:R-:W-:Y:S02]  /*4860*/  LEA.HI.X R45, R136, R61, R12, 0x1, P3 ;  /* 0x0000003d882d7211 */ /* 0x008fe400018f0c0c */
[----:B------:R1:W2:Y:S01]  /*4870*/  LDS.128 R12, [R64+0x19000] ;  /* 0x01900000400c7984 */ /* 0x0002a20000000c00 */
[----:B----4-:R-:W-:-:S13]  /*4880*/  ISETP.GE.AND P3, PT, R11, R97, PT ;  /* 0x000000610b00720c */ /* 0x010fda0003f66270 */
[----:B-1----:R-:W-:Y:S05]  /*4890*/  @P3 BRA `(.L_x_1417) ;  /* 0x0000000000b03947 */ /* 0x002fea0003800000 */
[----:B------:R-:W-:Y:S01]  /*48a0*/  SHF.R.U64 R46, R42, 0x10, R43 ;  /* 0x000000102a2e7819 */ /* 0x000fe2000000122b */
[----:B--2---:R-:W-:Y:S01]  /*48b0*/  IMAD.MOV.U32 R42, RZ, RZ, R13 ;  /* 0x000000ffff2a7224 */ /* 0x004fe200078e000d */
[----:B------:R-:W-:Y:S02]  /*48c0*/  SHF.R.U64 R13, R40, 0x10, R41 ;  /* 0x00000010280d7819 */ /* 0x000fe40000001229 */
[----:B------:R-:W-:Y:S01]  /*48d0*/  SHF.R.U32.HI R43, RZ, 0x10, R43 ;  /* 0x00000010ff2b7819 */ /* 0x000fe2000001162b */
[----:B------:R-:W-:Y:S01]  /*48e0*/  HADD2.F32 R46, -RZ, R46.H0_H0 ;  /* 0x2000002eff2e7230 */ /* 0x000fe20000004100 */
[----:B------:R-:W-:Y:S01]  /*48f0*/  SHF.R.U32.HI R41, RZ, 0x10, R41 ;  /* 0x00000010ff297819 */ /* 0x000fe20000011629 */
[--C-:B------:R-:W-:Y:S02]  /*4900*/  HADD2.F32 R11, -RZ, R42.reuse.H1_H1 ;  /* 0x3000002aff0b7230 */ /* 0x100fe40000004100 */
[----:B------:R-:W-:Y:S02]  /*4910*/  HADD2.F32 R40, -RZ, R42.H0_H0 ;  /* 0x2000002aff287230 */ /* 0x000fe40000004100 */
[----:B------:R-:W-:-:S02]  /*4920*/  HADD2.F32 R13, -RZ, R13.H0_H0 ;  /* 0x2000000dff0d7230 */ /* 0x000fc40000004100 */
[-C--:B------:R-:W-:Y:S01]  /*4930*/  FMUL.FTZ R42, R11, R46.reuse ;  /* 0x0000002e0b2a7220 */ /* 0x080fe20000410000 */
[----:B------:R-:W-:-:S03]  /*4940*/  FMUL.FTZ R46, R40, R46 ;  /* 0x0000002e282e7220 */ /* 0x000fc60000410000 */
[-C--:B------:R-:W-:Y:S01]  /*4950*/  FFMA.FTZ R42, R40, R13.reuse, -R42 ;  /* 0x0000000d282a7223 */ /* 0x080fe2000001082a */
[----:B------:R-:W-:Y:S02]  /*4960*/  IMAD.MOV.U32 R40, RZ, RZ, R12 ;  /* 0x000000ffff287224 */ /* 0x000fe400078e000c */
[----:B------:R-:W-:Y:S01]  /*4970*/  FFMA.FTZ R11, R11, R13, R46 ;  /* 0x0000000d0b0b7223 */ /* 0x000fe2000001002e */
[----:B------:R-:W-:Y:S02]  /*4980*/  HADD2.F32 R12, -RZ, R43.H0_H0 ;  /* 0x2000002bff0c7230 */ /* 0x000fe40000004100 */
[--C-:B------:R-:W-:Y:S02]  /*4990*/  HADD2.F32 R13, -RZ, R15.reuse.H1_H1 ;  /* 0x3000000fff0d7230 */ /* 0x100fe40000004100 */
[----:B------:R-:W-:Y:S01]  /*49a0*/  HADD2.F32 R15, -RZ, R15.H0_H0 ;  /* 0x2000000fff0f7230 */ /* 0x000fe20000004100 */
[----:B------:R-:W-:Y:S01]  /*49b0*/  F2FP.F16.F32.PACK_AB R11, R11, R42 ;  /* 0x0000002a0b0b723e */ /* 0x000fe200000000ff */
[----:B------:R-:W-:-:S02]  /*49c0*/  HADD2.F32 R46, -RZ, R41.H0_H0 ;  /* 0x20000029ff2e7230 */ /* 0x000fc40000004100 */
[-C--:B------:R-:W-:Y:S01]  /*49d0*/  FMUL.FTZ R48, R13, R12.reuse ;  /* 0x0000000c0d307220 */ /* 0x080fe20000410000 */
[----:B------:R-:W-:Y:S02]  /*49e0*/  HADD2.F32 R43, -RZ, R102.H0_H0 ;  /* 0x20000066ff2b7230 */ /* 0x000fe40000004100 */
[C---:B------:R-:W-:Y:S01]  /*49f0*/  FMUL.FTZ R50, R15.reuse, R12 ;  /* 0x0000000c0f327220 */ /* 0x040fe20000410000 */
[----:B------:R-:W-:Y:S02]  /*4a00*/  HADD2.F32 R41, -RZ, R101.H0_H0 ;  /* 0x20000065ff297230 */ /* 0x000fe40000004100 */
[-C--:B------:R-:W-:Y:S01]  /*4a10*/  FFMA.FTZ R12, R15, R46.reuse, -R48 ;  /* 0x0000002e0f0c7223 */ /* 0x080fe20000010830 */
[--C-:B------:R-:W-:Y:S02]  /*4a20*/  HADD2.F32 R15, -RZ, R40.reuse.H0_H0 ;  /* 0x20000028ff0f7230 */ /* 0x100fe40000004100 */
[----:B------:R-:W-:Y:S01]  /*4a30*/  FFMA.FTZ R13, R13, R46, R50 ;  /* 0x0000002e0d0d7223 */ /* 0x000fe20000010032 */
[----:B------:R-:W-:-:S02]  /*4a40*/  HADD2.F32 R40, -RZ, R40.H1_H1 ;  /* 0x30000028ff287230 */ /* 0x000fc40000004100 */
[----:B------:R-:W-:Y:S02]  /*4a50*/  HADD2.F32 R102, -RZ, R102.H1_H1 ;  /* 0x30000066ff667230 */ /* 0x000fe40000004100 */
[----:B------:R-:W-:Y:S02]  /*4a60*/  HADD2.F32 R101, -RZ, R101.H1_H1 ;  /* 0x30000065ff657230 */ /* 0x000fe40000004100 */
[-C--:B------:R-:W-:Y:S01]  /*4a70*/  FMUL.FTZ R46, R40, R43.reuse ;  /* 0x0000002b282e7220 */ /* 0x080fe20000410000 */
[----:B------:R-:W-:-:S03]  /*4a80*/  FMUL.FTZ R43, R15, R43 ;  /* 0x0000002b0f2b7220 */ /* 0x000fc60000410000 */
[-C--:B------:R-:W-:Y:S01]  /*4a90*/  FFMA.FTZ R15, R15, R41.reuse, -R46 ;  /* 0x000000290f0f7223 */ /* 0x080fe2000001082e */
[----:B------:R-:W-:Y:S01]  /*4aa0*/  FFMA.FTZ R40, R40, R41, R43 ;  /* 0x0000002928287223 */ /* 0x000fe2000001002b */
[--C-:B------:R-:W-:Y:S02]  /*4ab0*/  HADD2.F32 R41, -RZ, R14.reuse.H0_H0 ;  /* 0x2000000eff297230 */ /* 0x100fe40000004100 */
        /* <DEDUP_REMOVED lines=10> */
.L_x_1417:
[----:B------:R-:W-:Y:S05]  /*4b60*/  BSYNC B2 ;  /* 0x0000000000027941 */ /* 0x000fea0003800000 */
.L_x_1416:
[----:B--2---:R1:W-:Y:S02]  /*4b70*/  ST.E.128 desc[UR52][R44.64], R12 ;  /* 0x0000000c2c007985 */ /* 0x0043e4000c101d34 */
.L_x_1415:
[----:B------:R-:W-:Y:S05]  /*4b80*/  BSYNC B1 ;  /* 0x0000000000017941 */ /* 0x000fea0003800000 */
.L_x_1414:
[----:B------:R-:W-:-:S13]  /*4b90*/  LOP3.LUT P3, RZ, R28, 0x20, RZ, 0xc0, !PT ;  /* 0x000000201cff7812 */ /* 0x000fda000786c0ff */
        /* <DEDUP_REMOVED lines=9> */
[----:B------:R-:W-:Y:S02]  /*4c30*/  SHF.R.U64 R36, R36, 0x10, R37 ;  /* 0x0000001024247819 */ /* 0x000fe40000001225 */
[--C-:B------:R-:W-:Y:S01]  /*4c40*/  SHF.R.U64 R11, R38, 0x10, R39.reuse ;  /* 0x00000010260b7819 */ /* 0x100fe20000001227 */
[----:B--2---:R-:W-:Y:S01]  /*4c50*/  HADD2.F32 R38, -RZ, R15.H1_H1 ;  /* 0x3000000fff267230 */ /* 0x004fe20000004100 */
[----:B------:R-:W-:Y:S02]  /*4c60*/  SHF.R.U32.HI R42, RZ, 0x10, R39 ;  /* 0x00000010ff2a7819 */ /* 0x000fe40000011627 */
        /* <DEDUP_REMOVED lines=9> */
[----:B------:R-:W-:Y:S02]  /*4d00*/  HADD2.F32 R15, -RZ, R43.H0_H0 ;  /* 0x2000002bff0f7230 */ /* 0x000fe40000004100 */
[-C--:B------:R-:W-:Y:S01]  /*4d10*/  FMUL.FTZ R46, R38, R42.reuse ;  /* 0x0000002a262e7220 */ /* 0x080fe20000410000 */
[-C--:B------:R-:W-:Y:S01]  /*4d20*/  FFMA.FTZ R11, R11, R37.reuse, -R44 ;  /* 0x000000250b0b7223 */ /* 0x080fe2000001082c */
[C---:B------:R-:W-:Y:S01]  /*4d30*/  FMUL.FTZ R43, R13.reuse, R42 ;  /* 0x0000002a0d2b7220 */ /* 0x040fe20000410000 */
[----:B------:R-:W-:Y:S01]  /*4d40*/  FFMA.FTZ R36, R36, R37, R39 ;  /* 0x0000002524247223 */ /* 0x000fe20000010027 */
[----:B------:R-:W-:Y:S01]  /*4d50*/  FFMA.FTZ R13, R13, R15, -R46 ;  /* 0x0000000f0d0d7223 */ /* 0x000fe2000001082e */
[----:B------:R-:W-:-:S02]  /*4d60*/  HADD2.F32 R42, -RZ, R63.H0_H0 ;  /* 0x2000003fff2a7230 */ /* 0x000fc40000004100 */
[----:B------:R-:W-:Y:S01]  /*4d70*/  FFMA.FTZ R38, R38, R15, R43 ;  /* 0x0000000f26267223 */ /* 0x000fe2000001002b */
[----:B------:R-:W-:Y:S01]  /*4d80*/  HADD2.F32 R15, -RZ, R12.H1_H1 ;  /* 0x3000000cff0f7230 */ /* 0x000fe20000004100 */
[----:B------:R-:W-:Y:S01]  /*4d90*/  F2FP.F16.F32.PACK_AB R11, R36, R11 ;  /* 0x0000000b240b723e */ /* 0x000fe200000000ff */
[----:B------:R-:W-:Y:S02]  /*4da0*/  HADD2.F32 R37, -RZ, R14.H1_H1 ;  /* 0x3000000eff257230 */ /* 0x000fe40000004100 */
[----:B------:R-:W-:Y:S02]  /*4db0*/  HADD2.F32 R63, -RZ, R63.H1_H1 ;  /* 0x3000003fff3f7230 */ /* 0x000fe40000004100 */
[----:B------:R-:W-:Y:S01]  /*4dc0*/  FMUL.FTZ R43, R15, R42 ;  /* 0x0000002a0f2b7220 */ /* 0x000fe20000410000 */
[----:B------:R-:W-:Y:S02]  /*4dd0*/  HADD2.F32 R12, -RZ, R12.H0_H0 ;  /* 0x2000000cff0c7230 */ /* 0x000fe40000004100 */
[----:B------:R-:W-:-:S02]  /*4de0*/  HADD2.F32 R14, -RZ, R14.H0_H0 ;  /* 0x2000000eff0e7230 */ /* 0x000fc40000004100 */
[-C--:B------:R-:W-:Y:S01]  /*4df0*/  FMUL.FTZ R45, R37, R63.reuse ;  /* 0x0000003f252d7220 */ /* 0x080fe20000410000 */
[--C-:B------:R-:W-:Y:S02]  /*4e00*/  HADD2.F32 R39, -RZ, R62.reuse.H0_H0 ;  /* 0x2000003eff277230 */ /* 0x100fe40000004100 */
[----:B------:R-:W-:Y:S01]  /*4e10*/  FMUL.FTZ R42, R12, R42 ;  /* 0x0000002a0c2a7220 */ /* 0x000fe20000410000 */
        /* <DEDUP_REMOVED lines=10> */
.L_x_1419:
[----:B------:R-:W-:Y:S05]  /*4ec0*/  BSYNC B1 ;  /* 0x0000000000017941 */ /* 0x000fea0003800000 */
.L_x_1418:
[----:B--2---:R1:W-:Y:S01]  /*4ed0*/  ST.E.128 desc[UR52][R40.64], R12 ;  /* 0x0000000c28007985 */ /* 0x0043e2000c101d34 */
[----:B------:R-:W-:Y:S05]  /*4ee0*/  BRA `(.L_x_1397) ;  /* 0x0000002000dc7947 */ /* 0x000fea0003800000 */
.L_x_1390:
        /* <DEDUP_REMOVED lines=13> */
[----:B0-----:R-:W-:-:S02]  /*4fc0*/  VIADD R37, R36, 0xffffff80 ;  /* 0xffffff8024257836 */ /* 0x001fc40000000000 */
[----:B------:R-:W-:-:S05]  /*4fd0*/  VIADD R36, R36, 0xffffff80 ;  /* 0xffffff8024247836 */ /* 0x000fca0000000000 */
[----:B------:R-:W-:-:S04]  /*4fe0*/  LEA.HI R36, R36, R37, RZ, 0x1 ;  /* 0x0000002524247211 */ /* 0x000fc800078f08ff */
[----:B------:R-:W-:-:S04]  /*4ff0*/  SHF.R.S32.HI R36, RZ, 0x1, R36 ;  /* 0x00000001ff247819 */ /* 0x000fc80000011424 */
[----:B------:R-:W-:Y:S02]  /*5000*/  ISETP.GE.AND P3, PT, R36, R85, PT ;  /* 0x000000552400720c */ /* 0x000fe40003f66270 */
[----:B------:R-:W-:-:S11]  /*5010*/  CS2R R36, SRZ ;  /* 0x0000000000247805 */ /* 0x000fd6000001ff00 */
[----:B------:R-:W-:Y:S05]  /*5020*/  @P3 BRA `(.L_x_1421) ;  /* 0x00000000007c3947 */ /* 0x000fea0003800000 */
[----:B------:R-:W-:Y:S01]  /*5030*/  IADD3 R15, P2, R70, R14, RZ ;  /* 0x0000000e460f7210 */ /* 0x000fe20007f5e0ff */
[----:B------:R-:W-:Y:S01]  /*5040*/  ULDC.64 UR4, c[0x0][0x3e8] ;  /* 0x0000fa0000047ab9 */ /* 0x000fe20000000a00 */
[----:B------:R-:W-:Y:S02]  /*5050*/  CS2R R46, SRZ ;  /* 0x00000000002e7805 */ /* 0x000fe4000001ff00 */
[----:B------:R-:W-:Y:S02]  /*5060*/  CS2R R44, SRZ ;  /* 0x00000000002c7805 */ /* 0x000fe4000001ff00 */
[----:B------:R-:W-:Y:S01]  /*5070*/  CS2R R58, SRZ ;  /* 0x00000000003a7805 */ /* 0x000fe2000001ff00 */
[----:B------:R-:W-:Y:S01]  /*5080*/  IMAD.X R36, R11, 0x1, R76, P2 ;  /* 0x000000010b247824 */ /* 0x000fe200010e064c */
[----:B------:R-:W-:Y:S02]  /*5090*/  IADD3 R13, P2, R66, R12, RZ ;  /* 0x0000000c420d7210 */ /* 0x000fe40007f5e0ff */
        /* <DEDUP_REMOVED lines=24> */
.L_x_1421:
[----:B------:R-:W-:Y:S05]  /*5220*/  BSYNC B1 ;  /* 0x0000000000017941 */ /* 0x000fea0003800000 */
.L_x_1420:
        /* <DEDUP_REMOVED lines=9> */
[----:B------:R-:W-:-:S03]  /*52c0*/  IMAD.MOV.U32 R11, RZ, RZ, R43 ;  /* 0x000000ffff0b7224 */ /* 0x000fc600078e002b */
        /* <DEDUP_REMOVED lines=9> */
[----:B------:R-:W-:Y:S02]  /*5360*/  IMAD.MOV.U32 R11, RZ, RZ, R44 ;  /* 0x000000ffff0b7224 */ /* 0x000fe400078e002c */
[----:B------:R-:W-:-:S03]  /*5370*/  IMAD.MOV.U32 R12, RZ, RZ, R45 ;  /* 0x000000ffff0c7224 */ /* 0x000fc600078e002d */
        /* <DEDUP_REMOVED lines=8> */
[----:B------:R-:W-:Y:S02]  /*5400*/  IMAD.MOV.U32 R11, RZ, RZ, R55 ;  /* 0x000000ffff0b7224 */ /* 0x000fe400078e0037 */
[----:B------:R-:W-:-:S03]  /*5410*/  IMAD.MOV.U32 R12, RZ, RZ, R54 ;  /* 0x000000ffff0c7224 */ /* 0x000fc600078e0036 */
        /* <DEDUP_REMOVED lines=16> */
.L_x_1422:
[----:B------:R-:W-:Y:S01]  /*5520*/  IMAD R34, R22, 0x8, R2 ;  /* 0x0000000816227824 */ /* 0x000fe200078e0202 */
[----:B------:R-:W-:Y:S01]  /*5530*/  SHF.L.U32 R86, R147, 0x1f, RZ ;  /* 0x0000001f93567819 */ /* 0x000fe200000006ff */
[----:B------:R-:W-:Y:S03]  /*5540*/  BSSY B1, `(.L_x_1423) ;  /* 0x0000003000017945 */ /* 0x000fe60003800000 */
[----:B------:R-:W0:Y:S02]  /*5550*/  SYNCS.PHASECHK.TRANS64.TRYWAIT P4, [R34+URZ+0x2d890], R86 ;  /* 0x02d89056220075a7 */ /* 0x000e24000808017f */
[----:B0-----:R-:W-:Y:S05]  /*5560*/  @!P4 BRA `(.L_x_1424) ;  /* 0x000001f4001cc947 */ /* 0x001fea0003800000 */
.L_x_1744:
[----:B------:R-:W-:Y:S05]  /*5570*/  BSYNC B1 ;  /* 0x0000000000017941 */ /* 0x000fea0003800000 */
.L_x_1423:
[----:B------:R-:W-:-:S03]  /*5580*/  UMOV UR4, 0xffffffff ;  /* 0xffffffff00047882 */ /* 0x000fc60000000000 */
[----:B------:R-:W-:Y:S05]  /*5590*/  BRA.DIV UR4, `(.L_x_1425) ;  /* 0x000001f604247947 */ /* 0x000fea000b800000 */
[----:B------:R1:W2:Y:S04]  /*55a0*/  SHFL.IDX PT, R89, R61, RZ, 0x1e1f ;  /* 0x001e1fff3d597589 */ /* 0x0002a800000e0000 */
[----:B------:R1:W3:Y:S02]  /*55b0*/  SHFL.IDX PT, R88, R60, RZ, 0x1e1f ;  /* 0x001e1fff3c587589 */ /* 0x0002e400000e0000 */
.L_x_1748:
[----:B------:R-:W-:Y:S05]  /*55c0*/  @P3 BRA `(.L_x_1397) ;  /* 0x0000001c00243947 */ /* 0x000fea0003800000 */
[----:B------:R-:W4:Y:S01]  /*55d0*/  LDC R11, c[0x0][0x2f4] ;  /* 0x0000bd00ff0b7b82 */ /* 0x000f220000000800 */
[----:B------:R-:W-:Y:S01]  /*55e0*/  ISETP.NE.AND P3, PT, R29, RZ, PT ;  /* 0x000000ff1d00720c */ /* 0x000fe20003f65270 */
[----:B------:R-:W-:Y:S01]  /*55f0*/  BSSY B1, `(.L_x_1426) ;  /* 0x000007b000017945 */ /* 0x000fe20003800000 */
[----:B----4-:R-:W-:-:S11]  /*5600*/  IMAD.IADD R101, R11, 0x1, -R98 ;  /* 0x000000010b657824 */ /* 0x010fd600078e0a62 */
[----:B------:R-:W-:Y:S05]  /*5610*/  @!P3 BRA `(.L_x_1427) ;  /* 0x0000000400e0b947 */ /* 0x000fea0003800000 */
[----:B-1----:R-:W4:Y:S04]  /*5620*/  LDL R60, [R1+0x20] ;  /* 0x00002000013c7983 */ /* 0x002f280000100800 */
[----:B------:R-:W5:Y:S04]  /*5630*/  LDL R15, [R1+0x24] ;  /* 0x00002400010f7983 */ /* 0x000f680000100800 */
[----:B------:R-:W2:Y:S01]  /*5640*/  LDL R14, [R1+0x28] ;  /* 0x00002800010e7983 */ /* 0x000ea20000100800 */
[----:B------:R-:W-:Y:S01]  /*5650*/  SEL R12, R98, R101, !P0 ;  /* 0x00000065620c7207 */ /* 0x000fe20004000000 */
[----:B------:R-:W-:Y:S01]  /*5660*/  BSSY B2, `(.L_x_1428) ;  /* 0x000006d000027945 */ /* 0x000fe20003800000 */
[----:B------:R-:W-:-:S02]  /*5670*/  ISETP.GE.AND P3, PT, R18, R97, PT ;  /* 0x000000611200720c */ /* 0x000fc40003f66270 */
[----:B------:R-:W-:-:S04]  /*5680*/  SHF.R.S32.HI R13, RZ, 0x1f, R12 ;  /* 0x0000001fff0d7819 */ /* 0x000fc8000001140c */
[----:B------:R-:W-:-:S04]  /*5690*/  LEA.HI R13, R13, R12, RZ, 0x4 ;  /* 0x0000000c0d0d7211 */ /* 0x000fc800078f20ff */
[----:B------:R-:W-:-:S04]  /*56a0*/  SHF.R.S32.HI R13, RZ, 0x4, R13 ;  /* 0x00000004ff0d7819 */ /* 0x000fc8000001140d */
[----:B------:R-:W-:-:S04]  /*56b0*/  LEA.HI.SX32 R102, R5, R13, 0x1d ;  /* 0x0000000d05667211 */ /* 0x000fc800078feaff */
[----:B------:R-:W-:-:S04]  /*56c0*/  SHF.R.S32.HI R12, RZ, 0x1f, R102 ;  /* 0x0000001fff0c7819 */ /* 0x000fc80000011466 */
[----:B------:R-:W-:Y:S01]  /*56d0*/  LEA.HI R12, R12, R102, RZ, 0x2 ;  /* 0x000000660c0c7211 */ /* 0x000fe200078f10ff */
[----:B------:R-:W-:-:S04]  /*56e0*/  IMAD.SHL.U32 R102, R102, 0x8, RZ ;  /* 0x0000000866667824 */ /* 0x000fc800078e00ff */
[----:B------:R-:W-:-:S05]  /*56f0*/  IMAD.SHL.U32 R12, R12, 0x400, RZ ;  /* 0x000004000c0c7824 */ /* 0x000fca00078e00ff */
[----:B------:R-:W-:Y:S02]  /*5700*/  LOP3.LUT R12, R12, 0x7ffff000, RZ, 0xc0, !PT ;  /* 0x7ffff0000c0c7812 */ /* 0x000fe400078ec0ff */
[----:B----4-:R-:W-:-:S04]  /*5710*/  LOP3.LUT R13, R60, 0x18, R102, 0xf8, !PT ;  /* 0x000000183c0d7812 */ /* 0x010fc800078ef866 */
[----:B-----5:R-:W-:-:S04]  /*5720*/  LOP3.LUT R13, R13, R15, RZ, 0x3c, !PT ;  /* 0x0000000f0d0d7212 */ /* 0x020fc800078e3cff */
[----:B--2---:R-:W-:-:S05]  /*5730*/  IADD3 R12, R13, R12, R14 ;  /* 0x0000000c0d0c7210 */ /* 0x004fca0007ffe00e */
[C---:B------:R-:W-:Y:S02]  /*5740*/  IMAD R60, R22.reuse, 0x3000, R12 ;  /* 0x00003000163c7824 */ /* 0x040fe400078e020c */
[----:B------:R-:W-:Y:S02]  /*5750*/  IMAD R12, R22, 0x3000, R95 ;  /* 0x00003000160c7824 */ /* 0x000fe400078e025f */
[--C-:B------:R-:W-:Y:S02]  /*5760*/  IMAD R60, R60, 0x2, R2.reuse ;  /* 0x000000023c3c7824 */ /* 0x100fe400078e0202 */
[----:B------:R-:W-:-:S04]  /*5770*/  IMAD R12, R12, 0x2, R2 ;  /* 0x000000020c0c7824 */ /* 0x000fc800078e0202 */
[----:B------:R-:W1:Y:S04]  /*5780*/  LDS.128 R60, [R60+0x15400] ;  /* 0x015400003c3c7984 */ /* 0x000e680000000c00 */
[----:B------:R-:W2:Y:S01]  /*5790*/  LDS.128 R12, [R12+0x15400] ;  /* 0x015400000c0c7984 */ /* 0x000ea20000000c00 */
[----:B------:R-:W-:Y:S05]  /*57a0*/  @P3 BRA `(.L_x_1429) ;  /* 0x0000000400603947 */ /* 0x000fea0003800000 */
[----:B-1----:R-:W-:Y:S01]  /*57b0*/  IMAD.MOV.U32 R104, RZ, RZ, R61 ;  /* 0x000000ffff687224 */ /* 0x002fe200078e003d */
[----:B------:R-:W-:Y:S01]  /*57c0*/  SHF.R.U64 R44, R44, 0x10, R45 ;  /* 0x000000102c2c7819 */ /* 0x000fe2000000122d */
[----:B--2---:R-:W-:Y:S01]  /*57d0*/  IMAD.MOV.U32 R103, RZ, RZ, R13 ;  /* 0x000000ffff677224 */ /* 0x004fe200078e000d */
        /* <DEDUP_REMOVED lines=21> */
[C---:B------:R-:W-:Y:S01]  /*5930*/  FMUL.FTZ R105, R56.reuse, R105 ;  /* 0x0000006938697220 */ /* 0x040fe20000410000 */
[----:B------:R-:W-:Y:S02]  /*5940*/  HADD2.F32 R46, -RZ, R46.H0_H0 ;  /* 0x2000002eff2e7230 */ /* 0x000fe40000004100 */
[-C--:B------:R-:W-:Y:S01]  /*5950*/  FFMA.FTZ R56, R56, R45.reuse, -R103 ;  /* 0x0000002d38387223 */ /* 0x080fe20000010867 */
[----:B------:R-:W-:Y:S01]  /*5960*/  FFMA.FTZ R45, R104, R45, R105 ;  /* 0x0000002d682d7223 */ /* 0x000fe20000010069 */
[----:B------:R-:W-:-:S02]  /*5970*/  HADD2.F32 R104, -RZ, R118.H0_H0 ;  /* 0x20000076ff687230 */ /* 0x000fc40000004100 */
[--C-:B------:R-:W-:Y:S01]  /*5980*/  HADD2.F32 R105, -RZ, R63.reuse.H0_H0 ;  /* 0x2000003fff697230 */ /* 0x100fe20000004100 */
[----:B------:R-:W-:Y:S02]  /*5990*/  F2FP.F16.F32.PACK_AB R56, R56, R61 ;  /* 0x0000003d3838723e */ /* 0x000fe400000000ff */
[----:B------:R-:W-:Y:S02]  /*59a0*/  F2FP.F16.F32.PACK_AB R45, R45, R13 ;  /* 0x0000000d2d2d723e */ /* 0x000fe400000000ff */
        /* <DEDUP_REMOVED lines=10> */
[----:B------:R-:W-:-:S02]  /*5a50*/  HADD2.F32 R63, -RZ, R15.H1_H1 ;  /* 0x3000000fff3f7230 */ /* 0x000fc40000004100 */
[----:B------:R-:W-:Y:S02]  /*5a60*/  HADD2.F32 R105, -RZ, R105.H0_H0 ;  /* 0x20000069ff697230 */ /* 0x000fe40000004100 */
[----:B------:R-:W-:Y:S02]  /*5a70*/  HADD2.F32 R59, -RZ, R59.H0_H0 ;  /* 0x2000003bff3b7230 */ /* 0x000fe40000004100 */
[----:B------:R-:W-:Y:S02]  /*5a80*/  HADD2.F32 R47, -RZ, R47.H0_H0 ;  /* 0x2000002fff2f7230 */ /* 0x000fe40000004100 */
[----:B------:R-:W-:Y:S02]  /*5a90*/  IMAD.MOV.U32 R61, RZ, RZ, R45 ;  /* 0x000000ffff3d7224 */ /* 0x000fe400078e002d */
[-C--:B------:R-:W-:Y:S01]  /*5aa0*/  FMUL.FTZ R15, R58, R59.reuse ;  /* 0x0000003b3a0f7220 */ /* 0x080fe20000410000 */
[----:B------:R-:W-:-:S03]  /*5ab0*/  FMUL.FTZ R59, R63, R59 ;  /* 0x0000003b3f3b7220 */ /* 0x000fc60000410000 */
[-C--:B------:R-:W-:Y:S01]  /*5ac0*/  FFMA.FTZ R15, R63, R105.reuse, -R15 ;  /* 0x000000693f0f7223 */ /* 0x080fe2000001080f */
[----:B------:R-:W-:Y:S01]  /*5ad0*/  FFMA.FTZ R59, R58, R105, R59 ;  /* 0x000000693a3b7223 */ /* 0x000fe2000001003b */
[----:B------:R-:W-:Y:S02]  /*5ae0*/  HADD2.F32 R58, -RZ, R60.H0_H0 ;  /* 0x2000003cff3a7230 */ /* 0x000fe40000004100 */
[----:B------:R-:W-:Y:S01]  /*5af0*/  HADD2.F32 R105, -RZ, R12.H0_H0 ;  /* 0x2000000cff697230 */ /* 0x000fe20000004100 */
[----:B------:R-:W-:Y:S01]  /*5b00*/  F2FP.F16.F32.PACK_AB R15, R15, R103 ;  /* 0x000000670f0f723e */ /* 0x000fe200000000ff */
[----:B------:R-:W-:Y:S02]  /*5b10*/  HADD2.F32 R63, -RZ, R117.H0_H0 ;  /* 0x20000075ff3f7230 */ /* 0x000fe40000004100 */
[-C--:B------:R-:W-:Y:S01]  /*5b20*/  FMUL.FTZ R106, R58, R107.reuse ;  /* 0x0000006b3a6a7220 */ /* 0x080fe20000410000 */
[----:B------:R-:W-:Y:S02]  /*5b30*/  HADD2.F32 R60, -RZ, R60.H1_H1 ;  /* 0x3000003cff3c7230 */ /* 0x000fe40000004100 */
[----:B------:R-:W-:Y:S01]  /*5b40*/  FMUL.FTZ R107, R105, R107 ;  /* 0x0000006b696b7220 */ /* 0x000fe20000410000 */
[----:B------:R-:W-:-:S02]  /*5b50*/  HADD2.F32 R12, -RZ, R12.H1_H1 ;  /* 0x3000000cff0c7230 */ /* 0x000fc40000004100 */
[-C--:B------:R-:W-:Y:S01]  /*5b60*/  FFMA.FTZ R106, R105, R63.reuse, -R106 ;  /* 0x0000003f696a7223 */ /* 0x080fe2000001086a */
[----:B------:R-:W-:Y:S02]  /*5b70*/  HADD2.F32 R105, -RZ, R117.H1_H1 ;  /* 0x30000075ff697230 */ /* 0x000fe40000004100 */
[----:B------:R-:W-:Y:S01]  /*5b80*/  FFMA.FTZ R107, R58, R63, R107 ;  /* 0x0000003f3a6b7223 */ /* 0x000fe2000001006b */
[-C--:B------:R-:W-:Y:S01]  /*5b90*/  FMUL.FTZ R58, R60, R57.reuse ;  /* 0x000000393c3a7220 */ /* 0x080fe20000410000 */
[C---:B------:R-:W-:Y:S01]  /*5ba0*/  FMUL.FTZ R57, R12.reuse, R57 ;  /* 0x000000390c397220 */ /* 0x040fe20000410000 */
[----:B------:R-:W-:Y:S02]  /*5bb0*/  F2FP.F16.F32.PACK_AB R59, R59, R104 ;  /* 0x000000683b3b723e */ /* 0x000fe400000000ff */
[-C--:B------:R-:W-:Y:S01]  /*5bc0*/  FFMA.FTZ R12, R12, R44.reuse, -R58 ;  /* 0x0000002c0c0c7223 */ /* 0x080fe2000001083a */
[----:B------:R-:W-:Y:S01]  /*5bd0*/  FFMA.FTZ R44, R60, R44, R57 ;  /* 0x0000002c3c2c7223 */ /* 0x000fe20000010039 */
[----:B------:R-:W-:-:S02]  /*5be0*/  HADD2.F32 R57, -RZ, R62.H0_H0 ;  /* 0x2000003eff397230 */ /* 0x000fc40000004100 */
[----:B------:R-:W-:Y:S01]  /*5bf0*/  HADD2.F32 R60, -RZ, R14.H0_H0 ;  /* 0x2000000eff3c7230 */ /* 0x000fe20000004100 */
[----:B------:R-:W-:Y:S01]  /*5c00*/  F2FP.F16.F32.PACK_AB R12, R12, R106 ;  /* 0x0000006a0c0c723e */ /* 0x000fe200000000ff */
[----:B------:R-:W-:Y:S02]  /*5c10*/  HADD2.F32 R58, -RZ, R116.H0_H0 ;  /* 0x20000074ff3a7230 */ /* 0x000fe40000004100 */
[CC--:B------:R-:W-:Y:S01]  /*5c20*/  FMUL.FTZ R63, R57.reuse, R105.reuse ;  /* 0x00000069393f7220 */ /* 0x0c0fe20000410000 */
[----:B------:R-:W-:Y:S02]  /*5c30*/  HADD2.F32 R62, -RZ, R62.H1_H1 ;  /* 0x3000003eff3e7230 */ /* 0x000fe40000004100 */
[C---:B------:R-:W-:Y:S01]  /*5c40*/  FMUL.FTZ R105, R60.reuse, R105 ;  /* 0x000000693c697220 */ /* 0x040fe20000410000 */
[----:B------:R-:W-:Y:S02]  /*5c50*/  HADD2.F32 R14, -RZ, R14.H1_H1 ;  /* 0x3000000eff0e7230 */ /* 0x000fe40000004100 */
[-C--:B------:R-:W-:Y:S01]  /*5c60*/  FFMA.FTZ R63, R60, R58.reuse, -R63 ;  /* 0x0000003a3c3f7223 */ /* 0x080fe2000001083f */
[----:B------:R-:W-:Y:S01]  /*5c70*/  F2FP.F16.F32.PACK_AB R44, R44, R107 ;  /* 0x0000006b2c2c723e */ /* 0x000fe200000000ff */
[----:B------:R-:W-:Y:S01]  /*5c80*/  FFMA.FTZ R105, R57, R58, R105 ;  /* 0x0000003a39697223 */ /* 0x000fe20000010069 */
[-C--:B------:R-:W-:Y:S01]  /*5c90*/  FMUL.FTZ R57, R62, R47.reuse ;  /* 0x0000002f3e397220 */ /* 0x080fe20000410000 */
[----:B------:R-:W-:-:S02]  /*5ca0*/  FMUL.FTZ R47, R14, R47 ;  /* 0x0000002f0e2f7220 */ /* 0x000fc40000410000 */
[----:B------:R-:W-:Y:S02]  /*5cb0*/  IMAD.MOV.U32 R60, RZ, RZ, R44 ;  /* 0x000000ffff3c7224 */ /* 0x000fe400078e002c */
[-C--:B------:R-:W-:Y:S01]  /*5cc0*/  FFMA.FTZ R57, R14, R46.reuse, -R57 ;  /* 0x0000002e0e397223 */ /* 0x080fe20000010839 */
[----:B------:R-:W-:-:S04]  /*5cd0*/  FFMA.FTZ R47, R62, R46, R47 ;  /* 0x0000002e3e2f7223 */ /* 0x000fc8000001002f */
[----:B------:R-:W-:Y:S01]  /*5ce0*/  F2FP.F16.F32.PACK_AB R57, R57, R63 ;  /* 0x0000003f3939723e */ /* 0x000fe200000000ff */
[----:B------:R-:W-:Y:S01]  /*5cf0*/  IMAD.MOV.U32 R63, RZ, RZ, R59 ;  /* 0x000000ffff3f7224 */ /* 0x000fe200078e003b */
[----:B------:R-:W-:-:S03]  /*5d00*/  F2FP.F16.F32.PACK_AB R47, R47, R105 ;  /* 0x000000692f2f723e */ /* 0x000fc600000000ff */
[----:B------:R-:W-:Y:S02]  /*5d10*/  IMAD.MOV.U32 R14, RZ, RZ, R57 ;  /* 0x000000ffff0e7224 */ /* 0x000fe400078e0039 */
[----:B------:R-:W-:-:S07]  /*5d20*/  IMAD.MOV.U32 R62, RZ, RZ, R47 ;  /* 0x000000ffff3e7224 */ /* 0x000fce00078e002f */
.L_x_1429:
[----:B------:R-:W-:Y:S05]  /*5d30*/  BSYNC B2 ;  /* 0x0000000000027941 */ /* 0x000fea0003800000 */
.L_x_1428:
[----:B---3--:R-:W-:-:S04]  /*5d40*/  LEA R44, P3, R20, R88, 0x1 ;  /* 0x00000058142c7211 */ /* 0x008fc800078608ff */
[----:B------:R-:W-:Y:S02]  /*5d50*/  LEA.HI.X R45, R20, R89, R92, 0x1, P3 ;  /* 0x00000059142d7211 */ /* 0x000fe400018f0c5c */
[----:B------:R-:W-:-:S03]  /*5d60*/  ISETP.GE.AND P3, PT, R102, R11, PT ;  /* 0x0000000b6600720c */ /* 0x000fc60003f66270 */
[----:B--2---:R2:W-:Y:S10]  /*5d70*/  ST.E.128 desc[UR52][R44.64], R12 ;  /* 0x0000000c2c007985 */ /* 0x0045f4000c101d34 */
[----:B--2---:R-:W-:-:S05]  /*5d80*/  @!P3 IMAD.WIDE R12, R102, 0x2, R88 ;  /* 0x00000002660cb825 */ /* 0x004fca00078e0258 */
[----:B-1----:R4:W-:Y:S02]  /*5d90*/  @!P3 ST.E.128 desc[UR52][R12.64], R60 ;  /* 0x0000003c0c00b985 */ /* 0x0029e4000c101d34 */
.L_x_1427:
[----:B------:R-:W-:Y:S05]  /*5da0*/  BSYNC B1 ;  /* 0x0000000000017941 */ /* 0x000fea0003800000 */
.L_x_1426:
[----:B------:R-:W-:Y:S01]  /*5db0*/  ISETP.NE.AND P3, PT, R30, RZ, PT ;  /* 0x000000ff1e00720c */ /* 0x000fe20003f65270 */
[----:B------:R-:W-:-:S12]  /*5dc0*/  BSSY B1, `(.L_x_1430) ;  /* 0x000007d000017945 */ /* 0x000fd80003800000 */
[----:B------:R-:W-:Y:S05]  /*5dd0*/  @!P3 BRA `(.L_x_1431) ;  /* 0x0000000400ecb947 */ /* 0x000fea0003800000 */
[----:B------:R-:W5:Y:S04]  /*5de0*/  LDL R44, [R1+0x20] ;  /* 0x00002000012c7983 */ /* 0x000f680000100800 */
[----:B------:R-:W2:Y:S04]  /*5df0*/  LDL R15, [R1+0x24] ;  /* 0x00002400010f7983 */ /* 0x000ea80000100800 */
[----:B------:R-:W3:Y:S01]  /*5e00*/  LDL R14, [R1+0x28] ;  /* 0x00002800010e7983 */ /* 0x000ee20000100800 */
[----:B------:R-:W-:Y:S01]  /*5e10*/  LOP3.LUT P4, RZ, R16, 0x1, RZ, 0xc0, !PT ;  /* 0x0000000110ff7812 */ /* 0x000fe2000788c0ff */
[----:B------:R-:W-:Y:S01]  /*5e20*/  BSSY B2, `(.L_x_1432) ;  /* 0x0000070000027945 */ /* 0x000fe20003800000 */
[----:B------:R-:W-:-:S02]  /*5e30*/  ISETP.GE.AND P3, PT, R3, R97, PT ;  /* 0x000000610300720c */ /* 0x000fc40003f66270 */
[----:B----4-:R-:W-:-:S04]  /*5e40*/  SEL R12, R98, R101, !P4 ;  /* 0x00000065620c7207 */ /* 0x010fc80006000000 */
        /* <DEDUP_REMOVED lines=9> */
[----:B-----5:R-:W-:-:S04]  /*5ee0*/  LOP3.LUT R13, R44, 0x18, R56, 0xf8, !PT ;  /* 0x000000182c0d7812 */ /* 0x020fc800078ef838 */
[----:B--2---:R-:W-:-:S04]  /*5ef0*/  LOP3.LUT R13, R13, R15, RZ, 0x3c, !PT ;  /* 0x0000000f0d0d7212 */ /* 0x004fc800078e3cff */
[----:B---3--:R-:W-:-:S05]  /*5f00*/  IADD3 R12, R13, R12, R14 ;  /* 0x0000000c0d0c7210 */ /* 0x008fca0007ffe00e */
[C---:B------:R-:W-:Y:S02]  /*5f10*/  IMAD R44, R22.reuse, 0x3000, R12 ;  /* 0x00003000162c7824 */ /* 0x040fe400078e020c */
[----:B------:R-:W-:Y:S02]  /*5f20*/  IMAD R12, R22, 0x3000, R94 ;  /* 0x00003000160c7824 */ /* 0x000fe400078e025e */
[--C-:B------:R-:W-:Y:S02]  /*5f30*/  IMAD R44, R44, 0x2, R2.reuse ;  /* 0x000000022c2c7824 */ /* 0x100fe400078e0202 */
[----:B------:R-:W-:-:S04]  /*5f40*/  IMAD R12, R12, 0x2, R2 ;  /* 0x000000020c0c7824 */ /* 0x000fc800078e0202 */
[----:B------:R-:W2:Y:S04]  /*5f50*/  LDS.128 R44, [R44+0x15400] ;  /* 0x015400002c2c7984 */ /* 0x000ea80000000c00 */
[----:B------:R-:W3:Y:S01]  /*5f60*/  LDS.128 R12, [R12+0x15400] ;  /* 0x015400000c0c7984 */ /* 0x000ee20000000c00 */
[----:B------:R-:W-:Y:S05]  /*5f70*/  @P3 BRA `(.L_x_1433) ;  /* 0x0000000400683947 */ /* 0x000fea0003800000 */
[----:B--2---:R-:W-:Y:S01]  /*5f80*/  IMAD.MOV.U32 R58, RZ, RZ, R45 ;  /* 0x000000ffff3a7224 */ /* 0x004fe200078e002d */
[----:B------:R-:W-:Y:S01]  /*5f90*/  SHF.R.U64 R40, R40, 0x10, R41 ;  /* 0x0000001028287819 */ /* 0x000fe20000001229 */
[----:B---3--:R-:W-:Y:S01]  /*5fa0*/  IMAD.MOV.U32 R57, RZ, RZ, R13 ;  /* 0x000000ffff397224 */ /* 0x008fe200078e000d */
        /* <DEDUP_REMOVED lines=80> */
[----:B------:R-:W-:Y:S01]  /*64b0*/  F2FP.F16.F32.PACK_AB R54, R12, R54 ;  /* 0x000000360c36723e */ /* 0x000fe200000000ff */
[----:B------:R-:W-:Y:S01]  /*64c0*/  IMAD.MOV.U32 R12, RZ, RZ, R47 ;  /* 0x000000ffff0c7224 */ /* 0x000fe200078e002f */
[----:B------:R-:W-:Y:S01]  /*64d0*/  F2FP.F16.F32.PACK_AB R43, R43, R44 ;  /* 0x0000002c2b2b723e */ /* 0x000fe200000000ff */
[----:B------:R-:W-:Y:S02]  /*64e0*/  IMAD.MOV.U32 R44, RZ, RZ, R53 ;  /* 0x000000ffff2c7224 */ /* 0x000fe400078e0035 */
[----:B------:R-:W-:Y:S02]  /*64f0*/  IMAD.MOV.U32 R14, RZ, RZ, R54 ;  /* 0x000000ffff0e7224 */ /* 0x000fe400078e0036 */
[----:B------:R-:W-:Y:S02]  /*6500*/  IMAD.MOV.U32 R46, RZ, RZ, R43 ;  /* 0x000000ffff2e7224 */ /* 0x000fe400078e002b */
[----:B------:R-:W-:-:S07]  /*6510*/  IMAD.MOV.U32 R47, RZ, RZ, R59 ;  /* 0x000000ffff2f7224 */ /* 0x000fce00078e003b */
.L_x_1433:
[----:B------:R-:W-:Y:S05]  /*6520*/  BSYNC B2 ;  /* 0x0000000000027941 */ /* 0x000fea0003800000 */
.L_x_1432:
[----:B------:R-:W-:-:S04]  /*6530*/  LEA R40, P3, R21, R88, 0x1 ;  /* 0x0000005815287211 */ /* 0x000fc800078608ff */
[----:B------:R-:W-:Y:S02]  /*6540*/  LEA.HI.X R41, R21, R89, R91, 0x1, P3 ;  /* 0x0000005915297211 */ /* 0x000fe400018f0c5b */
[----:B------:R-:W-:-:S03]  /*6550*/  ISETP.GE.AND P3, PT, R56, R11, PT ;  /* 0x0000000b3800720c */ /* 0x000fc60003f66270 */
[----:B---3--:R3:W-:Y:S10]  /*6560*/  ST.E.128 desc[UR52][R40.64], R12 ;  /* 0x0000000c28007985 */ /* 0x0087f4000c101d34 */
[----:B---3--:R-:W-:-:S05]  /*6570*/  @!P3 IMAD.WIDE R12, R56, 0x2, R88 ;  /* 0x00000002380cb825 */ /* 0x008fca00078e0258 */
[----:B--2---:R2:W-:Y:S02]  /*6580*/  @!P3 ST.E.128 desc[UR52][R12.64], R44 ;  /* 0x0000002c0c00b985 */ /* 0x0045e4000c101d34 */
.L_x_1431:
[----:B------:R-:W-:Y:S05]  /*6590*/  BSYNC B1 ;  /* 0x0000000000017941 */ /* 0x000fea0003800000 */
.L_x_1430:
[----:B------:R-:W-:-:S13]  /*65a0*/  ISETP.NE.AND P3, PT, R31, RZ, PT ;  /* 0x000000ff1f00720c */ /* 0x000fda0003f65270 */
[----:B------:R-:W-:Y:S05]  /*65b0*/  @!P3 BRA `(.L_x_1397) ;  /* 0x0000000c0028b947 */ /* 0x000fea0003800000 */
[----:B------:R-:W5:Y:S04]  /*65c0*/  LDL R40, [R1+0x20] ;  /* 0x0000200001287983 */ /* 0x000f680000100800 */
[----:B------:R-:W5:Y:S04]  /*65d0*/  LDL R15, [R1+0x24] ;  /* 0x00002400010f7983 */ /* 0x000f680000100800 */
[----:B------:R-:W5:Y:S01]  /*65e0*/  LDL R14, [R1+0x28] ;  /* 0x00002800010e7983 */ /* 0x000f620000100800 */
[----:B------:R-:W-:Y:S01]  /*65f0*/  LOP3.LUT P4, RZ, R16, 0x2, RZ, 0xc0, !PT ;  /* 0x0000000210ff7812 */ /* 0x000fe2000788c0ff */
[----:B------:R-:W-:Y:S01]  /*6600*/  BSSY B1, `(.L_x_1434) ;  /* 0x000006e000017945 */ /* 0x000fe20003800000 */
[----:B--23--:R-:W-:-:S02]  /*6610*/  LEA R44, P3, R27, R88, 0x1 ;  /* 0x000000581b2c7211 */ /* 0x00cfc400078608ff */
[----:B------:R-:W-:Y:S02]  /*6620*/  SEL R101, R98, R101, !P4 ;  /* 0x0000006562657207 */ /* 0x000fe40006000000 */
[----:B------:R-:W-:Y:S02]  /*6630*/  LEA.HI.X R45, R27, R89, R90, 0x1, P3 ;  /* 0x000000591b2d7211 */ /* 0x000fe400018f0c5a */
[----:B----4-:R-:W-:Y:S02]  /*6640*/  SHF.R.S32.HI R12, RZ, 0x1f, R101 ;  /* 0x0000001fff0c7819 */ /* 0x010fe40000011465 */
[----:B------:R-:W-:Y:S02]  /*6650*/  ISETP.GE.AND P3, PT, R4, R97, PT ;  /* 0x000000610400720c */ /* 0x000fe40003f66270 */
[----:B------:R-:W-:-:S04]  /*6660*/  LEA.HI R12, R12, R101, RZ, 0x4 ;  /* 0x000000650c0c7211 */ /* 0x000fc800078f20ff */
[----:B------:R-:W-:-:S04]  /*6670*/  SHF.R.S32.HI R12, RZ, 0x4, R12 ;  /* 0x00000004ff0c7819 */ /* 0x000fc8000001140c */
[----:B------:R-:W-:-:S04]  /*6680*/  LEA.HI.SX32 R12, R7, R12, 0x1d ;  /* 0x0000000c070c7211 */ /* 0x000fc800078feaff */
[----:B------:R-:W-:Y:S01]  /*6690*/  SHF.R.S32.HI R13, RZ, 0x1f, R12 ;  /* 0x0000001fff0d7819 */ /* 0x000fe2000001140c */
[----:B------:R-:W-:-:S03]  /*66a0*/  IMAD.SHL.U32 R46, R12, 0x8, RZ ;  /* 0x000000080c2e7824 */ /* 0x000fc600078e00ff */
[----:B------:R-:W-:-:S05]  /*66b0*/  LEA.HI R13, R13, R12, RZ, 0x2 ;  /* 0x0000000c0d0d7211 */ /* 0x000fca00078f10ff */
[----:B------:R-:W-:-:S05]  /*66c0*/  IMAD.SHL.U32 R13, R13, 0x400, RZ ;  /* 0x000004000d0d7824 */ /* 0x000fca00078e00ff */
[----:B------:R-:W-:Y:S02]  /*66d0*/  LOP3.LUT R13, R13, 0x7ffff000, RZ, 0xc0, !PT ;  /* 0x7ffff0000d0d7812 */ /* 0x000fe400078ec0ff */
[----:B-----5:R-:W-:-:S04]  /*66e0*/  LOP3.LUT R12, R40, 0x18, R46, 0xf8, !PT ;  /* 0x00000018280c7812 */ /* 0x020fc800078ef82e */
[----:B------:R-:W-:-:S04]  /*66f0*/  LOP3.LUT R12, R12, R15, RZ, 0x3c, !PT ;  /* 0x0000000f0c0c7212 */ /* 0x000fc800078e3cff */
[----:B------:R-:W-:-:S05]  /*6700*/  IADD3 R13, R12, R13, R14 ;  /* 0x0000000d0c0d7210 */ /* 0x000fca0007ffe00e */
[C---:B------:R-:W-:Y:S02]  /*6710*/  IMAD R15, R22.reuse, 0x3000, R13 ;  /* 0x00003000160f7824 */ /* 0x040fe400078e020d */
[----:B------:R-:W-:Y:S02]  /*6720*/  IMAD R13, R22, 0x3000, R93 ;  /* 0x00003000160d7824 */ /* 0x000fe400078e025d */
[--C-:B------:R-:W-:Y:S02]  /*6730*/  IMAD R40, R15, 0x2, R2.reuse ;  /* 0x000000020f287824 */ /* 0x100fe400078e0202 */
[----:B------:R-:W-:-:S04]  /*6740*/  IMAD R13, R13, 0x2, R2 ;  /* 0x000000020d0d7824 */ /* 0x000fc800078e0202 */
[----:B------:R-:W2:Y:S04]  /*6750*/  LDS.128 R40, [R40+0x15400] ;  /* 0x0154000028287984 */ /* 0x000ea80000000c00 */
[----:B------:R-:W3:Y:S01]  /*6760*/  LDS.128 R12, [R13+0x15400] ;  /* 0x015400000d0c7984 */ /* 0x000ee20000000c00 */
[----:B------:R-:W-:Y:S05]  /*6770*/  @P3 BRA `(.L_x_1435) ;  /* 0x0000000400583947 */ /* 0x000fea0003800000 */
[----:B------:R-:W-:Y:S01]  /*6780*/  HADD2.F32 R52, -RZ, R111.H1_H1 ;  /* 0x3000006fff347230 */ /* 0x000fe20000004100 */
[--C-:B------:R-:W-:Y:S01]  /*6790*/  SHF.R.U64 R36, R36, 0x10, R37.reuse ;  /* 0x0000001024247819 */ /* 0x100fe20000001225 */
[----:B--2---:R-:W-:Y:S01]  /*67a0*/  HADD2.F32 R47, -RZ, R41.H0_H0 ;  /* 0x20000029ff2f7230 */ /* 0x004fe20000004100 */
[----:B------:R-:W-:Y:S01]  /*67b0*/  SHF.R.U32.HI R37, RZ, 0x10, R37 ;  /* 0x00000010ff257819 */ /* 0x000fe20000011625 */
[----:B---3--:R-:W-:Y:S01]  /*67c0*/  HADD2.F32 R54, -RZ, R13.H0_H0 ;  /* 0x2000000dff367230 */ /* 0x008fe20000004100 */
        /* <DEDUP_REMOVED lines=20> */
[----:B------:R-:W-:Y:S02]  /*6910*/  IMAD.MOV.U32 R41, RZ, RZ, R43 ;  /* 0x000000ffff297224 */ /* 0x000fe400078e002b */
[----:B------:R-:W-:Y:S01]  /*6920*/  HADD2.F32 R43, -RZ, R110.H1_H1 ;  /* 0x3000006eff2b7230 */ /* 0x000fe20000004100 */
[----:B------:R-:W-:Y:S01]  /*6930*/  F2FP.F16.F32.PACK_AB R37, R37, R55 ;  /* 0x000000372525723e */ /* 0x000fe200000000ff */
[----:B------:R-:W-:Y:S01]  /*6940*/  HADD2.F32 R52, -RZ, R108.H1_H1 ;  /* 0x3000006cff347230 */ /* 0x000fe20000004100 */
[----:B------:R-:W-:Y:S01]  /*6950*/  F2FP.F16.F32.PACK_AB R47, R13, R47 ;  /* 0x0000002f0d2f723e */ /* 0x000fe200000000ff */
[----:B------:R-:W-:-:S02]  /*6960*/  HADD2.F32 R49, -RZ, R41.H0_H0 ;  /* 0x20000029ff317230 */ /* 0x000fc40000004100 */
[----:B------:R-:W-:Y:S02]  /*6970*/  HADD2.F32 R41, -RZ, R41.H1_H1 ;  /* 0x30000029ff297230 */ /* 0x000fe40000004100 */
[----:B------:R-:W-:Y:S02]  /*6980*/  HADD2.F32 R48, -RZ, R48.H0_H0 ;  /* 0x20000030ff307230 */ /* 0x000fe40000004100 */
[-C--:B------:R-:W-:Y:S01]  /*6990*/  FMUL.FTZ R54, R49, R43.reuse ;  /* 0x0000002b31367220 */ /* 0x080fe20000410000 */
[C---:B------:R-:W-:Y:S01]  /*69a0*/  FMUL.FTZ R43, R53.reuse, R43 ;  /* 0x0000002b352b7220 */ /* 0x040fe20000410000 */
[----:B------:R-:W-:Y:S02]  /*69b0*/  HADD2.F32 R36, -RZ, R36.H0_H0 ;  /* 0x20000024ff247230 */ /* 0x000fe40000004100 */
[-C--:B------:R-:W-:Y:S01]  /*69c0*/  FFMA.FTZ R54, R53, R52.reuse, -R54 ;  /* 0x0000003435367223 */ /* 0x080fe20000010836 */
[----:B------:R-:W-:Y:S01]  /*69d0*/  FFMA.FTZ R43, R49, R52, R43 ;  /* 0x00000034312b7223 */ /* 0x000fe2000001002b */
[----:B------:R-:W-:Y:S01]  /*69e0*/  SHF.R.U32.HI R49, RZ, 0x10, R39 ;  /* 0x00000010ff317819 */ /* 0x000fe20000011627 */
[----:B------:R-:W-:Y:S01]  /*69f0*/  HADD2.F32 R53, -RZ, R110.H0_H0 ;  /* 0x2000006eff357230 */ /* 0x000fe20000004100 */
[----:B------:R-:W-:Y:S01]  /*6a00*/  SHF.R.U64 R39, R50, 0x10, R51 ;  /* 0x0000001032277819 */ /* 0x000fe20000001233 */
[----:B------:R-:W-:Y:S01]  /*6a10*/  IMAD.MOV.U32 R13, RZ, RZ, R37 ;  /* 0x000000ffff0d7224 */ /* 0x000fe200078e0025 */
[----:B------:R-:W-:Y:S01]  /*6a20*/  SHF.R.U32.HI R50, RZ, 0x10, R51 ;  /* 0x00000010ff327819 */ /* 0x000fe20000011633 */
[----:B------:R-:W-:-:S02]  /*6a30*/  HADD2.F32 R49, -RZ, R49.H0_H0 ;  /* 0x20000031ff317230 */ /* 0x000fc40000004100 */
        /* <DEDUP_REMOVED lines=8> */
[--C-:B------:R-:W-:Y:S02]  /*6ac0*/  HADD2.F32 R49, -RZ, R12.reuse.H0_H0 ;  /* 0x2000000cff317230 */ /* 0x100fe40000004100 */
[----:B------:R-:W-:Y:S01]  /*6ad0*/  F2FP.F16.F32.PACK_AB R43, R15, R43 ;  /* 0x0000002b0f2b723e */ /* 0x000fe200000000ff */
[-C--:B------:R-:W-:Y:S01]  /*6ae0*/  FMUL.FTZ R50, R41, R111.reuse ;  /* 0x0000006f29327220 */ /* 0x080fe20000410000 */
[----:B------:R-:W-:Y:S02]  /*6af0*/  IMAD.MOV.U32 R15, RZ, RZ, R51 ;  /* 0x000000ffff0f7224 */ /* 0x000fe400078e0033 */
[C---:B------:R-:W-:Y:S01]  /*6b00*/  FMUL.FTZ R111, R49.reuse, R111 ;  /* 0x0000006f316f7220 */ /* 0x040fe20000410000 */
[----:B------:R-:W-:Y:S01]  /*6b10*/  FFMA.FTZ R50, R49, R109, -R50 ;  /* 0x0000006d31327223 */ /* 0x000fe20000010832 */
[----:B------:R-:W-:-:S02]  /*6b20*/  HADD2.F32 R49, -RZ, R12.H1_H1 ;  /* 0x3000000cff317230 */ /* 0x000fc40000004100 */
[----:B------:R-:W-:Y:S01]  /*6b30*/  FFMA.FTZ R111, R41, R109, R111 ;  /* 0x0000006d296f7223 */ /* 0x000fe2000001006f */
[----:B------:R-:W-:Y:S02]  /*6b40*/  HADD2.F32 R41, -RZ, R40.H1_H1 ;  /* 0x30000028ff297230 */ /* 0x000fe40000004100 */
[--C-:B------:R-:W-:Y:S02]  /*6b50*/  HADD2.F32 R40, -RZ, R42.reuse.H0_H0 ;  /* 0x2000002aff287230 */ /* 0x100fe40000004100 */
[----:B------:R-:W-:Y:S02]  /*6b60*/  HADD2.F32 R42, -RZ, R42.H1_H1 ;  /* 0x3000002aff2a7230 */ /* 0x000fe40000004100 */
[-C--:B------:R-:W-:Y:S01]  /*6b70*/  FMUL.FTZ R12, R41, R48.reuse ;  /* 0x00000030290c7220 */ /* 0x080fe20000410000 */
[C---:B------:R-:W-:Y:S01]  /*6b80*/  FMUL.FTZ R48, R49.reuse, R48 ;  /* 0x0000003031307220 */ /* 0x040fe20000410000 */
[----:B------:R-:W-:Y:S02]  /*6b90*/  FMUL.FTZ R57, R40, R53 ;  /* 0x0000003528397220 */ /* 0x000fe40000410000 */
[-C--:B------:R-:W-:Y:S01]  /*6ba0*/  FFMA.FTZ R49, R49, R36.reuse, -R12 ;  /* 0x0000002431317223 */ /* 0x080fe2000001080c */
[----:B------:R-:W-:Y:S01]  /*6bb0*/  FFMA.FTZ R12, R41, R36, R48 ;  /* 0x00000024290c7223 */ /* 0x000fe20000010030 */
[----:B------:R-:W-:-:S02]  /*6bc0*/  HADD2.F32 R36, -RZ, R14.H0_H0 ;  /* 0x2000000eff247230 */ /* 0x000fc40000004100 */
[----:B------:R-:W-:Y:S01]  /*6bd0*/  HADD2.F32 R41, -RZ, R108.H0_H0 ;  /* 0x2000006cff297230 */ /* 0x000fe20000004100 */
[----:B------:R-:W-:Y:S01]  /*6be0*/  F2FP.F16.F32.PACK_AB R50, R49, R50 ;  /* 0x000000323132723e */ /* 0x000fe200000000ff */
[----:B------:R-:W-:Y:S02]  /*6bf0*/  HADD2.F32 R14, -RZ, R14.H1_H1 ;  /* 0x3000000eff0e7230 */ /* 0x000fe40000004100 */
[C---:B------:R-:W-:Y:S01]  /*6c00*/  FMUL.FTZ R53, R36.reuse, R53 ;  /* 0x0000003524357220 */ /* 0x040fe20000410000 */
[----:B------:R-:W-:-:S03]  /*6c10*/  FFMA.FTZ R36, R36, R41, -R57 ;  /* 0x0000002924247223 */ /* 0x000fc60000010839 */
[----:B------:R-:W-:Y:S01]  /*6c20*/  FFMA.FTZ R40, R40, R41, R53 ;  /* 0x0000002928287223 */ /* 0x000fe20000010035 */
[----:B------:R-:W-:Y:S02]  /*6c30*/  HADD2.F32 R41, -RZ, R38.H0_H0 ;  /* 0x20000026ff297230 */ /* 0x000fe40000004100 */
[-C--:B------:R-:W-:Y:S01]  /*6c40*/  FMUL.FTZ R53, R42, R39.reuse ;  /* 0x000000272a357220 */ /* 0x080fe20000410000 */
[----:B------:R-:W-:Y:S01]  /*6c50*/  FMUL.FTZ R57, R14, R39 ;  /* 0x000000270e397220 */ /* 0x000fe20000410000 */
[----:B------:R-:W-:Y:S01]  /*6c60*/  F2FP.F16.F32.PACK_AB R38, R12, R111 ;  /* 0x0000006f0c26723e */ /* 0x000fe200000000ff */
[----:B------:R-:W-:Y:S02]  /*6c70*/  IMAD.MOV.U32 R12, RZ, RZ, R50 ;  /* 0x000000ffff0c7224 */ /* 0x000fe400078e0032 */
[-C--:B------:R-:W-:Y:S01]  /*6c80*/  FFMA.FTZ R39, R14, R41.reuse, -R53 ;  /* 0x000000290e277223 */ /* 0x080fe20000010835 */
[----:B------:R-:W-:-:S04]  /*6c90*/  FFMA.FTZ R41, R42, R41, R57 ;  /* 0x000000292a297223 */ /* 0x000fc80000010039 */
[----:B------:R-:W-:Y:S02]  /*6ca0*/  F2FP.F16.F32.PACK_AB R14, R39, R36 ;  /* 0x00000024270e723e */ /* 0x000fe400000000ff */
[----:B------:R-:W-:Y:S01]  /*6cb0*/  F2FP.F16.F32.PACK_AB R42, R41, R40 ;  /* 0x00000028292a723e */ /* 0x000fe200000000ff */
[----:B------:R-:W-:Y:S02]  /*6cc0*/  IMAD.MOV.U32 R40, RZ, RZ, R38 ;  /* 0x000000ffff287224 */ /* 0x000fe400078e0026 */
[----:B------:R-:W-:-:S07]  /*6cd0*/  IMAD.MOV.U32 R41, RZ, RZ, R47 ;  /* 0x000000ffff297224 */ /* 0x000fce00078e002f */
.L_x_1435:
[----:B------:R-:W-:Y:S05]  /*6ce0*/  BSYNC B1 ;  /* 0x0000000000017941 */ /* 0x000fea0003800000 */
.L_x_1434:
[----:B---3--:R3:W-:Y:S01]  /*6cf0*/  ST.E.128 desc[UR52][R44.64], R12 ;  /* 0x0000000c2c007985 */ /* 0x0087e2000c101d34 */
[----:B------:R-:W-:-:S13]  /*6d00*/  ISETP.GE.AND P3, PT, R46, R11, PT ;  /* 0x0000000b2e00720c */ /* 0x000fda0003f66270 */
[----:B------:R-:W-:Y:S05]  /*6d10*/  @P3 BRA `(.L_x_1397) ;  /* 0x0000000400503947 */ /* 0x000fea0003800000 */
[----:B------:R-:W-:-:S05]  /*6d20*/  IMAD.WIDE R88, R46, 0x2, R88 ;  /* 0x000000022e587825 */ /* 0x000fca00078e0258 */
[----:B--2---:R2:W-:Y:S01]  /*6d30*/  ST.E.128 desc[UR52][R88.64], R40 ;  /* 0x0000002858007985 */ /* 0x0045e2000c101d34 */
[----:B------:R-:W-:Y:S05]  /*6d40*/  BRA `(.L_x_1397) ;  /* 0x0000000400447947 */ /* 0x000fea0003800000 */
.L_x_1389:
[----:B------:R-:W-:-:S06]  /*6d50*/  UISETP.NE.AND UP0, UPT, UR39, 0x3, UPT ;  /* 0x000000032700788c */ /* 0x000fcc000bf05270 */
[----:B------:R-:W-:-:S13]  /*6d60*/  PLOP3.LUT P2, PT, PT, PT, UP0, 0x80, 0x0 ;  /* 0x000000000000781c */ /* 0x000fda0003f4f008 */
[----:B------:R-:W-:Y:S05]  /*6d70*/  @!P2 BRA `(.L_x_1436) ;  /* 0x000000000004a947 */ /* 0x000fea0003800000 */
[----:B------:R-:W-:Y:S01]  /*6d80*/  BPT.TRAP 0x1 ;  /* 0x000000040000795c */ /* 0x000fe20000300000 */
.L_x_1436:
[----:B------:R-:W-:Y:S01]  /*6d90*/  IMAD R34, R22, 0x8, R2 ;  /* 0x0000000816227824 */ /* 0x000fe200078e0202 */
[----:B------:R-:W-:Y:S01]  /*6da0*/  SHF.L.U32 R86, R147, 0x1f, RZ ;  /* 0x0000001f93567819 */ /* 0x000fe200000006ff */
[----:B------:R-:W-:Y:S01]  /*6db0*/  BSSY B1, `(.L_x_1437) ;  /* 0x0000004000017945 */ /* 0x000fe20003800000 */
[----:B------:R-:W-:Y:S02]  /*6dc0*/  SHF.R.S32.HI R83, RZ, 0x1f, R82 ;  /* 0x0000001fff537819 */ /* 0x000fe40000011452 */
[----:B------:R-:W0:Y:S02]  /*6dd0*/  SYNCS.PHASECHK.TRANS64.TRYWAIT P3, [R34+URZ+0x2d890], R86 ;  /* 0x02d89056220075a7 */ /* 0x000e24000806017f */
[----:B0-----:R-:W-:Y:S05]  /*6de0*/  @!P3 BRA `(.L_x_1438) ;  /* 0x000001dc005cb947 */ /* 0x001fea0003800000 */
.L_x_1749:
[----:B------:R-:W-:Y:S05]  /*6df0*/  BSYNC B1 ;  /* 0x0000000000017941 */ /* 0x000fea0003800000 */
.L_x_1437:
[----:B------:R-:W1:Y:S01]  /*6e00*/  S2R R36, SR_TID.X ;  /* 0x0000000000247919 */ /* 0x000e620000002100 */
        /* <DEDUP_REMOVED lines=18> */
[----:B------:R-:W-:Y:S01]  /*6f30*/  LEA R43, P3, R12, UR6, 0x1 ;  /* 0x000000060c2b7c11 */ /* 0x000fe2000f8608ff */
[C---:B-1----:R-:W-:Y:S02]  /*6f40*/  VIADD R37, R36.reuse, 0xffffff80 ;  /* 0xffffff8024257836 */ /* 0x042fe40000000000 */
[----:B------:R-:W-:Y:S01]  /*6f50*/  VIADD R36, R36, 0xffffff80 ;  /* 0xffffff8024247836 */ /* 0x000fe20000000000 */
[----:B------:R-:W-:-:S04]  /*6f60*/  LEA.HI.X R13, R12, UR7, R13, 0x1, P3 ;  /* 0x000000070c0d7c11 */ /* 0x000fc800098f0c0d */
[----:B------:R-:W-:-:S04]  /*6f70*/  LEA.HI R36, R36, R37, RZ, 0x1 ;  /* 0x0000002524247211 */ /* 0x000fc800078f08ff */
[----:B------:R-:W-:-:S04]  /*6f80*/  SHF.R.S32.HI R36, RZ, 0x1, R36 ;  /* 0x00000001ff247819 */ /* 0x000fc80000011424 */
[----:B------:R-:W-:Y:S01]  /*6f90*/  ISETP.GT.AND P3, PT, R85, R36, PT ;  /* 0x000000245500720c */ /* 0x000fe20003f64270 */
[----:B------:R-:W-:-:S12]  /*6fa0*/  BRA.DIV UR4, `(.L_x_1439) ;  /* 0x000001de04007947 */ /* 0x000fd8000b800000 */
[----:B------:R1:W2:Y:S04]  /*6fb0*/  SHFL.IDX PT, R42, R13, RZ, 0x1e1f ;  /* 0x001e1fff0d2a7589 */ /* 0x0002a800000e0000 */
[----:B------:R-:W3:Y:S02]  /*6fc0*/  SHFL.IDX PT, R43, R43, RZ, 0x1e1f ;  /* 0x001e1fff2b2b7589 */ /* 0x000ee400000e0000 */
.L_x_1753:
[----:B------:R-:W-:Y:S05]  /*6fd0*/  @!P3 BRA `(.L_x_1397) ;  /* 0x0000000000a0b947 */ /* 0x000fea0003800000 */
[----:B-1----:R-:W4:Y:S01]  /*6fe0*/  LDL R13, [R1+0x4c] ;  /* 0x00004c00010d7983 */ /* 0x002f220000100800 */
[----:B------:R-:W-:-:S03]  /*6ff0*/  ULDC UR4, c[0x0][0x2f4] ;  /* 0x0000bd0000047ab9 */ /* 0x000fc60000000800 */
[----:B------:R-:W5:Y:S04]  /*7000*/  LDL R12, [R1+0x48] ;  /* 0x00004800010c7983 */ /* 0x000f680000100800 */
[----:B------:R-:W5:Y:S04]  /*7010*/  LDL R11, [R1+0x34] ;  /* 0x00003400010b7983 */ /* 0x000f680000100800 */
[----:B------:R-:W5:Y:S01]  /*7020*/  LDL R45, [R1+0x38] ;  /* 0x00003800012d7983 */ /* 0x000f620000100800 */
[C---:B------:R-:W-:Y:S02]  /*7030*/  ISETP.GE.AND P5, PT, R18.reuse, UR4, PT ;  /* 0x0000000412007c0c */ /* 0x040fe4000bfa6270 */
[----:B------:R-:W-:Y:S01]  /*7040*/  ISETP.GE.AND P4, PT, R137, UR4, PT ;  /* 0x0000000489007c0c */ /* 0x000fe2000bf86270 */
[----:B------:R-:W5:Y:S10]  /*7050*/  LDL R44, [R1+0x44] ;  /* 0x00004400012c7983 */ /* 0x000f740000100800 */
[----:B---3--:R-:W-:-:S04]  /*7060*/  @!P5 LEA R40, P3, R18, R43, 0x1 ;  /* 0x0000002b1228d211 */ /* 0x008fc800078608ff */
[----:B--2---:R-:W-:Y:S02]  /*7070*/  @!P5 LEA.HI.X R41, R18, R42, R19, 0x1, P3 ;  /* 0x0000002a1229d211 */ /* 0x004fe400018f0c13 */
[----:B------:R-:W-:-:S04]  /*7080*/  @!P4 LEA R38, P3, R137, R43, 0x1 ;  /* 0x0000002b8926c211 */ /* 0x000fc800078608ff */
[----:B----4-:R-:W-:Y:S02]  /*7090*/  @!P4 LEA.HI.X R39, R137, R42, R13, 0x1, P3 ;  /* 0x0000002a8927c211 */ /* 0x010fe400018f0c0d */
[----:B------:R-:W-:-:S13]  /*70a0*/  ISETP.GE.AND P3, PT, R136, UR4, PT ;  /* 0x0000000488007c0c */ /* 0x000fda000bf66270 */
[----:B------:R-:W-:-:S04]  /*70b0*/  @!P3 LEA R36, P6, R136, R43, 0x1 ;  /* 0x0000002b8824b211 */ /* 0x000fc800078c08ff */
[----:B-----5:R-:W-:Y:S02]  /*70c0*/  @!P3 LEA.HI.X R37, R136, R42, R12, 0x1, P6 ;  /* 0x0000002a8825b211 */ /* 0x020fe400030f0c0c */
[----:B------:R-:W1:Y:S04]  /*70d0*/  @!P5 LDS.128 R12, [R64+0x15000] ;  /* 0x01500000400cd984 */ /* 0x000e680000000c00 */
        /* <DEDUP_REMOVED lines=10> */
[----:B------:R-:W-:Y:S02]  /*7180*/  @!P5 IMAD.SHL.U32 R11, R45, 0x8, RZ ;  /* 0x000000082d0bd824 */ /* 0x000fe400078e00ff */
        /* <DEDUP_REMOVED lines=13> */
.L_x_1397:
[----:B------:R-:W-:Y:S05]  /*7260*/  BSYNC B0 ;  /* 0x0000000000007941 */ /* 0x000fea0003800000 */
.L_x_1388:
        /* <DEDUP_REMOVED lines=16> */
.L_x_1441:
[----:B------:R-:W-:Y:S05]  /*7370*/  BSYNC B0 ;  /* 0x0000000000007941 */ /* 0x000fea0003800000 */
.L_x_1440:
[----:B------:R-:W5:Y:S01]  /*7380*/  SYNCS.PHASECHK.TRANS64.TRYWAIT P2, [R34+URZ+0x2d8b0], R86 ;  /* 0x02d8b056220075a7 */ /* 0x000f62000804017f */
[----:B------:R-:W-:Y:S04]  /*7390*/  BSSY B0, `(.L_x_1442) ;  /* 0x0000002000007945 */ /* 0x000fe80003800000 */
[----:B-----5:R-:W-:Y:S05]  /*73a0*/  @!P2 BRA `(.L_x_1443) ;  /* 0x000001d80048a947 */ /* 0x020fea0003800000 */
.L_x_1754:
[----:B------:R-:W-:Y:S05]  /*73b0*/  BSYNC B0 ;  /* 0x0000000000007941 */ /* 0x000fea0003800000 */
.L_x_1442:
[----:B-1-34-:R-:W1:Y:S01]  /*73c0*/  S2R R14, SR_TID.X ;  /* 0x00000000000e7919 */ /* 0x01ae620000002100 */
[----:B------:R-:W-:Y:S01]  /*73d0*/  ULDC.64 UR4, c[0x0][0x328] ;  /* 0x0000ca0000047ab9 */ /* 0x000fe20000000a00 */
[----:B------:R-:W-:Y:S01]  /*73e0*/  ULDC.64 UR6, c[0x0][0x318] ;  /* 0x0000c60000067ab9 */ /* 0x000fe20000000a00 */
[----:B------:R-:W-:Y:S01]  /*73f0*/  IMAD R83, R83, UR4, RZ ;  /* 0x0000000453537c24 */ /* 0x000fe2000f8e02ff */
[----:B------:R-:W-:Y:S01]  /*7400*/  BSSY B0, `(.L_x_1444) ;  /* 0x000003c000007945 */ /* 0x000fe20003800000 */
[----:B--2---:R-:W-:-:S04]  /*7410*/  IMAD.WIDE.U32 R12, R82, UR4, RZ ;  /* 0x00000004520c7c25 */ /* 0x004fc8000f8e00ff */
[----:B------:R-:W-:Y:S01]  /*7420*/  IMAD R83, R82, UR5, R83 ;  /* 0x0000000552537c24 */ /* 0x000fe2000f8e0253 */
[----:B------:R-:W-:Y:S02]  /*7430*/  ULDC.64 UR4, c[0x0][0x338] ;  /* 0x0000ce0000047ab9 */ /* 0x000fe40000000a00 */
[----:B------:R-:W-:Y:S02]  /*7440*/  IMAD R84, R84, UR4, RZ ;  /* 0x0000000454547c24 */ /* 0x000fe4000f8e02ff */
[----:B------:R-:W-:Y:S02]  /*7450*/  IMAD.IADD R13, R13, 0x1, R83 ;  /* 0x000000010d0d7824 */ /* 0x000fe400078e0253 */
[C---:B0-----:R-:W-:Y:S02]  /*7460*/  IMAD R11, R81.reuse, UR5, R84 ;  /* 0x00000005510b7c24 */ /* 0x041fe4000f8e0254 */
[----:B------:R-:W-:Y:S01]  /*7470*/  IMAD.WIDE.U32 R12, R81, UR4, R12 ;  /* 0x00000004510c7c25 */ /* 0x000fe2000f8e000c */
[----:B------:R-:W-:-:S03]  /*7480*/  ULDC.64 UR4, c[0x0][0x330] ;  /* 0x0000cc0000047ab9 */ /* 0x000fc60000000a00 */
[----:B------:R-:W-:Y:S02]  /*7490*/  IMAD.IADD R13, R13, 0x1, R11 ;  /* 0x000000010d0d7824 */ /* 0x000fe400078e020b */
[----:B------:R-:W-:-:S04]  /*74a0*/  IMAD.WIDE.U32 R12, R141, UR4, R12 ;  /* 0x000000048d0c7c25 */ /* 0x000fc8000f8e000c */
[----:B------:R-:W-:Y:S01]  /*74b0*/  IMAD R13, R141, UR5, R13 ;  /* 0x000000058d0d7c24 */ /* 0x000fe2000f8e020d */
[----:B------:R-:W-:Y:S01]  /*74c0*/  LEA R11, P2, R12, UR6, 0x1 ;  /* 0x000000060c0b7c11 */ /* 0x000fe2000f8408ff */
[C---:B-1----:R-:W-:Y:S02]  /*74d0*/  VIADD R15, R14.reuse, 0xffffff80 ;  /* 0xffffff800e0f7836 */ /* 0x042fe40000000000 */
[----:B------:R-:W-:Y:S01]  /*74e0*/  VIADD R14, R14, 0xffffff80 ;  /* 0xffffff800e0e7836 */ /* 0x000fe20000000000 */
[----:B------:R-:W-:Y:S01]  /*74f0*/  LEA.HI.X R12, R12, UR7, R13, 0x1, P2 ;  /* 0x000000070c0c7c11 */ /* 0x000fe200090f0c0d */
[----:B------:R0:W1:Y:S03]  /*7500*/  SHFL.IDX PT, R40, R11, RZ, 0x1e1f ;  /* 0x001e1fff0b287589 */ /* 0x00006600000e0000 */
[----:B------:R-:W-:Y:S01]  /*7510*/  LEA.HI R14, R14, R15, RZ, 0x1 ;  /* 0x0000000f0e0e7211 */ /* 0x000fe200078f08ff */
[----:B------:R0:W2:Y:S03]  /*7520*/  SHFL.IDX PT, R41, R12, RZ, 0x1e1f ;  /* 0x001e1fff0c297589 */ /* 0x0000a600000e0000 */
[----:B------:R-:W-:-:S04]  /*7530*/  SHF.R.S32.HI R14, RZ, 0x1, R14 ;  /* 0x00000001ff0e7819 */ /* 0x000fc8000001140e */
[----:B------:R-:W-:-:S13]  /*7540*/  ISETP.GT.AND P2, PT, R85, R14, PT ;  /* 0x0000000e5500720c */ /* 0x000fda0003f44270 */
[----:B01----:R-:W-:Y:S05]  /*7550*/  @!P2 BRA `(.L_x_1445) ;  /* 0x000000000098a947 */ /* 0x003fea0003800000 */
[----:B------:R-:W3:Y:S01]  /*7560*/  LDL R15, [R1+0x4c] ;  /* 0x00004c00010f7983 */ /* 0x000ee20000100800 */
[----:B------:R-:W-:-:S03]  /*7570*/  ULDC UR4, c[0x0][0x2f4] ;  /* 0x0000bd0000047ab9 */ /* 0x000fc60000000800 */
[----:B------:R-:W4:Y:S04]  /*7580*/  LDL R14, [R1+0x48] ;  /* 0x00004800010e7983 */ /* 0x000f280000100800 */
[----:B------:R-:W5:Y:S04]  /*7590*/  LDL R46, [R1+0x34] ;  /* 0x00003400012e7983 */ /* 0x000f680000100800 */
[----:B------:R-:W5:Y:S01]  /*75a0*/  LDL R45, [R1+0x38] ;  /* 0x00003800012d7983 */ /* 0x000f620000100800 */
[C---:B------:R-:W-:Y:S02]  /*75b0*/  ISETP.GE.AND P5, PT, R18.reuse, UR4, PT ;  /* 0x0000000412007c0c */ /* 0x040fe4000bfa6270 */
[----:B------:R-:W-:Y:S01]  /*75c0*/  ISETP.GE.AND P4, PT, R137, UR4, PT ;  /* 0x0000000489007c0c */ /* 0x000fe2000bf86270 */
[----:B------:R-:W5:Y:S10]  /*75d0*/  LDL R44, [R1+0x44] ;  /* 0x00004400012c7983 */ /* 0x000f740000100800 */
[----:B------:R-:W-:-:S04]  /*75e0*/  @!P5 LEA R42, P2, R18, R40, 0x1 ;  /* 0x00000028122ad211 */ /* 0x000fc800078408ff */
[----:B--2---:R-:W-:Y:S02]  /*75f0*/  @!P5 LEA.HI.X R43, R18, R41, R19, 0x1, P2 ;  /* 0x00000029122bd211 */ /* 0x004fe400010f0c13 */
[----:B------:R-:W-:-:S04]  /*7600*/  @!P4 LEA R38, P2, R137, R40, 0x1 ;  /* 0x000000288926c211 */ /* 0x000fc800078408ff */
[----:B---3--:R-:W-:Y:S02]  /*7610*/  @!P4 LEA.HI.X R39, R137, R41, R15, 0x1, P2 ;  /* 0x000000298927c211 */ /* 0x008fe400010f0c0f */
[----:B------:R-:W-:-:S13]  /*7620*/  ISETP.GE.AND P2, PT, R136, UR4, PT ;  /* 0x0000000488007c0c */ /* 0x000fda000bf46270 */
[----:B------:R-:W-:-:S04]  /*7630*/  @!P2 LEA R36, P6, R136, R40, 0x1 ;  /* 0x000000288824a211 */ /* 0x000fc800078c08ff */
[----:B----4-:R-:W-:Y:S02]  /*7640*/  @!P2 LEA.HI.X R37, R136, R41, R14, 0x1, P6 ;  /* 0x000000298825a211 */ /* 0x010fe400030f0c0e */
[----:B------:R-:W0:Y:S04]  /*7650*/  @!P5 LDS.128 R12, [R64] ;  /* 0x00000000400cd984 */ /* 0x000e280000000c00 */
[----:B0-----:R0:W-:Y:S01]  /*7660*/  @!P5 ST.E.128 desc[UR52][R42.64], R12 ;  /* 0x0000000c2a00d985 */ /* 0x0011e2000c101d34 */
[----:B------:R-:W-:-:S13]  /*7670*/  ISETP.GE.AND P5, PT, R3, UR4, PT ;  /* 0x0000000403007c0c */ /* 0x000fda000bfa6270 */
[----:B------:R-:W1:Y:S01]  /*7680*/  @!P5 LDS.128 R12, [R35] ;  /* 0x00000000230cd984 */ /* 0x000e620000000c00 */
[----:B-----5:R-:W-:-:S04]  /*7690*/  @!P5 IMAD.SHL.U32 R11, R46, 0x8, RZ ;  /* 0x000000082e0bd824 */ /* 0x020fc800078e00ff */
        /* <DEDUP_REMOVED lines=18> */
.L_x_1445:
[----:B------:R-:W-:Y:S05]  /*77c0*/  BSYNC B0 ;  /* 0x0000000000007941 */ /* 0x000fea0003800000 */
.L_x_1444:
[----:B------:R-:W-:Y:S01]  /*77d0*/  @!PT LDS RZ, [RZ] ;  /* 0x00000000fffff984 */ /* 0x000fe20000000800 */
[----:B------:R-:W-:Y:S01]  /*77e0*/  @!PT LDS RZ, [RZ] ;  /* 0x00000000fffff984 */ /* 0x000fe20000000800 */
[----:B------:R-:W-:Y:S01]  /*77f0*/  @!PT LDS RZ, [RZ] ;  /* 0x00000000fffff984 */ /* 0x000fe20000000800 */
[----:B------:R-:W-:Y:S01]  /*7800*/  @!PT LDS RZ, [RZ] ;  /* 0x00000000fffff984 */ /* 0x000fe20000000800 */
[----:B------:R1:W-:Y:S06]  /*7810*/  MEMBAR.ALL.CTA ;  /* 0x0000000000007992 */ /* 0x0003ec0000008000 */
[----:B-1----:R-:W1:Y:S01]  /*7820*/  FENCE.VIEW.ASYNC.S ;  /* 0x00000000000073c6 */ /* 0x002e620000000000 */
[----:B------:R-:W-:Y:S02]  /*7830*/  VIADD R22, R22, 0x1 ;  /* 0x0000000116167836 */ /* 0x000fe40000000000 */
[----:B------:R-:W-:Y:S01]  /*7840*/  @!P3 VIADD R34, R34, 0x2d8c0 ;  /* 0x0002d8c02222b836 */ /* 0x000fe20000000000 */
[----:B-1----:R1:W-:Y:S02]  /*7850*/  BAR.SYNC.DEFER_BLOCKING R99, 0x80 ;  /* 0x000200630000751d */ /* 0x0023e40000010000 */
[----:B------:R-:W-:-:S02]  /*7860*/  ISETP.NE.AND P2, PT, R22, 0x2, PT ;  /* 0x000000021600780c */ /* 0x000fc40003f45270 */
[----:B------:R-:W-:Y:S02]  /*7870*/  @!P3 PRMT R34, RZ, 0x654, R34 ;  /* 0x00000654ff22b816 */ /* 0x000fe40000000022 */
[----:B0-----:R-:W-:Y:S02]  /*7880*/  SEL R12, RZ, 0x1, P2 ;  /* 0x00000001ff0c7807 */ /* 0x001fe40001000000 */
[----:B------:R-:W-:Y:S02]  /*7890*/  SEL R22, R22, RZ, P2 ;  /* 0x000000ff16167207 */ /* 0x000fe40001000000 */
[----:B------:R-:W-:Y:S01]  /*78a0*/  LOP3.LUT R147, R147, R12, RZ, 0x3c, !PT ;  /* 0x0000000c93937212 */ /* 0x000fe200078e3cff */
[----:B------:R1:W-:Y:S01]  /*78b0*/  @!P3 SYNCS.ARRIVE.TRANS64.RED.A1T0 RZ, [R34+URZ], RZ ;  /* 0x000000ff22ffb9a7 */ /* 0x0003e2000810043f */
[----:B------:R-:W-:Y:S05]  /*78c0*/  @P1 BRA `(.L_x_1446) ;  /* 0xffffffb4002c1947 */ /* 0x000fea000383ffff */
[----:B------:R-:W0:Y:S01]  /*78d0*/  S2R R11, SR_TID.X ;  /* 0x00000000000b7919 */ /* 0x000e220000002100 */
[----:B------:R-:W-:Y:S02]  /*78e0*/  PLOP3.LUT P0, PT, PT, PT, PT, 0x8, 0x0 ;  /* 0x000000000000781c */ /* 0x000fe40003f0e170 */
[----:B0-----:R-:W-:-:S04]  /*78f0*/  SHF.R.U32.HI R11, RZ, 0x7, R11 ;  /* 0x00000007ff0b7819 */ /* 0x001fc8000001160b */
[----:B------:R-:W-:-:S13]  /*7900*/  ISETP.NE.AND P4, PT, R11, 0x1, PT ;  /* 0x000000010b00780c */ /* 0x000fda0003f85270 */
[----:B------:R-:W-:Y:S06]  /*7910*/  @!P4 BAR.ARV 0x9, 0x100 ;  /* 0x024400000000cb1d */ /* 0x000fec0000002000 */
.L_x_1383:
[----:B------:R-:W3:Y:S01]  /*7920*/  LDL R9, [R1+0x30] ;  /* 0x0000300001097983 */ /* 0x000ee20000100800 */
[----:B------:R-:W0:Y:S01]  /*7930*/  LDC R0, c[0x0][0x448] ;  /* 0x00011200ff007b82 */ /* 0x000e220000000800 */
[----:B------:R-:W-:-:S07]  /*7940*/  IADD3 R7, R143, 0x1, -R140 ;  /* 0x000000018f077810 */ /* 0x000fce0007ffe88c */
[----:B------:R-:W4:Y:S01]  /*7950*/  LDC.64 R4, c[0x0][0x9e0] ;  /* 0x00027800ff047b82 */ /* 0x000f220000000a00 */
[----:B0-----:R-:W-:Y:S02]  /*7960*/  ISETP.NE.AND P1, PT, R0, 0x1, PT ;  /* 0x000000010000780c */ /* 0x001fe40003f25270 */
[----:B----4-:R-:W-:-:S11]  /*7970*/  ISETP.GE.AND P2, PT, R5, 0x1, PT ;  /* 0x000000010500780c */ /* 0x010fd60003f46270 */
[----:B------:R-:W0:Y:S08]  /*7980*/  @P1 LDC R3, c[0x0][0x44c] ;  /* 0x00011300ff031b82 */ /* 0x000e300000000800 */
[----:B------:R-:W4:Y:S01]  /*7990*/  @P1 LDC R6, c[0x0][0x450] ;  /* 0x00011400ff061b82 */ /* 0x000f220000000800 */
[----:B---3--:R-:W-:-:S04]  /*79a0*/  VIADD R0, R9, 0xbf ;  /* 0x000000bf09007836 */ /* 0x008fc80000000000 */
[----:B0-----:R-:W-:-:S05]  /*79b0*/  @P1 IMAD.HI.U32 R3, R0, R3, RZ ;  /* 0x0000000300031227 */ /* 0x001fca00078e00ff */
[----:B----4-:R-:W-:-:S05]  /*79c0*/  @P1 SHF.R.U32.HI R0, RZ, R6, R3 ;  /* 0x00000006ff001219 */ /* 0x010fca0000011603 */
[----:B------:R-:W-:Y:S01]  /*79d0*/  IMAD.IADD R3, R7, 0x1, R0 ;  /* 0x0000000107037824 */ /* 0x000fe200078e0200 */
[----:B------:R-:W-:Y:S06]  /*79e0*/  @P0 BRA `(.L_x_1447) ;  /* 0x00000000000c0947 */ /* 0x000fec0003800000 */
[----:B------:R-:W0:Y:S01]  /*79f0*/  FENCE.VIEW.ASYNC.G ;  /* 0x00000000000073c6 */ /* 0x000e220000000100 */
[----:B------:R-:W-:Y:S05]  /*7a00*/  WARPSYNC.ALL ;  /* 0x0000000000007948 */ /* 0x000fea0003800000 */
[----:B0-----:R-:W-:Y:S06]  /*7a10*/  BAR.ARV 0xc, 0x200 ;  /* 0x0308000000007b1d */ /* 0x001fec0000002000 */
.L_x_1447:
[----:B------:R-:W-:Y:S01]  /*7a20*/  IMAD.IADD R4, R3, 0x1, R4 ;  /* 0x0000000103047824 */ /* 0x000fe200078e0204 */
[----:B------:R-:W-:Y:S06]  /*7a30*/  @!P2 BRA `(.L_x_1448) ;  /* 0x000000000048a947 */ /* 0x000fec0003800000 */
        /* <DEDUP_REMOVED lines=11> */
.L_x_1450:
[----:B------:R-:W-:-:S13]  /*7af0*/  ISETP.NE.AND P0, PT, R5, 0x1, PT ;  /* 0x000000010500780c */ /* 0x000fda0003f05270 */
[----:B------:R-:W0:Y:S02]  /*7b00*/  @P0 LDC.64 R6, c[0x0][0x9e8] ;  /* 0x00027a00ff060b82 */ /* 0x000e240000000a00 */
[----:B0-----:R-:W-:-:S05]  /*7b10*/  @P0 IMAD.HI.U32 R6, R0, R6, RZ ;  /* 0x0000000600060227 */ /* 0x001fca00078e00ff */
[----:B------:R-:W-:-:S07]  /*7b20*/  @P0 SHF.R.U32.HI R0, RZ, R7, R6 ;  /* 0x00000007ff000219 */ /* 0x000fce0000011606 */
.L_x_1451:
[----:B------:R-:W-:Y:S05]  /*7b30*/  BSYNC B0 ;  /* 0x0000000000007941 */ /* 0x000fea0003800000 */
.L_x_1449:
[----:B------:R-:W-:-:S05]  /*7b40*/  IMAD R3, R0, R5, R5 ;  /* 0x0000000500037224 */ /* 0x000fca00078e0205 */
[----:B------:R-:W-:-:S07]  /*7b50*/  VIMNMX R4, R4, R3, PT ;  /* 0x0000000304047248 */ /* 0x000fce0003fe0100 */
.L_x_1448:
[----:B------:R-:W3:Y:S01]  /*7b60*/  LDL R8, [R1+0xc] ;  /* 0x00000c0001087983 */ /* 0x000ee20000100800 */
[----:B------:R-:W0:Y:S01]  /*7b70*/  @P1 LDC R0, c[0x0][0x44c] ;  /* 0x00011300ff001b82 */ /* 0x000e220000000800 */
[----:B------:R-:W-:Y:S01]  /*7b80*/  VIADD R4, R4, 0x7f ;  /* 0x0000007f04047836 */ /* 0x000fe20000000000 */
[----:B------:R-:W-:-:S04]  /*7b90*/  ULDC UR4, c[0x0][0x9dc] ;  /* 0x0002770000047ab9 */ /* 0x000fc80000000800 */
[----:B------:R-:W-:Y:S02]  /*7ba0*/  SHF.R.S32.HI R3, RZ, 0x1f, R4 ;  /* 0x0000001fff037819 */ /* 0x000fe40000011404 */
[----:B------:R-:W4:Y:S02]  /*7bb0*/  @P1 LDC R7, c[0x0][0x450] ;  /* 0x00011400ff071b82 */ /* 0x000f240000000800 */
[----:B------:R-:W-:-:S04]  /*7bc0*/  LEA.HI R3, R3, R4, RZ, 0x7 ;  /* 0x0000000403037211 */ /* 0x000fc800078f38ff */
[----:B------:R-:W-:-:S04]  /*7bd0*/  SHF.R.S32.HI R3, RZ, 0x7, R3 ;  /* 0x00000007ff037819 */ /* 0x000fc80000011403 */
[----:B------:R-:W-:Y:S01]  /*7be0*/  VIMNMX R100, R100, R3, PT ;  /* 0x0000000364647248 */ /* 0x000fe20003fe0100 */
[----:B0-----:R-:W-:-:S04]  /*7bf0*/  @P1 IMAD.HI.U32 R6, R9, R0, RZ ;  /* 0x0000000009061227 */ /* 0x001fc800078e00ff */
[----:B------:R-:W-:Y:S01]  /*7c00*/  IMAD.MOV.U32 R0, RZ, RZ, R9 ;  /* 0x000000ffff007224 */ /* 0x000fe200078e0009 */
[----:B----4-:R-:W-:-:S05]  /*7c10*/  @P1 SHF.R.U32.HI R0, RZ, R7, R6 ;  /* 0x00000007ff001219 */ /* 0x010fca0000011606 */
[----:B---3--:R-:W-:-:S04]  /*7c20*/  IMAD.IADD R0, R8, 0x1, R0 ;  /* 0x0000000108007824 */ /* 0x008fc800078e0200 */
        /* <DEDUP_REMOVED lines=12> */
.L_x_1454:
[----:B------:R-:W-:-:S13]  /*7cf0*/  ISETP.NE.AND P0, PT, R5, 0x1, PT ;  /* 0x000000010500780c */ /* 0x000fda0003f05270 */
[----:B------:R-:W0:Y:S02]  /*7d00*/  @P0 LDC.64 R6, c[0x0][0x9e8] ;  /* 0x00027a00ff060b82 */ /* 0x000e240000000a00 */
[----:B0-----:R-:W-:-:S05]  /*7d10*/  @P0 IMAD.HI.U32 R4, R0, R6, RZ ;  /* 0x0000000600040227 */ /* 0x001fca00078e00ff */
[----:B------:R-:W-:-:S07]  /*7d20*/  @P0 SHF.R.U32.HI R0, RZ, R7, R4 ;  /* 0x00000007ff000219 */ /* 0x000fce0000011604 */
.L_x_1455:
[----:B------:R-:W-:Y:S05]  /*7d30*/  BSYNC B0 ;  /* 0x0000000000007941 */ /* 0x000fea0003800000 */
.L_x_1453:
[----:B------:R-:W-:-:S05]  /*7d40*/  IMAD R0, R0, R5, RZ ;  /* 0x0000000500007224 */ /* 0x000fca00078e02ff */
[----:B------:R-:W-:-:S07]  /*7d50*/  VIMNMX R3, R3, R0, !PT ;  /* 0x0000000003037248 */ /* 0x000fce0007fe0100 */
.L_x_1452:
[----:B------:R-:W-:Y:S01]  /*7d60*/  SHF.R.S32.HI R0, RZ, 0x1f, R3 ;  /* 0x0000001fff007819 */ /* 0x000fe20000011403 */
[----:B------:R-:W-:Y:S01]  /*7d70*/  BSSY B0, `(.L_x_1456) ;  /* 0x0000027000007945 */ /* 0x000fe20003800000 */
[----:B------:R-:W-:Y:S02]  /*7d80*/  IMAD.MOV.U32 R97, RZ, RZ, RZ ;  /* 0x000000ffff617224 */ /* 0x000fe400078e00ff */
[----:B------:R-:W-:-:S04]  /*7d90*/  LEA.HI R0, R0, R3, RZ, 0x7 ;  /* 0x0000000300007211 */ /* 0x000fc800078f38ff */
[----:B------:R-:W-:-:S04]  /*7da0*/  SHF.R.S32.HI R0, RZ, 0x7, R0 ;  /* 0x00000007ff007819 */ /* 0x000fc80000011400 */
[----:B------:R-:W-:-:S04]  /*7db0*/  VIMNMX R9, RZ, R0, !PT ;  /* 0x00000000ff097248 */ /* 0x000fc80007fe0100 */
[----:B------:R-:W-:-:S13]  /*7dc0*/  ISETP.GT.AND P0, PT, R100, R9, PT ;  /* 0x000000096400720c */ /* 0x000fda0003f04270 */
[----:B------:R-:W-:Y:S05]  /*7dd0*/  @!P0 BRA `(.L_x_1457) ;  /* 0x0000000000808947 */ /* 0x000fea0003800000 */
[----:B------:R-:W3:Y:S01]  /*7de0*/  LDL R4, [R1+0x74] ;  /* 0x0000740001047983 */ /* 0x000ee20000100800 */
[----:B------:R-:W-:Y:S01]  /*7df0*/  ULDC UR4, c[0x0][0x9f0] ;  /* 0x00027c0000047ab9 */ /* 0x000fe20000000800 */
[----:B---3--:R-:W-:-:S04]  /*7e00*/  ISETP.NE.AND P0, PT, R4, RZ, PT ;  /* 0x000000ff0400720c */ /* 0x008fc80003f05270 */
        /* <DEDUP_REMOVED lines=12> */
[----:B------:R0:W3:Y:S02]  /*7ed0*/  F2I.FTZ.U32.TRUNC.NTZ R5, R4 ;  /* 0x0000000400057305 */ /* 0x0000e4000021f000 */
[----:B0-----:R-:W-:Y:S02]  /*7ee0*/  IMAD.MOV.U32 R4, RZ, RZ, RZ ;  /* 0x000000ffff047224 */ /* 0x001fe400078e00ff */
[----:B---3--:R-:W-:-:S04]  /*7ef0*/  IMAD.MOV R7, RZ, RZ, -R5 ;  /* 0x000000ffff077224 */ /* 0x008fc800078e0a05 */
        /* <DEDUP_REMOVED lines=13> */
[----:B------:R-:W-:-:S07]  /*7fd0*/  IMAD.MOV.U32 R97, RZ, RZ, R5 ;  /* 0x000000ffff617224 */ /* 0x000fce00078e0005 */
.L_x_1457:
[----:B------:R-:W-:Y:S05]  /*7fe0*/  BSYNC B0 ;  /* 0x0000000000007941 */ /* 0x000fea0003800000 */
.L_x_1456:
[----:B------:R-:W3:Y:S01]  /*7ff0*/  LDL R0, [R1+0x7c] ;  /* 0x00007c0001007983 */ /* 0x000ee20000100800 */
        /* <DEDUP_REMOVED lines=19> */
[----:B-1----:R-:W-:Y:S02]  /*8130*/  CS2R R98, SRZ ;  /* 0x0000000000627805 */ /* 0x002fe4000001ff00 */
[----:B------:R-:W-:Y:S02]  /*8140*/  CS2R R6, SRZ ;  /* 0x0000000000067805 */ /* 0x000fe4000001ff00 */
[----:B------:R-:W-:Y:S02]  /*8150*/  CS2R R94, SRZ ;  /* 0x00000000005e7805 */ /* 0x000fe4000001ff00 */
[----:B------:R-:W-:Y:S02]  /*8160*/  CS2R R92, SRZ ;  /* 0x00000000005c7805 */ /* 0x000fe4000001ff00 */
[----:B------:R-:W-:-:S02]  /*8170*/  CS2R R90, SRZ ;  /* 0x00000000005a7805 */ /* 0x000fc4000001ff00 */
[----:B------:R-:W-:Y:S01]  /*8180*/  CS2R R88, SRZ ;  /* 0x0000000000587805 */ /* 0x000fe2000001ff00 */
[----:B---3--:R-:W-:-:S05]  /*8190*/  IMAD R0, R0, R97, R9 ;  /* 0x0000006100007224 */ /* 0x008fca00078e0209 */
[----:B------:R0:W-:Y:S01]  /*81a0*/  STL [R1+0x6c], R0 ;  /* 0x00006c0001007387 */ /* 0x0001e20000100800 */
[----:B------:R-:W-:Y:S02]  /*81b0*/  VIADDMNMX R97, R0, R97, R100, PT ;  /* 0x0000006100617246 */ /* 0x000fe40003800164 */
[----:B------:R-:W-:Y:S02]  /*81c0*/  CS2R R100, SRZ ;  /* 0x0000000000647805 */ /* 0x000fe4000001ff00 */
[----:B------:R-:W-:-:S13]  /*81d0*/  ISETP.GT.AND P1, PT, R97, R0, PT ;  /* 0x000000006100720c */ /* 0x000fda0003f24270 */
[----:B0-----:R-:W-:Y:S05]  /*81e0*/  @!P1 BRA `(.L_x_1458) ;  /* 0x0000011400e89947 */ /* 0x001fea0003800000 */
[----:B------:R-:W0:Y:S01]  /*81f0*/  S2R R0, SR_TID.X ;  /* 0x0000000000007919 */ /* 0x000e220000002100 */
[----:B------:R-:W-:Y:S01]  /*8200*/  UMOV UR4, 0xffffffff ;  /* 0xffffffff00047882 */ /* 0x000fe20000000000 */
[----:B0-----:R-:W-:-:S05]  /*8210*/  VIADD R40, R0, 0xffffff80 ;  /* 0xffffff8000287836 */ /* 0x001fca0000000000 */
[----:B--2---:R-:W-:-:S04]  /*8220*/  SHF.R.S32.HI R41, RZ, 0x1f, R40 ;  /* 0x0000001fff297819 */ /* 0x004fc80000011428 */
[----:B------:R-:W-:-:S04]  /*8230*/  LEA.HI R13, R41, R40, RZ, 0x7 ;  /* 0x00000028290d7211 */ /* 0x000fc800078f38ff */
[----:B------:R-:W-:Y:S01]  /*8240*/  SHF.R.S32.HI R13, RZ, 0x7, R13 ;  /* 0x00000007ff0d7819 */ /* 0x000fe2000001140d */
[----:B------:R-:W-:Y:S06]  /*8250*/  BRA.DIV UR4, `(.L_x_1459) ;  /* 0x000001ca04b07947 */ /* 0x000fec000b800000 */
[----:B------:R-:W0:Y:S04]  /*8260*/  SHFL.IDX PT, R0, R13, RZ, 0x1f ;  /* 0x00001fff0d007589 */ /* 0x000e2800000e0000 */
[----:B0-----:R1:W-:Y:S02]  /*8270*/  STL [R1+0x10], R0 ;  /* 0x0000100001007387 */ /* 0x0013e40000100800 */
.L_x_1757:
[----:B------:R-:W1:Y:S01]  /*8280*/  LDL R3, [R1+0x10] ;  /* 0x0000100001037983 */ /* 0x000e620000100800 */
[----:B------:R-:W-:Y:S01]  /*8290*/  BSSY B6, `(.L_x_1460) ;  /* 0x0000020000067945 */ /* 0x000fe20003800000 */
[----:B-1----:R-:W-:-:S05]  /*82a0*/  IMAD.HI R0, R3, 0x55555556, RZ ;  /* 0x5555555603007827 */ /* 0x002fca00078e02ff */
[----:B------:R-:W-:-:S05]  /*82b0*/  LEA.HI R0, R0, R0, RZ, 0x1 ;  /* 0x0000000000007211 */ /* 0x000fca00078f08ff */
[----:B------:R-:W-:Y:S02]  /*82c0*/  IMAD R4, R0, -0x3, R3 ;  /* 0xfffffffd00047824 */ /* 0x000fe400078e0203 */
[----:B------:R-:W-:Y:S02]  /*82d0*/  VIADD R3, R2, 0x21800 ;  /* 0x0002180002037836 */ /* 0x000fe40000000000 */
[----:B------:R-:W-:Y:S01]  /*82e0*/  IMAD R0, R4, 0x1000, R2 ;  /* 0x0000100004007824 */ /* 0x000fe200078e0202 */
[----:B------:R1:W-:Y:S02]  /*82f0*/  STL [R1+0x2c], R4 ;  /* 0x00002c0401007387 */ /* 0x0003e40000100800 */
[----:B------:R-:W-:Y:S01]  /*8300*/  LOP3.LUT P0, RZ, R3, 0x3ff, RZ, 0xc0, !PT ;  /* 0x000003ff03ff7812 */ /* 0x000fe2000780c0ff */
[----:B------:R-:W-:-:S05]  /*8310*/  VIADD R0, R0, 0xc400 ;  /* 0x0000c40000007836 */ /* 0x000fca0000000000 */
[----:B------:R-:W-:Y:S01]  /*8320*/  SHF.R.U32.HI R0, RZ, 0x4, R0 ;  /* 0x00000004ff007819 */ /* 0x000fe20000011600 */
[----:B-1----:R-:W-:-:S03]  /*8330*/  IMAD R4, R4, 0x2000, R3 ;  /* 0x0000200004047824 */ /* 0x002fc600078e0203 */
[----:B------:R-:W-:Y:S02]  /*8340*/  LOP3.LUT R148, R0, 0x3fff, RZ, 0xc0, !PT ;  /* 0x00003fff00947812 */ /* 0x000fe400078ec0ff */
[----:B------:R-:W-:-:S04]  /*8350*/  SHF.R.U32.HI R4, RZ, 0x4, R4 ;  /* 0x00000004ff047819 */ /* 0x000fc80000011604 */
[----:B------:R-:W-:-:S05]  /*8360*/  LOP3.LUT R3, R4, 0x3fff, RZ, 0xc0, !PT ;  /* 0x00003fff04037812 */ /* 0x000fca00078ec0ff */
[----:B------:R1:W-:Y:S01]  /*8370*/  STL [R1+0x58], R3 ;  /* 0x0000580301007387 */ /* 0x0003e20000100800 */
        /* <DEDUP_REMOVED lines=16> */
[----:B01---5:R-:W-:Y:S05]  /*8480*/  CALL.ABS.NOINC R14 ;  /* 0x000000000e007343 */ /* 0x023fea0003c00000 */
.L_x_1461:
[----:B------:R-:W-:Y:S05]  /*8490*/  BSYNC B6 ;  /* 0x0000000000067941 */ /* 0x000fea0003800000 */
.L_x_1460:
[----:B------:R-:W-:Y:S02]  /*84a0*/  ULDC UR4, c[0x0][0x3f4] ;  /* 0x0000fd0000047ab9 */ /* 0x000fe40000000800 */
[----:B------:R-:W-:-:S13]  /*84b0*/  ISETP.LT.AND P0, PT, RZ, UR4, PT ;  /* 0x00000004ff007c0c */ /* 0x000fda000bf01270 */
[----:B------:R-:W-:Y:S05]  /*84c0*/  @P0 BRA `(.L_x_1462) ;  /* 0x0000000000400947 */ /* 0x000fea0003800000 */
[----:B------:R-:W-:-:S04]  /*84d0*/  ULEA.HI UR4, UR37, UR37, URZ, 0x1 ;  /* 0x0000002525047291 */ /* 0x000fc8000f8f083f */
[----:B------:R-:W-:-:S04]  /*84e0*/  ULOP3.LUT UR4, UR4, 0xfffffffe, URZ, 0xc0, !UPT ;  /* 0xfffffffe04047892 */ /* 0x000fc8000f8ec03f */
[----:B------:R-:W-:-:S06]  /*84f0*/  UIADD3 UR4, UR37, -UR4, URZ ;  /* 0x8000000425047290 */ /* 0x000fcc000fffe03f */
[----:B-1----:R-:W-:-:S05]  /*8500*/  IMAD.U32 R3, RZ, RZ, UR4 ;  /* 0x00000004ff037e24 */ /* 0x002fca000f8e00ff */
[----:B------:R-:W-:-:S04]  /*8510*/  SHF.L.U32 R3, R3, 0x1f, RZ ;  /* 0x0000001f03037819 */ /* 0x000fc800000006ff */
[----:B------:R1:W2:Y:S03]  /*8520*/  SYNCS.PHASECHK.TRANS64.TRYWAIT P0, [R2+URZ+0x2d800], R3 ;  /* 0x02d80003020075a7 */ /* 0x0002a6000800017f */
[----:B--2---:R-:W-:Y:S05]  /*8530*/  @!P0 NANOSLEEP.SYNCS 0x989680 ;  /* 0x009896800000895d */ /* 0x004fea0003900000 */
[----:B------:R-:W2:Y:S01]  /*8540*/  @!P0 SYNCS.PHASECHK.TRANS64 P0, [R2+URZ+0x2d800], R3 ;  /* 0x02d80003020085a7 */ /* 0x000ea2000800007f */
[----:B------:R-:W-:Y:S04]  /*8550*/  BSSY B0, `(.L_x_1463) ;  /* 0x0000006000007945 */ /* 0x000fe80003800000 */
[----:B--2---:R-:W-:Y:S05]  /*8560*/  @P0 BRA `(.L_x_1464) ;  /* 0x0000000000100947 */ /* 0x004fea0003800000 */
.L_x_1465:
[----:B--2---:R2:W3:Y:S02]  /*8570*/  SYNCS.PHASECHK.TRANS64.TRYWAIT P0, [R2+URZ+0x2d800], R3 ;  /* 0x02d80003020075a7 */ /* 0x0044e4000800017f */
[----:B---3--:R-:W-:Y:S05]  /*8580*/  @!P0 NANOSLEEP.SYNCS 0x989680 ;  /* 0x009896800000895d */ /* 0x008fea0003900000 */
[----:B------:R-:W3:Y:S02]  /*8590*/  @!P0 SYNCS.PHASECHK.TRANS64 P0, [R2+URZ+0x2d800], R3 ;  /* 0x02d80003020085a7 */ /* 0x000ee4000800007f */
[----:B---3--:R-:W-:Y:S05]  /*85a0*/  @!P0 BRA `(.L_x_1465) ;  /* 0xfffffffc00f08947 */ /* 0x008fea000383ffff */
.L_x_1464:
[----:B------:R-:W-:Y:S05]  /*85b0*/  BSYNC B0 ;  /* 0x0000000000007941 */ /* 0x000fea0003800000 */
.L_x_1463:
[----:B------:R-:W-:Y:S05]  /*85c0*/  BRA `(.L_x_1466) ;  /* 0x0000003c00b07947 */ /* 0x000fea0003800000 */
.L_x_1462:
[----:B------:R-:W-:Y:S01]  /*85d0*/  ULOP3.LUT UP0, URZ, UR40, 0x1bf, URZ, 0xc0, !UPT ;  /* 0x000001bf283f7892 */ /* 0x000fe2000f80c03f */
[----:B-----5:R-:W-:Y:S01]  /*85e0*/  SHF.R.S32.HI R0, RZ, 0x1f, R96 ;  /* 0x0000001fff007819 */ /* 0x020fe20000011460 */
[----:B------:R-:W-:Y:S01]  /*85f0*/  ULDC.64 UR4, c[0x0][0x3f8] ;  /* 0x0000fe0000047ab9 */ /* 0x000fe20000000a00 */
[----:B------:R-:W-:Y:S01]  /*8600*/  ULDC.64 UR6, c[0x0][0x408] ;  /* 0x0001020000067ab9 */ /* 0x000fe20000000a00 */
[----:B------:R-:W-:Y:S02]  /*8610*/  IMAD.WIDE.U32 R24, R96, UR4, RZ ;  /* 0x0000000460187c25 */ /* 0x000fe4000f8e00ff */
[----:B------:R-:W-:Y:S02]  /*8620*/  PLOP3.LUT P0, PT, PT, PT, UP0, 0x80, 0x0 ;  /* 0x000000000000781c */ /* 0x000fe40003f0f008 */
[C---:B-1----:R-:W-:Y:S02]  /*8630*/  IMAD R3, R0.reuse, UR4, RZ ;  /* 0x0000000400037c24 */ /* 0x042fe4000f8e02ff */
[----:B------:R-:W-:-:S02]  /*8640*/  IMAD R5, R0, UR6, RZ ;  /* 0x0000000600057c24 */ /* 0x000fc4000f8e02ff */
[C---:B------:R-:W-:Y:S02]  /*8650*/  IMAD R3, R96.reuse, UR5, R3 ;  /* 0x0000000560037c24 */ /* 0x040fe4000f8e0203 */
[C---:B------:R-:W-:Y:S02]  /*8660*/  IMAD R5, R96.reuse, UR7, R5 ;  /* 0x0000000760057c24 */ /* 0x040fe4000f8e0205 */
[----:B------:R-:W-:-:S04]  /*8670*/  IMAD.WIDE.U32 R26, R96, UR6, RZ ;  /* 0x00000006601a7c25 */ /* 0x000fc8000f8e00ff */
[----:B------:R-:W-:Y:S02]  /*8680*/  IMAD.IADD R29, R3, 0x1, R25 ;  /* 0x00000001031d7824 */ /* 0x000fe400078e0219 */
[----:B------:R-:W-:Y:S01]  /*8690*/  IMAD.IADD R31, R5, 0x1, R27 ;  /* 0x00000001051f7824 */ /* 0x000fe200078e021b */
        /* <DEDUP_REMOVED lines=17> */
.L_x_1467:
[----:B------:R-:W2:Y:S01]  /*87b0*/  LDL R20, [R1+0x30] ;  /* 0x0000300001147983 */ /* 0x000ea20000100800 */
[----:B------:R-:W-:Y:S01]  /*87c0*/  ULDC.U8 UR4, c[0x0][0x410] ;  /* 0x0001040000047ab9 */ /* 0x000fe20000000000 */
[----:B------:R-:W1:Y:S01]  /*87d0*/  S2R R21, SR_TID.X ;  /* 0x0000000000157919 */ /* 0x000e620000002100 */
[----:B------:R-:W-:Y:S01]  /*87e0*/  ISETP.NE.AND P0, PT, RZ, UR4, PT ;  /* 0x00000004ff007c0c */ /* 0x000fe2000bf05270 */
[----:B------:R-:W-:Y:S01]  /*87f0*/  BSSY B0, `(.L_x_1468) ;  /* 0x00003c1000007945 */ /* 0x000fe20003800000 */
[C---:B-1----:R-:W-:Y:S02]  /*8800*/  VIADD R51, R21.reuse, 0xffffff80 ;  /* 0xffffff8015337836 */ /* 0x042fe40000000000 */
[----:B------:R-:W-:-:S05]  /*8810*/  VIADD R49, R21, 0xffffff80 ;  /* 0xffffff8015317836 */ /* 0x000fca0000000000 */
[----:B------:R-:W-:-:S04]  /*8820*/  LEA.HI R49, R49, R51, RZ, 0x1 ;  /* 0x0000003331317211 */ /* 0x000fc800078f08ff */
[----:B------:R-:W-:-:S05]  /*8830*/  SHF.R.S32.HI R49, RZ, 0x1, R49 ;  /* 0x00000001ff317819 */ /* 0x000fca0000011431 */
[----:B--2---:R-:W-:Y:S01]  /*8840*/  IMAD.IADD R6, R49, 0x1, R20 ;  /* 0x0000000131067824 */ /* 0x004fe200078e0214 */
[----:B------:R-:W-:Y:S06]  /*8850*/  @!P0 BRA `(.L_x_1469) ;  /* 0x0000001c00688947 */ /* 0x000fec0003800000 */
[----:B------:R-:W1:Y:S01]  /*8860*/  LDC R5, c[0x0][0x448] ;  /* 0x00011200ff057b82 */ /* 0x000e620000000800 */
[----:B------:R-:W-:Y:S01]  /*8870*/  ULDC.64 UR4, c[0x0][0x3f8] ;  /* 0x0000fe0000047ab9 */ /* 0x000fe20000000a00 */
[----:B------:R-:W-:Y:S01]  /*8880*/  ULDC.64 UR6, c[0x0][0x408] ;  /* 0x0001020000067ab9 */ /* 0x000fe20000000a00 */
[----:B------:R-:W-:Y:S02]  /*8890*/  IMAD.MOV.U32 R25, RZ, RZ, R29 ;  /* 0x000000ffff197224 */ /* 0x000fe400078e001d */
[----:B------:R-:W-:Y:S01]  /*88a0*/  IMAD.MOV.U32 R27, RZ, RZ, R31 ;  /* 0x000000ffff1b7224 */ /* 0x000fe200078e001f */
[----:B-1----:R-:W-:-:S13]  /*88b0*/  ISETP.NE.AND P0, PT, R5, 0x1, PT ;  /* 0x000000010500780c */ /* 0x002fda0003f05270 */
[----:B------:R-:W1:Y:S08]  /*88c0*/  @P0 LDC R3, c[0x0][0x44c] ;  /* 0x00011300ff030b82 */ /* 0x000e700000000800 */
[----:B------:R-:W2:Y:S01]  /*88d0*/  @P0 LDC R7, c[0x0][0x450] ;  /* 0x00011400ff070b82 */ /* 0x000ea20000000800 */
[----:B-1----:R-:W-:-:S04]  /*88e0*/  @P0 IMAD.HI.U32 R0, R6, R3, RZ ;  /* 0x0000000306000227 */ /* 0x002fc800078e00ff */
[----:B------:R-:W-:Y:S01]  /*88f0*/  IMAD.MOV.U32 R3, RZ, RZ, R6 ;  /* 0x000000ffff037224 */ /* 0x000fe200078e0006 */
[----:B--2---:R-:W-:-:S04]  /*8900*/  @P0 SHF.R.U32.HI R3, RZ, R7, R0 ;  /* 0x00000007ff030219 */ /* 0x004fc80000011600 */
[----:B------:R-:W-:Y:S01]  /*8910*/  SHF.R.S32.HI R0, RZ, 0x1f, R3 ;  /* 0x0000001fff007819 */ /* 0x000fe20000011403 */
[----:B------:R-:W-:-:S04]  /*8920*/  IMAD.WIDE.U32 R24, R3, UR4, R24 ;  /* 0x0000000403187c25 */ /* 0x000fc8000f8e0018 */
[C---:B------:R-:W-:Y:S02]  /*8930*/  IMAD R4, R0.reuse, UR4, RZ ;  /* 0x0000000400047c24 */ /* 0x040fe4000f8e02ff */
[----:B------:R-:W-:Y:S02]  /*8940*/  IMAD R0, R0, UR6, RZ ;  /* 0x0000000600007c24 */ /* 0x000fe4000f8e02ff */
[C---:B------:R-:W-:Y:S01]  /*8950*/  IMAD R13, R3.reuse, UR5, R4 ;  /* 0x00000005030d7c24 */ /* 0x040fe2000f8e0204 */
[----:B------:R-:W-:Y:S01]  /*8960*/  ULDC.64 UR4, c[0x0][0x3e8] ;  /* 0x0000fa0000047ab9 */ /* 0x000fe20000000a00 */
[C---:B------:R-:W-:Y:S01]  /*8970*/  IMAD.WIDE.U32 R26, R3.reuse, UR6, R26 ;  /* 0x00000006031a7c25 */ /* 0x040fe2000f8e001a */
[----:B------:R-:W-:Y:S01]  /*8980*/  LEA R38, P0, R24, UR4, 0x1 ;  /* 0x0000000418267c11 */ /* 0x000fe2000f8008ff */
[----:B------:R-:W-:Y:S02]  /*8990*/  UMOV UR4, 0xffffffff ;  /* 0xffffffff00047882 */ /* 0x000fe40000000000 */
[----:B------:R-:W-:Y:S01]  /*89a0*/  IMAD R3, R3, UR7, R0 ;  /* 0x0000000703037c24 */ /* 0x000fe2000f8e0200 */
[----:B------:R-:W-:Y:S01]  /*89b0*/  ULDC.64 UR6, c[0x0][0x400] ;  /* 0x0001000000067ab9 */ /* 0x000fe20000000a00 */
[----:B------:R-:W-:Y:S01]  /*89c0*/  IMAD.IADD R13, R25, 0x1, R13 ;  /* 0x00000001190d7824 */ /* 0x000fe200078e020d */
[----:B------:R-:W-:Y:S01]  /*89d0*/  LEA R39, P1, R26, UR6, 0x1 ;  /* 0x000000061a277c11 */ /* 0x000fe2000f8208ff */
[----:B------:R-:W-:-:S03]  /*89e0*/  IMAD.IADD R3, R27, 0x1, R3 ;  /* 0x000000011b037824 */ /* 0x000fc600078e0203 */
[----:B------:R-:W-:Y:S02]  /*89f0*/  LEA.HI.X R13, R24, UR5, R13, 0x1, P0 ;  /* 0x00000005180d7c11 */ /* 0x000fe400080f0c0d */
[----:B------:R-:W-:Y:S01]  /*8a00*/  LEA.HI.X R0, R26, UR7, R3, 0x1, P1 ;  /* 0x000000071a007c11 */ /* 0x000fe200088f0c03 */
[----:B------:R-:W-:Y:S06]  /*8a10*/  BRA.DIV UR4, `(.L_x_1470) ;  /* 0x000001c204e87947 */ /* 0x000fec000b800000 */
[----:B------:R1:W2:Y:S04]  /*8a20*/  SHFL.IDX PT, R3, R13, RZ, 0x1e1f ;  /* 0x001e1fff0d037589 */ /* 0x0002a800000e0000 */
[----:B------:R-:W3:Y:S04]  /*8a30*/  SHFL.IDX PT, R38, R38, RZ, 0x1e1f ;  /* 0x001e1fff26267589 */ /* 0x000ee800000e0000 */
[----:B------:R-:W4:Y:S04]  /*8a40*/  SHFL.IDX PT, R0, R0, RZ, 0x1e1f ;  /* 0x001e1fff00007589 */ /* 0x000f2800000e0000 */
[----:B-1----:R-:W0:Y:S02]  /*8a50*/  SHFL.IDX PT, R39, R39, RZ, 0x1e1f ;  /* 0x001e1fff27277589 */ /* 0x002e2400000e0000 */
.L_x_1763:
[----:B------:R-:W-:Y:S01]  /*8a60*/  IMAD R42, R140, R5, RZ ;  /* 0x000000058c2a7224 */ /* 0x000fe200078e02ff */
[----:B------:R-:W-:Y:S01]  /*8a70*/  BSSY B1, `(.L_x_1471) ;  /* 0x000005e000017945 */ /* 0x000fe20003800000 */
[----:B------:R-:W-:Y:S02]  /*8a80*/  CS2R R34, SRZ ;  /* 0x0000000000227805 */ /* 0x000fe4000001ff00 */
[----:B------:R-:W-:Y:S02]  /*8a90*/  CS2R R30, SRZ ;  /* 0x00000000001e7805 */ /* 0x000fe4000001ff00 */
[----:B------:R-:W-:Y:S02]  /*8aa0*/  CS2R R26, SRZ ;  /* 0x00000000001a7805 */ /* 0x000fe4000001ff00 */
[----:B------:R-:W-:Y:S01]  /*8ab0*/  ISETP.GE.AND P0, PT, R6, R42, PT ;  /* 0x0000002a0600720c */ /* 0x000fe20003f06270 */
[----:B------:R-:W-:Y:S01]  /*8ac0*/  IMAD R42, R33, -0xc0, R42 ;  /* 0xffffff40212a7824 */ /* 0x000fe200078e022a */
[----:B------:R-:W-:-:S02]  /*8ad0*/  CS2R R20, SRZ ;  /* 0x0000000000147805 */ /* 0x000fc4000001ff00 */
[----:B------:R-:W-:Y:S02]  /*8ae0*/  CS2R R12, SRZ ;  /* 0x00000000000c7805 */ /* 0x000fe4000001ff00 */
[----:B------:R-:W-:Y:S02]  /*8af0*/  CS2R R8, SRZ ;  /* 0x0000000000087805 */ /* 0x000fe4000001ff00 */
[----:B------:R-:W-:Y:S02]  /*8b00*/  CS2R R36, SRZ ;  /* 0x0000000000247805 */ /* 0x000fe4000001ff00 */
[----:B------:R-:W-:Y:S02]  /*8b10*/  CS2R R32, SRZ ;  /* 0x0000000000207805 */ /* 0x000fe4000001ff00 */
[----:B------:R-:W-:Y:S02]  /*8b20*/  CS2R R28, SRZ ;  /* 0x00000000001c7805 */ /* 0x000fe4000001ff00 */
[----:B------:R-:W-:-:S02]  /*8b30*/  CS2R R24, SRZ ;  /* 0x0000000000187805 */ /* 0x000fc4000001ff00 */
[----:B0-----:R-:W-:Y:S02]  /*8b40*/  CS2R R14, SRZ ;  /* 0x00000000000e7805 */ /* 0x001fe4000001ff00 */
[----:B------:R-:W-:Y:S01]  /*8b50*/  CS2R R10, SRZ ;  /* 0x00000000000a7805 */ /* 0x000fe2000001ff00 */
[----:B------:R-:W-:Y:S06]  /*8b60*/  @P0 BRA `(.L_x_1472) ;  /* 0x0000000400380947 */ /* 0x000fec0003800000 */
[----:B------:R-:W2:Y:S01]  /*8b70*/  LDL R50, [R1+0x60] ;  /* 0x0000600001327983 */ /* 0x000ea20000100800 */
[----:B------:R-:W-:-:S03]  /*8b80*/  ULDC UR4, c[0x0][0x3f4] ;  /* 0x0000fd0000047ab9 */ /* 0x000fc60000000800 */
[----:B------:R-:W3:Y:S04]  /*8b90*/  LDL R48, [R1+0x54] ;  /* 0x0000540001307983 */ /* 0x000ee80000100800 */
[----:B------:R-:W4:Y:S04]  /*8ba0*/  LDL R47, [R1+0x5c] ;  /* 0x00005c00012f7983 */ /* 0x000f280000100800 */
[----:B------:R-:W4:Y:S04]  /*8bb0*/  LDL R46, [R1+0x50] ;  /* 0x00005000012e7983 */ /* 0x000f280000100800 */
[----:B------:R-:W4:Y:S04]  /*8bc0*/  LDL.64 R44, [R1+0x18] ;  /* 0x00001800012c7983 */ /* 0x000f280000100a00 */
[----:B------:R-:W4:Y:S01]  /*8bd0*/  LDL R43, [R1+0x64] ;  /* 0x00006400012b7983 */ /* 0x000f220000100800 */
[----:B------:R-:W-:-:S02]  /*8be0*/  CS2R R36, SRZ ;  /* 0x0000000000247805 */ /* 0x000fc4000001ff00 */
[----:B------:R-:W-:Y:S02]  /*8bf0*/  CS2R R34, SRZ ;  /* 0x0000000000227805 */ /* 0x000fe4000001ff00 */
[----:B------:R-:W-:Y:S02]  /*8c00*/  CS2R R32, SRZ ;  /* 0x0000000000207805 */ /* 0x000fe4000001ff00 */
[C---:B--2---:R-:W-:Y:S01]  /*8c10*/  ISETP.GE.AND P3, PT, R50.reuse, UR4, PT ;  /* 0x0000000432007c0c */ /* 0x044fe2000bf66270 */
[----:B------:R-:W-:Y:S01]  /*8c20*/  IMAD.SHL.U32 R24, R50, 0x2, RZ ;  /* 0x0000000232187824 */ /* 0x000fe200078e00ff */
[----:B------:R-:W-:Y:S02]  /*8c30*/  SHF.R.S32.HI R4, RZ, 0x1f, R50 ;  /* 0x0000001fff047819 */ /* 0x000fe40000011432 */
[C---:B---3--:R-:W-:Y:S01]  /*8c40*/  ISETP.GE.AND P2, PT, R48.reuse, UR4, PT ;  /* 0x0000000430007c0c */ /* 0x048fe2000bf46270 */
[----:B------:R-:W-:Y:S01]  /*8c50*/  IMAD.SHL.U32 R14, R48, 0x2, RZ ;  /* 0x00000002300e7824 */ /* 0x000fe200078e00ff */
[----:B------:R-:W-:-:S02]  /*8c60*/  SHF.L.U64.HI R4, R50, 0x1, R4 ;  /* 0x0000000132047819 */ /* 0x000fc40000010204 */
[C---:B----4-:R-:W-:Y:S01]  /*8c70*/  ISETP.GE.AND P1, PT, R47.reuse, UR4, PT ;  /* 0x000000042f007c0c */ /* 0x050fe2000bf26270 */
[----:B------:R-:W-:Y:S01]  /*8c80*/  IMAD.SHL.U32 R10, R47, 0x2, RZ ;  /* 0x000000022f0a7824 */ /* 0x000fe200078e00ff */
[----:B------:R-:W-:Y:S02]  /*8c90*/  SHF.R.S32.HI R5, RZ, 0x1f, R48 ;  /* 0x0000001fff057819 */ /* 0x000fe40000011430 */
[C---:B------:R-:W-:Y:S01]  /*8ca0*/  ISETP.GE.AND P0, PT, R46.reuse, UR4, PT ;  /* 0x000000042e007c0c */ /* 0x040fe2000bf06270 */
[----:B------:R-:W-:Y:S01]  /*8cb0*/  IMAD.SHL.U32 R28, R46, 0x2, RZ ;  /* 0x000000022e1c7824 */ /* 0x000fe200078e00ff */
[-C--:B------:R-:W-:Y:S02]  /*8cc0*/  @!P3 IADD3 R26, P4, R38, R24.reuse, RZ ;  /* 0x00000018261ab210 */ /* 0x080fe40007f9e0ff */
[----:B------:R-:W-:Y:S02]  /*8cd0*/  @!P3 IADD3 R24, P5, R39, R24, RZ ;  /* 0x000000182718b210 */ /* 0x000fe40007fbe0ff */
[----:B------:R-:W-:Y:S01]  /*8ce0*/  SHF.L.U64.HI R5, R48, 0x1, R5 ;  /* 0x0000000130057819 */ /* 0x000fe20000010205 */
[--C-:B------:R-:W-:Y:S01]  /*8cf0*/  @!P3 IMAD.X R27, R3, 0x1, R4.reuse, P4 ;  /* 0x00000001031bb824 */ /* 0x100fe200020e0604 */
[-C--:B------:R-:W-:Y:S01]  /*8d00*/  @!P2 IADD3 R20, P4, R38, R14.reuse, RZ ;  /* 0x0000000e2614a210 */ /* 0x080fe20007f9e0ff */
[----:B------:R-:W-:Y:S01]  /*8d10*/  @!P3 IMAD.X R25, R0, 0x1, R4, P5 ;  /* 0x000000010019b824 */ /* 0x000fe200028e0604 */
[----:B------:R-:W-:Y:S01]  /*8d20*/  @!P2 IADD3 R14, P5, R39, R14, RZ ;  /* 0x0000000e270ea210 */ /* 0x000fe20007fbe0ff */
[----:B------:R-:W-:Y:S01]  /*8d30*/  IMAD.SHL.U32 R31, R43, 0x2, RZ ;  /* 0x000000022b1f7824 */ /* 0x000fe200078e00ff */
[----:B------:R-:W-:Y:S01]  /*8d40*/  SHF.R.S32.HI R6, RZ, 0x1f, R47 ;  /* 0x0000001fff067819 */ /* 0x000fe2000001142f */
[--C-:B------:R-:W-:Y:S01]  /*8d50*/  @!P2 IMAD.X R21, R3, 0x1, R5.reuse, P4 ;  /* 0x000000010315a824 */ /* 0x100fe200020e0605 */
[-C--:B------:R-:W-:Y:S01]  /*8d60*/  @!P1 IADD3 R12, P4, R38, R10.reuse, RZ ;  /* 0x0000000a260c9210 */ /* 0x080fe20007f9e0ff */
[----:B------:R-:W-:Y:S01]  /*8d70*/  @!P2 IMAD.X R15, R0, 0x1, R5, P5 ;  /* 0x00000001000fa824 */ /* 0x000fe200028e0605 */
[----:B------:R-:W-:Y:S01]  /*8d80*/  SHF.L.U64.HI R6, R47, 0x1, R6 ;  /* 0x000000012f067819 */ /* 0x000fe20000010206 */
[----:B------:R-:W5:Y:S01]  /*8d90*/  @!P3 LD.E.64 R32, desc[UR52][R26.64] ;  /* 0x000000341a20b980 */ /* 0x000f62000c101b00 */
[----:B------:R-:W-:-:S02]  /*8da0*/  @!P1 IADD3 R10, P5, R39, R10, RZ ;  /* 0x0000000a270a9210 */ /* 0x000fc40007fbe0ff */
[----:B------:R-:W-:Y:S01]  /*8db0*/  SHF.R.S32.HI R7, RZ, 0x1f, R46 ;  /* 0x0000001fff077819 */ /* 0x000fe2000001142e */
[--C-:B------:R-:W-:Y:S01]  /*8dc0*/  @!P1 IMAD.X R13, R3, 0x1, R6.reuse, P4 ;  /* 0x00000001030d9824 */ /* 0x100fe200020e0606 */
[----:B------:R-:W-:Y:S01]  /*8dd0*/  ISETP.GE.AND P4, PT, R44, UR4, PT ;  /* 0x000000042c007c0c */ /* 0x000fe2000bf86270 */
[----:B------:R-:W-:Y:S01]  /*8de0*/  @!P1 IMAD.X R11, R0, 0x1, R6, P5 ;  /* 0x00000001000b9824 */ /* 0x000fe200028e0606 */
[----:B------:R-:W-:Y:S02]  /*8df0*/  SHF.L.U64.HI R7, R46, 0x1, R7 ;  /* 0x000000012e077819 */ /* 0x000fe40000010207 */
[----:B------:R-:W-:Y:S02]  /*8e00*/  @!P0 IADD3 R8, P5, R38, R28, RZ ;  /* 0x0000001c26088210 */ /* 0x000fe40007fbe0ff */
[----:B------:R-:W-:-:S03]  /*8e10*/  SHF.R.S32.HI R30, RZ, 0x1f, R43 ;  /* 0x0000001fff1e7819 */ /* 0x000fc6000001142b */
[----:B------:R-:W-:Y:S01]  /*8e20*/  @!P0 IMAD.X R9, R3, 0x1, R7, P5 ;  /* 0x0000000103098824 */ /* 0x000fe200028e0607 */
[----:B------:R-:W-:-:S03]  /*8e30*/  @!P0 IADD3 R4, P5, R39, R28, RZ ;  /* 0x0000001c27048210 */ /* 0x000fc60007fbe0ff */
[----:B------:R-:W-:Y:S02]  /*8e40*/  @!P4 IMAD.MOV.U32 R28, RZ, RZ, R38 ;  /* 0x000000ffff1cc224 */ /* 0x000fe400078e0026 */
[----:B------:R-:W-:Y:S01]  /*8e50*/  @!P0 IMAD.X R5, R0, 0x1, R7, P5 ;  /* 0x0000000100058824 */ /* 0x000fe200028e0607 */
[----:B------:R-:W-:Y:S01]  /*8e60*/  ISETP.GE.AND P5, PT, R43, UR4, PT ;  /* 0x000000042b007c0c */ /* 0x000fe2000bfa6270 */
        /* <DEDUP_REMOVED lines=30> */
.L_x_1472:
[----:B------:R-:W-:Y:S05]  /*9050*/  BSYNC B1 ;  /* 0x0000000000017941 */ /* 0x000fea0003800000 */
.L_x_1471:
[----:B------:R-:W-:Y:S01]  /*9060*/  ULEA.HI UR4, UR37, UR37, URZ, 0x1 ;  /* 0x0000002525047291 */ /* 0x000fe2000f8f083f */
[----:B--2--5:R-:W-:Y:S01]  /*9070*/  IMAD.MOV.U32 R3, RZ, RZ, R35 ;  /* 0x000000ffff037224 */ /* 0x024fe200078e0023 */
[----:B------:R-:W-:Y:S01]  /*9080*/  VIMNMX R42, R42, 0xc0, PT ;  /* 0x000000c02a2a7848 */ /* 0x000fe20003fe0100 */
[----:B----4-:R-:W-:Y:S01]  /*9090*/  IMAD.MOV.U32 R0, RZ, RZ, R34 ;  /* 0x000000ffff007224 */ /* 0x010fe200078e0022 */
[----:B------:R-:W-:Y:S01]  /*90a0*/  ULOP3.LUT UR4, UR4, 0xfffffffe, URZ, 0xc0, !UPT ;  /* 0xfffffffe04047892 */ /* 0x000fe2000f8ec03f */
[----:B0-----:R-:W-:Y:S01]  /*90b0*/  IMAD.MOV.U32 R4, RZ, RZ, R30 ;  /* 0x000000ffff047224 */ /* 0x001fe200078e001e */
        /* <DEDUP_REMOVED lines=11> */
[----:B------:R-:W-:Y:S01]  /*9170*/  PRMT R47, R4, 0x7610, R47 ;  /* 0x00007610042f7816 */ /* 0x000fe2000000002f */
[----:B------:R-:W-:Y:S01]  /*9180*/  IMAD.MOV.U32 R4, RZ, RZ, R21 ;  /* 0x000000ffff047224 */ /* 0x000fe200078e0015 */
[----:B------:R-:W-:Y:S01]  /*9190*/  SHF.L.U32 R3, R3, 0x1f, RZ ;  /* 0x0000001f03037819 */ /* 0x000fe200000006ff */
[----:B------:R-:W-:Y:S01]  /*91a0*/  IMAD.MOV.U32 R5, RZ, RZ, R12 ;  /* 0x000000ffff057224 */ /* 0x000fe200078e000c */
[----:B------:R-:W-:Y:S01]  /*91b0*/  ISETP.GE.AND P1, PT, R49, R42, PT ;  /* 0x0000002a3100720c */ /* 0x000fe20003f26270 */
[----:B------:R-:W-:Y:S01]  /*91c0*/  IMAD.MOV.U32 R6, RZ, RZ, R13 ;  /* 0x000000ffff067224 */ /* 0x000fe200078e000d */
[----:B------:R-:W0:Y:S01]  /*91d0*/  SYNCS.PHASECHK.TRANS64.TRYWAIT P0, [R2+URZ+0x2d800], R3 ;  /* 0x02d80003020075a7 */ /* 0x000e22000800017f */
[----:B------:R-:W-:Y:S01]  /*91e0*/  PRMT R44, R0, 0x5410, R4 ;  /* 0x00005410002c7816 */ /* 0x000fe20000000004 */
[----:B------:R-:W-:Y:S01]  /*91f0*/  IMAD.MOV.U32 R0, RZ, RZ, R8 ;  /* 0x000000ffff007224 */ /* 0x000fe200078e0008 */
[----:B------:R-:W-:Y:S01]  /*9200*/  BSSY B1, `(.L_x_1473) ;  /* 0x0000018000017945 */ /* 0x000fe20003800000 */
[----:B------:R-:W-:Y:S01]  /*9210*/  PRMT R42, R5, 0x5410, R6 ;  /* 0x00005410052a7816 */ /* 0x000fe20000000006 */
[----:B------:R-:W-:-:S02]  /*9220*/  IMAD.MOV.U32 R4, RZ, RZ, R9 ;  /* 0x000000ffff047224 */ /* 0x000fc400078e0009 */
[----:B------:R-:W-:Y:S02]  /*9230*/  IMAD.MOV.U32 R5, RZ, RZ, R36 ;  /* 0x000000ffff057224 */ /* 0x000fe400078e0024 */
[----:B------:R-:W-:Y:S01]  /*9240*/  IMAD.MOV.U32 R6, RZ, RZ, R37 ;  /* 0x000000ffff067224 */ /* 0x000fe200078e0025 */
[----:B---3--:R-:W-:Y:S01]  /*9250*/  PRMT R38, R0, 0x5410, R4 ;  /* 0x0000541000267816 */ /* 0x008fe20000000004 */
[----:B------:R-:W-:Y:S01]  /*9260*/  IMAD.MOV.U32 R0, RZ, RZ, R32 ;  /* 0x000000ffff007224 */ /* 0x000fe200078e0020 */
[----:B------:R-:W-:Y:S01]  /*9270*/  PRMT R50, R50, 0x5410, R5 ;  /* 0x0000541032327816 */ /* 0x000fe20000000005 */
[----:B------:R-:W-:Y:S01]  /*9280*/  IMAD.MOV.U32 R4, RZ, RZ, R33 ;  /* 0x000000ffff047224 */ /* 0x000fe200078e0021 */
[----:B------:R-:W-:Y:S01]  /*9290*/  PRMT R56, R56, 0x5410, R6 ;  /* 0x0000541038387816 */ /* 0x000fe20000000006 */
[----:B------:R-:W-:Y:S02]  /*92a0*/  IMAD.MOV.U32 R5, RZ, RZ, R28 ;  /* 0x000000ffff057224 */ /* 0x000fe400078e001c */
[----:B------:R-:W-:Y:S01]  /*92b0*/  IMAD.MOV.U32 R6, RZ, RZ, R29 ;  /* 0x000000ffff067224 */ /* 0x000fe200078e001d */
[----:B------:R-:W-:Y:S01]  /*92c0*/  PRMT R57, R0, 0x5410, R4 ;  /* 0x0000541000397816 */ /* 0x000fe20000000004 */
[----:B------:R-:W-:Y:S01]  /*92d0*/  IMAD.MOV.U32 R0, RZ, RZ, R24 ;  /* 0x000000ffff007224 */ /* 0x000fe200078e0018 */
[----:B------:R-:W-:Y:S01]  /*92e0*/  PRMT R47, R47, 0x5410, R5 ;  /* 0x000054102f2f7816 */ /* 0x000fe20000000005 */
[----:B------:R-:W-:Y:S01]  /*92f0*/  IMAD.MOV.U32 R4, RZ, RZ, R25 ;  /* 0x000000ffff047224 */ /* 0x000fe200078e0019 */
[----:B------:R-:W-:Y:S01]  /*9300*/  PRMT R46, R6, 0x7610, R46 ;  /* 0x00007610062e7816 */ /* 0x000fe2000000002e */
[----:B------:R-:W-:-:S02]  /*9310*/  IMAD.MOV.U32 R5, RZ, RZ, R14 ;  /* 0x000000ffff057224 */ /* 0x000fc400078e000e */
[----:B------:R-:W-:Y:S01]  /*9320*/  IMAD.MOV.U32 R6, RZ, RZ, R15 ;  /* 0x000000ffff067224 */ /* 0x000fe200078e000f */
[----:B------:R-:W-:Y:S01]  /*9330*/  PRMT R45, R0, 0x5410, R4 ;  /* 0x00005410002d7816 */ /* 0x000fe20000000004 */
[----:B------:R-:W-:Y:S02]  /*9340*/  IMAD.MOV.U32 R0, RZ, RZ, R10 ;  /* 0x000000ffff007224 */ /* 0x000fe400078e000a */
[----:B------:R-:W-:Y:S01]  /*9350*/  IMAD.MOV.U32 R4, RZ, RZ, R11 ;  /* 0x000000ffff047224 */ /* 0x000fe200078e000b */
[----:B------:R-:W-:Y:S01]  /*9360*/  PRMT R43, R5, 0x5410, R6 ;  /* 0x00005410052b7816 */ /* 0x000fe20000000006 */
[----:B0-----:R-:W-:Y:S06]  /*9370*/  @!P0 BRA `(.L_x_1474) ;  /* 0x000001bc00008947 */ /* 0x001fec0003800000 */
.L_x_1764:
[----:B------:R-:W-:Y:S05]  /*9380*/  BSYNC B1 ;  /* 0x0000000000017941 */ /* 0x000fea0003800000 */
.L_x_1473:
[----:B------:R-:W-:Y:S01]  /*9390*/  PRMT R39, R0, 0x5410, R4 ;  /* 0x0000541000277816 */ /* 0x000fe20000000004 */
[----:B------:R-:W-:Y:S06]  /*93a0*/  @P1 BRA `(.L_x_1475) ;  /* 0x0000003000141947 */ /* 0x000fec0003800000 */
[----:B------:R-:W2:Y:S01]  /*93b0*/  LDL.64 R54, [R1+0x18] ;  /* 0x0000180001367983 */ /* 0x000ea20000100a00 */
[----:B------:R-:W2:Y:S03]  /*93c0*/  LDC R4, c[0x0][0x3f4] ;  /* 0x0000fd00ff047b82 */ /* 0x000ea60000000800 */
[----:B------:R-:W3:Y:S04]  /*93d0*/  LDL R53, [R1+0x70] ;  /* 0x0000700001357983 */ /* 0x000ee80000100800 */
[----:B------:R-:W4:Y:S04]  /*93e0*/  LDL R52, [R1+0x60] ;  /* 0x0000600001347983 */ /* 0x000f280000100800 */
[----:B------:R-:W5:Y:S04]  /*93f0*/  LDL R51, [R1+0x54] ;  /* 0x0000540001337983 */ /* 0x000f680000100800 */
[----:B------:R-:W5:Y:S04]  /*9400*/  LDL R49, [R1+0x5c] ;  /* 0x00005c0001317983 */ /* 0x000f680000100800 */
[----:B------:R-:W5:Y:S04]  /*9410*/  LDL R7, [R1+0x50] ;  /* 0x0000500001077983 */ /* 0x000f680000100800 */
[----:B------:R-:W5:Y:S01]  /*9420*/  LDL R6, [R1+0x64] ;  /* 0x0000640001067983 */ /* 0x000f620000100800 */
[----:B------:R-:W-:-:S04]  /*9430*/  LEA.HI R40, R41, R40, RZ, 0x2 ;  /* 0x0000002829287211 */ /* 0x000fc800078f10ff */
[--C-:B------:R-:W-:Y:S02]  /*9440*/  SHF.R.S32.HI R0, RZ, 0x2, R40.reuse ;  /* 0x00000002ff007819 */ /* 0x100fe40000011428 */
[----:B0-----:R-:W-:-:S04]  /*9450*/  SHF.R.S32.HI R3, RZ, 0x1f, R40 ;  /* 0x0000001fff037819 */ /* 0x001fc80000011428 */
[----:B------:R-:W-:-:S04]  /*9460*/  LEA.HI R3, R3, R0, RZ, 0x2 ;  /* 0x0000000003037211 */ /* 0x000fc800078f10ff */
[----:B------:R-:W-:Y:S01]  /*9470*/  LOP3.LUT R5, R3, 0xfffffffc, RZ, 0xc0, !PT ;  /* 0xfffffffc03057812 */ /* 0x000fe200078ec0ff */
[----:B------:R-:W-:Y:S04]  /*9480*/  BSSY B1, `(.L_x_1476) ;  /* 0x0000036000017945 */ /* 0x000fe80003800000 */
[----:B------:R-:W-:-:S05]  /*9490*/  IMAD.IADD R5, R0, 0x1, -R5 ;  /* 0x0000000100057824 */ /* 0x000fca00078e0a05 */
[----:B------:R-:W-:Y:S02]  /*94a0*/  LOP3.LUT P0, RZ, R5, 0x2, RZ, 0xc0, !PT ;  /* 0x0000000205ff7812 */ /* 0x000fe4000780c0ff */
[----:B--2---:R-:W-:Y:S01]  /*94b0*/  ISETP.GE.AND P6, PT, R54, R4, PT ;  /* 0x000000043600720c */ /* 0x004fe20003fc6270 */
[----:B---3--:R-:W-:-:S04]  /*94c0*/  IMAD R3, R53, 0x2, R2 ;  /* 0x0000000235037824 */ /* 0x008fc800078e0202 */
[----:B------:R-:W-:Y:S01]  /*94d0*/  VIADD R0, R3, 0x20 ;  /* 0x0000002003007836 */ /* 0x000fe20000000000 */
[-C--:B----4-:R-:W-:Y:S02]  /*94e0*/  ISETP.GE.AND P1, PT, R52, R4.reuse, PT ;  /* 0x000000043400720c */ /* 0x090fe40003f26270 */
[-C--:B-----5:R-:W-:Y:S02]  /*94f0*/  ISETP.GE.AND P2, PT, R51, R4.reuse, PT ;  /* 0x000000043300720c */ /* 0x0a0fe40003f46270 */
[-C--:B------:R-:W-:Y:S02]  /*9500*/  ISETP.GE.AND P3, PT, R49, R4.reuse, PT ;  /* 0x000000043100720c */ /* 0x080fe40003f66270 */
[-C--:B------:R-:W-:Y:S02]  /*9510*/  ISETP.GE.AND P4, PT, R7, R4.reuse, PT ;  /* 0x000000040700720c */ /* 0x080fe40003f86270 */
        /* <DEDUP_REMOVED lines=11> */
[----:B------:R-:W-:-:S02]  /*95d0*/  HADD2.F32 R36, -RZ, R36.H0_H0 ;  /* 0x20000024ff247230 */ /* 0x000fc40000004100 */
[--C-:B0-----:R-:W-:Y:S02]  /*95e0*/  HADD2.F32 R37, -RZ, R7.reuse.H0_H0 ;  /* 0x20000007ff257230 */ /* 0x101fe40000004100 */
[----:B------:R-:W-:Y:S02]  /*95f0*/  HADD2.F32 R40, -RZ, R7.H1_H1 ;  /* 0x30000007ff287230 */ /* 0x000fe40000004100 */
[--C-:B------:R-:W-:Y:S02]  /*9600*/  HADD2.F32 R7, -RZ, R4.reuse.H0_H0 ;  /* 0x20000004ff077230 */ /* 0x100fe40000004100 */
[----:B------:R-:W-:Y:S02]  /*9610*/  HADD2.F32 R4, -RZ, R4.H1_H1 ;  /* 0x30000004ff047230 */ /* 0x000fe40000004100 */
[C---:B------:R-:W-:Y:S01]  /*9620*/  FMUL.FTZ R52, R40.reuse, R51 ;  /* 0x0000003328347220 */ /* 0x040fe20000410000 */
[----:B------:R-:W-:Y:S01]  /*9630*/  FMUL.FTZ R54, R40, R49 ;  /* 0x0000003128367220 */ /* 0x000fe20000410000 */
[----:B------:R-:W-:-:S02]  /*9640*/  HADD2.F32 R34, -RZ, R6.H0_H0 ;  /* 0x20000006ff227230 */ /* 0x000fc40000004100 */
[CC--:B------:R-:W-:Y:S01]  /*9650*/  FMUL.FTZ R40, R4.reuse, R50.reuse ;  /* 0x0000003204287220 */ /* 0x0c0fe20000410000 */
[----:B------:R-:W-:Y:S01]  /*9660*/  FFMA.FTZ R53, R37, R49, -R52 ;  /* 0x0000003125357223 */ /* 0x000fe20000010834 */
[-C--:B------:R-:W-:Y:S01]  /*9670*/  FMUL.FTZ R52, R4, R41.reuse ;  /* 0x0000002904347220 */ /* 0x080fe20000410000 */
[----:B------:R-:W-:Y:S02]  /*9680*/  HADD2.F32 R35, -RZ, R6.H1_H1 ;  /* 0x30000006ff237230 */ /* 0x000fe40000004100 */
[----:B------:R-:W-:Y:S01]  /*9690*/  FFMA.FTZ R41, R7, R41, -R40 ;  /* 0x0000002907297223 */ /* 0x000fe20000010828 */
[--C-:B------:R-:W-:Y:S02]  /*96a0*/  HADD2.F32 R6, -RZ, R5.reuse.H0_H0 ;  /* 0x20000005ff067230 */ /* 0x100fe40000004100 */
[----:B------:R-:W-:Y:S01]  /*96b0*/  FFMA.FTZ R54, R37, R51, R54 ;  /* 0x0000003325367223 */ /* 0x000fe20000010036 */
[----:B------:R-:W-:Y:S02]  /*96c0*/  HADD2.F32 R40, -RZ, R48.H1_H1 ;  /* 0x30000030ff287230 */ /* 0x000fe40000004100 */
[----:B------:R-:W-:Y:S01]  /*96d0*/  FFMA.FTZ R52, R7, R50, R52 ;  /* 0x0000003207347223 */ /* 0x000fe20000010034 */
[----:B------:R-:W-:-:S02]  /*96e0*/  HADD2.F32 R5, -RZ, R5.H1_H1 ;  /* 0x30000005ff057230 */ /* 0x000fc40000004100 */
[----:B------:R-:W-:Y:S02]  /*96f0*/  HADD2.F32 R4, -RZ, R56.H1_H1 ;  /* 0x30000038ff047230 */ /* 0x000fe40000004100 */
[----:B------:R-:W-:Y:S01]  /*9700*/  FMUL.FTZ R49, R35, R40 ;  /* 0x0000002823317220 */ /* 0x000fe20000410000 */
[----:B------:R-:W-:Y:S02]  /*9710*/  HADD2.F32 R37, -RZ, R55.H0_H0 ;  /* 0x20000037ff257230 */ /* 0x000fe40000004100 */
[----:B------:R-:W-:Y:S01]  /*9720*/  FMUL.FTZ R50, R5, R36 ;  /* 0x0000002405327220 */ /* 0x000fe20000410000 */
[-C--:B------:R-:W-:Y:S01]  /*9730*/  FMUL.FTZ R35, R35, R4.reuse ;  /* 0x0000000423237220 */ /* 0x080fe20000410000 */
[----:B------:R-:W-:Y:S01]  /*9740*/  FFMA.FTZ R49, R34, R4, -R49 ;  /* 0x0000000422317223 */ /* 0x000fe20000010831 */
[-C--:B------:R-:W-:Y:S01]  /*9750*/  FMUL.FTZ R7, R5, R37.reuse ;  /* 0x0000002505077220 */ /* 0x080fe20000410000 */
[----:B------:R-:W-:Y:S01]  /*9760*/  FFMA.FTZ R50, R6, R37, R50 ;  /* 0x0000002506327223 */ /* 0x000fe20000010032 */
[----:B------:R-:W-:Y:S01]  /*9770*/  FFMA.FTZ R34, R34, R40, R35 ;  /* 0x0000002822227223 */ /* 0x000fe20000010023 */
[----:B------:R-:W-:Y:S01]  /*9780*/  F2FP.F16.F32.PACK_AB R4, R52, R41 ;  /* 0x000000293404723e */ /* 0x000fe200000000ff */
[----:B------:R-:W-:Y:S01]  /*9790*/  FFMA.FTZ R5, R6, R36, -R7 ;  /* 0x0000002406057223 */ /* 0x000fe20000010807 */
[----:B------:R-:W-:-:S02]  /*97a0*/  F2FP.F16.F32.PACK_AB R7, R54, R53 ;  /* 0x000000353607723e */ /* 0x000fc400000000ff */
[----:B------:R-:W-:Y:S02]  /*97b0*/  F2FP.F16.F32.PACK_AB R6, R34, R49 ;  /* 0x000000312206723e */ /* 0x000fe400000000ff */
[----:B------:R-:W-:-:S05]  /*97c0*/  F2FP.F16.F32.PACK_AB R5, R50, R5 ;  /* 0x000000053205723e */ /* 0x000fca00000000ff */
[----:B------:R0:W-:Y:S02]  /*97d0*/  STS.128 [R3+0xc400], R4 ;  /* 0x00c4000403007388 */ /* 0x0001e40000000c00 */
.L_x_1477:
[----:B------:R-:W-:Y:S05]  /*97e0*/  BSYNC B1 ;  /* 0x0000000000017941 */ /* 0x000fea0003800000 */
.L_x_1476:
[----:B------:R-:W-:Y:S01]  /*97f0*/  BSSY B1, `(.L_x_1478) ;  /* 0x000002d000017945 */ /* 0x000fe20003800000 */
[----:B------:R-:W-:-:S03]  /*9800*/  @P0 VIADD R0, R3, 0xffffffe0 ;  /* 0xffffffe003000836 */ /* 0x000fc60000000000 */
[----:B------:R-:W-:Y:S05]  /*9810*/  @P1 BRA `(.L_x_1479) ;  /* 0x0000000000a81947 */ /* 0x000fea0003800000 */
[----:B0-----:R-:W0:Y:S01]  /*9820*/  LDS.128 R4, [R0+0xc400] ;  /* 0x00c4000000047984 */ /* 0x001e220000000c00 */
        /* <DEDUP_REMOVED lines=8> */
[----:B------:R-:W-:-:S02]  /*98b0*/  HADD2.F32 R48, -RZ, R48.H0_H0 ;  /* 0x20000030ff307230 */ /* 0x000fc40000004100 */
        /* <DEDUP_REMOVED lines=23> */
[----:B------:R-:W-:Y:S01]  /*9a30*/  FMUL.FTZ R34, R5, R4 ;  /* 0x0000000405227220 */ /* 0x000fe20000410000 */
        /* <DEDUP_REMOVED lines=8> */
.L_x_1479:
[----:B------:R-:W-:Y:S05]  /*9ac0*/  BSYNC B1 ;  /* 0x0000000000017941 */ /* 0x000fea0003800000 */
.L_x_1478:
        /* <DEDUP_REMOVED lines=21> */
[--C-:B------:R-:W-:Y:S02]  /*9c20*/  HADD2.F32 R29, -RZ, R46.reuse.H1_H1 ;  /* 0x3000002eff1d7230 */ /* 0x100fe40000004100 */
[----:B------:R-:W-:Y:S01]  /*9c30*/  FFMA.FTZ R33, R28, R31, -R33 ;  /* 0x0000001f1c217223 */ /* 0x000fe20000010821 */
[--C-:B------:R-:W-:Y:S02]  /*9c40*/  HADD2.F32 R6, -RZ, R5.reuse.H0_H0 ;  /* 0x20000005ff067230 */ /* 0x100fe40000004100 */
[-C--:B------:R-:W-:Y:S01]  /*9c50*/  FMUL.FTZ R32, R4, R30.reuse ;  /* 0x0000001e04207220 */ /* 0x080fe20000410000 */
[----:B------:R-:W-:Y:S02]  /*9c60*/  HADD2.F32 R46, -RZ, R46.H0_H0 ;  /* 0x2000002eff2e7230 */ /* 0x000fe40000004100 */
[----:B------:R-:W-:Y:S01]  /*9c70*/  FFMA.FTZ R34, R7, R30, -R34 ;  /* 0x0000001e07227223 */ /* 0x000fe20000010822 */
[----:B------:R-:W-:-:S02]  /*9c80*/  HADD2.F32 R5, -RZ, R5.H1_H1 ;  /* 0x30000005ff057230 */ /* 0x000fc40000004100 */
[----:B------:R-:W-:Y:S01]  /*9c90*/  FFMA.FTZ R47, R7, R47, R32 ;  /* 0x0000002f072f7223 */ /* 0x000fe20000010020 */
[----:B------:R-:W-:Y:S02]  /*9ca0*/  HADD2.F32 R28, -RZ, R35.H0_H0 ;  /* 0x20000023ff1c7230 */ /* 0x000fe40000004100 */
[CC--:B------:R-:W-:Y:S01]  /*9cb0*/  FMUL.FTZ R31, R27.reuse, R29.reuse ;  /* 0x0000001d1b1f7220 */ /* 0x0c0fe20000410000 */
[----:B------:R-:W-:Y:S02]  /*9cc0*/  HADD2.F32 R4, -RZ, R37.H0_H0 ;  /* 0x20000025ff047230 */ /* 0x000fe40000004100 */
[----:B------:R-:W-:Y:S01]  /*9cd0*/  FMUL.FTZ R30, R27, R46 ;  /* 0x0000002e1b1e7220 */ /* 0x000fe20000410000 */
        /* <DEDUP_REMOVED lines=11> */
.L_x_1481:
[----:B------:R-:W-:Y:S05]  /*9d90*/  BSYNC B1 ;  /* 0x0000000000017941 */ /* 0x000fea0003800000 */
.L_x_1480:
[----:B------:R-:W-:Y:S04]  /*9da0*/  BSSY B1, `(.L_x_1482) ;  /* 0x000002c000017945 */ /* 0x000fe80003800000 */
[----:B------:R-:W-:Y:S05]  /*9db0*/  @P3 BRA `(.L_x_1483) ;  /* 0x0000000000a83947 */ /* 0x000fea0003800000 */
[----:B012---:R-:W0:Y:S01]  /*9dc0*/  LDS.128 R4, [R0+0xf400] ;  /* 0x00f4000000047984 */ /* 0x007e220000000c00 */
        /* <DEDUP_REMOVED lines=41> */
.L_x_1483:
[----:B------:R-:W-:Y:S05]  /*a060*/  BSYNC B1 ;  /* 0x0000000000017941 */ /* 0x000fea0003800000 */
.L_x_1482:
        /* <DEDUP_REMOVED lines=44> */
.L_x_1485:
[----:B------:R-:W-:Y:S05]  /*a330*/  BSYNC B1 ;  /* 0x0000000000017941 */ /* 0x000fea0003800000 */
.L_x_1484:
        /* <DEDUP_REMOVED lines=44> */
.L_x_1469:
        /* <DEDUP_REMOVED lines=17> */
[----:B------:R-:W-:-:S04]  /*a710*/  IMAD.WIDE.U32 R26, R3, UR6, R26 ;  /* 0x00000006031a7c25 */ /* 0x000fc8000f8e001a */
[----:B------:R-:W-:Y:S01]  /*a720*/  IMAD R5, R3, UR7, R0 ;  /* 0x0000000703057c24 */ /* 0x000fe2000f8e0200 */
[----:B------:R-:W-:Y:S01]  /*a730*/  ULDC.64 UR6, c[0x0][0x400] ;  /* 0x0001000000067ab9 */ /* 0x000fe20000000a00 */
[----:B------:R-:W-:Y:S01]  /*a740*/  IMAD.IADD R13, R25, 0x1, R13 ;  /* 0x00000001190d7824 */ /* 0x000fe200078e020d */
[----:B------:R-:W-:Y:S01]  /*a750*/  LEA R3, P0, R24, UR4, 0x1 ;  /* 0x0000000418037c11 */ /* 0x000fe2000f8008ff */
[----:B------:R-:W-:Y:S01]  /*a760*/  IMAD.IADD R5, R27, 0x1, R5 ;  /* 0x000000011b057824 */ /* 0x000fe200078e0205 */
[----:B------:R-:W-:Y:S01]  /*a770*/  LEA R38, P1, R26, UR6, 0x1 ;  /* 0x000000061a267c11 */ /* 0x000fe2000f8208ff */
[----:B------:R-:W-:Y:S01]  /*a780*/  UMOV UR4, 0xffffffff ;  /* 0xffffffff00047882 */ /* 0x000fe20000000000 */
[----:B------:R-:W-:Y:S02]  /*a790*/  LEA.HI.X R13, R24, UR5, R13, 0x1, P0 ;  /* 0x00000005180d7c11 */ /* 0x000fe400080f0c0d */
[----:B------:R-:W-:Y:S01]  /*a7a0*/  LEA.HI.X R26, R26, UR7, R5, 0x1, P1 ;  /* 0x000000071a1a7c11 */ /* 0x000fe200088f0c05 */
[----:B------:R-:W-:Y:S08]  /*a7b0*/  BRA.DIV UR4, `(.L_x_1486) ;  /* 0x000001aa04047947 */ /* 0x000ff0000b800000 */
[----:B------:R1:W2:Y:S04]  /*a7c0*/  SHFL.IDX PT, R0, R13, RZ, 0x1e1f ;  /* 0x001e1fff0d007589 */ /* 0x0002a800000e0000 */
[----:B------:R-:W3:Y:S04]  /*a7d0*/  SHFL.IDX PT, R3, R3, RZ, 0x1e1f ;  /* 0x001e1fff03037589 */ /* 0x000ee800000e0000 */
[----:B------:R1:W4:Y:S04]  /*a7e0*/  SHFL.IDX PT, R37, R26, RZ, 0x1e1f ;  /* 0x001e1fff1a257589 */ /* 0x00032800000e0000 */
[----:B------:R-:W0:Y:S02]  /*a7f0*/  SHFL.IDX PT, R38, R38, RZ, 0x1e1f ;  /* 0x001e1fff26267589 */ /* 0x000e2400000e0000 */
.L_x_1770:
[----:B------:R-:W-:Y:S01]  /*a800*/  IMAD R7, R140, R7, RZ ;  /* 0x000000078c077224 */ /* 0x000fe200078e02ff */
[----:B------:R-:W-:Y:S01]  /*a810*/  BSSY B1, `(.L_x_1487) ;  /* 0x000003a000017945 */ /* 0x000fe20003800000 */
[----:B------:R-:W-:Y:S02]  /*a820*/  CS2R R4, SRZ ;  /* 0x0000000000047805 */ /* 0x000fe4000001ff00 */
[----:B------:R-:W-:Y:S01]  /*a830*/  CS2R R8, SRZ ;  /* 0x0000000000087805 */ /* 0x000fe2000001ff00 */
[----:B------:R-:W-:Y:S01]  /*a840*/  IMAD R40, R33, -0xc0, R7 ;  /* 0xffffff4021287824 */ /* 0x000fe200078e0207 */
[----:B------:R-:W-:Y:S02]  /*a850*/  ISETP.GE.AND P0, PT, R6, R7, PT ;  /* 0x000000070600720c */ /* 0x000fe40003f06270 */
[----:B------:R-:W-:Y:S02]  /*a860*/  CS2R R6, SRZ ;  /* 0x0000000000067805 */ /* 0x000fe4000001ff00 */
[----:B------:R-:W-:-:S02]  /*a870*/  CS2R R10, SRZ ;  /* 0x00000000000a7805 */ /* 0x000fc4000001ff00 */
[----:B-1----:R-:W-:Y:S02]  /*a880*/  CS2R R12, SRZ ;  /* 0x00000000000c7805 */ /* 0x002fe4000001ff00 */
[----:B0-----:R-:W-:Y:S02]  /*a890*/  CS2R R14, SRZ ;  /* 0x00000000000e7805 */ /* 0x001fe4000001ff00 */
[----:B------:R-:W-:Y:S02]  /*a8a0*/  CS2R R24, SRZ ;  /* 0x0000000000187805 */ /* 0x000fe4000001ff00 */
[----:B------:R-:W-:Y:S02]  /*a8b0*/  CS2R R26, SRZ ;  /* 0x00000000001a7805 */ /* 0x000fe4000001ff00 */
[----:B------:R-:W-:Y:S02]  /*a8c0*/  CS2R R28, SRZ ;  /* 0x00000000001c7805 */ /* 0x000fe4000001ff00 */
[----:B------:R-:W-:-:S02]  /*a8d0*/  CS2R R30, SRZ ;  /* 0x00000000001e7805 */ /* 0x000fc4000001ff00 */
[----:B------:R-:W-:Y:S02]  /*a8e0*/  CS2R R32, SRZ ;  /* 0x0000000000207805 */ /* 0x000fe4000001ff00 */
[----:B------:R-:W-:Y:S01]  /*a8f0*/  CS2R R34, SRZ ;  /* 0x0000000000227805 */ /* 0x000fe2000001ff00 */
[----:B------:R-:W-:Y:S06]  /*a900*/  @P0 BRA `(.L_x_1488) ;  /* 0x0000000000a80947 */ /* 0x000fec0003800000 */
[----:B------:R-:W4:Y:S04]  /*a910*/  LDL R21, [R1+0x34] ;  /* 0x0000340001157983 */ /* 0x000f280000100800 */
[----:B------:R-:W4:Y:S01]  /*a920*/  LDL R20, [R1+0x38] ;  /* 0x0000380001147983 */ /* 0x000f220000100800 */
[C---:B------:R-:W-:Y:S01]  /*a930*/  VIADD R4, R18.reuse, 0x10 ;  /* 0x0000001012047836 */ /* 0x040fe20000000000 */
[----:B------:R-:W-:Y:S01]  /*a940*/  ULDC UR4, c[0x0][0x3f4] ;  /* 0x0000fd0000047ab9 */ /* 0x000fe20000000800 */
[C---:B------:R-:W-:Y:S01]  /*a950*/  VIADD R5, R18.reuse, 0x20 ;  /* 0x0000002012057836 */ /* 0x040fe20000000000 */
[----:B------:R-:W-:Y:S01]  /*a960*/  ISETP.GE.AND P2, PT, R18, UR4, PT ;  /* 0x0000000412007c0c */ /* 0x000fe2000bf46270 */
[----:B---3--:R-:W-:Y:S01]  /*a970*/  IMAD.MOV.U32 R6, RZ, RZ, R3 ;  /* 0x000000ffff067224 */ /* 0x008fe200078e0003 */
[----:B------:R-:W-:Y:S01]  /*a980*/  ISETP.GE.AND P3, PT, R4, UR4, PT ;  /* 0x0000000404007c0c */ /* 0x000fe2000bf66270 */
[----:B--2---:R-:W-:Y:S01]  /*a990*/  IMAD.MOV.U32 R7, RZ, RZ, R0 ;  /* 0x000000ffff077224 */ /* 0x004fe200078e0000 */
[----:B------:R-:W-:Y:S01]  /*a9a0*/  ISETP.GE.AND P4, PT, R5, UR4, PT ;  /* 0x0000000405007c0c */ /* 0x000fe2000bf86270 */
[----:B------:R-:W-:Y:S01]  /*a9b0*/  IMAD.MOV.U32 R8, RZ, RZ, R38 ;  /* 0x000000ffff087224 */ /* 0x000fe200078e0026 */
[----:B------:R-:W-:Y:S01]  /*a9c0*/  CS2R R28, SRZ ;  /* 0x00000000001c7805 */ /* 0x000fe2000001ff00 */
[----:B----4-:R-:W-:Y:S01]  /*a9d0*/  IMAD.MOV.U32 R9, RZ, RZ, R37 ;  /* 0x000000ffff097224 */ /* 0x010fe200078e0025 */
[----:B------:R-:W-:-:S02]  /*a9e0*/  CS2R R30, SRZ ;  /* 0x00000000001e7805 */ /* 0x000fc4000001ff00 */
[----:B------:R-:W-:Y:S02]  /*a9f0*/  CS2R R10, SRZ ;  /* 0x00000000000a7805 */ /* 0x000fe4000001ff00 */
[----:B------:R-:W-:Y:S02]  /*aa00*/  CS2R R32, SRZ ;  /* 0x0000000000207805 */ /* 0x000fe4000001ff00 */
[----:B------:R-:W-:Y:S01]  /*aa10*/  CS2R R34, SRZ ;  /* 0x0000000000227805 */ /* 0x000fe2000001ff00 */
[----:B------:R-:W-:Y:S01]  /*aa20*/  @!P2 IMAD.SHL.U32 R36, R18, 0x2, RZ ;  /* 0x000000021224a824 */ /* 0x000fe200078e00ff */
[----:B------:R-:W-:Y:S02]  /*aa30*/  CS2R R14, SRZ ;  /* 0x00000000000e7805 */ /* 0x000fe4000001ff00 */
[----:B------:R-:W-:Y:S02]  /*aa40*/  CS2R R24, SRZ ;  /* 0x0000000000187805 */ /* 0x000fe4000001ff00 */
[----:B------:R-:W-:Y:S01]  /*aa50*/  CS2R R26, SRZ ;  /* 0x00000000001a7805 */ /* 0x000fe2000001ff00 */
[----:B------:R-:W-:-:S02]  /*aa60*/  @!P3 IMAD.SHL.U32 R13, R21, 0x8, RZ ;  /* 0x00000008150db824 */ /* 0x000fc400078e00ff */
[----:B------:R-:W-:Y:S01]  /*aa70*/  @!P4 IMAD.SHL.U32 R39, R20, 0x8, RZ ;  /* 0x000000081427c824 */ /* 0x000fe200078e00ff */
[-C--:B------:R-:W-:Y:S01]  /*aa80*/  @!P2 IADD3 R20, P0, R3, R36.reuse, RZ ;  /* 0x000000240314a210 */ /* 0x080fe20007f1e0ff */
[----:B------:R-:W-:Y:S01]  /*aa90*/  @!P3 IMAD.WIDE R4, R13, 0x2, R6 ;  /* 0x000000020d04b825 */ /* 0x000fe200078e0206 */
[----:B------:R-:W-:Y:S02]  /*aaa0*/  @!P2 IADD3 R36, P1, R38, R36, RZ ;  /* 0x000000242624a210 */ /* 0x000fe40007f3e0ff */
[----:B------:R-:W-:Y:S01]  /*aab0*/  @!P2 SHF.L.U64.HI R3, R18, 0x1, R19 ;  /* 0x000000011203a819 */ /* 0x000fe20000010213 */
[----:B------:R-:W-:Y:S01]  /*aac0*/  @!P4 IMAD.WIDE R6, R39, 0x2, R6 ;  /* 0x000000022706c825 */ /* 0x000fe200078e0206 */
[----:B------:R0:W5:Y:S03]  /*aad0*/  @!P3 LD.E.128 R28, desc[UR52][R4.64] ;  /* 0x00000034041cb980 */ /* 0x000166000c101d00 */
[--C-:B------:R-:W-:Y:S01]  /*aae0*/  @!P3 IMAD.WIDE R12, R13, 0x2, R8.reuse ;  /* 0x000000020d0cb825 */ /* 0x100fe200078e0208 */
[----:B------:R1:W5:Y:S03]  /*aaf0*/  @!P4 LD.E.128 R32, desc[UR52][R6.64] ;  /* 0x000000340620c980 */ /* 0x000366000c101d00 */
[----:B------:R-:W-:Y:S01]  /*ab00*/  @!P4 IMAD.WIDE R38, R39, 0x2, R8 ;  /* 0x000000022726c825 */ /* 0x000fe200078e0208 */
[----:B------:R-:W-:-:S02]  /*ab10*/  CS2R R8, SRZ ;  /* 0x0000000000087805 */ /* 0x000fc4000001ff00 */
[----:B0-----:R-:W-:Y:S01]  /*ab20*/  CS2R R4, SRZ ;  /* 0x0000000000047805 */ /* 0x001fe2000001ff00 */
[--C-:B------:R-:W-:Y:S02]  /*ab30*/  @!P2 IMAD.X R21, R0, 0x1, R3.reuse, P0 ;  /* 0x000000010015a824 */ /* 0x100fe400000e0603 */
[----:B------:R-:W-:Y:S01]  /*ab40*/  @!P2 IMAD.X R37, R37, 0x1, R3, P1 ;  /* 0x000000012525a824 */ /* 0x000fe200008e0603 */
[----:B------:R0:W5:Y:S01]  /*ab50*/  @!P3 LD.E.128 R8, desc[UR52][R12.64] ;  /* 0x000000340c08b980 */ /* 0x000162000c101d00 */
[----:B-1----:R-:W-:-:S03]  /*ab60*/  CS2R R6, SRZ ;  /* 0x0000000000067805 */ /* 0x002fc6000001ff00 */
[----:B------:R1:W5:Y:S04]  /*ab70*/  @!P2 LD.E.128 R24, desc[UR52][R20.64] ;  /* 0x000000341418a980 */ /* 0x000368000c101d00 */
[----:B------:R1:W5:Y:S01]  /*ab80*/  @!P2 LD.E.128 R4, desc[UR52][R36.64] ;  /* 0x000000342404a980 */ /* 0x000362000c101d00 */
[----:B0-----:R-:W-:-:S06]  /*ab90*/  CS2R R12, SRZ ;  /* 0x00000000000c7805 */ /* 0x001fcc000001ff00 */
[----:B------:R1:W5:Y:S02]  /*aba0*/  @!P4 LD.E.128 R12, desc[UR52][R38.64] ;  /* 0x00000034260cc980 */ /* 0x000364000c101d00 */
.L_x_1488:
[----:B------:R-:W-:Y:S05]  /*abb0*/  BSYNC B1 ;  /* 0x0000000000017941 */ /* 0x000fea0003800000 */
.L_x_1487:
[----:B---3--:R-:W0:Y:S01]  /*abc0*/  S2R R3, SR_TID.X ;  /* 0x0000000000037919 */ /* 0x008e220000002100 */
[----:B------:R-:W-:Y:S01]  /*abd0*/  ULEA.HI UR4, UR37, UR37, URZ, 0x1 ;  /* 0x0000002525047291 */ /* 0x000fe2000f8f083f */
[----:B--2--5:R-:W-:Y:S01]  /*abe0*/  IMAD.MOV.U32 R0, RZ, RZ, R4 ;  /* 0x000000ffff007224 */ /* 0x024fe200078e0004 */
[----:B------:R-:W-:Y:S01]  /*abf0*/  VIMNMX R40, R40, 0xc0, PT ;  /* 0x000000c028287848 */ /* 0x000fe20003fe0100 */
[----:B-1----:R-:W-:Y:S01]  /*ac00*/  IMAD.MOV.U32 R20, RZ, RZ, R6 ;  /* 0x000000ffff147224 */ /* 0x002fe200078e0006 */
[----:B------:R-:W-:Y:S01]  /*ac10*/  ULOP3.LUT UR4, UR4, 0xfffffffe, URZ, 0xc0, !UPT ;  /* 0xfffffffe04047892 */ /* 0x000fe2000f8ec03f */
[----:B----4-:R-:W-:Y:S01]  /*ac20*/  IMAD.MOV.U32 R37, RZ, RZ, R25 ;  /* 0x000000ffff257224 */ /* 0x010fe200078e0019 */
        /* <DEDUP_REMOVED lines=11> */
[----:B------:R-:W-:Y:S02]  /*ace0*/  BSSY B1, `(.L_x_1489) ;  /* 0x0000027000017945 */ /* 0x000fe40003800000 */
[----:B------:R-:W-:Y:S01]  /*acf0*/  PRMT R48, R48, 0x5410, R0 ;  /* 0x0000541030307816 */ /* 0x000fe20000000000 */
[----:B------:R-:W-:Y:S01]  /*ad00*/  IMAD.MOV.U32 R0, RZ, RZ, R14 ;  /* 0x000000ffff007224 */ /* 0x000fe200078e000e */
[----:B------:R-:W-:Y:S01]  /*ad10*/  PRMT R47, R20, 0x7610, R47 ;  /* 0x00007610142f7816 */ /* 0x000fe2000000002f */
[----:B------:R-:W-:-:S05]  /*ad20*/  IMAD.MOV.U32 R20, RZ, RZ, R15 ;  /* 0x000000ffff147224 */ /* 0x000fca00078e000f */
[----:B------:R-:W-:Y:S01]  /*ad30*/  PRMT R44, R0, 0x5410, R20 ;  /* 0x00005410002c7816 */ /* 0x000fe20000000014 */
[----:B------:R-:W-:Y:S02]  /*ad40*/  IMAD.MOV.U32 R0, RZ, RZ, R26 ;  /* 0x000000ffff007224 */ /* 0x000fe400078e001a */
[----:B------:R-:W-:Y:S02]  /*ad50*/  IMAD.MOV.U32 R20, RZ, RZ, R27 ;  /* 0x000000ffff147224 */ /* 0x000fe400078e001b */
[C---:B0-----:R-:W-:Y:S02]  /*ad60*/  VIADD R36, R3.reuse, 0xffffff80 ;  /* 0xffffff8003247836 */ /* 0x041fe40000000000 */
[----:B------:R-:W-:Y:S01]  /*ad70*/  VIADD R21, R3, 0xffffff80 ;  /* 0xffffff8003157836 */ /* 0x000fe20000000000 */
[----:B------:R-:W-:Y:S01]  /*ad80*/  PRMT R68, R0, 0x5410, R20 ;  /* 0x0000541000447816 */ /* 0x000fe20000000014 */
[----:B------:R-:W-:Y:S02]  /*ad90*/  IMAD.MOV.U32 R3, RZ, RZ, R5 ;  /* 0x000000ffff037224 */ /* 0x000fe400078e0005 */
[----:B------:R-:W-:Y:S01]  /*ada0*/  IMAD.MOV.U32 R0, RZ, RZ, R30 ;  /* 0x000000ffff007224 */ /* 0x000fe200078e001e */
[----:B------:R-:W-:Y:S01]  /*adb0*/  LEA.HI R21, R21, R36, RZ, 0x1 ;  /* 0x0000002415157211 */ /* 0x000fe200078f08ff */
[----:B------:R-:W-:Y:S01]  /*adc0*/  IMAD.MOV.U32 R36, RZ, RZ, R13 ;  /* 0x000000ffff247224 */ /* 0x000fe200078e000d */
[----:B------:R-:W-:Y:S01]  /*add0*/  PRMT R62, R3, 0x7610, R62 ;  /* 0x00007610033e7816 */ /* 0x000fe2000000003e */
[----:B------:R-:W-:Y:S01]  /*ade0*/  IMAD.U32 R3, RZ, RZ, UR4 ;  /* 0x00000004ff037e24 */ /* 0x000fe2000f8e00ff */
[----:B------:R-:W-:Y:S01]  /*adf0*/  SHF.R.S32.HI R21, RZ, 0x1, R21 ;  /* 0x00000001ff157819 */ /* 0x000fe20000011415 */
[----:B------:R-:W-:Y:S01]  /*ae00*/  IMAD.MOV.U32 R20, RZ, RZ, R31 ;  /* 0x000000ffff147224 */ /* 0x000fe200078e001f */
[----:B------:R-:W-:Y:S01]  /*ae10*/  PRMT R47, R47, 0x5410, R0 ;  /* 0x000054102f2f7816 */ /* 0x000fe20000000000 */
[----:B------:R-:W-:Y:S01]  /*ae20*/  IMAD.MOV.U32 R0, RZ, RZ, R34 ;  /* 0x000000ffff007224 */ /* 0x000fe200078e0022 */
[----:B------:R-:W-:-:S02]  /*ae30*/  SHF.L.U32 R3, R3, 0x1f, RZ ;  /* 0x0000001f03037819 */ /* 0x000fc400000006ff */
[----:B------:R-:W-:Y:S01]  /*ae40*/  ISETP.GE.AND P1, PT, R21, R40, PT ;  /* 0x000000281500720c */ /* 0x000fe20003f26270 */
[----:B------:R-:W-:Y:S01]  /*ae50*/  IMAD.MOV.U32 R21, RZ, RZ, R9 ;  /* 0x000000ffff157224 */ /* 0x000fe200078e0009 */
[----:B------:R-:W0:Y:S01]  /*ae60*/  SYNCS.PHASECHK.TRANS64.TRYWAIT P0, [R2+URZ+0x2d800], R3 ;  /* 0x02d80003020075a7 */ /* 0x000e22000800017f */
[----:B------:R-:W-:Y:S01]  /*ae70*/  PRMT R48, R20, 0x7610, R48 ;  /* 0x0000761014307816 */ /* 0x000fe20000000030 */
[----:B------:R-:W-:Y:S02]  /*ae80*/  IMAD.MOV.U32 R20, RZ, RZ, R35 ;  /* 0x000000ffff147224 */ /* 0x000fe400078e0023 */
[----:B------:R-:W-:Y:S01]  /*ae90*/  PRMT R51, R21, 0x7610, R51 ;  /* 0x0000761015337816 */ /* 0x000fe20000000033 */
[----:B------:R-:W-:-:S03]  /*aea0*/  IMAD.MOV.U32 R21, RZ, RZ, R12 ;  /* 0x000000ffff157224 */ /* 0x000fc600078e000c */
[----:B------:R-:W-:Y:S01]  /*aeb0*/  PRMT R51, R51, 0x5410, R37 ;  /* 0x0000541033337816 */ /* 0x000fe20000000025 */
[----:B------:R-:W-:Y:S01]  /*aec0*/  IMAD.MOV.U32 R37, RZ, RZ, R33 ;  /* 0x000000ffff257224 */ /* 0x000fe200078e0021 */
[----:B------:R-:W-:Y:S01]  /*aed0*/  PRMT R21, R21, 0x5410, R36 ;  /* 0x0000541015157816 */ /* 0x000fe20000000024 */
[----:B------:R-:W-:-:S05]  /*aee0*/  IMAD.MOV.U32 R36, RZ, RZ, R24 ;  /* 0x000000ffff247224 */ /* 0x000fca00078e0018 */
[----:B------:R-:W-:Y:S01]  /*aef0*/  PRMT R65, R36, 0x7610, R65 ;  /* 0x0000761024417816 */ /* 0x000fe20000000041 */
[----:B------:R-:W-:-:S05]  /*af00*/  IMAD.MOV.U32 R36, RZ, RZ, R28 ;  /* 0x000000ffff247224 */ /* 0x000fca00078e001c */
[----:B------:R-:W-:Y:S01]  /*af10*/  PRMT R49, R36, 0x7610, R49 ;  /* 0x0000761024317816 */ /* 0x000fe20000000031 */
[----:B------:R-:W-:-:S05]  /*af20*/  IMAD.MOV.U32 R36, RZ, RZ, R32 ;  /* 0x000000ffff247224 */ /* 0x000fca00078e0020 */
[----:B------:R-:W-:Y:S01]  /*af30*/  PRMT R45, R36, 0x5410, R37 ;  /* 0x00005410242d7816 */ /* 0x000fe20000000025 */
[----:B0-----:R-:W-:Y:S06]  /*af40*/  @!P0 BRA `(.L_x_1490) ;  /* 0x000001a000908947 */ /* 0x001fec0003800000 */
.L_x_1771:
[----:B------:R-:W-:Y:S05]  /*af50*/  BSYNC B1 ;  /* 0x0000000000017941 */ /* 0x000fea0003800000 */
.L_x_1489:
[----:B------:R-:W-:Y:S01]  /*af60*/  PRMT R46, R0, 0x5410, R20 ;  /* 0x00005410002e7816 */ /* 0x000fe20000000014 */
[----:B------:R-:W-:Y:S06]  /*af70*/  @P1 BRA `(.L_x_1475) ;  /* 0x0000001400201947 */ /* 0x000fec0003800000 */
[----:B------:R1:W5:Y:S01]  /*af80*/  LDL R71, [R1+0x20] ;  /* 0x0000200001477983 */ /* 0x0003620000100800 */
[----:B0-----:R-:W0:Y:S03]  /*af90*/  LDC R3, c[0x0][0x3f4] ;  /* 0x0000fd00ff037b82 */ /* 0x001e260000000800 */
[----:B------:R1:W5:Y:S04]  /*afa0*/  LDL R70, [R1+0x28] ;  /* 0x0000280001467983 */ /* 0x0003680000100800 */
[----:B------:R1:W5:Y:S01]  /*afb0*/  LDL R69, [R1+0x24] ;  /* 0x0000240001457983 */ /* 0x0003620000100800 */
[C---:B------:R-:W-:Y:S01]  /*afc0*/  VIADD R0, R18.reuse, 0x10 ;  /* 0x0000001012007836 */ /* 0x040fe20000000000 */
[----:B------:R-:W-:Y:S01]  /*afd0*/  BSSY B1, `(.L_x_1491) ;  /* 0x0000066000017945 */ /* 0x000fe20003800000 */
[C---:B------:R-:W-:Y:S01]  /*afe0*/  VIADD R20, R18.reuse, 0x20 ;  /* 0x0000002012147836 */ /* 0x040fe20000000000 */
[----:B0-----:R-:W-:-:S02]  /*aff0*/  ISETP.GE.AND P0, PT, R18, R3, PT ;  /* 0x000000031200720c */ /* 0x001fc40003f06270 */
[-C--:B------:R-:W-:Y:S02]  /*b000*/  ISETP.GE.AND P1, PT, R0, R3.reuse, PT ;  /* 0x000000030000720c */ /* 0x080fe40003f26270 */
[----:B------:R-:W-:-:S09]  /*b010*/  ISETP.GE.AND P2, PT, R20, R3, PT ;  /* 0x000000031400720c */ /* 0x000fd20003f46270 */
[----:B-1----:R-:W-:Y:S05]  /*b020*/  @P0 BRA `(.L_x_1492) ;  /* 0x0000000400800947 */ /* 0x002fea0003800000 */
[----:B------:R-:W2:Y:S04]  /*b030*/  LDL R36, [R1+0x80] ;  /* 0x0000800001247983 */ /* 0x000ea80000100800 */
[----:B------:R-:W3:Y:S01]  /*b040*/  LDL R72, [R1+0x88] ;  /* 0x0000880001487983 */ /* 0x000ee20000100800 */
[--C-:B------:R-:W-:Y:S01]  /*b050*/  SHF.R.U64 R4, R4, 0x10, R5.reuse ;  /* 0x0000001004047819 */ /* 0x100fe20000001205 */
[----:B------:R-:W-:Y:S01]  /*b060*/  HADD2.F32 R60, -RZ, R60.H0_H0 ;  /* 0x2000003cff3c7230 */ /* 0x000fe20000004100 */
[----:B------:R-:W-:Y:S01]  /*b070*/  SHF.R.U32.HI R57, RZ, 0x10, R5 ;  /* 0x00000010ff397819 */ /* 0x000fe20000011605 */
[----:B------:R-:W-:Y:S01]  /*b080*/  HADD2.F32 R62, -RZ, R62.H0_H0 ;  /* 0x2000003eff3e7230 */ /* 0x000fe20000004100 */
[--C-:B------:R-:W-:Y:S01]  /*b090*/  SHF.R.U64 R5, R26, 0x10, R27.reuse ;  /* 0x000000101a057819 */ /* 0x100fe2000000121b */
[----:B------:R-:W-:Y:S01]  /*b0a0*/  HADD2.F32 R59, -RZ, R59.H0_H0 ;  /* 0x2000003bff3b7230 */ /* 0x000fe20000004100 */
[----:B------:R-:W-:Y:S01]  /*b0b0*/  SHF.R.U32.HI R26, RZ, 0x10, R27 ;  /* 0x00000010ff1a7819 */ /* 0x000fe2000001161b */
[----:B------:R-:W-:Y:S01]  /*b0c0*/  HADD2.F32 R61, -RZ, R57.H0_H0 ;  /* 0x20000039ff3d7230 */ /* 0x000fe20000004100 */
[----:B------:R-:W-:Y:S01]  /*b0d0*/  SHF.R.U32.HI R52, RZ, 0x10, R25 ;  /* 0x00000010ff347819 */ /* 0x000fe20000011619 */
[----:B------:R-:W-:Y:S01]  /*b0e0*/  HADD2.F32 R5, -RZ, R5.H0_H0 ;  /* 0x20000005ff057230 */ /* 0x000fe20000004100 */
[----:B------:R-:W-:-:S02]  /*b0f0*/  SHF.R.U64 R6, R6, 0x10, R7 ;  /* 0x0000001006067819 */ /* 0x000fc40000001207 */
[----:B------:R-:W-:Y:S01]  /*b100*/  SHF.R.U32.HI R7, RZ, 0x10, R7 ;  /* 0x00000010ff077819 */ /* 0x000fe20000011607 */
[----:B------:R-:W-:Y:S01]  /*b110*/  HADD2.F32 R57, -RZ, R52.H0_H0 ;  /* 0x20000034ff397230 */ /* 0x000fe20000004100 */
[----:B--2---:R-:W-:-:S04]  /*b120*/  LEA.HI R0, R3, R36, RZ, 0x1d ;  /* 0x0000002403007211 */ /* 0x004fc800078fe8ff */
[----:B------:R-:W-:-:S04]  /*b130*/  SHF.R.S32.HI R37, RZ, 0x1f, R0 ;  /* 0x0000001fff257819 */ /* 0x000fc80000011400 */
[----:B------:R-:W-:Y:S01]  /*b140*/  LEA.HI R37, R37, R0, RZ, 0x2 ;  /* 0x0000000025257211 */ /* 0x000fe200078f10ff */
[----:B------:R-:W-:-:S03]  /*b150*/  IMAD.SHL.U32 R0, R0, 0x8, RZ ;  /* 0x0000000800007824 */ /* 0x000fc600078e00ff */
[----:B------:R-:W-:Y:S02]  /*b160*/  SHF.R.S32.HI R37, RZ, 0x2, R37 ;  /* 0x00000002ff257819 */ /* 0x000fe40000011425 */
[----:B-----5:R-:W-:-:S03]  /*b170*/  LOP3.LUT R0, R71, 0x18, R0, 0xf8, !PT ;  /* 0x0000001847007812 */ /* 0x020fc600078ef800 */
[----:B------:R-:W-:Y:S01]  /*b180*/  IMAD R20, R37, 0x1800, R70 ;  /* 0x0000180025147824 */ /* 0x000fe200078e0246 */
[----:B------:R-:W-:Y:S01]  /*b190*/  LOP3.LUT R41, R0, R69, RZ, 0x3c, !PT ;  /* 0x0000004500297212 */ /* 0x000fe200078e3cff */
[----:B---3--:R-:W0:Y:S04]  /*b1a0*/  LDS.128 R36, [R72] ;  /* 0x0000000048247984 */ /* 0x008e280000000c00 */
[----:B------:R-:W-:Y:S01]  /*b1b0*/  IMAD.IADD R41, R20, 0x1, R41 ;  /* 0x0000000114297824 */ /* 0x000fe200078e0229 */
[----:B------:R-:W-:-:S03]  /*b1c0*/  SHF.R.U64 R20, R24, 0x10, R25 ;  /* 0x0000001018147819 */ /* 0x000fc60000001219 */
        /* <DEDUP_REMOVED lines=20> */
[----:B------:R-:W-:Y:S01]  /*b310*/  FFMA.FTZ R52, R54, R57, -R63 ;  /* 0x0000003936347223 */ /* 0x000fe2000001083f */
[C---:B------:R-:W-:Y:S01]  /*b320*/  FMUL.FTZ R57, R56.reuse, R59 ;  /* 0x0000003b38397220 */ /* 0x040fe20000410000 */
[----:B------:R-:W-:Y:S02]  /*b330*/  HADD2.F32 R58, -RZ, R67.H0_H0 ;  /* 0x20000043ff3a7230 */ /* 0x000fe40000004100 */
[----:B------:R-:W-:Y:S01]  /*b340*/  FMUL.FTZ R60, R56, R55 ;  /* 0x00000037383c7220 */ /* 0x000fe20000410000 */
[----:B------:R-:W-:-:S02]  /*b350*/  HADD2.F32 R56, -RZ, R68.H0_H0 ;  /* 0x20000044ff387230 */ /* 0x000fc40000004100 */
[C---:B------:R-:W-:Y:S01]  /*b360*/  FFMA.FTZ R55, R50.reuse, R55, -R57 ;  /* 0x0000003732377223 */ /* 0x040fe20000010839 */
[----:B------:R-:W-:Y:S02]  /*b370*/  HADD2.F32 R41, -RZ, R43.H0_H0 ;  /* 0x2000002bff297230 */ /* 0x000fe40000004100 */
[----:B------:R-:W-:Y:S01]  /*b380*/  FFMA.FTZ R50, R50, R59, R60 ;  /* 0x0000003b32327223 */ /* 0x000fe2000001003c */
[C---:B------:R-:W-:Y:S01]  /*b390*/  FMUL.FTZ R60, R53.reuse, R58 ;  /* 0x0000003a353c7220 */ /* 0x040fe20000410000 */
[----:B------:R-:W-:Y:S02]  /*b3a0*/  HADD2.F32 R57, -RZ, R68.H1_H1 ;  /* 0x30000044ff397230 */ /* 0x000fe40000004100 */
[-C--:B------:R-:W-:Y:S01]  /*b3b0*/  FMUL.FTZ R62, R53, R56.reuse ;  /* 0x00000038353e7220 */ /* 0x080fe20000410000 */
[----:B------:R-:W-:Y:S02]  /*b3c0*/  HADD2.F32 R59, -RZ, R67.H1_H1 ;  /* 0x30000043ff3b7230 */ /* 0x000fe40000004100 */
[----:B------:R-:W-:Y:S01]  /*b3d0*/  FFMA.FTZ R53, R25, R56, -R60 ;  /* 0x0000003819357223 */ /* 0x000fe2000001083c */
[----:B------:R-:W-:-:S02]  /*b3e0*/  HADD2.F32 R60, -RZ, R7.H0_H0 ;  /* 0x20000007ff3c7230 */ /* 0x000fc40000004100 */
[C---:B------:R-:W-:Y:S01]  /*b3f0*/  FMUL.FTZ R64, R41.reuse, R57 ;  /* 0x0000003929407220 */ /* 0x040fe20000410000 */
[----:B------:R-:W-:Y:S02]  /*b400*/  HADD2.F32 R43, -RZ, R43.H1_H1 ;  /* 0x3000002bff2b7230 */ /* 0x000fe40000004100 */
[-C--:B------:R-:W-:Y:S01]  /*b410*/  FMUL.FTZ R7, R41, R59.reuse ;  /* 0x0000003b29077220 */ /* 0x080fe20000410000 */
[----:B------:R-:W-:Y:S02]  /*b420*/  HADD2.F32 R56, -RZ, R26.H0_H0 ;  /* 0x2000001aff387230 */ /* 0x000fe40000004100 */
[----:B------:R-:W-:Y:S01]  /*b430*/  FFMA.FTZ R26, R25, R58, R62 ;  /* 0x0000003a191a7223 */ /* 0x000fe2000001003e */
[C---:B------:R-:W-:Y:S01]  /*b440*/  FFMA.FTZ R64, R24.reuse, R59, R64 ;  /* 0x0000003b18407223 */ /* 0x040fe20000010040 */
[----:B------:R-:W-:Y:S01]  /*b450*/  FFMA.FTZ R57, R24, R57, -R7 ;  /* 0x0000003918397223 */ /* 0x000fe20000010807 */
        /* <DEDUP_REMOVED lines=15> */
[----:B------:R-:W-:Y:S01]  /*b550*/  FFMA.FTZ R6, R38, R5, -R43 ;  /* 0x0000000526067223 */ /* 0x000fe2000001082b */
[----:B------:R-:W-:Y:S01]  /*b560*/  FFMA.FTZ R54, R54, R61, R65 ;  /* 0x0000003d36367223 */ /* 0x000fe20000010041 */
[----:B------:R-:W-:Y:S01]  /*b570*/  FFMA.FTZ R39, R36, R25, R40 ;  /* 0x0000001924277223 */ /* 0x000fe20000010028 */
        /* <DEDUP_REMOVED lines=11> */
.L_x_1492:
[----:B------:R-:W-:Y:S05]  /*b630*/  BSYNC B1 ;  /* 0x0000000000017941 */ /* 0x000fea0003800000 */
.L_x_1491:
[----:B------:R-:W-:Y:S04]  /*b640*/  BSSY B1, `(.L_x_1493) ;  /* 0x000006d000017945 */ /* 0x000fe80003800000 */
[----:B------:R-:W-:Y:S05]  /*b650*/  @P1 BRA `(.L_x_1494) ;  /* 0x0000000400ac1947 */ /* 0x000fea0003800000 */
[----:B0-----:R-:W2:Y:S04]  /*b660*/  LDL R6, [R1+0x54] ;  /* 0x0000540001067983 */ /* 0x001ea80000100800 */
[----:B------:R-:W2:Y:S04]  /*b670*/  LDL.64 R4, [R1+0x18] ;  /* 0x0000180001047983 */ /* 0x000ea80000100a00 */
[----:B------:R-:W3:Y:S01]  /*b680*/  LDL R0, [R1+0x34] ;  /* 0x0000340001007983 */ /* 0x000ee20000100800 */
[--C-:B------:R-:W-:Y:S01]  /*b690*/  HADD2.F32 R53, -RZ, R51.reuse.H1_H1 ;  /* 0x30000033ff357230 */ /* 0x100fe20000004100 */
[----:B------:R-:W-:Y:S01]  /*b6a0*/  SHF.R.U32.HI R54, RZ, 0x10, R9 ;  /* 0x00000010ff367819 */ /* 0x000fe20000011609 */
[----:B------:R-:W-:Y:S01]  /*b6b0*/  HADD2.F32 R51, -RZ, R51.H0_H0 ;  /* 0x20000033ff337230 */ /* 0x000fe20000004100 */
[--C-:B------:R-:W-:Y:S01]  /*b6c0*/  SHF.R.U64 R28, R28, 0x10, R29.reuse ;  /* 0x000000101c1c7819 */ /* 0x100fe2000000121d */
[----:B------:R-:W-:Y:S01]  /*b6d0*/  HADD2.F32 R52, -RZ, R49.H1_H1 ;  /* 0x30000031ff347230 */ /* 0x000fe20000004100 */
[----:B------:R-:W-:Y:S01]  /*b6e0*/  SHF.R.U32.HI R50, RZ, 0x10, R29 ;  /* 0x00000010ff327819 */ /* 0x000fe2000001161d */
[----:B------:R-:W-:Y:S01]  /*b6f0*/  HADD2.F32 R54, -RZ, R54.H0_H0 ;  /* 0x20000036ff367230 */ /* 0x000fe20000004100 */
[----:B------:R-:W-:-:S02]  /*b700*/  SHF.R.U64 R29, R8, 0x10, R9 ;  /* 0x00000010081d7819 */ /* 0x000fc40000001209 */
[--C-:B------:R-:W-:Y:S01]  /*b710*/  SHF.R.U64 R8, R30, 0x10, R31.reuse ;  /* 0x000000101e087819 */ /* 0x100fe2000000121f */
[----:B------:R-:W-:Y:S01]  /*b720*/  HADD2.F32 R50, -RZ, R50.H0_H0 ;  /* 0x20000032ff327230 */ /* 0x000fe20000004100 */
[----:B------:R-:W-:Y:S01]  /*b730*/  SHF.R.U32.HI R30, RZ, 0x10, R31 ;  /* 0x00000010ff1e7819 */ /* 0x000fe2000001161f */
[----:B------:R-:W-:Y:S01]  /*b740*/  HADD2.F32 R29, -RZ, R29.H0_H0 ;  /* 0x2000001dff1d7230 */ /* 0x000fe20000004100 */
[--C-:B------:R-:W-:Y:S02]  /*b750*/  SHF.R.U64 R9, R10, 0x10, R11.reuse ;  /* 0x000000100a097819 */ /* 0x100fe4000000120b */
[----:B------:R-:W-:Y:S01]  /*b760*/  SHF.R.U32.HI R10, RZ, 0x10, R11 ;  /* 0x00000010ff0a7819 */ /* 0x000fe2000001160b */
[----:B------:R-:W-:-:S04]  /*b770*/  HADD2.F32 R30, -RZ, R30.H0_H0 ;  /* 0x2000001eff1e7230 */ /* 0x000fc80000004100 */
[----:B------:R-:W-:Y:S02]  /*b780*/  HADD2.F32 R10, -RZ, R10.H0_H0 ;  /* 0x2000000aff0a7230 */ /* 0x000fe40000004100 */
[----:B--2---:R-:W-:Y:S01]  /*b790*/  IMAD.IADD R4, R4, 0x1, R6 ;  /* 0x0000000104047824 */ /* 0x004fe200078e0206 */
[----:B---3--:R-:W-:-:S04]  /*b7a0*/  LEA.HI R0, R3, R0, RZ, 0x1d ;  /* 0x0000000003007211 */ /* 0x008fc800078fe8ff */
[----:B------:R-:W-:-:S04]  /*b7b0*/  SHF.R.S32.HI R5, RZ, 0x1f, R4 ;  /* 0x0000001fff057819 */ /* 0x000fc80000011404 */
[CC--:B------:R-:W-:Y:S02]  /*b7c0*/  LEA.HI R6, R5.reuse, R4.reuse, RZ, 0x5 ;  /* 0x0000000405067211 */ /* 0x0c0fe400078f28ff */
[----:B------:R-:W-:Y:S02]  /*b7d0*/  LEA.HI R4, R5, R4, RZ, 0x3 ;  /* 0x0000000405047211 */ /* 0x000fe400078f18ff */
[----:B------:R-:W-:Y:S02]  /*b7e0*/  SHF.R.S32.HI R5, RZ, 0x1f, R0 ;  /* 0x0000001fff057819 */ /* 0x000fe40000011400 */
[----:B-----5:R-:W-:Y:S02]  /*b7f0*/  LOP3.LUT R4, R71, 0x18, R4, 0xf8, !PT ;  /* 0x0000001847047812 */ /* 0x020fe400078ef804 */
[----:B------:R-:W-:Y:S01]  /*b800*/  LEA.HI R5, R5, R0, RZ, 0x2 ;  /* 0x0000000005057211 */ /* 0x000fe200078f10ff */
[----:B------:R-:W-:Y:S01]  /*b810*/  IMAD.SHL.U32 R0, R0, 0x8, RZ ;  /* 0x0000000800007824 */ /* 0x000fe200078e00ff */
[----:B------:R-:W-:-:S02]  /*b820*/  LOP3.LUT R7, R4, R69, RZ, 0x3c, !PT ;  /* 0x0000004504077212 */ /* 0x000fc400078e3cff */
[----:B------:R-:W-:Y:S02]  /*b830*/  SHF.R.S32.HI R5, RZ, 0x2, R5 ;  /* 0x00000002ff057819 */ /* 0x000fe40000011405 */
[----:B------:R-:W-:Y:S02]  /*b840*/  LOP3.LUT R4, R71, 0x18, R0, 0xf8, !PT ;  /* 0x0000001847047812 */ /* 0x000fe400078ef800 */
[----:B------:R-:W-:Y:S01]  /*b850*/  SHF.R.S32.HI R6, RZ, 0x5, R6 ;  /* 0x00000005ff067819 */ /* 0x000fe20000011406 */
[----:B------:R-:W-:Y:S01]  /*b860*/  IMAD R20, R5, 0x1800, R70 ;  /* 0x0000180005147824 */ /* 0x000fe200078e0246 */
[----:B------:R-:W-:-:S03]  /*b870*/  LOP3.LUT R25, R4, R69, RZ, 0x3c, !PT ;  /* 0x0000004504197212 */ /* 0x000fc600078e3cff */
[----:B------:R-:W-:Y:S02]  /*b880*/  IMAD R6, R6, 0x1800, R70 ;  /* 0x0000180006067824 */ /* 0x000fe400078e0246 */
[----:B------:R-:W-:Y:S02]  /*b890*/  IMAD.IADD R25, R20, 0x1, R25 ;  /* 0x0000000114197824 */ /* 0x000fe400078e0219 */
[----:B------:R-:W-:Y:S02]  /*b8a0*/  IMAD.IADD R6, R6, 0x1, R7 ;  /* 0x0000000106067824 */ /* 0x000fe400078e0207 */
[----:B------:R-:W-:-:S03]  /*b8b0*/  IMAD R20, R25, 0x2, R2 ;  /* 0x0000000219147824 */ /* 0x000fc600078e0202 */
[----:B------:R-:W-:Y:S02]  /*b8c0*/  LEA R0, R6, UR40, 0x1 ;  /* 0x0000002806007c11 */ /* 0x000fe4000f8e08ff */
[----:B------:R-:W0:Y:S04]  /*b8d0*/  LDS.128 R24, [R20+0xc400] ;  /* 0x00c4000014187984 */ /* 0x000e280000000c00 */
[----:B------:R-:W1:Y:S01]  /*b8e0*/  LDS.128 R4, [R0] ;  /* 0x0000000000047984 */ /* 0x000e620000000c00 */
[--C-:B0-----:R-:W-:Y:S02]  /*b8f0*/  HADD2.F32 R40, -RZ, R25.reuse.H0_H0 ;  /* 0x20000019ff287230 */ /* 0x101fe40000004100 */
[----:B------:R-:W-:Y:S02]  /*b900*/  HADD2.F32 R41, -RZ, R25.H1_H1 ;  /* 0x30000019ff297230 */ /* 0x000fe40000004100 */
[----:B-1----:R-:W-:-:S02]  /*b910*/  HADD2.F32 R36, -RZ, R5.H0_H0 ;  /* 0x20000005ff247230 */ /* 0x002fc40000004100 */
[C---:B------:R-:W-:Y:S01]  /*b920*/  FMUL.FTZ R25, R40.reuse, R51 ;  /* 0x0000003328197220 */ /* 0x040fe20000410000 */
[--C-:B------:R-:W-:Y:S02]  /*b930*/  HADD2.F32 R43, -RZ, R27.reuse.H0_H0 ;  /* 0x2000001bff2b7230 */ /* 0x100fe40000004100 */
[----:B------:R-:W-:Y:S02]  /*b940*/  HADD2.F32 R31, -RZ, R27.H1_H1 ;  /* 0x3000001bff1f7230 */ /* 0x000fe40000004100 */
[-C--:B------:R-:W-:Y:S01]  /*b950*/  FMUL.FTZ R27, R40, R53.reuse ;  /* 0x00000035281b7220 */ /* 0x080fe20000410000 */
[----:B------:R-:W-:Y:S02]  /*b960*/  HADD2.F32 R38, -RZ, R5.H1_H1 ;  /* 0x30000005ff267230 */ /* 0x000fe40000004100 */
[----:B------:R-:W-:Y:S01]  /*b970*/  FFMA.FTZ R25, R36, R53, -R25 ;  /* 0x0000003524197223 */ /* 0x000fe20000010819 */
[----:B------:R-:W-:Y:S02]  /*b980*/  HADD2.F32 R37, -RZ, R24.H0_H0 ;  /* 0x20000018ff257230 */ /* 0x000fe40000004100 */
[----:B------:R-:W-:Y:S01]  /*b990*/  FMUL.FTZ R53, R41, R54 ;  /* 0x0000003629357220 */ /* 0x000fe20000410000 */
[----:B------:R-:W-:-:S02]  /*b9a0*/  HADD2.F32 R40, -RZ, R49.H0_H0 ;  /* 0x20000031ff287230 */ /* 0x000fc40000004100 */
[----:B------:R-:W-:Y:S01]  /*b9b0*/  FFMA.FTZ R27, R36, R51, R27 ;  /* 0x00000033241b7223 */ /* 0x000fe2000001001b */
[----:B------:R-:W-:Y:S02]  /*b9c0*/  HADD2.F32 R39, -RZ, R4.H0_H0 ;  /* 0x20000004ff277230 */ /* 0x000fe40000004100 */
[-C--:B------:R-:W-:Y:S01]  /*b9d0*/  FMUL.FTZ R51, R41, R50.reuse ;  /* 0x0000003229337220 */ /* 0x080fe20000410000 */
[----:B------:R-:W-:Y:S01]  /*b9e0*/  FFMA.FTZ R36, R38, R50, -R53 ;  /* 0x0000003226247223 */ /* 0x000fe20000010835 */
[C---:B------:R-:W-:Y:S01]  /*b9f0*/  FMUL.FTZ R50, R37.reuse, R52 ;  /* 0x0000003425327220 */ /* 0x040fe20000410000 */
[----:B------:R-:W-:Y:S02]  /*ba00*/  HADD2.F32 R42, -RZ, R26.H0_H0 ;  /* 0x2000001aff2a7230 */ /* 0x000fe40000004100 */
[-C--:B------:R-:W-:Y:S01]  /*ba10*/  FMUL.FTZ R49, R37, R40.reuse ;  /* 0x0000002825317220 */ /* 0x080fe20000410000 */
[----:B------:R-:W-:Y:S02]  /*ba20*/  HADD2.F32 R41, -RZ, R48.H1_H1 ;  /* 0x30000030ff297230 */ /* 0x000fe40000004100 */
[----:B------:R-:W-:Y:S01]  /*ba30*/  FFMA.FTZ R37, R39, R40, -R50 ;  /* 0x0000002827257223 */ /* 0x000fe20000010832 */
[----:B------:R-:W-:-:S02]  /*ba40*/  HADD2.F32 R5, -RZ, R6.H0_H0 ;  /* 0x20000006ff057230 */ /* 0x000fc40000004100 */
[----:B------:R-:W-:Y:S01]  /*ba50*/  FFMA.FTZ R49, R39, R52, R49 ;  /* 0x0000003427317223 */ /* 0x000fe20000010031 */
[--C-:B------:R-:W-:Y:S02]  /*ba60*/  HADD2.F32 R40, -RZ, R47.reuse.H1_H1 ;  /* 0x3000002fff287230 */ /* 0x100fe40000004100 */
[----:B------:R-:W-:Y:S01]  /*ba70*/  FMUL.FTZ R52, R42, R41 ;  /* 0x000000292a347220 */ /* 0x000fe20000410000 */
[----:B------:R-:W-:Y:S02]  /*ba80*/  HADD2.F32 R50, -RZ, R47.H0_H0 ;  /* 0x2000002fff327230 */ /* 0x000fe40000004100 */
[----:B------:R-:W-:Y:S01]  /*ba90*/  FFMA.FTZ R38, R38, R54, R51 ;  /* 0x0000003626267223 */ /* 0x000fe20000010033 */
[----:B------:R-:W-:Y:S02]  /*baa0*/  HADD2.F32 R48, -RZ, R48.H0_H0 ;  /* 0x20000030ff307230 */ /* 0x000fe40000004100 */
[----:B------:R-:W-:Y:S01]  /*bab0*/  FMUL.FTZ R42, R42, R40 ;  /* 0x000000282a2a7220 */ /* 0x000fe20000410000 */
[----:B------:R-:W-:-:S02]  /*bac0*/  HADD2.F32 R11, -RZ, R7.H0_H0 ;  /* 0x20000007ff0b7230 */ /* 0x000fc40000004100 */
[----:B------:R-:W-:Y:S01]  /*bad0*/  FFMA.FTZ R52, R5, R40, -R52 ;  /* 0x0000002805347223 */ /* 0x000fe20000010834 */
[C---:B------:R-:W-:Y:S01]  /*bae0*/  FMUL.FTZ R40, R43.reuse, R50 ;  /* 0x000000322b287220 */ /* 0x040fe20000410000 */
[-C--:B------:R-:W-:Y:S01]  /*baf0*/  FMUL.FTZ R43, R43, R48.reuse ;  /* 0x000000302b2b7220 */ /* 0x080fe20000410000 */
[----:B------:R-:W-:Y:S02]  /*bb00*/  HADD2.F32 R7, -RZ, R7.H1_H1 ;  /* 0x30000007ff077230 */ /* 0x000fe40000004100 */
[----:B------:R-:W-:Y:S01]  /*bb10*/  FFMA.FTZ R42, R5, R41, R42 ;  /* 0x00000029052a7223 */ /* 0x000fe2000001002a */
[----:B------:R-:W-:Y:S01]  /*bb20*/  FFMA.FTZ R40, R11, R48, -R40 ;  /* 0x000000300b287223 */ /* 0x000fe20000010828 */
[----:B------:R-:W-:Y:S02]  /*bb30*/  HADD2.F32 R24, -RZ, R24.H1_H1 ;  /* 0x30000018ff187230 */ /* 0x000fe40000004100 */
[----:B------:R-:W-:Y:S01]  /*bb40*/  FMUL.FTZ R54, R31, R10 ;  /* 0x0000000a1f367220 */ /* 0x000fe20000410000 */
[----:B------:R-:W-:Y:S01]  /*bb50*/  FFMA.FTZ R43, R11, R50, R43 ;  /* 0x000000320b2b7223 */ /* 0x000fe2000001002b */
[----:B------:R-:W-:Y:S01]  /*bb60*/  FMUL.FTZ R48, R31, R30 ;  /* 0x0000001e1f307220 */ /* 0x000fe20000410000 */
[----:B------:R-:W-:-:S02]  /*bb70*/  HADD2.F32 R26, -RZ, R26.H1_H1 ;  /* 0x3000001aff1a7230 */ /* 0x000fc40000004100 */
[C---:B------:R-:W-:Y:S01]  /*bb80*/  FFMA.FTZ R39, R7.reuse, R30, -R54 ;  /* 0x0000001e07277223 */ /* 0x040fe20000010836 */
[----:B------:R-:W-:Y:S02]  /*bb90*/  HADD2.F32 R5, -RZ, R28.H0_H0 ;  /* 0x2000001cff057230 */ /* 0x000fe40000004100 */
[----:B------:R-:W-:Y:S01]  /*bba0*/  FFMA.FTZ R48, R7, R10, R48 ;  /* 0x0000000a07307223 */ /* 0x000fe20000010030 */
[----:B------:R-:W-:Y:S02]  /*bbb0*/  HADD2.F32 R11, -RZ, R9.H0_H0 ;  /* 0x20000009ff0b7230 */ /* 0x000fe40000004100 */
[C---:B------:R-:W-:Y:S01]  /*bbc0*/  FMUL.FTZ R7, R24.reuse, R29 ;  /* 0x0000001d18077220 */ /* 0x040fe20000410000 */
[----:B------:R-:W-:Y:S02]  /*bbd0*/  HADD2.F32 R9, -RZ, R8.H0_H0 ;  /* 0x20000008ff097230 */ /* 0x000fe40000004100 */
[----:B------:R-:W-:Y:S01]  /*bbe0*/  FMUL.FTZ R24, R24, R5 ;  /* 0x0000000518187220 */ /* 0x000fe20000410000 */
[----:B------:R-:W-:-:S02]  /*bbf0*/  HADD2.F32 R4, -RZ, R4.H1_H1 ;  /* 0x30000004ff047230 */ /* 0x000fc40000004100 */
[C---:B------:R-:W-:Y:S01]  /*bc00*/  FMUL.FTZ R31, R26.reuse, R11 ;  /* 0x0000000b1a1f7220 */ /* 0x040fe20000410000 */
        /* <DEDUP_REMOVED lines=16> */
.L_x_1494:
[----:B------:R-:W-:Y:S05]  /*bd10*/  BSYNC B1 ;  /* 0x0000000000017941 */ /* 0x000fea0003800000 */
.L_x_1493:
[----:B------:R-:W-:Y:S05]  /*bd20*/  @P2 BRA `(.L_x_1475) ;  /* 0x0000000400b42947 */ /* 0x000fea0003800000 */
[----:B01----:R-:W2:Y:S04]  /*bd30*/  LDL.64 R4, [R1+0x18] ;  /* 0x0000180001047983 */ /* 0x003ea80000100a00 */
[----:B------:R-:W3:Y:S01]  /*bd40*/  LDL R0, [R1+0x50] ;  /* 0x0000500001007983 */ /* 0x000ee20000100800 */
[----:B--2---:R-:W-:-:S03]  /*bd50*/  IMAD.MOV.U32 R6, RZ, RZ, R4 ;  /* 0x000000ffff067224 */ /* 0x004fc600078e0004 */
[----:B------:R-:W2:Y:S01]  /*bd60*/  LDL R4, [R1+0x38] ;  /* 0x0000380001047983 */ /* 0x000ea20000100800 */
[----:B------:R-:W-:Y:S02]  /*bd70*/  IMAD.MOV.U32 R7, RZ, RZ, R5 ;  /* 0x000000ffff077224 */ /* 0x000fe400078e0005 */
[----:B---3--:R-:W-:-:S05]  /*bd80*/  IMAD.IADD R0, R6, 0x1, R0 ;  /* 0x0000000106007824 */ /* 0x008fca00078e0200 */
[----:B------:R-:W-:Y:S02]  /*bd90*/  SHF.R.S32.HI R5, RZ, 0x1f, R0 ;  /* 0x0000001fff057819 */ /* 0x000fe40000011400 */
[--C-:B------:R-:W-:Y:S01]  /*bda0*/  SHF.R.U64 R20, R32, 0x10, R33.reuse ;  /* 0x0000001020147819 */ /* 0x100fe20000001221 */
[----:B------:R-:W-:Y:S01]  /*bdb0*/  HADD2.F32 R31, -RZ, R45.H1_H1 ;  /* 0x3000002dff1f7230 */ /* 0x000fe20000004100 */
[----:B------:R-:W-:Y:S01]  /*bdc0*/  SHF.R.U32.HI R36, RZ, 0x10, R33 ;  /* 0x00000010ff247819 */ /* 0x000fe20000011621 */
[----:B------:R-:W-:Y:S01]  /*bdd0*/  HADD2.F32 R33, -RZ, R21.H1_H1 ;  /* 0x30000015ff217230 */ /* 0x000fe20000004100 */
[--C-:B------:R-:W-:Y:S02]  /*bde0*/  SHF.R.U32.HI R32, RZ, 0x10, R13.reuse ;  /* 0x00000010ff207819 */ /* 0x100fe4000001160d */
[----:B------:R-:W-:Y:S02]  /*bdf0*/  SHF.R.U64 R24, R12, 0x10, R13 ;  /* 0x000000100c187819 */ /* 0x000fe4000000120d */
[----:B------:R-:W-:Y:S01]  /*be00*/  SHF.R.U64 R12, R34, 0x10, R35 ;  /* 0x00000010220c7819 */ /* 0x000fe20000001223 */
[----:B------:R-:W-:Y:S01]  /*be10*/  HADD2.F32 R34, -RZ, R32.H0_H0 ;  /* 0x20000020ff227230 */ /* 0x000fe20000004100 */
[----:B------:R-:W-:-:S02]  /*be20*/  SHF.R.U64 R13, R14, 0x10, R15 ;  /* 0x000000100e0d7819 */ /* 0x000fc4000000120f */
[----:B------:R-:W-:Y:S02]  /*be30*/  SHF.R.U32.HI R41, RZ, 0x10, R35 ;  /* 0x00000010ff297819 */ /* 0x000fe40000011623 */
[----:B------:R-:W-:Y:S01]  /*be40*/  SHF.R.U32.HI R39, RZ, 0x10, R15 ;  /* 0x00000010ff277819 */ /* 0x000fe2000001160f */
[----:B------:R-:W-:Y:S02]  /*be50*/  HADD2.F32 R32, -RZ, R21.H0_H0 ;  /* 0x20000015ff207230 */ /* 0x000fe40000004100 */
[----:B------:R-:W-:Y:S01]  /*be60*/  HADD2.F32 R13, -RZ, R13.H0_H0 ;  /* 0x2000000dff0d7230 */ /* 0x000fe20000004100 */
[----:B--2---:R-:W-:Y:S02]  /*be70*/  LEA.HI R3, R3, R4, RZ, 0x1d ;  /* 0x0000000403037211 */ /* 0x004fe400078fe8ff */
[CC--:B------:R-:W-:Y:S02]  /*be80*/  LEA.HI R4, R5.reuse, R0.reuse, RZ, 0x5 ;  /* 0x0000000005047211 */ /* 0x0c0fe400078f28ff */
[----:B------:R-:W-:-:S02]  /*be90*/  LEA.HI R5, R5, R0, RZ, 0x3 ;  /* 0x0000000005057211 */ /* 0x000fc400078f18ff */
[----:B------:R-:W-:Y:S02]  /*bea0*/  SHF.R.S32.HI R0, RZ, 0x1f, R3 ;  /* 0x0000001fff007819 */ /* 0x000fe40000011403 */
[----:B------:R-:W-:Y:S02]  /*beb0*/  SHF.R.S32.HI R4, RZ, 0x5, R4 ;  /* 0x00000005ff047819 */ /* 0x000fe40000011404 */
[----:B------:R-:W-:Y:S01]  /*bec0*/  LEA.HI R0, R0, R3, RZ, 0x2 ;  /* 0x0000000300007211 */ /* 0x000fe200078f10ff */
[----:B------:R-:W-:Y:S02]  /*bed0*/  IMAD.SHL.U32 R3, R3, 0x8, RZ ;  /* 0x0000000803037824 */ /* 0x000fe400078e00ff */
[----:B-----5:R-:W-:Y:S01]  /*bee0*/  IMAD R6, R4, 0x1800, R70 ;  /* 0x0000180004067824 */ /* 0x020fe200078e0246 */
[----:B------:R-:W-:Y:S02]  /*bef0*/  SHF.R.S32.HI R4, RZ, 0x2, R0 ;  /* 0x00000002ff047819 */ /* 0x000fe40000011400 */
[----:B------:R-:W-:-:S02]  /*bf00*/  LOP3.LUT R3, R71, 0x18, R3, 0xf8, !PT ;  /* 0x0000001847037812 */ /* 0x000fc400078ef803 */
[----:B------:R-:W-:Y:S01]  /*bf10*/  LOP3.LUT R5, R71, 0x18, R5, 0xf8, !PT ;  /* 0x0000001847057812 */ /* 0x000fe200078ef805 */
[----:B------:R-:W-:Y:S01]  /*bf20*/  IMAD R8, R4, 0x1800, R70 ;  /* 0x0000180004087824 */ /* 0x000fe200078e0246 */
[-C--:B------:R-:W-:Y:S02]  /*bf30*/  LOP3.LUT R3, R3, R69.reuse, RZ, 0x3c, !PT ;  /* 0x0000004503037212 */ /* 0x080fe400078e3cff */
[----:B------:R-:W-:-:S03]  /*bf40*/  LOP3.LUT R5, R5, R69, RZ, 0x3c, !PT ;  /* 0x0000004505057212 */ /* 0x000fc600078e3cff */
        /* <DEDUP_REMOVED lines=10> */
[-C--:B------:R-:W-:Y:S01]  /*bff0*/  FMUL.FTZ R37, R27, R31.reuse ;  /* 0x0000001f1b257220 */ /* 0x080fe20000410000 */
[----:B------:R-:W-:Y:S02]  /*c000*/  HADD2.F32 R15, -RZ, R5.H1_H1 ;  /* 0x30000005ff0f7230 */ /* 0x000fe40000004100 */
[----:B------:R-:W-:Y:S02]  /*c010*/  HADD2.F32 R27, -RZ, R36.H0_H0 ;  /* 0x20000024ff1b7230 */ /* 0x000fe40000004100 */
[----:B------:R-:W-:Y:S01]  /*c020*/  FFMA.FTZ R35, R14, R31, -R35 ;  /* 0x0000001f0e237223 */ /* 0x000fe20000010823 */
[----:B------:R-:W-:Y:S02]  /*c030*/  HADD2.F32 R9, -RZ, R8.H0_H0 ;  /* 0x20000008ff097230 */ /* 0x000fe40000004100 */
[----:B------:R-:W-:Y:S01]  /*c040*/  FMUL.FTZ R36, R28, R34 ;  /* 0x000000221c247220 */ /* 0x000fe20000410000 */
[----:B------:R-:W-:Y:S01]  /*c050*/  FFMA.FTZ R37, R14, R33, R37 ;  /* 0x000000210e257223 */ /* 0x000fe20000010025 */
[----:B------:R-:W-:-:S02]  /*c060*/  HADD2.F32 R14, -RZ, R45.H0_H0 ;  /* 0x2000002dff0e7230 */ /* 0x000fc40000004100 */
[-C--:B------:R-:W-:Y:S01]  /*c070*/  FMUL.FTZ R40, R28, R27.reuse ;  /* 0x0000001b1c287220 */ /* 0x080fe20000410000 */
[----:B------:R-:W-:Y:S01]  /*c080*/  FFMA.FTZ R38, R15, R27, -R36 ;  /* 0x0000001b0f267223 */ /* 0x000fe20000010824 */
[----:B------:R-:W-:Y:S02]  /*c090*/  HADD2.F32 R5, -RZ, R4.H0_H0 ;  /* 0x20000004ff057230 */ /* 0x000fe40000004100 */
[C---:B------:R-:W-:Y:S01]  /*c0a0*/  FMUL.FTZ R36, R9.reuse, R32 ;  /* 0x0000002009247220 */ /* 0x040fe20000410000 */
[----:B------:R-:W-:Y:S01]  /*c0b0*/  FMUL.FTZ R9, R9, R14 ;  /* 0x0000000e09097220 */ /* 0x000fe20000410000 */
[----:B------:R-:W-:Y:S02]  /*c0c0*/  HADD2.F32 R29, -RZ, R10.H0_H0 ;  /* 0x2000000aff1d7230 */ /* 0x000fe40000004100 */
[----:B------:R-:W-:Y:S02]  /*c0d0*/  HADD2.F32 R28, -RZ, R44.H0_H0 ;  /* 0x2000002cff1c7230 */ /* 0x000fe40000004100 */
[----:B------:R-:W-:Y:S01]  /*c0e0*/  FFMA.FTZ R40, R15, R34, R40 ;  /* 0x000000220f287223 */ /* 0x000fe20000010028 */
[C---:B------:R-:W-:Y:S01]  /*c0f0*/  FFMA.FTZ R36, R5.reuse, R14, -R36 ;  /* 0x0000000e05247223 */ /* 0x040fe20000010824 */
[----:B------:R-:W-:Y:S01]  /*c100*/  FFMA.FTZ R15, R5, R32, R9 ;  /* 0x00000020050f7223 */ /* 0x000fe20000010009 */
[----:B------:R-:W-:-:S02]  /*c110*/  HADD2.F32 R25, -RZ, R6.H0_H0 ;  /* 0x20000006ff197230 */ /* 0x000fc40000004100 */
[C---:B------:R-:W-:Y:S01]  /*c120*/  FMUL.FTZ R32, R29.reuse, R28 ;  /* 0x0000001c1d207220 */ /* 0x040fe20000410000 */
[----:B------:R-:W-:Y:S02]  /*c130*/  HADD2.F32 R30, -RZ, R11.H0_H0 ;  /* 0x2000000bff1e7230 */ /* 0x000fe40000004100 */
[----:B------:R-:W-:Y:S02]  /*c140*/  HADD2.F32 R14, -RZ, R46.H0_H0 ;  /* 0x2000002eff0e7230 */ /* 0x000fe40000004100 */
[----:B------:R-:W-:Y:S02]  /*c150*/  HADD2.F32 R9, -RZ, R44.H1_H1 ;  /* 0x3000002cff097230 */ /* 0x000fe40000004100 */
[----:B------:R-:W-:Y:S02]  /*c160*/  HADD2.F32 R5, -RZ, R46.H1_H1 ;  /* 0x3000002eff057230 */ /* 0x000fe40000004100 */
[----:B------:R-:W-:Y:S01]  /*c170*/  FMUL.FTZ R34, R29, R14 ;  /* 0x0000000e1d227220 */ /* 0x000fe20000410000 */
[----:B------:R-:W-:-:S02]  /*c180*/  HADD2.F32 R26, -RZ, R7.H0_H0 ;  /* 0x20000007ff1a7230 */ /* 0x000fc40000004100 */
[C---:B------:R-:W-:Y:S01]  /*c190*/  FFMA.FTZ R27, R25.reuse, R14, -R32 ;  /* 0x0000000e191b7223 */ /* 0x040fe20000010820 */
[C---:B------:R-:W-:Y:S01]  /*c1a0*/  FMUL.FTZ R21, R30.reuse, R9 ;  /* 0x000000091e157220 */ /* 0x040fe20000410000 */
[----:B------:R-:W-:Y:S02]  /*c1b0*/  HADD2.F32 R11, -RZ, R11.H1_H1 ;  /* 0x3000000bff0b7230 */ /* 0x000fe40000004100 */
[-C--:B------:R-:W-:Y:S01]  /*c1c0*/  FMUL.FTZ R30, R30, R5.reuse ;  /* 0x000000051e1e7220 */ /* 0x080fe20000410000 */
[----:B------:R-:W-:Y:S02]  /*c1d0*/  HADD2.F32 R32, -RZ, R39.H0_H0 ;  /* 0x20000027ff207230 */ /* 0x000fe40000004100 */
[----:B------:R-:W-:Y:S02]  /*c1e0*/  HADD2.F32 R14, -RZ, R41.H0_H0 ;  /* 0x20000029ff0e7230 */ /* 0x000fe40000004100 */
[----:B------:R-:W-:Y:S01]  /*c1f0*/  FFMA.FTZ R34, R25, R28, R34 ;  /* 0x0000001c19227223 */ /* 0x000fe20000010022 */
[C---:B------:R-:W-:Y:S01]  /*c200*/  FFMA.FTZ R28, R26.reuse, R5, -R21 ;  /* 0x000000051a1c7223 */ /* 0x040fe20000010815 */
[----:B------:R-:W-:Y:S01]  /*c210*/  FFMA.FTZ R30, R26, R9, R30 ;  /* 0x000000091a1e7223 */ /* 0x000fe2000001001e */
[----:B------:R-:W-:-:S02]  /*c220*/  HADD2.F32 R7, -RZ, R7.H1_H1 ;  /* 0x30000007ff077230 */ /* 0x000fc40000004100 */
[C---:B------:R-:W-:Y:S01]  /*c230*/  FMUL.FTZ R42, R11.reuse, R32 ;  /* 0x000000200b2a7220 */ /* 0x040fe20000410000 */
[----:B------:R-:W-:Y:S01]  /*c240*/  FMUL.FTZ R26, R11, R14 ;  /* 0x0000000e0b1a7220 */ /* 0x000fe20000410000 */
[----:B------:R-:W-:Y:S02]  /*c250*/  HADD2.F32 R8, -RZ, R8.H1_H1 ;  /* 0x30000008ff087230 */ /* 0x000fe40000004100 */
[----:B------:R-:W-:Y:S02]  /*c260*/  HADD2.F32 R10, -RZ, R10.H1_H1 ;  /* 0x3000000aff0a7230 */ /* 0x000fe40000004100 */
[----:B------:R-:W-:Y:S02]  /*c270*/  HADD2.F32 R11, -RZ, R24.H0_H0 ;  /* 0x20000018ff0b7230 */ /* 0x000fe40000004100 */
[----:B------:R-:W-:Y:S02]  /*c280*/  HADD2.F32 R5, -RZ, R20.H0_H0 ;  /* 0x20000014ff057230 */ /* 0x000fe40000004100 */
[----:B------:R-:W-:-:S02]  /*c290*/  HADD2.F32 R9, -RZ, R12.H0_H0 ;  /* 0x2000000cff097230 */ /* 0x000fc40000004100 */
[C---:B------:R-:W-:Y:S01]  /*c2a0*/  FFMA.FTZ R29, R7.reuse, R14, -R42 ;  /* 0x0000000e071d7223 */ /* 0x040fe2000001082a */
[----:B------:R-:W-:Y:S02]  /*c2b0*/  HADD2.F32 R4, -RZ, R4.H1_H1 ;  /* 0x30000004ff047230 */ /* 0x000fe40000004100 */
[----:B------:R-:W-:Y:S01]  /*c2c0*/  FFMA.FTZ R31, R7, R32, R26 ;  /* 0x00000020071f7223 */ /* 0x000fe2000001001a */
[----:B------:R-:W-:Y:S02]  /*c2d0*/  HADD2.F32 R6, -RZ, R6.H1_H1 ;  /* 0x30000006ff067230 */ /* 0x000fe40000004100 */
[----:B------:R-:W-:Y:S01]  /*c2e0*/  FMUL.FTZ R7, R8, R11 ;  /* 0x0000000b08077220 */ /* 0x000fe20000410000 */
[----:B------:R-:W-:Y:S01]  /*c2f0*/  FMUL.FTZ R25, R10, R13 ;  /* 0x0000000d0a197220 */ /* 0x000fe20000410000 */
[----:B------:R-:W-:Y:S01]  /*c300*/  FMUL.FTZ R8, R8, R5 ;  /* 0x0000000508087220 */ /* 0x000fe20000410000 */
[----:B------:R-:W-:Y:S01]  /*c310*/  FMUL.FTZ R12, R10, R9 ;  /* 0x000000090a0c7220 */ /* 0x000fe20000410000 */
[----:B------:R-:W-:Y:S01]  /*c320*/  FFMA.FTZ R21, R4, R5, -R7 ;  /* 0x0000000504157223 */ /* 0x000fe20000010807 */
[----:B------:R-:W-:Y:S01]  /*c330*/  FFMA.FTZ R10, R6, R9, -R25 ;  /* 0x00000009060a7223 */ /* 0x000fe20000010819 */
[----:B------:R-:W-:Y:S01]  /*c340*/  FFMA.FTZ R8, R4, R11, R8 ;  /* 0x0000000b04087223 */ /* 0x000fe20000010008 */
[----:B------:R-:W-:Y:S01]  /*c350*/  FFMA.FTZ R13, R6, R13, R12 ;  /* 0x0000000d060d7223 */ /* 0x000fe2000001000c */
[----:B------:R-:W-:-:S02]  /*c360*/  F2FP.F16.F32.PACK_AB R7, R29, R28 ;  /* 0x0000001c1d07723e */ /* 0x000fc400000000ff */
[----:B------:R-:W-:Y:S02]  /*c370*/  F2FP.F16.F32.PACK_AB R5, R38, R35 ;  /* 0x000000232605723e */ /* 0x000fe400000000ff */
[----:B------:R-:W-:Y:S02]  /*c380*/  F2FP.F16.F32.PACK_AB R4, R21, R36 ;  /* 0x000000241504723e */ /* 0x000fe400000000ff */
[----:B------:R-:W-:Y:S02]  /*c390*/  F2FP.F16.F32.PACK_AB R6, R10, R27 ;  /* 0x0000001b0a06723e */ /* 0x000fe400000000ff */
[----:B------:R-:W-:Y:S02]  /*c3a0*/  F2FP.F16.F32.PACK_AB R11, R31, R30 ;  /* 0x0000001e1f0b723e */ /* 0x000fe400000000ff */
[----:B------:R-:W-:Y:S02]  /*c3b0*/  F2FP.F16.F32.PACK_AB R9, R40, R37 ;  /* 0x000000252809723e */ /* 0x000fe400000000ff */
[----:B------:R-:W-:-:S02]  /*c3c0*/  F2FP.F16.F32.PACK_AB R8, R8, R15 ;  /* 0x0000000f0808723e */ /* 0x000fc400000000ff */
[----:B------:R-:W-:Y:S01]  /*c3d0*/  F2FP.F16.F32.PACK_AB R10, R13, R34 ;  /* 0x000000220d0a723e */ /* 0x000fe200000000ff */
[----:B------:R0:W-:Y:S04]  /*c3e0*/  STS.128 [R0], R4 ;  /* 0x0000000400007388 */ /* 0x0001e80000000c00 */
[----:B------:R0:W-:Y:S02]  /*c3f0*/  STS.128 [R3+0xc400], R8 ;  /* 0x00c4000803007388 */ /* 0x0001e40000000c00 */
.L_x_1475:
[----:B------:R-:W-:Y:S05]  /*c400*/  BSYNC B0 ;  /* 0x0000000000007941 */ /* 0x000fea0003800000 */
.L_x_1468:
[----:B------:R-:W-:Y:S01]  /*c410*/  @!PT LDS RZ, [RZ] ;  /* 0x00000000fffff984 */ /* 0x000fe20000000800 */
[----:B------:R-:W-:Y:S01]  /*c420*/  @!PT LDS RZ, [RZ] ;  /* 0x00000000fffff984 */ /* 0x000fe20000000800 */
[----:B------:R-:W-:Y:S01]  /*c430*/  @!PT LDS RZ, [RZ] ;  /* 0x00000000fffff984 */ /* 0x000fe20000000800 */
[----:B------:R-:W-:Y:S01]  /*c440*/  @!PT LDS RZ, [RZ] ;  /* 0x00000000fffff984 */ /* 0x000fe20000000800 */
[----:B------:R1:W-:Y:S06]  /*c450*/  MEMBAR.ALL.CTA ;  /* 0x0000000000007992 */ /* 0x0003ec0000008000 */
[----:B-1----:R-:W1:Y:S01]  /*c460*/  FENCE.VIEW.ASYNC.S ;  /* 0x00000000000073c6 */ /* 0x002e620000000000 */
[----:B------:R-:W-:Y:S05]  /*c470*/  WARPSYNC.ALL ;  /* 0x0000000000007948 */ /* 0x000fea0003800000 */
[----:B-1----:R-:W-:Y:S06]  /*c480*/  BAR.SYNC.DEFER_BLOCKING 0xd, 0x180 ;  /* 0x0346000000007b1d */ /* 0x002fec0000010000 */
.L_x_1466:
[----:B0--3--:R-:W-:-:S05]  /*c490*/  IMAD.U32 R0, RZ, RZ, UR39 ;  /* 0x00000027ff007e24 */ /* 0x009fca000f8e00ff */
[----:B------:R-:W-:-:S13]  /*c4a0*/  ISETP.NE.AND P0, PT, R0, 0x3, PT ;  /* 0x000000030000780c */ /* 0x000fda0003f05270 */
[----:B------:R-:W-:Y:S05]  /*c4b0*/  @!P0 BRA `(.L_x_1495) ;  /* 0x0000000000048947 */ /* 0x000fea0003800000 */
[----:B------:R-:W-:Y:S01]  /*c4c0*/  BPT.TRAP 0x1 ;  /* 0x000000040000795c */ /* 0x000fe20000300000 */
.L_x_1495:
[----:B------:R-:W-:Y:S01]  /*c4d0*/  IMAD R0, R17, 0x8, R2 ;  /* 0x0000000811007824 */ /* 0x000fe200078e0202 */
[----:B--2-4-:R-:W-:-:S04]  /*c4e0*/  SHF.L.U32 R5, R23, 0x1f, RZ ;  /* 0x0000001f17057819 */ /* 0x014fc800000006ff */
[----:B------:R0:W2:Y:S01]  /*c4f0*/  SYNCS.PHASECHK.TRANS64.TRYWAIT P1, [R0+URZ+0x2d830], R5 ;  /* 0x02d83005000075a7 */ /* 0x0000a2000802017f */
[----:B------:R-:W-:Y:S05]  /*c500*/  @!P0 BRA `(.L_x_1496) ;  /* 0x0000000000048947 */ /* 0x000fea0003800000 */
[----:B------:R-:W-:Y:S01]  /*c510*/  BPT.TRAP 0x1 ;  /* 0x000000040000795c */ /* 0x000fe20000300000 */
.L_x_1496:
[----:B-1----:R-:W-:Y:S01]  /*c520*/  VIADD R3, R2, 0x15400 ;  /* 0x0001540002037836 */ /* 0x002fe20000000000 */
[----:B------:R-:W-:Y:S01]  /*c530*/  LOP3.LUT R148, R148, 0x10000, RZ, 0xfc, !PT ;  /* 0x0001000094947812 */ /* 0x000fe200078efcff */
[----:B------:R-:W-:-:S03]  /*c540*/  IMAD.MOV.U32 R149, RZ, RZ, -0x7fffffe0 ;  /* 0x80000020ff957424 */ /* 0x000fc600078e00ff */
[----:B------:R-:W-:-:S04]  /*c550*/  SHF.R.U32.HI R3, RZ, 0x4, R3 ;  /* 0x00000004ff037819 */ /* 0x000fc80000011603 */
[----:B------:R-:W-:-:S04]  /*c560*/  LOP3.LUT R3, R3, 0x3fff, RZ, 0xc0, !PT ;  /* 0x00003fff03037812 */ /* 0x000fc800078ec0ff */
[----:B------:R-:W-:-:S05]  /*c570*/  LOP3.LUT R3, R3, 0x10000, RZ, 0xfc, !PT ;  /* 0x0001000003037812 */ /* 0x000fca00078efcff */
[----:B------:R1:W-:Y:S01]  /*c580*/  STL [R1+0x14], R3 ;  /* 0x0000140301007387 */ /* 0x0003e20000100800 */
[----:B--2---:R-:W-:Y:S05]  /*c590*/  @P1 BRA `(.L_x_1497) ;  /* 0x0000000000081947 */ /* 0x004fea0003800000 */
[----:B------:R-:W2:Y:S02]  /*c5a0*/  SYNCS.PHASECHK.TRANS64.TRYWAIT P1, [R0+URZ+0x2d830], R5 ;  /* 0x02d83005000075a7 */ /* 0x000ea4000802017f */
[----:B--2---:R-:W-:Y:S05]  /*c5b0*/  @!P1 BRA `(.L_x_1498) ;  /* 0x0000018c00089947 */ /* 0x004fea0003800000 */
.L_x_1497:
[----:B-1----:R-:W3:Y:S01]  /*c5c0*/  LDL R3, [R1+0x14] ;  /* 0x0000140001037983 */ /* 0x002ee20000100800 */
[----:B0-2---:R-:W-:Y:S01]  /*c5d0*/  IMAD.MOV.U32 R5, RZ, RZ, -0x7fffffe0 ;  /* 0x80000020ff057424 */ /* 0x005fe200078e00ff */
[----:B------:R-:W-:Y:S05]  /*c5e0*/  WARPSYNC.ALL ;  /* 0x0000000000007948 */ /* 0x000fea0003800000 */
[C---:B------:R-:W-:Y:S01]  /*c5f0*/  R2UR UR4, R148.reuse ;  /* 0x00000000940472ca */ /* 0x040fe200000e0000 */
[----:B-----5:R-:W-:Y:S01]  /*c600*/  WARPGROUP.ARRIVE ;  /* 0x00000000000079c5 */ /* 0x020fe20000000000 */
[----:B------:R-:W-:Y:S01]  /*c610*/  R2UR UR5, R149 ;  /* 0x00000000950572ca */ /* 0x000fe200000e0000 */
[----:B------:R-:W-:Y:S01]  /*c620*/  IMAD.MOV.U32 R7, RZ, RZ, -0x7fffffe0 ;  /* 0x80000020ff077424 */ /* 0x000fe200078e00ff */
[----:B------:R-:W-:Y:S01]  /*c630*/  R2UR UR7, R5 ;  /* 0x00000000050772ca */ /* 0x000fe200000e0000 */
[----:B------:R-:W-:-:S02]  /*c640*/  VIADD R8, R148, 0x2 ;  /* 0x0000000294087836 */ /* 0x000fc40000000000 */
[----:B------:R-:W-:Y:S02]  /*c650*/  IMAD.MOV.U32 R9, RZ, RZ, -0x7fffffe0 ;  /* 0x80000020ff097424 */ /* 0x000fe400078e00ff */
[C---:B------:R-:W-:Y:S02]  /*c660*/  VIADD R156, R148.reuse, 0x300 ;  /* 0x00000300949c7836 */ /* 0x040fe40000000000 */
[----:B------:R-:W-:Y:S01]  /*c670*/  IMAD.MOV.U32 R157, RZ, RZ, -0x7fffffe0 ;  /* 0x80000020ff9d7424 */ /* 0x000fe200078e00ff */
[----:B------:R0:W-:Y:S01]  /*c680*/  STL.64 [R1], R8 ;  /* 0x0000000801007387 */ /* 0x0001e20000100a00 */
[C---:B------:R-:W-:Y:S02]  /*c690*/  VIADD R154, R148.reuse, 0x302 ;  /* 0x00000302949a7836 */ /* 0x040fe40000000000 */
[----:B------:R-:W-:Y:S02]  /*c6a0*/  IMAD.MOV.U32 R155, RZ, RZ, -0x7fffffe0 ;  /* 0x80000020ff9b7424 */ /* 0x000fe400078e00ff */
[----:B------:R-:W-:-:S02]  /*c6b0*/  VIADD R152, R148, 0x600 ;  /* 0x0000060094987836 */ /* 0x000fc40000000000 */
[----:B------:R-:W-:Y:S02]  /*c6c0*/  IMAD.MOV.U32 R153, RZ, RZ, -0x7fffffe0 ;  /* 0x80000020ff997424 */ /* 0x000fe400078e00ff */
[----:B------:R-:W-:Y:S02]  /*c6d0*/  IMAD.MOV.U32 R5, RZ, RZ, -0x7fffffe0 ;  /* 0x80000020ff057424 */ /* 0x000fe400078e00ff */
[----:B------:R-:W-:Y:S02]  /*c6e0*/  VIADD R150, R148, 0x602 ;  /* 0x0000060294967836 */ /* 0x000fe40000000000 */
[----:B------:R-:W-:Y:S02]  /*c6f0*/  IMAD.MOV.U32 R151, RZ, RZ, -0x7fffffe0 ;  /* 0x80000020ff977424 */ /* 0x000fe400078e00ff */
[----:B---3--:R-:W-:-:S04]  /*c700*/  IMAD R4, R17, 0x600, R3 ;  /* 0x0000060011047824 */ /* 0x008fc800078e0203 */
[C---:B------:R-:W-:Y:S01]  /*c710*/  VIADD R6, R4.reuse, 0x2 ;  /* 0x0000000204067836 */ /* 0x040fe20000000000 */
[----:B------:R-:W-:-:S13]  /*c720*/  R2UR UR6, R4 ;  /* 0x00000000040672ca */ /* 0x000fda00000e0000 */
[----:B------:R-:W-:Y:S01]  /*c730*/  HGMMA.64x128x16.F32 R24, gdesc[UR4], RZ, !UPT, gsb0 ;  /* 0x01e00000041879f0 */ /* 0x000fe2000c0008ff */
        /* <DEDUP_REMOVED lines=22> */
[----:B------:R-:W-:Y:S01]  /*c8a0*/  R2UR UR4, R154 ;  /* 0x000000009a0472ca */ /* 0x000fe200000e0000 */
[----:B------:R-:W-:Y:S01]  /*c8b0*/  VIADD R4, R4, 0x402 ;  /* 0x0000040204047836 */ /* 0x000fe20000000000 */
        /* <DEDUP_REMOVED lines=19> */
[----:B0-----:R-:W-:Y:S05]  /*c9f0*/  @!P0 BRA `(.L_x_1499) ;  /* 0x0000000000048947 */ /* 0x001fea0003800000 */
[----:B------:R-:W-:Y:S01]  /*ca00*/  BPT.TRAP 0x1 ;  /* 0x000000040000795c */ /* 0x000fe20000300000 */
.L_x_1499:
[----:B------:R-:W2:Y:S01]  /*ca10*/  LDL R5, [R1+0x68] ;  /* 0x0000680001057983 */ /* 0x000ea20000100800 */
[----:B------:R-:W0:Y:S03]  /*ca20*/  LDC R89, c[0x0][0x448] ;  /* 0x00011200ff597b82 */ /* 0x000e260000000800 */
[----:B------:R-:W2:Y:S01]  /*ca30*/  LDL R88, [R1+0x30] ;  /* 0x0000300001587983 */ /* 0x000ea20000100800 */
[----:B------:R-:W-:Y:S01]  /*ca40*/  IMAD.MOV.U32 R8, RZ, RZ, -0x80 ;  /* 0xffffff80ff087424 */ /* 0x000fe200078e00ff */
[----:B------:R-:W-:Y:S01]  /*ca50*/  ULDC.64 UR6, c[0x0][0x9e0] ;  /* 0x0002780000067ab9 */ /* 0x000fe20000000a00 */
[----:B------:R-:W-:Y:S01]  /*ca60*/  LOP3.LUT R16, R16, 0xffffffdf, RZ, 0xc0, !PT ;  /* 0xffffffdf10107812 */ /* 0x000fe200078ec0ff */
[----:B------:R-:W-:Y:S01]  /*ca70*/  UISETP.GE.AND UP0, UPT, UR7, 0x1, UPT ;  /* 0x000000010700788c */ /* 0x000fe2000bf06270 */
[----:B------:R-:W-:Y:S01]  /*ca80*/  IMAD R8, R97, R8, 0x80 ;  /* 0x0000008061087424 */ /* 0x000fe200078e0208 */
[----:B------:R-:W-:Y:S01]  /*ca90*/  ULDC UR50, c[0x0][0x9dc] ;  /* 0x0002770000327ab9 */ /* 0x000fe20000000800 */
[----:B------:R-:W-:Y:S01]  /*caa0*/  VIADD R0, R0, 0x2d840 ;  /* 0x0002d84000007836 */ /* 0x000fe20000000000 */
[----:B------:R-:W-:-:S02]  /*cab0*/  ULOP3.LUT UR4, URZ, UR50, URZ, 0x33, !UPT ;  /* 0x000000323f047292 */ /* 0x000fc4000f8e333f */
[----:B------:R-:W-:-:S04]  /*cac0*/  IADD3 R6, -R142, 0x1, R8 ;  /* 0x000000018e067810 */ /* 0x000fc80007ffe108 */
[----:B------:R-:W-:-:S05]  /*cad0*/  IADD3 R6, -R140, R6, R143 ;  /* 0x000000068c067210 */ /* 0x000fca0007ffe18f */
[C---:B------:R-:W-:Y:S01]  /*cae0*/  VIADD R7, R6.reuse, UR6 ;  /* 0x0000000606077c36 */ /* 0x040fe20008000000 */
[----:B0-----:R-:W-:Y:S01]  /*caf0*/  ISETP.NE.AND P1, PT, R89, 0x1, PT ;  /* 0x000000015900780c */ /* 0x001fe20003f25270 */
[----:B------:R-:W-:-:S12]  /*cb00*/  VIADD R6, R6, UR4 ;  /* 0x0000000406067c36 */ /* 0x000fd80008000000 */
[----:B------:R-:W0:Y:S01]  /*cb10*/  @P1 LDC R4, c[0x0][0x44c] ;  /* 0x00011300ff041b82 */ /* 0x000e220000000800 */
[----:B------:R-:W-:-:S07]  /*cb20*/  @P1 LOP3.LUT R16, R16, 0x20, RZ, 0xfc, !PT ;  /* 0x0000002010101812 */ /* 0x000fce00078efcff */
[----:B------:R-:W1:Y:S01]  /*cb30*/  @P1 LDC R3, c[0x0][0x450] ;  /* 0x00011400ff031b82 */ /* 0x000e620000000800 */
[----:B--2---:R-:W-:Y:S01]  /*cb40*/  IMAD.IADD R9, R5, 0x1, R88 ;  /* 0x0000000105097824 */ /* 0x004fe200078e0258 */
[----:B------:R-:W-:-:S03]  /*cb50*/  IADD3 R5, -R142, R143, R8 ;  /* 0x0000008f8e057210 */ /* 0x000fc60007ffe108 */
[----:B0-----:R-:W-:-:S05]  /*cb60*/  @P1 IMAD.HI.U32 R4, R9, R4, RZ ;  /* 0x0000000409041227 */ /* 0x001fca00078e00ff */
[----:B-1----:R-:W-:Y:S01]  /*cb70*/  @P1 SHF.R.U32.HI R9, RZ, R3, R4 ;  /* 0x00000003ff091219 */ /* 0x002fe20000011604 */
[----:B------:R-:W-:Y:S01]  /*cb80*/  IMAD.U32 R3, RZ, RZ, UR38 ;  /* 0x00000026ff037e24 */ /* 0x000fe2000f8e00ff */
[----:B------:R-:W-:Y:S02]  /*cb90*/  PLOP3.LUT P1, PT, PT, PT, UP0, 0x40, 0x0 ;  /* 0x000000000000781c */ /* 0x000fe40003f2e808 */
[----:B------:R-:W-:Y:S01]  /*cba0*/  LEA R4, R97, 0xffffff80, 0x7 ;  /* 0xffffff8061047811 */ /* 0x000fe200078e38ff */
[----:B------:R-:W0:Y:S01]  /*cbb0*/  SHFL.IDX PT, R10, R9, RZ, 0x1c1f ;  /* 0x001c1fff090a7589 */ /* 0x000e2200000e0000 */
[----:B------:R-:W-:-:S04]  /*cbc0*/  PRMT R0, R3, 0x654, R0 ;  /* 0x0000065403007816 */ /* 0x000fc80000000000 */
[----:B------:R1:W-:Y:S01]  /*cbd0*/  SYNCS.ARRIVE.TRANS64.RED.A1T0 RZ, [R0+URZ], RZ ;  /* 0x000000ff00ff79a7 */ /* 0x0003e2000810043f */
[----:B0-----:R-:W-:Y:S01]  /*cbe0*/  VIADDMNMX R3, R10, R7, R5, PT ;  /* 0x000000070a037246 */ /* 0x001fe20003800105 */
[----:B-1----:R-:W-:-:S03]  /*cbf0*/  IMAD.IADD R0, R6, 0x1, R10 ;  /* 0x0000000106007824 */ /* 0x002fc600078e020a */
[----:B------:R-:W-:Y:S05]  /*cc00*/  @P1 BRA `(.L_x_1500) ;  /* 0x0000000000581947 */ /* 0x000fea0003800000 */
[----:B------:R-:W-:Y:S01]  /*cc10*/  IADD3 R10, -R140, R143, R10 ;  /* 0x0000008f8c0a7210 */ /* 0x000fe20007ffe10a */
[----:B------:R-:W-:Y:S03]  /*cc20*/  BSSY B0, `(.L_x_1501) ;  /* 0x0000010000007945 */ /* 0x000fe60003800000 */
[----:B------:R-:W-:-:S13]  /*cc30*/  ISETP.GT.AND P1, PT, R10, -0x1, PT ;  /* 0xffffffff0a00780c */ /* 0x000fda0003f24270 */
[----:B------:R-:W-:Y:S05]  /*cc40*/  @P1 BRA `(.L_x_1502) ;  /* 0x0000000000201947 */ /* 0x000fea0003800000 */
[----:B------:R-:W-:Y:S01]  /*cc50*/  UISETP.NE.AND UP1, UPT, UR7, 0x1, UPT ;  /* 0x000000010700788c */ /* 0x000fe2000bf25270 */
[----:B------:R-:W-:-:S05]  /*cc60*/  LOP3.LUT R10, RZ, R10, RZ, 0x33, !PT ;  /* 0x0000000aff0a7212 */ /* 0x000fca00078e33ff */
[----:B------:R-:W-:-:S05]  /*cc70*/  PLOP3.LUT P1, PT, PT, PT, UP1, 0x80, 0x0 ;  /* 0x000000000000781c */ /* 0x000fca0003f2f018 */
[----:B------:R-:W-:-:S08]  /*cc80*/  @UP1 ULDC.64 UR4, c[0x0][0x9e8] ;  /* 0x00027a0000041ab9 */ /* 0x000fd00000000a00 */
[----:B------:R-:W-:-:S05]  /*cc90*/  @P1 IMAD.HI.U32 R11, R10, UR4, RZ ;  /* 0x000000040a0b1c27 */ /* 0x000fca000f8e00ff */
[----:B------:R-:W-:-:S04]  /*cca0*/  @P1 SHF.R.U32.HI R10, RZ, UR5, R11 ;  /* 0x00000005ff0a1c19 */ /* 0x000fc8000801160b */
[----:B------:R-:W-:Y:S01]  /*ccb0*/  LOP3.LUT R10, RZ, R10, RZ, 0x33, !PT ;  /* 0x0000000aff0a7212 */ /* 0x000fe200078e33ff */
[----:B------:R-:W-:Y:S06]  /*ccc0*/  BRA `(.L_x_1503) ;  /* 0x0000000000147947 */ /* 0x000fec0003800000 */
.L_x_1502:
[----:B------:R-:W-:-:S06]  /*ccd0*/  UISETP.NE.AND UP1, UPT, UR7, 0x1, UPT ;  /* 0x000000010700788c */ /* 0x000fcc000bf25270 */
[----:B------:R-:W-:-:S05]  /*cce0*/  PLOP3.LUT P1, PT, PT, PT, UP1, 0x80, 0x0 ;  /* 0x000000000000781c */ /* 0x000fca0003f2f018 */
[----:B------:R-:W-:-:S08]  /*ccf0*/  @UP1 ULDC.64 UR4, c[0x0][0x9e8] ;  /* 0x00027a0000041ab9 */ /* 0x000fd00000000a00 */
[----:B------:R-:W-:-:S05]  /*cd00*/  @P1 IMAD.HI.U32 R11, R10, UR4, RZ ;  /* 0x000000040a0b1c27 */ /* 0x000fca000f8e00ff */
[----:B------:R-:W-:-:S07]  /*cd10*/  @P1 SHF.R.U32.HI R10, RZ, UR5, R11 ;  /* 0x00000005ff0a1c19 */ /* 0x000fce000801160b */
.L_x_1503:
[----:B------:R-:W-:Y:S05]  /*cd20*/  BSYNC B0 ;  /* 0x0000000000007941 */ /* 0x000fea0003800000 */
.L_x_1501:
[----:B------:R-:W-:-:S04]  /*cd30*/  IMAD R10, R10, UR7, -R4 ;  /* 0x000000070a0a7c24 */ /* 0x000fc8000f8e0a04 */
[----:B------:R-:W-:-:S05]  /*cd40*/  IMAD.IADD R10, R10, 0x1, -R142 ;  /* 0x000000010a0a7824 */ /* 0x000fca00078e0a8e */
[----:B------:R-:W-:Y:S02]  /*cd50*/  VIMNMX R0, R0, R10, !PT ;  /* 0x0000000a00007248 */ /* 0x000fe40007fe0100 */
[----:B------:R-:W-:-:S07]  /*cd60*/  VIADDMNMX R3, R10, UR7, R3, PT ;  /* 0x000000070a037c46 */ /* 0x000fce000b800103 */
.L_x_1500:
[C---:B------:R-:W-:Y:S01]  /*cd70*/  ISETP.GE.AND P2, PT, R8.reuse, 0x9, PT ;  /* 0x000000090800780c */ /* 0x040fe20003f46270 */
[----:B------:R-:W0:Y:S01]  /*cd80*/  SHFL.IDX PT, R9, R9, 0x1, 0x1c1f ;  /* 0x003c1f0009097f89 */ /* 0x000e2200000e0000 */
[----:B------:R-:W-:Y:S02]  /*cd90*/  ISETP.GE.AND P1, PT, R8, 0x2, PT ;  /* 0x000000020800780c */ /* 0x000fe40003f26270 */
[----:B------:R-:W-:Y:S02]  /*cda0*/  LOP3.LUT R16, R16, 0xfffffffe, RZ, 0xc0, !PT ;  /* 0xfffffffe10107812 */ /* 0x000fe400078ec0ff */
[----:B------:R-:W-:Y:S02]  /*cdb0*/  ISETP.GT.AND P3, PT, R0, 0x1, !P1 ;  /* 0x000000010000780c */ /* 0x000fe40004f64270 */
[----:B------:R-:W-:Y:S02]  /*cdc0*/  ISETP.GE.AND P4, PT, R8, 0xa, PT ;  /* 0x0000000a0800780c */ /* 0x000fe40003f86270 */
[----:B------:R-:W-:-:S02]  /*cdd0*/  ISETP.LT.OR P3, PT, R3, 0x2, P3 ;  /* 0x000000020300780c */ /* 0x000fc40001f61670 */
[----:B------:R-:W-:Y:S02]  /*cde0*/  ISETP.GE.AND P6, PT, R8, 0x1, PT ;  /* 0x000000010800780c */ /* 0x000fe40003fc6270 */
[----:B------:R-:W-:Y:S02]  /*cdf0*/  @P2 LOP3.LUT R16, R16, 0x1, RZ, 0xfc, !PT ;  /* 0x0000000110102812 */ /* 0x000fe400078efcff */
[----:B------:R-:W-:Y:S02]  /*ce00*/  ISETP.GT.AND P2, PT, R0, 0x8, !P2 ;  /* 0x000000080000780c */ /* 0x000fe40005744270 */
[----:B------:R-:W-:Y:S02]  /*ce10*/  FSEL R25, R25, -INF , !P3 ;  /* 0xff80000019197808 */ /* 0x000fe40005800000 */
[----:B------:R-:W-:Y:S02]  /*ce20*/  ISETP.LT.OR P2, PT, R3, 0x9, P2 ;  /* 0x000000090300780c */ /* 0x000fe40001741670 */
[----:B------:R-:W-:-:S02]  /*ce30*/  ISETP.GE.AND P3, PT, R8, 0x11, PT ;  /* 0x000000110800780c */ /* 0x000fc40003f66270 */
[----:B------:R-:W-:Y:S01]  /*ce40*/  LOP3.LUT R16, R16, 0xfffffffd, RZ, 0xc0, !PT ;  /* 0xfffffffd10107812 */ /* 0x000fe200078ec0ff */
[----:B0-----:R-:W-:Y:S01]  /*ce50*/  IMAD.IADD R6, R6, 0x1, R9 ;  /* 0x0000000106067824 */ /* 0x001fe200078e0209 */
[----:B------:R-:W-:Y:S02]  /*ce60*/  FSEL R28, R28, -INF , !P2 ;  /* 0xff8000001c1c7808 */ /* 0x000fe40005000000 */
[----:B------:R-:W-:Y:S02]  /*ce70*/  ISETP.GT.AND P2, PT, R0, 0x9, !P4 ;  /* 0x000000090000780c */ /* 0x000fe40006744270 */
[----:B------:R-:W-:Y:S02]  /*ce80*/  @P4 LOP3.LUT R16, R16, 0x2, RZ, 0xfc, !PT ;  /* 0x0000000210104812 */ /* 0x000fe400078efcff */
[----:B------:R-:W-:Y:S02]  /*ce90*/  ISETP.LT.OR P2, PT, R3, 0xa, P2 ;  /* 0x0000000a0300780c */ /* 0x000fe40001741670 */
[----:B------:R-:W-:-:S02]  /*cea0*/  LOP3.LUT R16, R16, 0xfffffffb, RZ, 0xc0, !PT ;  /* 0xfffffffb10107812 */ /* 0x000fc400078ec0ff */
[----:B------:R-:W-:Y:S02]  /*ceb0*/  FSEL R29, R29, -INF , !P2 ;  /* 0xff8000001d1d7808 */ /* 0x000fe40005000000 */
[----:B------:R-:W-:Y:S02]  /*cec0*/  @P3 LOP3.LUT R16, R16, 0x4, RZ, 0xfc, !PT ;  /* 0x0000000410103812 */ /* 0x000fe400078efcff */
[----:B------:R-:W-:Y:S02]  /*ced0*/  ISETP.GT.AND P2, PT, R0, 0x10, !P3 ;  /* 0x000000100000780c */ /* 0x000fe40005f44270 */
[----:B------:R-:W-:Y:S02]  /*cee0*/  ISETP.GE.AND P3, PT, R8, 0x12, PT ;  /* 0x000000120800780c */ /* 0x000fe40003f66270 */
[----:B------:R-:W-:Y:S02]  /*cef0*/  ISETP.LT.OR P2, PT, R3, 0x11, P2 ;  /* 0x000000110300780c */ /* 0x000fe40001741670 */
[----:B------:R-:W-:-:S02]  /*cf00*/  LOP3.LUT R16, R16, 0xfdffffff, RZ, 0xc0, !PT ;  /* 0xfdffffff10107812 */ /* 0x000fc400078ec0ff */
[----:B------:R-:W-:Y:S02]  /*cf10*/  FSEL R32, R32, -INF , !P2 ;  /* 0xff80000020207808 */ /* 0x000fe40005000000 */
[----:B------:R-:W-:Y:S02]  /*cf20*/  ISETP.GT.AND P2, PT, R0, 0x11, !P3 ;  /* 0x000000110000780c */ /* 0x000fe40005f44270 */
[----:B------:R-:W-:Y:S02]  /*cf30*/  VIADDMNMX R5, R9, R7, R5, PT ;  /* 0x0000000709057246 */ /* 0x000fe40003800105 */
[----:B------:R-:W-:Y:S02]  /*cf40*/  ISETP.LT.OR P2, PT, R3, 0x12, P2 ;  /* 0x000000120300780c */ /* 0x000fe40001741670 */
[----:B------:R-:W-:Y:S02]  /*cf50*/  @P3 LOP3.LUT R16, R16, 0x2000000, RZ, 0xfc, !PT ;  /* 0x0200000010103812 */ /* 0x000fe400078efcff */
[----:B------:R-:W-:-:S02]  /*cf60*/  ISETP.GE.AND P3, PT, R8, 0x19, PT ;  /* 0x000000190800780c */ /* 0x000fc40003f66270 */
        /* <DEDUP_REMOVED lines=145> */
[----:B------:R-:W-:-:S04]  /*d880*/  ISETP.GT.AND P5, PT, R0, RZ, !P6 ;  /* 0x000000ff0000720c */ /* 0x000fc800077a4270 */
[----:B------:R-:W-:-:S04]  /*d890*/  ISETP.LT.OR P5, PT, R3, 0x1, P5 ;  /* 0x000000010300780c */ /* 0x000fc80002fa1670 */
[----:B------:R-:W-:Y:S02]  /*d8a0*/  FSEL R24, R24, -INF , !P5 ;  /* 0xff80000018187808 */ /* 0x000fe40006800000 */
[----:B------:R-:W-:-:S13]  /*d8b0*/  ISETP.GE.AND P5, PT, R8, 0x7a, PT ;  /* 0x0000007a0800780c */ /* 0x000fda0003fa6270 */
[----:B------:R-:W-:Y:S02]  /*d8c0*/  @P5 LOP3.LUT R16, R16, 0x8000000, RZ, 0xfc, !PT ;  /* 0x0800000010105812 */ /* 0x000fe400078efcff */
[----:B------:R-:W-:-:S04]  /*d8d0*/  ISETP.GT.AND P5, PT, R0, 0x79, !P5 ;  /* 0x000000790000780c */ /* 0x000fc80006fa4270 */
[----:B------:R-:W-:-:S04]  /*d8e0*/  ISETP.LT.OR P5, PT, R3, 0x7a, P5 ;  /* 0x0000007a0300780c */ /* 0x000fc80002fa1670 */
[----:B------:R-:W-:Y:S02]  /*d8f0*/  FSEL R85, R85, -INF , !P5 ;  /* 0xff80000055557808 */ /* 0x000fe40006800000 */
[----:B------:R-:W-:-:S13]  /*d900*/  PLOP3.LUT P5, PT, PT, PT, UP0, 0x40, 0x0 ;  /* 0x000000000000781c */ /* 0x000fda0003fae808 */
        /* <DEDUP_REMOVED lines=9> */
[----:B------:R-:W-:Y:S01]  /*d9a0*/  @P5 IMAD.HI.U32 R3, R0, UR4, RZ ;  /* 0x0000000400035c27 */ /* 0x000fe2000f8e00ff */
[----:B------:R-:W-:-:S13]  /*d9b0*/  PLOP3.LUT P5, PT, PT, PT, UP1, 0x80, 0x0 ;  /* 0x000000000000781c */ /* 0x000fda0003faf018 */
[----:B------:R-:W-:-:S04]  /*d9c0*/  @P5 SHF.R.U32.HI R0, RZ, UR5, R3 ;  /* 0x00000005ff005c19 */ /* 0x000fc80008011603 */
[----:B------:R-:W-:Y:S01]  /*d9d0*/  LOP3.LUT R0, RZ, R0, RZ, 0x33, !PT ;  /* 0x00000000ff007212 */ /* 0x000fe200078e33ff */
[----:B------:R-:W-:Y:S06]  /*d9e0*/  BRA `(.L_x_1507) ;  /* 0x0000000000187947 */ /* 0x000fec0003800000 */
.L_x_1506:
[----:B------:R-:W-:-:S06]  /*d9f0*/  UISETP.NE.AND UP1, UPT, UR7, 0x1, UPT ;  /* 0x000000010700788c */ /* 0x000fcc000bf25270 */
[----:B------:R-:W-:-:S05]  /*da00*/  PLOP3.LUT P5, PT, PT, PT, UP1, 0x80, 0x0 ;  /* 0x000000000000781c */ /* 0x000fca0003faf018 */
[----:B------:R-:W-:-:S08]  /*da10*/  @UP1 ULDC.64 UR4, c[0x0][0x9e8] ;  /* 0x00027a0000041ab9 */ /* 0x000fd00000000a00 */
[----:B------:R-:W-:Y:S01]  /*da20*/  @P5 IMAD.HI.U32 R3, R0, UR4, RZ ;  /* 0x0000000400035c27 */ /* 0x000fe2000f8e00ff */
[----:B------:R-:W-:-:S13]  /*da30*/  PLOP3.LUT P5, PT, PT, PT, UP1, 0x80, 0x0 ;  /* 0x000000000000781c */ /* 0x000fda0003faf018 */
[----:B------:R-:W-:-:S07]  /*da40*/  @P5 SHF.R.U32.HI R0, RZ, UR5, R3 ;  /* 0x00000005ff005c19 */ /* 0x000fce0008011603 */
.L_x_1507:
[----:B------:R-:W-:Y:S05]  /*da50*/  BSYNC B0 ;  /* 0x0000000000007941 */ /* 0x000fea0003800000 */
.L_x_1505:
[----:B------:R-:W-:-:S04]  /*da60*/  IMAD R0, R0, UR7, -R4 ;  /* 0x0000000700007c24 */ /* 0x000fc8000f8e0a04 */
[----:B------:R-:W-:-:S05]  /*da70*/  IMAD.IADD R0, R0, 0x1, -R142 ;  /* 0x0000000100007824 */ /* 0x000fca00078e0a8e */
[----:B------:R-:W-:Y:S02]  /*da80*/  VIMNMX R6, R6, R0, !PT ;  /* 0x0000000006067248 */ /* 0x000fe40007fe0100 */
[----:B------:R-:W-:-:S07]  /*da90*/  VIADDMNMX R5, R0, UR7, R5, PT ;  /* 0x0000000700057c46 */ /* 0x000fce000b800105 */
.L_x_1504:
[----:B------:R-:W-:Y:S01]  /*daa0*/  ISETP.GT.AND P1, PT, R6, 0x1, !P1 ;  /* 0x000000010600780c */ /* 0x000fe20004f24270 */
[----:B------:R-:W2:Y:S01]  /*dab0*/  LDL R90, [R1+0x3c] ;  /* 0x00003c00015a7983 */ /* 0x000ea20000100800 */
[----:B------:R-:W-:Y:S01]  /*dac0*/  LOP3.LUT P5, RZ, R16, 0x4, RZ, 0xc0, !PT ;  /* 0x0000000410ff7812 */ /* 0x000fe200078ac0ff */
[----:B------:R-:W-:Y:S01]  /*dad0*/  ULDC UR51, c[0x0][0x988] ;  /* 0x0002620000337ab9 */ /* 0x000fe20000000800 */
        /* <DEDUP_REMOVED lines=20> */
[----:B------:R-:W-:Y:S02]  /*dc20*/  LOP3.LUT P5, RZ, R16, 0x8000, RZ, 0xc0, !PT ;  /* 0x0000800010ff7812 */ /* 0x000fe400078ac0ff */
        /* <DEDUP_REMOVED lines=8> */
[----:B------:R-:W-:Y:S02]  /*dcb0*/  LOP3.LUT P1, RZ, R16, 0x1000000, RZ, 0xc0, !PT ;  /* 0x0100000010ff7812 */ /* 0x000fe4000782c0ff */
[----:B------:R-:W-:Y:S02]  /*dcc0*/  FMNMX.FTZ R0, R48, R0, !PT ;  /* 0x0000000030007209 */ /* 0x000fe40007810000 */
[----:B------:R-:W-:Y:S02]  /*dcd0*/  ISETP.GT.AND P1, PT, R6, 0x18, !P1 ;  /* 0x000000180600780c */ /* 0x000fe40004f24270 */
[----:B------:R-:W-:Y:S02]  /*dce0*/  FMNMX.FTZ R0, R49, R0, !PT ;  /* 0x0000000031007209 */ /* 0x000fe40007810000 */
        /* <DEDUP_REMOVED lines=43> */
[----:B------:R-:W-:Y:S01]  /*dfa0*/  ISETP.GT.AND P6, PT, R6, RZ, !P6 ;  /* 0x000000ff0600720c */ /* 0x000fe200077c4270 */
[----:B------:R-:W0:Y:S01]  /*dfb0*/  SHFL.BFLY PT, R3, R0, 0x2, 0x1f ;  /* 0x0c401f0000037f89 */ /* 0x000e2200000e0000 */
[----:B------:R-:W-:Y:S02]  /*dfc0*/  FSEL R50, R50, -INF , !P1 ;  /* 0xff80000032327808 */ /* 0x000fe40004800000 */
[----:B------:R-:W-:Y:S02]  /*dfd0*/  LOP3.LUT P1, RZ, R16, 0x20000, RZ, 0xc0, !PT ;  /* 0x0002000010ff7812 */ /* 0x000fe4000782c0ff */
[----:B------:R-:W-:Y:S02]  /*dfe0*/  ISETP.LT.OR P6, PT, R5, 0x1, P6 ;  /* 0x000000010500780c */ /* 0x000fe400037c1670 */
[----:B------:R-:W-:Y:S02]  /*dff0*/  ISETP.GT.AND P1, PT, R6, 0x31, !P1 ;  /* 0x000000310600780c */ /* 0x000fe40004f24270 */
[----:B------:R-:W-:-:S02]  /*e000*/  FSEL R26, R26, -INF , !P6 ;  /* 0xff8000001a1a7808 */ /* 0x000fc40007000000 */
[----:B------:R-:W-:Y:S02]  /*e010*/  ISETP.LT.OR P1, PT, R5, 0x32, P1 ;  /* 0x000000320500780c */ /* 0x000fe40000f21670 */
[----:B------:R-:W-:Y:S02]  /*e020*/  FMNMX.FTZ R7, R26, R27, !PT ;  /* 0x0000001b1a077209 */ /* 0x000fe40007810000 */
[----:B------:R-:W-:Y:S02]  /*e030*/  FSEL R51, R51, -INF , !P1 ;  /* 0xff80000033337808 */ /* 0x000fe40004800000 */
[----:B------:R-:W-:Y:S02]  /*e040*/  LOP3.LUT P1, RZ, R16, 0x10000, RZ, 0xc0, !PT ;  /* 0x0001000010ff7812 */ /* 0x000fe4000782c0ff */
[C---:B------:R-:W-:Y:S02]  /*e050*/  ISETP.GT.AND P2, PT, R6.reuse, 0x70, !P2 ;  /* 0x000000700600780c */ /* 0x040fe40005744270 */
[----:B------:R-:W-:-:S02]  /*e060*/  ISETP.GT.AND P1, PT, R6, 0x38, !P1 ;  /* 0x000000380600780c */ /* 0x000fc40004f24270 */
[----:B------:R-:W-:Y:S02]  /*e070*/  ISETP.GT.AND P3, PT, R6, 0x71, !P3 ;  /* 0x000000710600780c */ /* 0x000fe40005f64270 */
[----:B------:R-:W-:Y:S02]  /*e080*/  ISETP.LT.OR P1, PT, R5, 0x39, P1 ;  /* 0x000000390500780c */ /* 0x000fe40000f21670 */
[----:B0-----:R-:W-:Y:S02]  /*e090*/  FMNMX.FTZ R3, R0, R3, !PT ;  /* 0x0000000300037209 */ /* 0x001fe40007810000 */
[----:B------:R-:W-:Y:S02]  /*e0a0*/  FSEL R54, R54, -INF , !P1 ;  /* 0xff80000036367808 */ /* 0x000fe40004800000 */
[----:B------:R-:W-:Y:S01]  /*e0b0*/  ISETP.GT.AND P1, PT, R6, 0x39, !P5 ;  /* 0x000000390600780c */ /* 0x000fe20006f24270 */
[----:B------:R-:W0:Y:S01]  /*e0c0*/  SHFL.BFLY PT, R0, R3, 0x1, 0x1f ;  /* 0x0c201f0003007f89 */ /* 0x000e2200000e0000 */
[----:B------:R-:W-:-:S02]  /*e0d0*/  LOP3.LUT P5, RZ, R16, 0x8, RZ, 0xc0, !PT ;  /* 0x0000000810ff7812 */ /* 0x000fc400078ac0ff */
[C---:B------:R-:W-:Y:S02]  /*e0e0*/  ISETP.LT.OR P1, PT, R5.reuse, 0x3a, P1 ;  /* 0x0000003a0500780c */ /* 0x040fe40000f21670 */
[----:B------:R-:W-:Y:S02]  /*e0f0*/  ISETP.LT.OR P2, PT, R5, 0x71, P2 ;  /* 0x000000710500780c */ /* 0x000fe40001741670 */
[----:B------:R-:W-:Y:S02]  /*e100*/  FSEL R55, R55, -INF , !P1 ;  /* 0xff80000037377808 */ /* 0x000fe40004800000 */
[----:B------:R-:W-:Y:S02]  /*e110*/  LOP3.LUT P1, RZ, R16, 0x4000, RZ, 0xc0, !PT ;  /* 0x0000400010ff7812 */ /* 0x000fe4000782c0ff */
[C---:B------:R-:W-:Y:S02]  /*e120*/  ISETP.GT.AND P4, PT, R6.reuse, 0x78, !P4 ;  /* 0x000000780600780c */ /* 0x040fe40006784270 */
[----:B------:R-:W-:-:S02]  /*e130*/  ISETP.GT.AND P1, PT, R6, 0x40, !P1 ;  /* 0x000000400600780c */ /* 0x000fc40004f24270 */
[C---:B------:R-:W-:Y:S02]  /*e140*/  ISETP.LT.OR P3, PT, R5.reuse, 0x72, P3 ;  /* 0x000000720500780c */ /* 0x040fe40001f61670 */
[----:B------:R-:W-:Y:S02]  /*e150*/  ISETP.LT.OR P1, PT, R5, 0x41, P1 ;  /* 0x000000410500780c */ /* 0x000fe40000f21670 */
[----:B------:R-:W-:Y:S02]  /*e160*/  FSEL R82, R82, -INF , !P2 ;  /* 0xff80000052527808 */ /* 0x000fe40005000000 */
[----:B------:R-:W-:Y:S02]  /*e170*/  FSEL R58, R58, -INF , !P1 ;  /* 0xff8000003a3a7808 */ /* 0x000fe40004800000 */
[----:B------:R-:W-:Y:S02]  /*e180*/  LOP3.LUT P1, RZ, R16, 0x2000, RZ, 0xc0, !PT ;  /* 0x0000200010ff7812 */ /* 0x000fe4000782c0ff */
[----:B0-----:R-:W-:-:S02]  /*e190*/  FMNMX.FTZ R3, R3, R0, !PT ;  /* 0x0000000003037209 */ /* 0x001fc40007810000 */
[----:B------:R-:W-:Y:S02]  /*e1a0*/  ISETP.GT.AND P1, PT, R6, 0x41, !P1 ;  /* 0x000000410600780c */ /* 0x000fe40004f24270 */
[----:B------:R-:W-:Y:S01]  /*e1b0*/  ISETP.LT.OR P4, PT, R5, 0x79, P4 ;  /* 0x000000790500780c */ /* 0x000fe20002781670 */
[----:B------:R-:W-:Y:S01]  /*e1c0*/  FMUL.FTZ R0, R3, UR51 ;  /* 0x0000003303007c20 */ /* 0x000fe20008410000 */
[----:B------:R-:W-:Y:S02]  /*e1d0*/  ISETP.LT.OR P1, PT, R5, 0x42, P1 ;  /* 0x000000420500780c */ /* 0x000fe40000f21670 */
[----:B------:R-:W-:Y:S02]  /*e1e0*/  FSEL R83, R83, -INF , !P3 ;  /* 0xff80000053537808 */ /* 0x000fe40005800000 */
[----:B------:R-:W-:Y:S02]  /*e1f0*/  FSEL R59, R59, -INF , !P1 ;  /* 0xff8000003b3b7808 */ /* 0x000fe40004800000 */
[----:B------:R-:W-:-:S02]  /*e200*/  LOP3.LUT P1, RZ, R16, 0x1000, RZ, 0xc0, !PT ;  /* 0x0000100010ff7812 */ /* 0x000fc4000782c0ff */
[----:B------:R-:W-:Y:S02]  /*e210*/  FSEL R86, R86, -INF , !P4 ;  /* 0xff80000056567808 */ /* 0x000fe40006000000 */
        /* <DEDUP_REMOVED lines=31> */
[----:B------:R-:W-:Y:S02]  /*e410*/  ISETP.GT.AND P1, PT, R6, 0x68, !P5 ;  /* 0x000000680600780c */ /* 0x000fe40006f24270 */
[----:B------:R-:W-:Y:S02]  /*e420*/  LOP3.LUT P5, RZ, R16, 0x4000000, RZ, 0xc0, !PT ;  /* 0x0400000010ff7812 */ /* 0x000fe400078ac0ff */
[----:B------:R-:W-:-:S04]  /*e430*/  ISETP.LT.OR P1, PT, R5, 0x69, P1 ;  /* 0x000000690500780c */ /* 0x000fc80000f21670 */
[----:B------:R-:W-:Y:S02]  /*e440*/  FSEL R78, R78, -INF , !P1 ;  /* 0xff8000004e4e7808 */ /* 0x000fe40004800000 */
[----:B------:R-:W-:-:S04]  /*e450*/  FSETP.NEU.FTZ.AND P1, PT, R3, -INF , PT ;  /* 0xff8000000300780b */ /* 0x000fc80003f3d000 */
[----:B------:R-:W-:Y:S02]  /*e460*/  FSEL R0, R0, RZ, P1 ;  /* 0x000000ff00007208 */ /* 0x000fe40000800000 */
[----:B------:R-:W-:Y:S02]  /*e470*/  ISETP.GT.AND P1, PT, R6, 0x69, !P5 ;  /* 0x000000690600780c */ /* 0x000fe40006f24270 */
[----:B------:R-:W-:Y:S01]  /*e480*/  LOP3.LUT P5, RZ, R16, 0x8000000, RZ, 0xc0, !PT ;  /* 0x0800000010ff7812 */ /* 0x000fe200078ac0ff */
        /* <DEDUP_REMOVED lines=34> */
[----:B------:R-:W-:-:S02]  /*e6b0*/  ISETP.LT.OR P1, PT, R5, 0x6a, P1 ;  /* 0x0000006a0500780c */ /* 0x000fc40000f21670 */
[----:B------:R-:W-:Y:S02]  /*e6c0*/  FMNMX.FTZ R7, R31, R0, !PT ;  /* 0x000000001f077209 */ /* 0x000fe40007810000 */
[----:B------:R-:W-:Y:S02]  /*e6d0*/  FSEL R79, R79, -INF , !P1 ;  /* 0xff8000004f4f7808 */ /* 0x000fe40004800000 */
[----:B------:R-:W-:Y:S01]  /*e6e0*/  FMNMX.FTZ R0, R34, R7, !PT ;  /* 0x0000000722007209 */ /* 0x000fe20007810000 */
[----:B------:R-:W0:Y:S01]  /*e6f0*/  MUFU.EX2 R25, R25 ;  /* 0x0000001900197308 */ /* 0x000e220000000800 */
[----:B------:R-:W-:Y:S02]  /*e700*/  ISETP.GT.AND P1, PT, R6, 0x79, !P5 ;  /* 0x000000790600780c */ /* 0x000fe40006f24270 */
[----:B------:R-:W-:Y:S02]  /*e710*/  FMNMX.FTZ R7, R35, R0, !PT ;  /* 0x0000000023077209 */ /* 0x000fe40007810000 */
[----:B------:R-:W-:-:S02]  /*e720*/  ISETP.LT.OR P1, PT, R5, 0x7a, P1 ;  /* 0x0000007a0500780c */ /* 0x000fc40000f21670 */
[----:B------:R-:W-:Y:S01]  /*e730*/  FMNMX.FTZ R0, R38, R7, !PT ;  /* 0x0000000726007209 */ /* 0x000fe20007810000 */
[----:B------:R-:W1:Y:S01]  /*e740*/  MUFU.EX2 R6, R28 ;  /* 0x0000001c00067308 */ /* 0x000e620000000800 */
[----:B------:R-:W-:Y:S02]  /*e750*/  FSEL R87, R87, -INF , !P1 ;  /* 0xff80000057577808 */ /* 0x000fe40004800000 */
[----:B------:R-:W-:-:S04]  /*e760*/  FMNMX.FTZ R7, R39, R0, !PT ;  /* 0x0000000027077209 */ /* 0x000fc80007810000 */
[----:B------:R-:W-:Y:S01]  /*e770*/  FMNMX.FTZ R0, R42, R7, !PT ;  /* 0x000000072a007209 */ /* 0x000fe20007810000 */
[----:B------:R-:W3:Y:S01]  /*e780*/  MUFU.EX2 R29, R29 ;  /* 0x0000001d001d7308 */ /* 0x000ee20000000800 */
[----:B0-----:R-:W-:Y:S01]  /*e790*/  FADD.FTZ R5, R4, R25 ;  /* 0x0000001904057221 */ /* 0x001fe20000010000 */
[----:B------:R-:W-:Y:S02]  /*e7a0*/  F2FP.F16.F32.PACK_AB R4, R25, R4 ;  /* 0x000000041904723e */ /* 0x000fe400000000ff */
[----:B------:R-:W-:-:S04]  /*e7b0*/  FMNMX.FTZ R7, R43, R0, !PT ;  /* 0x000000002b077209 */ /* 0x000fc80007810000 */
[----:B------:R-:W-:Y:S01]  /*e7c0*/  FMNMX.FTZ R0, R46, R7, !PT ;  /* 0x000000072e007209 */ /* 0x000fe20007810000 */
[----:B------:R-:W0:Y:S01]  /*e7d0*/  MUFU.EX2 R8, R32 ;  /* 0x0000002000087308 */ /* 0x000e220000000800 */
[----:B-1----:R-:W-:Y:S02]  /*e7e0*/  FADD.FTZ R20, R6, R5 ;  /* 0x0000000506147221 */ /* 0x002fe40000010000 */
[----:B------:R-:W-:-:S04]  /*e7f0*/  FMNMX.FTZ R7, R47, R0, !PT ;  /* 0x000000002f077209 */ /* 0x000fc80007810000 */
[----:B------:R-:W-:Y:S01]  /*e800*/  FMNMX.FTZ R0, R50, R7, !PT ;  /* 0x0000000732007209 */ /* 0x000fe20007810000 */
[----:B------:R-:W1:Y:S01]  /*e810*/  MUFU.EX2 R33, R33 ;  /* 0x0000002100217308 */ /* 0x000e620000000800 */
[C---:B---3--:R-:W-:Y:S01]  /*e820*/  FADD.FTZ R5, R29.reuse, R20 ;  /* 0x000000141d057221 */ /* 0x048fe20000010000 */
[----:B------:R-:W-:Y:S02]  /*e830*/  F2FP.F16.F32.PACK_AB R6, R29, R6 ;  /* 0x000000061d06723e */ /* 0x000fe400000000ff */
[----:B------:R-:W-:Y:S01]  /*e840*/  FMNMX.FTZ R7, R51, R0, !PT ;  /* 0x0000000033077209 */ /* 0x000fe20007810000 */
[----:B------:R-:W3:Y:S03]  /*e850*/  LDL R29, [R1+0x40] ;  /* 0x00004000011d7983 */ /* 0x000ee60000100800 */
[----:B------:R-:W-:Y:S01]  /*e860*/  FMNMX.FTZ R0, R54, R7, !PT ;  /* 0x0000000736007209 */ /* 0x000fe20007810000 */
[----:B------:R-:W4:Y:S01]  /*e870*/  MUFU.EX2 R10, R36 ;  /* 0x00000024000a7308 */ /* 0x000f220000000800 */
[----:B0-----:R-:W-:-:S02]  /*e880*/  FADD.FTZ R5, R8, R5 ;  /* 0x0000000508057221 */ /* 0x001fc40000010000 */
[----:B------:R-:W-:-:S04]  /*e890*/  FMNMX.FTZ R7, R55, R0, !PT ;  /* 0x0000000037077209 */ /* 0x000fc80007810000 */
[----:B------:R-:W-:Y:S01]  /*e8a0*/  FMNMX.FTZ R0, R58, R7, !PT ;  /* 0x000000073a007209 */ /* 0x000fe20007810000 */
[----:B------:R-:W0:Y:S01]  /*e8b0*/  MUFU.EX2 R37, R37 ;  /* 0x0000002500257308 */ /* 0x000e220000000800 */
[C---:B-1----:R-:W-:Y:S01]  /*e8c0*/  FADD.FTZ R5, R33.reuse, R5 ;  /* 0x0000000521057221 */ /* 0x042fe20000010000 */
[----:B------:R-:W-:Y:S02]  /*e8d0*/  F2FP.F16.F32.PACK_AB R8, R33, R8 ;  /* 0x000000082108723e */ /* 0x000fe400000000ff */
[----:B------:R-:W-:-:S04]  /*e8e0*/  FMNMX.FTZ R7, R59, R0, !PT ;  /* 0x000000003b077209 */ /* 0x000fc80007810000 */
[----:B------:R-:W-:Y:S01]  /*e8f0*/  FMNMX.FTZ R0, R62, R7, !PT ;  /* 0x000000073e007209 */ /* 0x000fe20007810000 */
[----:B------:R-:W1:Y:S01]  /*e900*/  MUFU.EX2 R12, R40 ;  /* 0x00000028000c7308 */ /* 0x000e620000000800 */
[----:B----4-:R-:W-:Y:S02]  /*e910*/  FADD.FTZ R20, R10, R5 ;  /* 0x000000050a147221 */ /* 0x010fe40000010000 */
[----:B------:R-:W-:-:S04]  /*e920*/  FMNMX.FTZ R7, R63, R0, !PT ;  /* 0x000000003f077209 */ /* 0x000fc80007810000 */
[----:B------:R-:W-:Y:S01]  /*e930*/  FMNMX.FTZ R0, R66, R7, !PT ;  /* 0x0000000742007209 */ /* 0x000fe20007810000 */
[----:B------:R-:W4:Y:S01]  /*e940*/  MUFU.EX2 R41, R41 ;  /* 0x0000002900297308 */ /* 0x000f220000000800 */
[C---:B0-----:R-:W-:Y:S01]  /*e950*/  FADD.FTZ R5, R37.reuse, R20 ;  /* 0x0000001425057221 */ /* 0x041fe20000010000 */
        /* <DEDUP_REMOVED lines=8> */
[C---:B----4-:R-:W-:Y:S01]  /*e9e0*/  FADD.FTZ R5, R41.reuse, R20 ;  /* 0x0000001429057221 */ /* 0x050fe20000010000 */
[----:B------:R-:W-:Y:S02]  /*e9f0*/  F2FP.F16.F32.PACK_AB R12, R41, R12 ;  /* 0x0000000c290c723e */ /* 0x000fe400000000ff */
[----:B------:R-:W-:-:S04]  /*ea00*/  FMNMX.FTZ R7, R75, R0, !PT ;  /* 0x000000004b077209 */ /* 0x000fc80007810000 */
[----:B------:R-:W-:Y:S01]  /*ea10*/  FMNMX.FTZ R0, R78, R7, !PT ;  /* 0x000000074e007209 */ /* 0x000fe20007810000 */
[----:B------:R-:W4:Y:S01]  /*ea20*/  MUFU.EX2 R24, R48 ;  /* 0x0000003000187308 */ /* 0x000f220000000800 */
[----:B0-----:R-:W-:Y:S02]  /*ea30*/  FADD.FTZ R20, R14, R5 ;  /* 0x000000050e147221 */ /* 0x001fe40000010000 */
        /* <DEDUP_REMOVED lines=9> */
[----:B------:R-:W-:-:S05]  /*ead0*/  FMNMX.FTZ R0, R87, R0, !PT ;  /* 0x0000000057007209 */ /* 0x000fca0007810000 */
[----:B------:R-:W4:Y:S01]  /*eae0*/  SHFL.BFLY PT, R7, R0, 0x2, 0x1f ;  /* 0x0c401f0000077f89 */ /* 0x000f2200000e0000 */
[----:B------:R-:W5:Y:S01]  /*eaf0*/  MUFU.EX2 R53, R53 ;  /* 0x0000003500357308 */ /* 0x000f620000000800 */
[----:B0-----:R-:W-:-:S07]  /*eb00*/  FADD.FTZ R21, R49, R20 ;  /* 0x0000001431157221 */ /* 0x001fce0000010000 */
[----:B------:R-:W0:Y:S01]  /*eb10*/  MUFU.EX2 R56, R56 ;  /* 0x0000003800387308 */ /* 0x000e220000000800 */
[----:B-1----:R-:W-:-:S07]  /*eb20*/  FADD.FTZ R20, R52, R21 ;  /* 0x0000001534147221 */ /* 0x002fce0000010000 */
[----:B------:R-:W-:Y:S01]  /*eb30*/  MUFU.EX2 R57, R57 ;  /* 0x0000003900397308 */ /* 0x000fe20000000800 */
[----:B-----5:R-:W-:Y:S01]  /*eb40*/  FADD.FTZ R21, R53, R20 ;  /* 0x0000001435157221 */ /* 0x020fe20000010000 */
[----:B----4-:R-:W-:-:S06]  /*eb50*/  FMNMX.FTZ R0, R0, R7, !PT ;  /* 0x0000000700007209 */ /* 0x010fcc0007810000 */
[----:B------:R-:W-:Y:S01]  /*eb60*/  MUFU.EX2 R60, R60 ;  /* 0x0000003c003c7308 */ /* 0x000fe20000000800 */
[----:B0-----:R-:W-:Y:S01]  /*eb70*/  FADD.FTZ R20, R56, R21 ;  /* 0x0000001538147221 */ /* 0x001fe20000010000 */
        /* <DEDUP_REMOVED lines=45> */
[----:B0-----:R-:W-:Y:S01]  /*ee50*/  FADD.FTZ R28, R26, R27 ;  /* 0x0000001b1a1c7221 */ /* 0x001fe20000010000 */
[----:B------:R-:W-:-:S06]  /*ee60*/  F2FP.F16.F32.PACK_AB R5, R27, R26 ;  /* 0x0000001a1b05723e */ /* 0x000fcc00000000ff */
[----:B------:R-:W0:Y:S08]  /*ee70*/  MUFU.EX2 R7, R30 ;  /* 0x0000001e00077308 */ /* 0x000e300000000800 */
[----:B------:R-:W1:Y:S08]  /*ee80*/  MUFU.EX2 R9, R34 ;  /* 0x0000002200097308 */ /* 0x000e700000000800 */
[----:B------:R-:W4:Y:S01]  /*ee90*/  MUFU.EX2 R35, R35 ;  /* 0x0000002300237308 */ /* 0x000f220000000800 */
[----:B0-----:R-:W-:-:S07]  /*eea0*/  FADD.FTZ R28, R7, R28 ;  /* 0x0000001c071c7221 */ /* 0x001fce0000010000 */
[----:B------:R-:W0:Y:S01]  /*eeb0*/  MUFU.EX2 R11, R38 ;  /* 0x00000026000b7308 */ /* 0x000e220000000800 */
[----:B------:R-:W-:-:S07]  /*eec0*/  FADD.FTZ R28, R31, R28 ;  /* 0x0000001c1f1c7221 */ /* 0x000fce0000010000 */
[----:B------:R-:W5:Y:S01]  /*eed0*/  MUFU.EX2 R39, R39 ;  /* 0x0000002700277308 */ /* 0x000f620000000800 */
[----:B-1----:R-:W-:-:S07]  /*eee0*/  FADD.FTZ R28, R9, R28 ;  /* 0x0000001c091c7221 */ /* 0x002fce0000010000 */
[----:B------:R-:W1:Y:S01]  /*eef0*/  MUFU.EX2 R13, R42 ;  /* 0x0000002a000d7308 */ /* 0x000e620000000800 */
[----:B----4-:R-:W-:-:S07]  /*ef00*/  FADD.FTZ R28, R35, R28 ;  /* 0x0000001c231c7221 */ /* 0x010fce0000010000 */
[----:B------:R-:W4:Y:S01]  /*ef10*/  MUFU.EX2 R43, R43 ;  /* 0x0000002b002b7308 */ /* 0x000f220000000800 */
[----:B0-----:R-:W-:-:S07]  /*ef20*/  FADD.FTZ R28, R11, R28 ;  /* 0x0000001c0b1c7221 */ /* 0x001fce0000010000 */
[----:B------:R-:W0:Y:S01]  /*ef30*/  MUFU.EX2 R15, R46 ;  /* 0x0000002e000f7308 */ /* 0x000e220000000800 */
[----:B-----5:R-:W-:-:S07]  /*ef40*/  FADD.FTZ R28, R39, R28 ;  /* 0x0000001c271c7221 */ /* 0x020fce0000010000 */
[----:B------:R-:W5:Y:S01]  /*ef50*/  MUFU.EX2 R47, R47 ;  /* 0x0000002f002f7308 */ /* 0x000f620000000800 */
[----:B-1----:R-:W-:-:S07]  /*ef60*/  FADD.FTZ R28, R13, R28 ;  /* 0x0000001c0d1c7221 */ /* 0x002fce0000010000 */
[----:B------:R-:W1:Y:S01]  /*ef70*/  MUFU.EX2 R25, R50 ;  /* 0x0000003200197308 */ /* 0x000e620000000800 */
[----:B----4-:R-:W-:-:S07]  /*ef80*/  FADD.FTZ R28, R43, R28 ;  /* 0x0000001c2b1c7221 */ /* 0x010fce0000010000 */
[----:B------:R-:W4:Y:S01]  /*ef90*/  MUFU.EX2 R51, R51 ;  /* 0x0000003300337308 */ /* 0x000f220000000800 */
[----:B0-----:R-:W-:-:S07]  /*efa0*/  FADD.FTZ R28, R15, R28 ;  /* 0x0000001c0f1c7221 */ /* 0x001fce0000010000 */
[----:B------:R-:W-:Y:S01]  /*efb0*/  MUFU.EX2 R54, R54 ;  /* 0x0000003600367308 */ /* 0x000fe20000000800 */
[----:B-----5:R-:W-:-:S07]  /*efc0*/  FADD.FTZ R28, R47, R28 ;  /* 0x0000001c2f1c7221 */ /* 0x020fce0000010000 */
[----:B------:R-:W0:Y:S01]  /*efd0*/  MUFU.EX2 R55, R55 ;  /* 0x0000003700377308 */ /* 0x000e220000000800 */
[----:B-1----:R-:W-:Y:S01]  /*efe0*/  FADD.FTZ R28, R25, R28 ;  /* 0x0000001c191c7221 */ /* 0x002fe20000010000 */
[----:B------:R-:W-:Y:S01]  /*eff0*/  FADD.FTZ R27, R57, R20 ;  /* 0x00000014391b7221 */ /* 0x000fe20000010000 */
[----:B------:R-:W-:Y:S02]  /*f000*/  F2FP.F16.F32.PACK_AB R7, R31, R7 ;  /* 0x000000071f07723e */ /* 0x000fe400000000ff */
[----:B------:R-:W-:Y:S01]  /*f010*/  F2FP.F16.F32.PACK_AB R9, R35, R9 ;  /* 0x000000092309723e */ /* 0x000fe200000000ff */
[----:B----4-:R-:W-:Y:S01]  /*f020*/  FADD.FTZ R21, R51, R28 ;  /* 0x0000001c33157221 */ /* 0x010fe20000010000 */
[----:B------:R-:W-:Y:S01]  /*f030*/  F2FP.F16.F32.PACK_AB R11, R39, R11 ;  /* 0x0000000b270b723e */ /* 0x000fe200000000ff */
[----:B------:R-:W-:Y:S01]  /*f040*/  FADD.FTZ R28, R60, R27 ;  /* 0x0000001b3c1c7221 */ /* 0x000fe20000010000 */
[----:B------:R-:W-:Y:S01]  /*f050*/  F2FP.F16.F32.PACK_AB R13, R43, R13 ;  /* 0x0000000d2b0d723e */ /* 0x000fe200000000ff */
[----:B------:R-:W-:Y:S01]  /*f060*/  STSM.16.M88.4 [R144+0x21800], R4 ;  /* 0x0218000490007844 */ /* 0x000fe20000000200 */
[----:B------:R-:W-:Y:S01]  /*f070*/  F2FP.F16.F32.PACK_AB R15, R47, R15 ;  /* 0x0000000f2f0f723e */ /* 0x000fe200000000ff */
[----:B------:R-:W1:Y:S01]  /*f080*/  MUFU.EX2 R58, R58 ;  /* 0x0000003a003a7308 */ /* 0x000e620000000800 */
[----:B------:R-:W-:Y:S01]  /*f090*/  F2FP.F16.F32.PACK_AB R24, R49, R24 ;  /* 0x000000183118723e */ /* 0x000fe200000000ff */
[----:B--2---:R-:W-:Y:S01]  /*f0a0*/  STSM.16.M88.4 [R90], R8 ;  /* 0x000000085a007844 */ /* 0x004fe20000000200 */
[----:B------:R-:W-:-:S02]  /*f0b0*/  F2FP.F16.F32.PACK_AB R26, R53, R52 ;  /* 0x00000034351a723e */ /* 0x000fc400000000ff */
[----:B------:R-:W-:Y:S02]  /*f0c0*/  F2FP.F16.F32.PACK_AB R25, R51, R25 ;  /* 0x000000193319723e */ /* 0x000fe400000000ff */
[----:B0-----:R-:W-:Y:S01]  /*f0d0*/  F2FP.F16.F32.PACK_AB R27, R55, R54 ;  /* 0x00000036371b723e */ /* 0x001fe200000000ff */
[----:B------:R-:W-:Y:S01]  /*f0e0*/  STSM.16.M88.4 [R146], R12 ;  /* 0x0000000c92007844 */ /* 0x000fe20000000200 */
[----:B------:R-:W0:Y:S03]  /*f0f0*/  MUFU.EX2 R59, R59 ;  /* 0x0000003b003b7308 */ /* 0x000e260000000800 */
[----:B------:R2:W-:Y:S05]  /*f100*/  STSM.16.M88.4 [R145], R24 ;  /* 0x0000001891007844 */ /* 0x0005ea0000000200 */
[----:B------:R-:W4:Y:S08]  /*f110*/  MUFU.EX2 R62, R62 ;  /* 0x0000003e003e7308 */ /* 0x000f300000000800 */
[----:B------:R-:W5:Y:S01]  /*f120*/  MUFU.EX2 R63, R63 ;  /* 0x0000003f003f7308 */ /* 0x000f620000000800 */
[----:B--2---:R-:W2:Y:S01]  /*f130*/  LDL.LU R26, [R1+0xc] ;  /* 0x00000c00011a7983 */ /* 0x004ea20000300800 */
[----:B------:R-:W-:Y:S01]  /*f140*/  FADD.FTZ R20, R54, R21 ;  /* 0x0000001536147221 */ /* 0x000fe20000010000 */
[----:B------:R-:W-:-:S03]  /*f150*/  FADD.FTZ R5, R61, R28 ;  /* 0x0000001c3d057221 */ /* 0x000fc60000010000 */
[----:B------:R-:W-:Y:S02]  /*f160*/  FADD.FTZ R21, R55, R20 ;  /* 0x0000001437157221 */ /* 0x000fe40000010000 */
[----:B------:R-:W3:Y:S02]  /*f170*/  MUFU.EX2 R66, R66 ;  /* 0x0000004200427308 */ /* 0x000ee40000000800 */
[----:B-1----:R-:W-:Y:S01]  /*f180*/  FADD.FTZ R8, R58, R21 ;  /* 0x000000153a087221 */ /* 0x002fe20000010000 */
[----:B------:R-:W-:-:S03]  /*f190*/  FADD.FTZ R10, R64, R5 ;  /* 0x00000005400a7221 */ /* 0x000fc60000010000 */
[----:B0-----:R-:W-:Y:S02]  /*f1a0*/  FADD.FTZ R5, R59, R8 ;  /* 0x000000083b057221 */ /* 0x001fe40000010000 */
[----:B------:R-:W0:Y:S02]  /*f1b0*/  MUFU.EX2 R67, R67 ;  /* 0x0000004300437308 */ /* 0x000e240000000800 */
[----:B----4-:R-:W-:-:S06]  /*f1c0*/  FADD.FTZ R8, R62, R5 ;  /* 0x000000053e087221 */ /* 0x010fcc0000010000 */
[----:B------:R-:W1:Y:S01]  /*f1d0*/  MUFU.EX2 R70, R70 ;  /* 0x0000004600467308 */ /* 0x000e620000000800 */
[----:B-----5:R-:W-:Y:S01]  /*f1e0*/  FADD.FTZ R9, R63, R8 ;  /* 0x000000083f097221 */ /* 0x020fe20000010000 */
[----:B------:R-:W-:-:S06]  /*f1f0*/  FADD.FTZ R7, R65, R10 ;  /* 0x0000000a41077221 */ /* 0x000fcc0000010000 */
[----:B------:R-:W4:Y:S01]  /*f200*/  MUFU.EX2 R72, R72 ;  /* 0x0000004800487308 */ /* 0x000f220000000800 */
[----:B---3--:R-:W-:-:S07]  /*f210*/  FADD.FTZ R8, R66, R9 ;  /* 0x0000000942087221 */ /* 0x008fce0000010000 */
[----:B------:R-:W3:Y:S01]  /*f220*/  MUFU.EX2 R71, R71 ;  /* 0x0000004700477308 */ /* 0x000ee20000000800 */
[----:B------:R-:W-:Y:S01]  /*f230*/  FADD.FTZ R10, R68, R7 ;  /* 0x00000007440a7221 */ /* 0x000fe20000010000 */
[----:B0-----:R-:W-:-:S06]  /*f240*/  FADD.FTZ R9, R67, R8 ;  /* 0x0000000843097221 */ /* 0x001fcc0000010000 */
[----:B------:R-:W0:Y:S08]  /*f250*/  MUFU.EX2 R73, R73 ;  /* 0x0000004900497308 */ /* 0x000e300000000800 */
[----:B------:R-:W5:Y:S01]  /*f260*/  MUFU.EX2 R74, R74 ;  /* 0x0000004a004a7308 */ /* 0x000f620000000800 */
[----:B------:R-:W-:Y:S01]  /*f270*/  FADD.FTZ R11, R69, R10 ;  /* 0x0000000a450b7221 */ /* 0x000fe20000010000 */
[----:B------:R-:W-:-:S06]  /*f280*/  ISETP.NE.AND P5, PT, R89, 0x1, PT ;  /* 0x000000015900780c */ /* 0x000fcc0003fa5270 */
[----:B------:R-:W5:Y:S01]  /*f290*/  MUFU.EX2 R76, R76 ;  /* 0x0000004c004c7308 */ /* 0x000f620000000800 */
[----:B-1----:R-:W-:-:S07]  /*f2a0*/  FADD.FTZ R8, R70, R9 ;  /* 0x0000000946087221 */ /* 0x002fce0000010000 */
[----:B------:R-:W1:Y:S01]  /*f2b0*/  MUFU.EX2 R75, R75 ;  /* 0x0000004b004b7308 */ /* 0x000e620000000800 */
[----:B----4-:R-:W-:Y:S01]  /*f2c0*/  FADD.FTZ R10, R72, R11 ;  /* 0x0000000b480a7221 */ /* 0x010fe20000010000 */
[----:B---3--:R-:W-:-:S06]  /*f2d0*/  FADD.FTZ R9, R71, R8 ;  /* 0x0000000847097221 */ /* 0x008fcc0000010000 */
[----:B------:R-:W3:Y:S08]  /*f2e0*/  MUFU.EX2 R77, R77 ;  /* 0x0000004d004d7308 */ /* 0x000ef00000000800 */
[----:B------:R-:W4:Y:S01]  /*f2f0*/  MUFU.EX2 R78, R78 ;  /* 0x0000004e004e7308 */ /* 0x000f220000000800 */
[----:B0-----:R-:W-:-:S07]  /*f300*/  FADD.FTZ R11, R73, R10 ;  /* 0x0000000a490b7221 */ /* 0x001fce0000010000 */
[----:B------:R-:W0:Y:S01]  /*f310*/  MUFU.EX2 R79, R79 ;  /* 0x0000004f004f7308 */ /* 0x000e220000000800 */
[----:B-----5:R-:W-:-:S07]  /*f320*/  FADD.FTZ R12, R74, R9 ;  /* 0x000000094a0c7221 */ /* 0x020fce0000010000 */
[----:B------:R-:W-:Y:S08]  /*f330*/  MUFU.EX2 R80, R80 ;  /* 0x0000005000507308 */ /* 0x000ff00000000800 */
[----:B------:R-:W5:Y:S08]  /*f340*/  MUFU.EX2 R81, R81 ;  /* 0x0000005100517308 */ /* 0x000f700000000800 */
[----:B------:R-:W-:Y:S08]  /*f350*/  MUFU.EX2 R84, R84 ;  /* 0x0000005400547308 */ /* 0x000ff00000000800 */
[----:B------:R-:W5:Y:S08]  /*f360*/  MUFU.EX2 R85, R85 ;  /* 0x0000005500557308 */ /* 0x000f700000000800 */
[----:B------:R-:W-:Y:S08]  /*f370*/  MUFU.EX2 R82, R82 ;  /* 0x0000005200527308 */ /* 0x000ff00000000800 */
[----:B------:R-:W5:Y:S08]  /*f380*/  MUFU.EX2 R83, R83 ;  /* 0x0000005300537308 */ /* 0x000f700000000800 */
[----:B------:R-:W-:Y:S08]  /*f390*/  MUFU.EX2 R86, R86 ;  /* 0x0000005600567308 */ /* 0x000ff00000000800 */
[----:B------:R-:W5:Y:S01]  /*f3a0*/  MUFU.EX2 R87, R87 ;  /* 0x0000005700577308 */ /* 0x000f620000000800 */
[----:B------:R-:W-:Y:S01]  /*f3b0*/  F2FP.F16.F32.PACK_AB R4, R57, R56 ;  /* 0x000000383904723e */ /* 0x000fe200000000ff */
[----:B------:R-:W-:Y:S01]  /*f3c0*/  FADD.FTZ R10, R76, R11 ;  /* 0x0000000b4c0a7221 */ /* 0x000fe20000010000 */
[----:B------:R-:W-:-:S02]  /*f3d0*/  F2FP.F16.F32.PACK_AB R6, R61, R60 ;  /* 0x0000003c3d06723e */ /* 0x000fc400000000ff */
[----:B------:R-:W-:Y:S02]  /*f3e0*/  F2FP.F16.F32.PACK_AB R5, R59, R58 ;  /* 0x0000003a3b05723e */ /* 0x000fe400000000ff */
[----:B------:R-:W-:Y:S01]  /*f3f0*/  F2FP.F16.F32.PACK_AB R7, R63, R62 ;  /* 0x0000003e3f07723e */ /* 0x000fe200000000ff */
[----:B-1----:R-:W-:Y:S01]  /*f400*/  FADD.FTZ R11, R75, R12 ;  /* 0x0000000c4b0b7221 */ /* 0x002fe20000010000 */
[----:B------:R-:W1:Y:S01]  /*f410*/  @P5 LDC R24, c[0x0][0x44c] ;  /* 0x00011300ff185b82 */ /* 0x000e620000000800 */
[----:B---3--:R-:W-:Y:S02]  /*f420*/  FADD.FTZ R21, R77, R10 ;  /* 0x0000000a4d157221 */ /* 0x008fe40000010000 */
[----:B------:R3:W-:Y:S01]  /*f430*/  STSM.16.M88.4 [R144+0x27800], R4 ;  /* 0x0278000490007844 */ /* 0x0007e20000000200 */
[----:B----4-:R-:W-:Y:S01]  /*f440*/  FADD.FTZ R20, R78, R11 ;  /* 0x0000000b4e147221 */ /* 0x010fe20000010000 */
[----:B------:R-:W-:Y:S02]  /*f450*/  F2FP.F16.F32.PACK_AB R8, R73, R72 ;  /* 0x000000484908723e */ /* 0x000fe400000000ff */
[----:B------:R-:W-:Y:S01]  /*f460*/  F2FP.F16.F32.PACK_AB R10, R77, R76 ;  /* 0x0000004c4d0a723e */ /* 0x000fe200000000ff */
[----:B------:R-:W4:Y:S01]  /*f470*/  @P5 LDC R25, c[0x0][0x450] ;  /* 0x00011400ff195b82 */ /* 0x000f220000000800 */
[----:B------:R-:W-:-:S02]  /*f480*/  F2FP.F16.F32.PACK_AB R9, R75, R74 ;  /* 0x0000004a4b09723e */ /* 0x000fc400000000ff */
[----:B0-----:R-:W-:Y:S02]  /*f490*/  F2FP.F16.F32.PACK_AB R11, R79, R78 ;  /* 0x0000004e4f0b723e */ /* 0x001fe400000000ff */
[----:B-----5:R-:W-:Y:S02]  /*f4a0*/  F2FP.F16.F32.PACK_AB R12, R81, R80 ;  /* 0x00000050510c723e */ /* 0x020fe400000000ff */
[----:B------:R-:W-:Y:S02]  /*f4b0*/  F2FP.F16.F32.PACK_AB R14, R85, R84 ;  /* 0x00000054550e723e */ /* 0x000fe400000000ff */
[----:B------:R-:W-:Y:S02]  /*f4c0*/  F2FP.F16.F32.PACK_AB R13, R83, R82 ;  /* 0x00000052530d723e */ /* 0x000fe400000000ff */
[----:B---3--:R-:W-:Y:S02]  /*f4d0*/  F2FP.F16.F32.PACK_AB R4, R65, R64 ;  /* 0x000000404104723e */ /* 0x008fe400000000ff */
[----:B------:R-:W-:-:S02]  /*f4e0*/  F2FP.F16.F32.PACK_AB R6, R69, R68 ;  /* 0x000000444506723e */ /* 0x000fc400000000ff */
[----:B------:R-:W-:Y:S02]  /*f4f0*/  F2FP.F16.F32.PACK_AB R5, R67, R66 ;  /* 0x000000424305723e */ /* 0x000fe400000000ff */
[----:B------:R-:W-:Y:S02]  /*f500*/  F2FP.F16.F32.PACK_AB R7, R71, R70 ;  /* 0x000000464707723e */ /* 0x000fe400000000ff */
[----:B------:R-:W-:-:S03]  /*f510*/  F2FP.F16.F32.PACK_AB R15, R87, R86 ;  /* 0x00000056570f723e */ /* 0x000fc600000000ff */
[----:B------:R0:W-:Y:S04]  /*f520*/  STSM.16.M88.4 [R29], R4 ;  /* 0x000000041d007844 */ /* 0x0001e80000000200 */
[----:B------:R2:W-:Y:S04]  /*f530*/  STSM.16.M88.4 [R146+0x6000], R8 ;  /* 0x0060000892007844 */ /* 0x0005e80000000200 */
[----:B------:R3:W-:Y:S01]  /*f540*/  STSM.16.M88.4 [R145+0x6000], R12 ;  /* 0x0060000c91007844 */ /* 0x0007e20000000200 */
[----:B------:R5:W-:Y:S06]  /*f550*/  MEMBAR.ALL.CTA ;  /* 0x0000000000007992 */ /* 0x000bec0000008000 */
[----:B-----5:R-:W5:Y:S01]  /*f560*/  FENCE.VIEW.ASYNC.S ;  /* 0x00000000000073c6 */ /* 0x020f620000000000 */
[----:B------:R-:W-:Y:S01]  /*f570*/  FADD.FTZ R79, R79, R20 ;  /* 0x000000144f4f7221 */ /* 0x000fe20000010000 */
[----:B------:R-:W-:Y:S01]  /*f580*/  PLOP3.LUT P1, PT, PT, PT, UP0, 0x40, 0x0 ;  /* 0x000000000000781c */ /* 0x000fe20003f2e808 */
[----:B-1----:R-:W-:-:S04]  /*f590*/  @P5 IMAD.HI.U32 R24, R88, R24, RZ ;  /* 0x0000001858185227 */ /* 0x002fc800078e00ff */
[----:B------:R-:W-:Y:S01]  /*f5a0*/  FADD.FTZ R80, R80, R21 ;  /* 0x0000001550507221 */ /* 0x000fe20000010000 */
[----:B------:R-:W-:Y:S01]  /*f5b0*/  FADD.FTZ R82, R82, R79 ;  /* 0x0000004f52527221 */ /* 0x000fe20000010000 */
[----:B------:R-:W-:Y:S01]  /*f5c0*/  IMAD.MOV.U32 R20, RZ, RZ, R88 ;  /* 0x000000ffff147224 */ /* 0x000fe200078e0058 */
[----:B----4-:R-:W-:Y:S01]  /*f5d0*/  @P5 SHF.R.U32.HI R20, RZ, R25, R24 ;  /* 0x00000019ff145219 */ /* 0x010fe20000011618 */
[----:B------:R-:W-:Y:S01]  /*f5e0*/  FADD.FTZ R81, R81, R80 ;  /* 0x0000005051517221 */ /* 0x000fe20000010000 */
[----:B------:R-:W-:-:S03]  /*f5f0*/  FADD.FTZ R83, R83, R82 ;  /* 0x0000005253537221 */ /* 0x000fc60000010000 */
[----:B------:R-:W-:Y:S01]  /*f600*/  FADD.FTZ R84, R84, R81 ;  /* 0x0000005154547221 */ /* 0x000fe20000010000 */
[----:B------:R-:W-:Y:S01]  /*f610*/  FADD.FTZ R86, R86, R83 ;  /* 0x0000005356567221 */ /* 0x000fe20000010000 */
[----:B0-----:R-:W-:Y:S02]  /*f620*/  VIADD R4, R97, 0xfffffffe ;  /* 0xfffffffe61047836 */ /* 0x001fe40000000000 */
[----:B------:R-:W-:Y:S01]  /*f630*/  FADD.FTZ R139, R85, R84 ;  /* 0x00000054558b7221 */ /* 0x000fe20000010000 */
[----:B------:R-:W-:Y:S01]  /*f640*/  FADD.FTZ R5, R87, R86 ;  /* 0x0000005657057221 */ /* 0x000fe20000010000 */
[----:B--2---:R-:W-:-:S04]  /*f650*/  IMAD.IADD R8, R26, 0x1, R20 ;  /* 0x000000011a087824 */ /* 0x004fc800078e0214 */
[----:B------:R-:W-:Y:S01]  /*f660*/  VIADD R6, R8, UR6 ;  /* 0x0000000608067c36 */ /* 0x000fe20008000000 */
[----:B-----5:R-:W-:Y:S01]  /*f670*/  NOP ;  /* 0x0000000000007918 */ /* 0x020fe20000000000 */
[----:B---3--:R-:W-:Y:S05]  /*f680*/  @P1 BRA `(.L_x_1508) ;  /* 0x0000000000541947 */ /* 0x008fea0003800000 */
[C---:B------:R-:W-:Y:S01]  /*f690*/  ISETP.GT.AND P1, PT, R8.reuse, RZ, PT ;  /* 0x000000ff0800720c */ /* 0x040fe20003f24270 */
[----:B------:R-:W-:Y:S01]  /*f6a0*/  BSSY B0, `(.L_x_1509) ;  /* 0x0000010000007945 */ /* 0x000fe20003800000 */
[----:B------:R-:W-:-:S11]  /*f6b0*/  VIADD R7, R8, 0xffffffff ;  /* 0xffffffff08077836 */ /* 0x000fd60000000000 */
[----:B------:R-:W-:Y:S05]  /*f6c0*/  @P1 BRA `(.L_x_1510) ;  /* 0x0000000000201947 */ /* 0x000fea0003800000 */
[----:B------:R-:W-:Y:S01]  /*f6d0*/  UISETP.NE.AND UP1, UPT, UR7, 0x1, UPT ;  /* 0x000000010700788c */ /* 0x000fe2000bf25270 */
[----:B------:R-:W-:-:S05]  /*f6e0*/  IMAD.MOV R7, RZ, RZ, -R8 ;  /* 0x000000ffff077224 */ /* 0x000fca00078e0a08 */
[----:B------:R-:W-:-:S05]  /*f6f0*/  PLOP3.LUT P1, PT, PT, PT, UP1, 0x80, 0x0 ;  /* 0x000000000000781c */ /* 0x000fca0003f2f018 */
[----:B------:R-:W-:-:S08]  /*f700*/  @UP1 ULDC.64 UR4, c[0x0][0x9e8] ;  /* 0x00027a0000041ab9 */ /* 0x000fd00000000a00 */
[----:B------:R-:W-:-:S05]  /*f710*/  @P1 IMAD.HI.U32 R8, R7, UR4, RZ ;  /* 0x0000000407081c27 */ /* 0x000fca000f8e00ff */
[----:B------:R-:W-:-:S04]  /*f720*/  @P1 SHF.R.U32.HI R7, RZ, UR5, R8 ;  /* 0x00000005ff071c19 */ /* 0x000fc80008011608 */
[----:B------:R-:W-:Y:S01]  /*f730*/  LOP3.LUT R7, RZ, R7, RZ, 0x33, !PT ;  /* 0x00000007ff077212 */ /* 0x000fe200078e33ff */
[----:B------:R-:W-:Y:S06]  /*f740*/  BRA `(.L_x_1511) ;  /* 0x0000000000147947 */ /* 0x000fec0003800000 */
.L_x_1510:
[----:B------:R-:W-:-:S06]  /*f750*/  UISETP.NE.AND UP1, UPT, UR7, 0x1, UPT ;  /* 0x000000010700788c */ /* 0x000fcc000bf25270 */
[----:B------:R-:W-:-:S05]  /*f760*/  PLOP3.LUT P1, PT, PT, PT, UP1, 0x80, 0x0 ;  /* 0x000000000000781c */ /* 0x000fca0003f2f018 */
[----:B------:R-:W-:-:S08]  /*f770*/  @UP1 ULDC.64 UR4, c[0x0][0x9e8] ;  /* 0x00027a0000041ab9 */ /* 0x000fd00000000a00 */
[----:B------:R-:W-:-:S05]  /*f780*/  @P1 IMAD.HI.U32 R8, R7, UR4, RZ ;  /* 0x0000000407081c27 */ /* 0x000fca000f8e00ff */
[----:B------:R-:W-:-:S07]  /*f790*/  @P1 SHF.R.U32.HI R7, RZ, UR5, R8 ;  /* 0x00000005ff071c19 */ /* 0x000fce0008011608 */
.L_x_1511:
[----:B------:R-:W-:Y:S05]  /*f7a0*/  BSYNC B0 ;  /* 0x0000000000007941 */ /* 0x000fea0003800000 */
.L_x_1509:
[----:B------:R-:W-:-:S04]  /*f7b0*/  IMAD.U32 R8, RZ, RZ, UR7 ;  /* 0x00000007ff087e24 */ /* 0x000fc8000f8e00ff */
[----:B------:R-:W-:-:S05]  /*f7c0*/  IMAD R7, R7, R8, UR7 ;  /* 0x0000000707077e24 */ /* 0x000fca000f8e0208 */
[----:B------:R-:W-:-:S07]  /*f7d0*/  VIMNMX R6, R6, R7, PT ;  /* 0x0000000706067248 */ /* 0x000fce0003fe0100 */
.L_x_1508:
[----:B------:R-:W2:Y:S01]  /*f7e0*/  LDL R8, [R1+0x6c] ;  /* 0x00006c0001087983 */ /* 0x000ea20000100800 */
[----:B------:R-:W-:Y:S01]  /*f7f0*/  SHF.R.S32.HI R7, RZ, 0x1f, R6 ;  /* 0x0000001fff077819 */ /* 0x000fe20000011406 */
[----:B------:R-:W-:Y:S01]  /*f800*/  ULDC UR41, c[0x0][0x9e4] ;  /* 0x0002790000297ab9 */ /* 0x000fe20000000800 */
[----:B------:R-:W-:Y:S01]  /*f810*/  ULDC UR5, c[0x0][0x9e4] ;  /* 0x0002790000057ab9 */ /* 0x000fe20000000800 */
[----:B------:R-:W-:Y:S01]  /*f820*/  ULDC UR42, c[0x0][0x9dc] ;  /* 0x00027700002a7ab9 */ /* 0x000fe20000000800 */
[----:B------:R-:W-:Y:S01]  /*f830*/  LEA.HI R7, R7, R6, RZ, 0x7 ;  /* 0x0000000607077211 */ /* 0x000fe200078f38ff */
[----:B------:R-:W-:Y:S01]  /*f840*/  ULDC UR48, c[0x0][0x9dc] ;  /* 0x0002770000307ab9 */ /* 0x000fe20000000800 */
[----:B------:R-:W-:Y:S01]  /*f850*/  ULDC UR4, c[0x0][0x988] ;  /* 0x0002620000047ab9 */ /* 0x000fe20000000800 */
[----:B------:R-:W-:Y:S01]  /*f860*/  ULDC UR7, c[0x0][0x988] ;  /* 0x0002620000077ab9 */ /* 0x000fe20000000800 */
[----:B------:R-:W-:Y:S01]  /*f870*/  SHF.R.S32.HI R7, RZ, 0x7, R7 ;  /* 0x00000007ff077819 */ /* 0x000fe20000011407 */
[----:B------:R-:W-:Y:S01]  /*f880*/  ULDC UR6, c[0x0][0x988] ;  /* 0x0002620000067ab9 */ /* 0x000fe20000000800 */
[----:B------:R-:W-:Y:S01]  /*f890*/  ULDC UR49, c[0x0][0x9e0] ;  /* 0x0002780000317ab9 */ /* 0x000fe20000000800 */
[----:B------:R-:W-:Y:S01]  /*f8a0*/  ULDC UR43, c[0x0][0x9e0] ;  /* 0x00027800002b7ab9 */ /* 0x000fe20000000800 */
        /* <DEDUP_REMOVED lines=24> */
[----:B--2---:R-:W-:-:S04]  /*fa30*/  VIMNMX R8, R8, R7, !PT ;  /* 0x0000000708087248 */ /* 0x004fc80007fe0100 */
[----:B------:R-:W-:Y:S01]  /*fa40*/  ISETP.GE.AND P1, PT, R4, R8, PT ;  /* 0x000000080400720c */ /* 0x000fe20003f26270 */
[----:B------:R0:W-:-:S12]  /*fa50*/  STL [R1+0xc], R8 ;  /* 0x00000c0801007387 */ /* 0x0001d80000100800 */
[----:B0-----:R-:W-:Y:S05]  /*fa60*/  @!P1 BRA `(.L_x_1512) ;  /* 0x0000003400749947 */ /* 0x001fea0003800000 */
[----:B------:R-:W-:-:S07]  /*fa70*/  IMAD.MOV.U32 R135, RZ, RZ, RZ ;  /* 0x000000ffff877224 */ /* 0x000fce00078e00ff */
.L_x_1532:
[----:B------:R-:W2:Y:S01]  /*fa80*/  LDL R7, [R1+0x10] ;  /* 0x0000100001077983 */ /* 0x000ea20000100800 */
[----:B------:R-:W-:Y:S01]  /*fa90*/  VIADD R6, R17, 0x1 ;  /* 0x0000000111067836 */ /* 0x000fe20000000000 */
[----:B------:R-:W-:Y:S05]  /*faa0*/  YIELD ;  /* 0x0000000000007946 */ /* 0x000fea0003800000 */
[----:B------:R-:W-:-:S04]  /*fab0*/  ISETP.NE.AND P2, PT, R6, 0x2, PT ;  /* 0x000000020600780c */ /* 0x000fc80003f45270 */
[----:B------:R-:W-:Y:S02]  /*fac0*/  SEL R8, RZ, 0x1, P2 ;  /* 0x00000001ff087807 */ /* 0x000fe40001000000 */
[----:B------:R-:W-:Y:S02]  /*fad0*/  SEL R6, R6, RZ, P2 ;  /* 0x000000ff06067207 */ /* 0x000fe40001000000 */
[----:B--2---:R-:W-:Y:S02]  /*fae0*/  ISETP.NE.AND P1, PT, R7, RZ, PT ;  /* 0x000000ff0700720c */ /* 0x004fe40003f25270 */
[----:B------:R-:W-:-:S11]  /*faf0*/  LOP3.LUT R7, R23, R8, RZ, 0x3c, !PT ;  /* 0x0000000817077212 */ /* 0x000fd600078e3cff */
[----:B------:R-:W-:Y:S05]  /*fb00*/  @P1 BRA `(.L_x_1513) ;  /* 0x0000000000301947 */ /* 0x000fea0003800000 */
[----:B------:R-:W-:Y:S05]  /*fb10*/  @!P0 BRA `(.L_x_1514) ;  /* 0x0000000000048947 */ /* 0x000fea0003800000 */
[----:B------:R-:W-:Y:S01]  /*fb20*/  BPT.TRAP 0x1 ;  /* 0x000000040000795c */ /* 0x000fe20000300000 */
.L_x_1514:
[----:B------:R-:W-:Y:S01]  /*fb30*/  IMAD R9, R6, 0x8, R2 ;  /* 0x0000000806097824 */ /* 0x000fe200078e0202 */
[----:B------:R-:W-:-:S04]  /*fb40*/  SHF.L.U32 R8, R7, 0x1f, RZ ;  /* 0x0000001f07087819 */ /* 0x000fc800000006ff */
[----:B------:R0:W1:Y:S01]  /*fb50*/  SYNCS.PHASECHK.TRANS64.TRYWAIT P2, [R9+URZ+0x2d830], R8 ;  /* 0x02d83008090075a7 */ /* 0x000062000804017f */
[----:B------:R-:W-:Y:S05]  /*fb60*/  @!P0 BRA `(.L_x_1515) ;  /* 0x0000000000048947 */ /* 0x000fea0003800000 */
[----:B------:R-:W-:Y:S01]  /*fb70*/  BPT.TRAP 0x1 ;  /* 0x000000040000795c */ /* 0x000fe20000300000 */
.L_x_1515:
[----:B------:R-:W-:Y:S04]  /*fb80*/  BSSY B0, `(.L_x_1513) ;  /* 0x0000004000007945 */ /* 0x000fe80003800000 */
[----:B-1----:R-:W-:Y:S05]  /*fb90*/  @P2 BRA `(.L_x_1516) ;  /* 0x0000000000082947 */ /* 0x002fea0003800000 */
[----:B------:R-:W1:Y:S02]  /*fba0*/  SYNCS.PHASECHK.TRANS64.TRYWAIT P2, [R9+URZ+0x2d830], R8 ;  /* 0x02d83008090075a7 */ /* 0x000e64000804017f */
[----:B-1----:R-:W-:Y:S05]  /*fbb0*/  @!P2 BRA `(.L_x_1517) ;  /* 0x00000154009ca947 */ /* 0x002fea0003800000 */
.L_x_1516:
[----:B------:R-:W-:Y:S05]  /*fbc0*/  BSYNC B0 ;  /* 0x0000000000007941 */ /* 0x000fea0003800000 */
.L_x_1513:
[----:B01----:R-:W2:Y:S01]  /*fbd0*/  LDL R8, [R1+0x14] ;  /* 0x0000140001087983 */ /* 0x003ea20000100800 */
[----:B------:R-:W0:Y:S01]  /*fbe0*/  S2R R10, SR_TID.X ;  /* 0x00000000000a7919 */ /* 0x000e220000002100 */
[----:B------:R-:W-:Y:S05]  /*fbf0*/  WARPSYNC.ALL ;  /* 0x0000000000007948 */ /* 0x000fea0003800000 */
[----:B0-----:R-:W-:-:S05]  /*fc00*/  SHF.R.U32.HI R10, RZ, 0x7, R10 ;  /* 0x00000007ff0a7819 */ /* 0x001fca000001160a */
[----:B------:R-:W-:-:S05]  /*fc10*/  VIADD R20, R10, 0x8 ;  /* 0x000000080a147836 */ /* 0x000fca0000000000 */
[----:B------:R0:W-:Y:S06]  /*fc20*/  BAR.SYNC.DEFER_BLOCKING R20, 0x100 ;  /* 0x000400140000751d */ /* 0x0001ec0000010000 */
[----:B0-----:R-:W3:Y:S01]  /*fc30*/  LDL.64 R20, [R1] ;  /* 0x0000000001147983 */ /* 0x001ee20000100a00 */
[----:B------:R-:W-:Y:S01]  /*fc40*/  IMAD.MOV.U32 R9, RZ, RZ, -0x7fffffe0 ;  /* 0x80000020ff097424 */ /* 0x000fe200078e00ff */
[----:B------:R-:W-:Y:S02]  /*fc50*/  R2UR UR8, R148 ;  /* 0x00000000940872ca */ /* 0x000fe400000e0000 */
[----:B------:R-:W-:-:S02]  /*fc60*/  R2UR UR9, R149 ;  /* 0x00000000950972ca */ /* 0x000fc400000e0000 */
[----:B------:R-:W-:Y:S01]  /*fc70*/  R2UR UR11, R9 ;  /* 0x00000000090b72ca */ /* 0x000fe200000e0000 */
[----:B------:R-:W-:Y:S01]  /*fc80*/  WARPGROUP.ARRIVE ;  /* 0x00000000000079c5 */ /* 0x000fe20000000000 */
[----:B------:R-:W-:-:S05]  /*fc90*/  IMAD.MOV.U32 R13, RZ, RZ, -0x7fffffe0 ;  /* 0x80000020ff0d7424 */ /* 0x000fca00078e00ff */
[----:B------:R-:W-:Y:S01]  /*fca0*/  R2UR UR15, R13 ;  /* 0x000000000d0f72ca */ /* 0x000fe200000e0000 */
[----:B--2---:R-:W-:-:S05]  /*fcb0*/  IMAD R8, R6, 0x600, R8 ;  /* 0x0000060006087824 */ /* 0x004fca00078e0208 */
[----:B------:R-:W-:-:S13]  /*fcc0*/  R2UR UR10, R8 ;  /* 0x00000000080a72ca */ /* 0x000fda00000e0000 */
[----:B------:R-:W-:Y:S01]  /*fcd0*/  HGMMA.64x128x16.F32 R24, gdesc[UR8], RZ, !UPT, gsb0 ;  /* 0x01e00000081879f0 */ /* 0x000fe2000c0008ff */
[----:B------:R-:W-:-:S05]  /*fce0*/  VIADD R12, R8, 0x2 ;  /* 0x00000002080c7836 */ /* 0x000fca0000000000 */
[----:B------:R-:W-:Y:S02]  /*fcf0*/  R2UR UR14, R12 ;  /* 0x000000000c0e72ca */ /* 0x000fe400000e0000 */
[----:B---3--:R-:W-:Y:S02]  /*fd00*/  R2UR UR12, R20 ;  /* 0x00000000140c72ca */ /* 0x008fe400000e0000 */
[----:B------:R-:W-:Y:S01]  /*fd10*/  R2UR UR13, R21 ;  /* 0x00000000150d72ca */ /* 0x000fe200000e0000 */
[----:B------:R-:W-:Y:S02]  /*fd20*/  WARPGROUP.DEPBAR.LE gsb0, 0x0 ;  /* 0x00008000000079c5 */ /* 0x000fe40000010000 */
[----:B------:R-:W-:-:S10]  /*fd30*/  WARPGROUP.ARRIVE ;  /* 0x00000000000079c5 */ /* 0x000fd40000000000 */
[----:B------:R-:W-:Y:S01]  /*fd40*/  HGMMA.64x128x16.F32 R24, gdesc[UR12], R24, gsb0 ;  /* 0x01e000000c1879f0 */ /* 0x000fe20008000818 */
[----:B------:R-:W-:Y:S02]  /*fd50*/  VIADD R10, R8, 0x200 ;  /* 0x00000200080a7836 */ /* 0x000fe40000000000 */
[----:B------:R-:W-:Y:S01]  /*fd60*/  IMAD.MOV.U32 R11, RZ, RZ, -0x7fffffe0 ;  /* 0x80000020ff0b7424 */ /* 0x000fe200078e00ff */
[----:B------:R-:W-:Y:S02]  /*fd70*/  R2UR UR16, R156 ;  /* 0x000000009c1072ca */ /* 0x000fe400000e0000 */
[----:B------:R-:W-:Y:S02]  /*fd80*/  R2UR UR18, R10 ;  /* 0x000000000a1272ca */ /* 0x000fe400000e0000 */
[----:B------:R-:W-:Y:S02]  /*fd90*/  R2UR UR19, R11 ;  /* 0x000000000b1372ca */ /* 0x000fe400000e0000 */
[----:B------:R-:W-:Y:S01]  /*fda0*/  R2UR UR17, R157 ;  /* 0x000000009d1172ca */ /* 0x000fe200000e0000 */
[----:B------:R-:W-:Y:S01]  /*fdb0*/  VIADD R12, R8, 0x202 ;  /* 0x00000202080c7836 */ /* 0x000fe20000000000 */
[----:B------:R-:W-:-:S02]  /*fdc0*/  R2UR UR23, R13 ;  /* 0x000000000d1772ca */ /* 0x000fc400000e0000 */
[----:B------:R-:W-:Y:S02]  /*fdd0*/  R2UR UR20, R154 ;  /* 0x000000009a1472ca */ /* 0x000fe400000e0000 */
[----:B------:R-:W-:Y:S02]  /*fde0*/  R2UR UR22, R12 ;  /* 0x000000000c1672ca */ /* 0x000fe400000e0000 */
[----:B------:R-:W-:Y:S01]  /*fdf0*/  R2UR UR21, R155 ;  /* 0x000000009b1572ca */ /* 0x000fe200000e0000 */
[----:B------:R-:W-:Y:S02]  /*fe00*/  WARPGROUP.DEPBAR.LE gsb0, 0x0 ;  /* 0x00008000000079c5 */ /* 0x000fe40000010000 */
[----:B------:R-:W-:-:S06]  /*fe10*/  WARPGROUP.ARRIVE ;  /* 0x00000000000079c5 */ /* 0x000fcc0000000000 */
[----:B------:R-:W-:Y:S01]  /*fe20*/  HGMMA.64x128x16.F32 R24, gdesc[UR16], R24, gsb0 ;  /* 0x01e00000101879f0 */ /* 0x000fe20008000818 */
[----:B------:R-:W-:Y:S02]  /*fe30*/  VIADD R14, R8, 0x400 ;  /* 0x00000400080e7836 */ /* 0x000fe40000000000 */
[----:B------:R-:W-:Y:S01]  /*fe40*/  IMAD.MOV.U32 R15, RZ, RZ, -0x7fffffe0 ;  /* 0x80000020ff0f7424 */ /* 0x000fe200078e00ff */
[----:B------:R-:W-:Y:S02]  /*fe50*/  R2UR UR24, R152 ;  /* 0x00000000981872ca */ /* 0x000fe400000e0000 */
[----:B------:R-:W-:Y:S02]  /*fe60*/  R2UR UR26, R14 ;  /* 0x000000000e1a72ca */ /* 0x000fe400000e0000 */
[----:B------:R-:W-:Y:S02]  /*fe70*/  R2UR UR27, R15 ;  /* 0x000000000f1b72ca */ /* 0x000fe400000e0000 */
[----:B------:R-:W-:Y:S01]  /*fe80*/  R2UR UR25, R153 ;  /* 0x00000000991972ca */ /* 0x000fe200000e0000 */
[----:B------:R-:W-:-:S02]  /*fe90*/  WARPGROUP.DEPBAR.LE gsb0, 0x0 ;  /* 0x00008000000079c5 */ /* 0x000fc40000010000 */
[----:B------:R-:W-:-:S06]  /*fea0*/  WARPGROUP.ARRIVE ;  /* 0x00000000000079c5 */ /* 0x000fcc0000000000 */
[----:B------:R-:W-:Y:S01]  /*feb0*/  HGMMA.64x128x16.F32 R24, gdesc[UR20], R24, gsb0 ;  /* 0x01e00000141879f0 */ /* 0x000fe20008000818 */
[----:B------:R-:W-:Y:S01]  /*fec0*/  VIADD R8, R8, 0x402 ;  /* 0x0000040208087836 */ /* 0x000fe20000000000 */
[----:B------:R-:W-:Y:S02]  /*fed0*/  R2UR UR31, R9 ;  /* 0x00000000091f72ca */ /* 0x000fe400000e0000 */
[----:B------:R-:W-:Y:S02]  /*fee0*/  R2UR UR28, R150 ;  /* 0x00000000961c72ca */ /* 0x000fe400000e0000 */
        /* <DEDUP_REMOVED lines=12> */
.L_x_1519:
[----:B------:R-:W-:Y:S01]  /*ffb0*/  SHF.L.U32 R8, R23, 0x1f, RZ ;  /* 0x0000001f17087819 */ /* 0x000fe200000006ff */
[----:B------:R-:W-:-:S04]  /*ffc0*/  IMAD R9, R17, 0x8, R2 ;  /* 0x0000000811097824 */ /* 0x000fc800078e0202 */
[----:B------:R0:W1:Y:S01]  /*ffd0*/  SYNCS.PHASECHK.TRANS64.TRYWAIT P1, [R9+URZ+0x2d850], R8 ;  /* 0x02d85008090075a7 */ /* 0x000062000802017f */
[----:B------:R-:W-:Y:S05]  /*ffe0*/  @!P0 BRA `(.L_x_1520) ;  /* 0x0000000000048947 */ /* 0x000fea0003800000 */
[----:B------:R-:W-:Y:S01]  /*fff0*/  BPT.TRAP 0x1 ;  /* 0x000000040000795c */ /* 0x000fe20000300000 */
.L_x_1520:
[----:B-1----:R-:W-:Y:S05]  /*10000*/  @P1 BRA `(.L_x_1518) ;  /* 0x0000000000081947 */ /* 0x002fea0003800000 */
[----:B------:R-:W1:Y:S02]  /*10010*/  SYNCS.PHASECHK.TRANS64.TRYWAIT P1, [R9+URZ+0x2d850], R8 ;  /* 0x02d85008090075a7 */ /* 0x000e64000802017f */
[----:B-1----:R-:W-:Y:S05]  /*10020*/  @!P1 BRA `(.L_x_1521) ;  /* 0x0000015000949947 */ /* 0x002fea0003800000 */
.L_x_1518:
[----:B------:R-:W2:Y:S01]  /*10030*/  LDL R12, [R1+0x2c] ;  /* 0x00002c00010c7983 */ /* 0x000ea20000100800 */
[----:B01----:R-:W-:Y:S01]  /*10040*/  VIADD R8, R2, 0x400 ;  /* 0x0000040002087836 */ /* 0x003fe20000000000 */
[----:B------:R-:W-:Y:S05]  /*10050*/  WARPSYNC.ALL ;  /* 0x0000000000007948 */ /* 0x000fea0003800000 */
[----:B------:R-:W-:Y:S01]  /*10060*/  SHF.R.U32.HI R8, RZ, 0x4, R8 ;  /* 0x00000004ff087819 */ /* 0x000fe20000011608 */
[----:B------:R-:W-:Y:S01]  /*10070*/  IMAD.MOV.U32 R9, RZ, RZ, -0x7fffffe0 ;  /* 0x80000020ff097424 */ /* 0x000fe200078e00ff */
[----:B------:R-:W-:Y:S01]  /*10080*/  WARPGROUP.ARRIVE ;  /* 0x00000000000079c5 */ /* 0x000fe20000000000 */
[----:B------:R-:W-:Y:S01]  /*10090*/  UMOV UR9, 0x40000040 ;  /* 0x4000004000097882 */ /* 0x000fe20000000000 */
[----:B------:R-:W-:Y:S01]  /*100a0*/  LOP3.LUT R8, R8, 0x3fff, RZ, 0xc0, !PT ;  /* 0x00003fff08087812 */ /* 0x000fe200078ec0ff */
[----:B------:R-:W-:Y:S01]  /*100b0*/  IMAD.MOV.U32 R11, RZ, RZ, -0x7fffffe0 ;  /* 0x80000020ff0b7424 */ /* 0x000fe200078e00ff */
[----:B------:R-:W-:Y:S01]  /*100c0*/  R2UR UR11, R9 ;  /* 0x00000000090b72ca */ /* 0x000fe200000e0000 */
[----:B------:R-:W-:Y:S01]  /*100d0*/  UMOV UR13, 0x40000040 ;  /* 0x40000040000d7882 */ /* 0x000fe20000000000 */
[----:B------:R-:W-:Y:S01]  /*100e0*/  LOP3.LUT R8, R8, 0x2000000, RZ, 0xfc, !PT ;  /* 0x0200000008087812 */ /* 0x000fe200078efcff */
[----:B------:R-:W-:Y:S01]  /*100f0*/  UMOV UR17, 0x40000040 ;  /* 0x4000004000117882 */ /* 0x000fe20000000000 */
[C---:B------:R-:W-:Y:S01]  /*10100*/  R2UR UR15, R11.reuse ;  /* 0x000000000b0f72ca */ /* 0x040fe200000e0000 */
[----:B------:R-:W-:Y:S01]  /*10110*/  UMOV UR21, 0x40000040 ;  /* 0x4000004000157882 */ /* 0x000fe20000000000 */
[----:B------:R-:W-:Y:S01]  /*10120*/  R2UR UR19, R11 ;  /* 0x000000000b1372ca */ /* 0x000fe200000e0000 */
[----:B------:R-:W-:Y:S01]  /*10130*/  IMAD R8, R17, 0x600, R8 ;  /* 0x0000060011087824 */ /* 0x000fe200078e0208 */
[C---:B------:R-:W-:Y:S01]  /*10140*/  R2UR UR23, R11.reuse ;  /* 0x000000000b1772ca */ /* 0x040fe200000e0000 */
[----:B------:R-:W-:Y:S01]  /*10150*/  UMOV UR25, 0x40000040 ;  /* 0x4000004000197882 */ /* 0x000fe20000000000 */
[C---:B------:R-:W-:Y:S01]  /*10160*/  R2UR UR27, R11.reuse ;  /* 0x000000000b1b72ca */ /* 0x040fe200000e0000 */
[C---:B------:R-:W-:Y:S01]  /*10170*/  VIADD R10, R8.reuse, 0x40 ;  /* 0x00000040080a7836 */ /* 0x040fe20000000000 */
[----:B------:R-:W-:Y:S01]  /*10180*/  R2UR UR10, R8 ;  /* 0x00000000080a72ca */ /* 0x000fe200000e0000 */
[----:B------:R-:W-:Y:S01]  /*10190*/  UMOV UR29, 0x40000040 ;  /* 0x40000040001d7882 */ /* 0x000fe20000000000 */
[C---:B------:R-:W-:Y:S01]  /*101a0*/  R2UR UR31, R11.reuse ;  /* 0x000000000b1f72ca */ /* 0x040fe200000e0000 */
[----:B------:R-:W-:Y:S01]  /*101b0*/  UMOV UR33, 0x40000040 ;  /* 0x4000004000217882 */ /* 0x000fe20000000000 */
[----:B------:R-:W-:Y:S01]  /*101c0*/  R2UR UR14, R10 ;  /* 0x000000000a0e72ca */ /* 0x000fe200000e0000 */
[----:B------:R-:W-:Y:S01]  /*101d0*/  VIADD R10, R8, 0x80 ;  /* 0x00000080080a7836 */ /* 0x000fe20000000000 */
[----:B------:R-:W-:Y:S01]  /*101e0*/  R2UR UR35, R11 ;  /* 0x000000000b2372ca */ /* 0x000fe200000e0000 */
[----:B------:R-:W-:Y:S01]  /*101f0*/  UMOV UR45, 0x40000040 ;  /* 0x40000040002d7882 */ /* 0x000fe20000000000 */
[----:B------:R-:W-:Y:S01]  /*10200*/  R2UR UR47, R9 ;  /* 0x00000000092f72ca */ /* 0x000fe200000e0000 */
[----:B------:R-:W0:Y:S01]  /*10210*/  S2R R13, SR_TID.X ;  /* 0x00000000000d7919 */ /* 0x000e220000002100 */
[----:B------:R-:W-:Y:S01]  /*10220*/  R2UR UR18, R10 ;  /* 0x000000000a1272ca */ /* 0x000fe200000e0000 */
[----:B------:R-:W-:-:S05]  /*10230*/  VIADD R10, R8, 0xc0 ;  /* 0x000000c0080a7836 */ /* 0x000fca0000000000 */
[----:B------:R-:W-:Y:S01]  /*10240*/  R2UR UR22, R10 ;  /* 0x000000000a1672ca */ /* 0x000fe200000e0000 */
[----:B------:R-:W-:-:S05]  /*10250*/  VIADD R10, R8, 0x100 ;  /* 0x00000100080a7836 */ /* 0x000fca0000000000 */
[----:B------:R-:W-:Y:S01]  /*10260*/  R2UR UR26, R10 ;  /* 0x000000000a1a72ca */ /* 0x000fe200000e0000 */
[----:B------:R-:W-:-:S05]  /*10270*/  VIADD R10, R8, 0x140 ;  /* 0x00000140080a7836 */ /* 0x000fca0000000000 */
[----:B------:R-:W-:Y:S01]  /*10280*/  R2UR UR30, R10 ;  /* 0x000000000a1e72ca */ /* 0x000fe200000e0000 */
[C---:B------:R-:W-:Y:S02]  /*10290*/  VIADD R10, R8.reuse, 0x180 ;  /* 0x00000180080a7836 */ /* 0x040fe40000000000 */
[----:B------:R-:W-:-:S03]  /*102a0*/  VIADD R8, R8, 0x1c0 ;  /* 0x000001c008087836 */ /* 0x000fc60000000000 */
[----:B------:R-:W-:Y:S02]  /*102b0*/  R2UR UR34, R10 ;  /* 0x000000000a2272ca */ /* 0x000fe400000e0000 */
[----:B------:R-:W-:Y:S02]  /*102c0*/  R2UR UR46, R8 ;  /* 0x00000000082e72ca */ /* 0x000fe400000e0000 */
[----:B0-----:R-:W-:Y:S01]  /*102d0*/  ISETP.GE.U32.AND P1, PT, R13, 0x180, PT ;  /* 0x000001800d00780c */ /* 0x001fe20003f26070 */
[----:B--2---:R-:W-:Y:S01]  /*102e0*/  IMAD R8, R12, 0x2000, R2 ;  /* 0x000020000c087824 */ /* 0x004fe200078e0202 */
[----:B------:R-:W-:-:S04]  /*102f0*/  SHF.R.U32.HI R12, RZ, 0x7, R13 ;  /* 0x00000007ff0c7819 */ /* 0x000fc8000001160d */
[----:B------:R-:W-:Y:S01]  /*10300*/  R2UR UR8, R8 ;  /* 0x00000000080872ca */ /* 0x000fe200000e0000 */
[----:B------:R-:W-:-:S05]  /*10310*/  VIADD R8, R12, 0x9 ;  /* 0x000000090c087836 */ /* 0x000fca0000000000 */
[----:B------:R-:W-:-:S07]  /*10320*/  SEL R8, R8, 0x9, !P1 ;  /* 0x0000000908087807 */ /* 0x000fce0004800000 */
[----:B------:R-:W-:-:S04]  /*10330*/  UIADD3 UR8, UR8, 0x21800, URZ ;  /* 0x0002180008087890 */ /* 0x000fc8000fffe03f */
[----:B------:R-:W-:-:S04]  /*10340*/  USHF.R.U32.HI UR8, URZ, 0x4, UR8 ;  /* 0x000000043f087899 */ /* 0x000fc80008011608 */
[----:B------:R-:W-:-:S04]  /*10350*/  ULOP3.LUT UR8, UR8, 0x3fff, URZ, 0xc0, !UPT ;  /* 0x00003fff08087892 */ /* 0x000fc8000f8ec03f */
[----:B------:R-:W-:-:S04]  /*10360*/  ULOP3.LUT UR8, UR8, 0x10000, URZ, 0xfc, !UPT ;  /* 0x0001000008087892 */ /* 0x000fc8000f8efc3f */
[----:B------:R-:W-:Y:S02]  /*10370*/  UIADD3 UR12, UR8, 0x2, URZ ;  /* 0x00000002080c7890 */ /* 0x000fe4000fffe03f */
[----:B------:R-:W-:Y:S02]  /*10380*/  UIADD3 UR16, UR8, 0x4, URZ ;  /* 0x0000000408107890 */ /* 0x000fe4000fffe03f */
[----:B------:R-:W-:Y:S02]  /*10390*/  UIADD3 UR20, UR8, 0x6, URZ ;  /* 0x0000000608147890 */ /* 0x000fe4000fffe03f */
[----:B------:R-:W-:Y:S01]  /*103a0*/  HGMMA.64x96x16.F32 R88, gdesc[UR8].tnspB, R88, gsb0 ;  /* 0x41600000085879f0 */ /* 0x000fe20008000858 */
[----:B------:R-:W-:Y:S02]  /*103b0*/  UIADD3 UR24, UR8, 0x600, URZ ;  /* 0x0000060008187890 */ /* 0x000fe4000fffe03f */
[----:B------:R-:W-:Y:S02]  /*103c0*/  UIADD3 UR28, UR8, 0x602, URZ ;  /* 0x00000602081c7890 */ /* 0x000fe4000fffe03f */
[----:B------:R-:W-:-:S02]  /*103d0*/  UIADD3 UR32, UR8, 0x604, URZ ;  /* 0x0000060408207890 */ /* 0x000fc4000fffe03f */
        /* <DEDUP_REMOVED lines=26> */
.L_x_1522:
[----:B------:R-:W2:Y:S01]  /*10580*/  LDL R11, [R1+0x30] ;  /* 0x00003000010b7983 */ /* 0x000ea20000100800 */
[----:B0-----:R-:W0:Y:S03]  /*10590*/  LDC R8, c[0x0][0x448] ;  /* 0x00011200ff087b82 */ /* 0x001e260000000800 */
[----:B------:R-:W2:Y:S01]  /*105a0*/  LDL R10, [R1+0x68] ;  /* 0x00006800010a7983 */ /* 0x000ea20000100800 */
[----:B0-----:R-:W-:-:S13]  /*105b0*/  ISETP.NE.AND P1, PT, R8, 0x1, PT ;  /* 0x000000010800780c */ /* 0x001fda0003f25270 */
[----:B------:R-:W0:Y:S08]  /*105c0*/  @P1 LDC R9, c[0x0][0x44c] ;  /* 0x00011300ff091b82 */ /* 0x000e300000000800 */
[----:B------:R-:W1:Y:S01]  /*105d0*/  @P1 LDC R8, c[0x0][0x450] ;  /* 0x00011400ff081b82 */ /* 0x000e620000000800 */
[----:B------:R-:W-:Y:S02]  /*105e0*/  UMOV UR50, UR42 ;  /* 0x0000002a00327c82 */ /* 0x000fe40008000000 */
[----:B------:R-:W-:Y:S01]  /*105f0*/  ULOP3.LUT UR8, URZ, UR50, URZ, 0x33, !UPT ;  /* 0x000000323f087292 */ /* 0x000fe2000f8e333f */
[----:B--2---:R-:W-:-:S04]  /*10600*/  IMAD.IADD R13, R10, 0x1, R11 ;  /* 0x000000010a0d7824 */ /* 0x004fc800078e020b */
[----:B0-----:R-:W-:-:S05]  /*10610*/  @P1 IMAD.HI.U32 R9, R13, R9, RZ ;  /* 0x000000090d091227 */ /* 0x001fca00078e00ff */
[----:B-1----:R-:W-:Y:S01]  /*10620*/  @P1 SHF.R.U32.HI R13, RZ, R8, R9 ;  /* 0x00000008ff0d1219 */ /* 0x002fe20000011609 */
[----:B------:R-:W-:Y:S02]  /*10630*/  IMAD R8, R6, 0x8, R2 ;  /* 0x0000000806087824 */ /* 0x000fe400078e0202 */
[----:B------:R-:W-:Y:S02]  /*10640*/  IMAD.U32 R9, RZ, RZ, UR38 ;  /* 0x00000026ff097e24 */ /* 0x000fe4000f8e00ff */
[----:B------:R-:W-:Y:S01]  /*10650*/  VIADD R8, R8, 0x2d840 ;  /* 0x0002d84008087836 */ /* 0x000fe20000000000 */
[----:B------:R-:W0:Y:S04]  /*10660*/  SHFL.IDX PT, R20, R13, RZ, 0x1c1f ;  /* 0x001c1fff0d147589 */ /* 0x000e2800000e0000 */
[----:B------:R-:W-:-:S04]  /*10670*/  PRMT R8, R9, 0x654, R8 ;  /* 0x0000065409087816 */ /* 0x000fc80000000008 */
[----:B------:R1:W-:Y:S01]  /*10680*/  SYNCS.ARRIVE.TRANS64.RED.A1T0 RZ, [R8+URZ], RZ ;  /* 0x000000ff08ff79a7 */ /* 0x0003e2000810043f */
[----:B------:R-:W-:Y:S01]  /*10690*/  PLOP3.LUT P1, PT, PT, PT, UP0, 0x40, 0x0 ;  /* 0x000000000000781c */ /* 0x000fe20003f2e808 */
[----:B-1----:R-:W-:-:S05]  /*106a0*/  IMAD.SHL.U32 R8, R4, 0x80, RZ ;  /* 0x0000008004087824 */ /* 0x002fca00078e00ff */
[----:B------:R-:W-:-:S04]  /*106b0*/  IADD3 R11, -R142, 0x1, -R8 ;  /* 0x000000018e0b7810 */ /* 0x000fc80007ffe908 */
[----:B------:R-:W-:-:S05]  /*106c0*/  IADD3 R11, -R140, R11, R143 ;  /* 0x0000000b8c0b7210 */ /* 0x000fca0007ffe18f */
[C---:B------:R-:W-:Y:S02]  /*106d0*/  VIADD R12, R11.reuse, UR49 ;  /* 0x000000310b0c7c36 */ /* 0x040fe40008000000 */
[----:B------:R-:W-:Y:S02]  /*106e0*/  VIADD R11, R11, UR8 ;  /* 0x000000080b0b7c36 */ /* 0x000fe40008000000 */
[C---:B0-----:R-:W-:Y:S02]  /*106f0*/  IMAD.IADD R10, R20.reuse, 0x1, R12 ;  /* 0x00000001140a7824 */ /* 0x041fe400078e020c */
[----:B------:R-:W-:Y:S01]  /*10700*/  IMAD.IADD R9, R20, 0x1, R11 ;  /* 0x0000000114097824 */ /* 0x000fe200078e020b */
[----:B------:R-:W-:Y:S06]  /*10710*/  @P1 BRA `(.L_x_1523) ;  /* 0x0000000000581947 */ /* 0x000fec0003800000 */
[----:B------:R-:W-:Y:S01]  /*10720*/  IADD3 R20, -R140, R143, R20 ;  /* 0x0000008f8c147210 */ /* 0x000fe20007ffe114 */
[----:B------:R-:W-:Y:S03]  /*10730*/  BSSY B0, `(.L_x_1524) ;  /* 0x0000010000007945 */ /* 0x000fe60003800000 */
        /* <DEDUP_REMOVED lines=10> */
.L_x_1525:
[----:B------:R-:W-:-:S05]  /*107e0*/  IMAD.U32 R21, RZ, RZ, UR41 ;  /* 0x00000029ff157e24 */ /* 0x000fca000f8e00ff */
[----:B------:R-:W-:-:S13]  /*107f0*/  ISETP.NE.AND P1, PT, R21, 0x1, PT ;  /* 0x000000011500780c */ /* 0x000fda0003f25270 */
[----:B------:R-:W0:Y:S02]  /*10800*/  @P1 LDC.64 R14, c[0x0][0x9e8] ;  /* 0x00027a00ff0e1b82 */ /* 0x000e240000000a00 */
[----:B0-----:R-:W-:-:S05]  /*10810*/  @P1 IMAD.HI.U32 R14, R20, R14, RZ ;  /* 0x0000000e140e1227 */ /* 0x001fca00078e00ff */
[----:B------:R-:W-:-:S07]  /*10820*/  @P1 SHF.R.U32.HI R20, RZ, R15, R14 ;  /* 0x0000000fff141219 */ /* 0x000fce000001160e */
.L_x_1526:
[----:B------:R-:W-:Y:S05]  /*10830*/  BSYNC B0 ;  /* 0x0000000000007941 */ /* 0x000fea0003800000 */
.L_x_1524:
[----:B------:R-:W-:-:S04]  /*10840*/  IMAD R20, R20, R21, -R8 ;  /* 0x0000001514147224 */ /* 0x000fc800078e0a08 */
[----:B------:R-:W-:-:S05]  /*10850*/  IMAD.IADD R20, R20, 0x1, -R142 ;  /* 0x0000000114147824 */ /* 0x000fca00078e0a8e */
[----:B------:R-:W-:Y:S02]  /*10860*/  VIMNMX R9, R9, R20, !PT ;  /* 0x0000001409097248 */ /* 0x000fe40007fe0100 */
[----:B------:R-:W-:-:S07]  /*10870*/  VIADDMNMX R10, R20, R21, R10, PT ;  /* 0x00000015140a7246 */ /* 0x000fce000380010a */
.L_x_1523:
[----:B------:R-:W-:Y:S01]  /*10880*/  ISETP.GT.AND P1, PT, R4, -0x1, PT ;  /* 0xffffffff0400780c */ /* 0x000fe20003f24270 */
[----:B------:R-:W0:Y:S03]  /*10890*/  SHFL.IDX PT, R13, R13, 0x1, 0x1c1f ;  /* 0x003c1f000d0d7f89 */ /* 0x000e2600000e0000 */
        /* <DEDUP_REMOVED lines=13> */
[----:B------:R-:W-:Y:S02]  /*10970*/  ISETP.GT.AND P2, PT, R9, 0x10, P1 ;  /* 0x000000100900780c */ /* 0x000fe40000f44270 */
[----:B------:R-:W-:Y:S02]  /*10980*/  FSEL R33, R33, -INF , !P4 ;  /* 0xff80000021217808 */ /* 0x000fe40006000000 */
[----:B------:R-:W-:Y:S02]  /*10990*/  ISETP.GT.AND P4, PT, R9, 0x20, P1 ;  /* 0x000000200900780c */ /* 0x000fe40000f84270 */
[----:B------:R-:W-:-:S02]  /*109a0*/  ISETP.LT.OR P3, PT, R10, 0xa, P3 ;  /* 0x0000000a0a00780c */ /* 0x000fc40001f61670 */
[C---:B------:R-:W-:Y:S02]  /*109b0*/  ISETP.LT.OR P2, PT, R10.reuse, 0x11, P2 ;  /* 0x000000110a00780c */ /* 0x040fe40001741670 */
[----:B------:R-:W-:Y:S02]  /*109c0*/  ISETP.LT.OR P4, PT, R10, 0x21, P4 ;  /* 0x000000210a00780c */ /* 0x000fe40002781670 */
[----:B------:R-:W-:Y:S02]  /*109d0*/  FSEL R29, R29, -INF , !P3 ;  /* 0xff8000001d1d7808 */ /* 0x000fe40005800000 */
[----:B------:R-:W-:Y:S02]  /*109e0*/  FSEL R32, R32, -INF , !P2 ;  /* 0xff80000020207808 */ /* 0x000fe40005000000 */
[C---:B------:R-:W-:Y:S02]  /*109f0*/  ISETP.GT.AND P3, PT, R9.reuse, 0x18, P1 ;  /* 0x000000180900780c */ /* 0x040fe40000f64270 */
        /* <DEDUP_REMOVED lines=65> */
[----:B------:R-:W-:Y:S02]  /*10e10*/  PLOP3.LUT P4, PT, PT, PT, UP0, 0x40, 0x0 ;  /* 0x000000000000781c */ /* 0x000fe40003f8e808 */
[----:B------:R-:W-:-:S02]  /*10e20*/  ISETP.LT.OR P3, PT, R10, 0x6a, P3 ;  /* 0x0000006a0a00780c */ /* 0x000fc40001f61670 */
[----:B------:R-:W-:Y:S02]  /*10e30*/  ISETP.LT.OR P2, PT, R10, 0x71, P2 ;  /* 0x000000710a00780c */ /* 0x000fe40001741670 */
[----:B------:R-:W-:Y:S02]  /*10e40*/  FSEL R77, R77, -INF , !P3 ;  /* 0xff8000004d4d7808 */ /* 0x000fe40005800000 */
[----:B------:R-:W-:Y:S02]  /*10e50*/  FSEL R80, R80, -INF , !P2 ;  /* 0xff80000050507808 */ /* 0x000fe40005000000 */
[C---:B------:R-:W-:Y:S02]  /*10e60*/  ISETP.GT.AND P3, PT, R9.reuse, 0x78, P1 ;  /* 0x000000780900780c */ /* 0x040fe40000f64270 */
[----:B------:R-:W-:Y:S01]  /*10e70*/  ISETP.GT.AND P2, PT, R9, 0x79, P1 ;  /* 0x000000790900780c */ /* 0x000fe20000f44270 */
[----:B------:R-:W-:Y:S01]  /*10e80*/  IMAD.IADD R9, R11, 0x1, R13 ;  /* 0x000000010b097824 */ /* 0x000fe200078e020d */
[----:B------:R-:W-:-:S02]  /*10e90*/  ISETP.LT.OR P3, PT, R10, 0x79, P3 ;  /* 0x000000790a00780c */ /* 0x000fc40001f61670 */
[----:B------:R-:W-:Y:S02]  /*10ea0*/  ISETP.LT.OR P2, PT, R10, 0x7a, P2 ;  /* 0x0000007a0a00780c */ /* 0x000fe40001741670 */
[----:B------:R-:W-:Y:S02]  /*10eb0*/  FSEL R84, R84, -INF , !P3 ;  /* 0xff80000054547808 */ /* 0x000fe40005800000 */
[----:B------:R-:W-:Y:S01]  /*10ec0*/  FSEL R85, R85, -INF , !P2 ;  /* 0xff80000055557808 */ /* 0x000fe20005000000 */
[----:B------:R-:W-:Y:S08]  /*10ed0*/  @P4 BRA `(.L_x_1527) ;  /* 0x0000000000584947 */ /* 0x000ff00003800000 */
        /* <DEDUP_REMOVED lines=12> */
.L_x_1529:
[----:B------:R-:W-:-:S05]  /*10fa0*/  IMAD.U32 R14, RZ, RZ, UR41 ;  /* 0x00000029ff0e7e24 */ /* 0x000fca000f8e00ff */
[----:B------:R-:W-:-:S13]  /*10fb0*/  ISETP.NE.AND P2, PT, R14, 0x1, PT ;  /* 0x000000010e00780c */ /* 0x000fda0003f45270 */
[----:B------:R-:W0:Y:S02]  /*10fc0*/  @P2 LDC.64 R10, c[0x0][0x9e8] ;  /* 0x00027a00ff0a2b82 */ /* 0x000e240000000a00 */
[----:B0-----:R-:W-:-:S05]  /*10fd0*/  @P2 IMAD.HI.U32 R10, R13, R10, RZ ;  /* 0x0000000a0d0a2227 */ /* 0x001fca00078e00ff */
[----:B------:R-:W-:-:S07]  /*10fe0*/  @P2 SHF.R.U32.HI R13, RZ, R11, R10 ;  /* 0x0000000bff0d2219 */ /* 0x000fce000001160a */
.L_x_1530:
[----:B------:R-:W-:Y:S05]  /*10ff0*/  BSYNC B0 ;  /* 0x0000000000007941 */ /* 0x000fea0003800000 */
.L_x_1528:
[----:B------:R-:W-:-:S04]  /*11000*/  IMAD R8, R13, R14, -R8 ;  /* 0x0000000e0d087224 */ /* 0x000fc800078e0a08 */
[----:B------:R-:W-:-:S05]  /*11010*/  IMAD.IADD R8, R8, 0x1, -R142 ;  /* 0x0000000108087824 */ /* 0x000fca00078e0a8e */
[----:B------:R-:W-:Y:S02]  /*11020*/  VIMNMX R9, R9, R8, !PT ;  /* 0x0000000809097248 */ /* 0x000fe40007fe0100 */
[----:B------:R-:W-:-:S07]  /*11030*/  VIADDMNMX R12, R8, R14, R12, PT ;  /* 0x0000000e080c7246 */ /* 0x000fce000380010c */
.L_x_1527:
[----:B------:R-:W-:Y:S01]  /*11040*/  FMNMX.FTZ R8, R24, R3, !PT ;  /* 0x0000000318087209 */ /* 0x000fe20007810000 */
[----:B------:R-:W-:Y:S01]  /*11050*/  UMOV UR51, UR7 ;  /* 0x0000000700337c82 */ /* 0x000fe20008000000 */
[C---:B------:R-:W-:Y:S02]  /*11060*/  ISETP.GT.AND P4, PT, R9.reuse, 0x1, P1 ;  /* 0x000000010900780c */ /* 0x040fe40000f84270 */
[C---:B------:R-:W-:Y:S02]  /*11070*/  ISETP.GT.AND P2, PT, R9.reuse, 0x8, P1 ;  /* 0x000000080900780c */ /* 0x040fe40000f44270 */
[----:B------:R-:W-:Y:S02]  /*11080*/  ISETP.GT.AND P3, PT, R9, 0x9, P1 ;  /* 0x000000090900780c */ /* 0x000fe40000f64270 */
[----:B------:R-:W-:Y:S02]  /*11090*/  FMNMX.FTZ R8, R25, R8, !PT ;  /* 0x0000000819087209 */ /* 0x000fe40007810000 */
[----:B------:R-:W-:-:S02]  /*110a0*/  ISETP.LT.OR P4, PT, R12, 0x2, P4 ;  /* 0x000000020c00780c */ /* 0x000fc40002781670 */
[C---:B------:R-:W-:Y:S02]  /*110b0*/  ISETP.LT.OR P2, PT, R12.reuse, 0x9, P2 ;  /* 0x000000090c00780c */ /* 0x040fe40001741670 */
[----:B------:R-:W-:Y:S02]  /*110c0*/  ISETP.LT.OR P3, PT, R12, 0xa, P3 ;  /* 0x0000000a0c00780c */ /* 0x000fe40001f61670 */
[----:B------:R-:W-:Y:S02]  /*110d0*/  FMNMX.FTZ R8, R28, R8, !PT ;  /* 0x000000081c087209 */ /* 0x000fe40007810000 */
[----:B------:R-:W-:Y:S02]  /*110e0*/  FSEL R27, R27, -INF , !P4 ;  /* 0xff8000001b1b7808 */ /* 0x000fe40006000000 */
[----:B------:R-:W-:Y:S02]  /*110f0*/  FSEL R30, R30, -INF , !P2 ;  /* 0xff8000001e1e7808 */ /* 0x000fe40005000000 */
[----:B------:R-:W-:-:S02]  /*11100*/  FSEL R31, R31, -INF , !P3 ;  /* 0xff8000001f1f7808 */ /* 0x000fc40005800000 */
[----:B------:R-:W-:Y:S02]  /*11110*/  FMNMX.FTZ R8, R29, R8, !PT ;  /* 0x000000081d087209 */ /* 0x000fe40007810000 */
        /* <DEDUP_REMOVED lines=11> */
[C---:B------:R-:W-:Y:S02]  /*111d0*/  ISETP.GT.AND P4, PT, R9.reuse, 0x19, P1 ;  /* 0x000000190900780c */ /* 0x040fe40000f84270 */
[C---:B------:R-:W-:Y:S02]  /*111e0*/  ISETP.GT.AND P2, PT, R9.reuse, 0x20, P1 ;  /* 0x000000200900780c */ /* 0x040fe40000f44270 */
[----:B------:R-:W-:Y:S02]  /*111f0*/  ISETP.GT.AND P3, PT, R9, 0x21, P1 ;  /* 0x000000210900780c */ /* 0x000fe40000f64270 */
[----:B------:R-:W-:Y:S02]  /*11200*/  FMNMX.FTZ R8, R36, R8, !PT ;  /* 0x0000000824087209 */ /* 0x000fe40007810000 */
[C---:B------:R-:W-:Y:S02]  /*11210*/  ISETP.LT.OR P4, PT, R12.reuse, 0x1a, P4 ;  /* 0x0000001a0c00780c */ /* 0x040fe40002781670 */
[----:B------:R-:W-:-:S02]  /*11220*/  ISETP.LT.OR P2, PT, R12, 0x21, P2 ;  /* 0x000000210c00780c */ /* 0x000fc40001741670 */
[----:B------:R-:W-:Y:S02]  /*11230*/  ISETP.LT.OR P3, PT, R12, 0x22, P3 ;  /* 0x000000220c00780c */ /* 0x000fe40001f61670 */
[----:B------:R-:W-:Y:S02]  /*11240*/  FMNMX.FTZ R8, R37, R8, !PT ;  /* 0x0000000825087209 */ /* 0x000fe40007810000 */
[----:B------:R-:W-:Y:S02]  /*11250*/  FSEL R39, R39, -INF , !P4 ;  /* 0xff80000027277808 */ /* 0x000fe40006000000 */
[----:B------:R-:W-:Y:S02]  /*11260*/  FSEL R42, R42, -INF , !P2 ;  /* 0xff8000002a2a7808 */ /* 0x000fe40005000000 */
[----:B------:R-:W-:Y:S02]  /*11270*/  FSEL R43, R43, -INF , !P3 ;  /* 0xff8000002b2b7808 */ /* 0x000fe40005800000 */
[----:B------:R-:W-:-:S02]  /*11280*/  ISETP.GT.AND P4, PT, R9, 0x28, P1 ;  /* 0x000000280900780c */ /* 0x000fc40000f84270 */
[C---:B------:R-:W-:Y:S02]  /*11290*/  ISETP.GT.AND P2, PT, R9.reuse, 0x29, P1 ;  /* 0x000000290900780c */ /* 0x040fe40000f44270 */
[----:B------:R-:W-:Y:S02]  /*112a0*/  ISETP.GT.AND P3, PT, R9, 0x30, P1 ;  /* 0x000000300900780c */ /* 0x000fe40000f64270 */
[----:B------:R-:W-:Y:S02]  /*112b0*/  FMNMX.FTZ R8, R40, R8, !PT ;  /* 0x0000000828087209 */ /* 0x000fe40007810000 */
[C---:B------:R-:W-:Y:S02]  /*112c0*/  ISETP.LT.OR P4, PT, R12.reuse, 0x29, P4 ;  /* 0x000000290c00780c */ /* 0x040fe40002781670 */
[C---:B------:R-:W-:Y:S02]  /*112d0*/  ISETP.LT.OR P2, PT, R12.reuse, 0x2a, P2 ;  /* 0x0000002a0c00780c */ /* 0x040fe40001741670 */
[----:B------:R-:W-:-:S02]  /*112e0*/  ISETP.LT.OR P3, PT, R12, 0x31, P3 ;  /* 0x000000310c00780c */ /* 0x000fc40001f61670 */
[----:B------:R-:W-:Y:S02]  /*112f0*/  FMNMX.FTZ R8, R41, R8, !PT ;  /* 0x0000000829087209 */ /* 0x000fe40007810000 */
[----:B------:R-:W-:Y:S02]  /*11300*/  FSEL R46, R46, -INF , !P4 ;  /* 0xff8000002e2e7808 */ /* 0x000fe40006000000 */
[----:B------:R-:W-:Y:S02]  /*11310*/  FSEL R47, R47, -INF , !P2 ;  /* 0xff8000002f2f7808 */ /* 0x000fe40005000000 */
[----:B------:R-:W-:Y:S02]  /*11320*/  FSEL R50, R50, -INF , !P3 ;  /* 0xff80000032327808 */ /* 0x000fe40005800000 */
[C---:B------:R-:W-:Y:S02]  /*11330*/  ISETP.GT.AND P4, PT, R9.reuse, 0x31, P1 ;  /* 0x000000310900780c */ /* 0x040fe40000f84270 */
[----:B------:R-:W-:-:S02]  /*11340*/  ISETP.GT.AND P2, PT, R9, 0x38, P1 ;  /* 0x000000380900780c */ /* 0x000fc40000f44270 */
[----:B------:R-:W-:Y:S02]  /*11350*/  ISETP.GT.AND P3, PT, R9, 0x39, P1 ;  /* 0x000000390900780c */ /* 0x000fe40000f64270 */
[----:B------:R-:W-:Y:S02]  /*11360*/  FMNMX.FTZ R8, R44, R8, !PT ;  /* 0x000000082c087209 */ /* 0x000fe40007810000 */
[C---:B------:R-:W-:Y:S02]  /*11370*/  ISETP.LT.OR P4, PT, R12.reuse, 0x32, P4 ;  /* 0x000000320c00780c */ /* 0x040fe40002781670 */
[C---:B------:R-:W-:Y:S02]  /*11380*/  ISETP.LT.OR P2, PT, R12.reuse, 0x39, P2 ;  /* 0x000000390c00780c */ /* 0x040fe40001741670 */
[----:B------:R-:W-:Y:S02]  /*11390*/  ISETP.LT.OR P3, PT, R12, 0x3a, P3 ;  /* 0x0000003a0c00780c */ /* 0x000fe40001f61670 */
[----:B------:R-:W-:-:S02]  /*113a0*/  FMNMX.FTZ R8, R45, R8, !PT ;  /* 0x000000082d087209 */ /* 0x000fc40007810000 */
[----:B------:R-:W-:Y:S02]  /*113b0*/  FSEL R51, R51, -INF , !P4 ;  /* 0xff80000033337808 */ /* 0x000fe40006000000 */
[----:B------:R-:W-:Y:S02]  /*113c0*/  FSEL R54, R54, -INF , !P2 ;  /* 0xff80000036367808 */ /* 0x000fe40005000000 */
[----:B------:R-:W-:Y:S02]  /*113d0*/  FSEL R55, R55, -INF , !P3 ;  /* 0xff80000037377808 */ /* 0x000fe40005800000 */
[----:B------:R-:W-:Y:S02]  /*113e0*/  FMNMX.FTZ R8, R48, R8, !PT ;  /* 0x0000000830087209 */ /* 0x000fe40007810000 */
[----:B------:R-:W-:Y:S02]  /*113f0*/  LOP3.LUT R16, R16, 0xdfffffff, RZ, 0xc0, !PT ;  /* 0xdfffffff10107812 */ /* 0x000fe400078ec0ff */
[----:B------:R-:W-:-:S02]  /*11400*/  ISETP.GT.AND P4, PT, R9, 0x40, P1 ;  /* 0x000000400900780c */ /* 0x000fc40000f84270 */
[C---:B------:R-:W-:Y:S02]  /*11410*/  ISETP.GT.AND P2, PT, R9.reuse, 0x41, P1 ;  /* 0x000000410900780c */ /* 0x040fe40000f44270 */
[----:B------:R-:W-:Y:S02]  /*11420*/  ISETP.GT.AND P3, PT, R9, 0x48, P1 ;  /* 0x000000480900780c */ /* 0x000fe40000f64270 */
[----:B------:R-:W-:Y:S02]  /*11430*/  FMNMX.FTZ R8, R49, R8, !PT ;  /* 0x0000000831087209 */ /* 0x000fe40007810000 */
[----:B------:R-:W-:Y:S02]  /*11440*/  @P0 LOP3.LUT R16, R16, 0x20000000, RZ, 0xfc, !PT ;  /* 0x2000000010100812 */ /* 0x000fe400078efcff */
[C---:B------:R-:W-:Y:S02]  /*11450*/  ISETP.LT.OR P4, PT, R12.reuse, 0x41, P4 ;  /* 0x000000410c00780c */ /* 0x040fe40002781670 */
[----:B------:R-:W-:-:S02]  /*11460*/  ISETP.LT.OR P2, PT, R12, 0x42, P2 ;  /* 0x000000420c00780c */ /* 0x000fc40001741670 */
[----:B------:R-:W-:Y:S02]  /*11470*/  ISETP.LT.OR P3, PT, R12, 0x49, P3 ;  /* 0x000000490c00780c */ /* 0x000fe40001f61670 */
[----:B------:R-:W-:Y:S02]  /*11480*/  ISETP.GT.AND P0, PT, R9, 0x61, P1 ;  /* 0x000000610900780c */ /* 0x000fe40000f04270 */
        /* <DEDUP_REMOVED lines=11> */
[----:B------:R-:W-:Y:S02]  /*11540*/  LOP3.LUT R16, R16, 0x7fffffff, RZ, 0xc0, !PT ;  /* 0x7fffffff10107812 */ /* 0x000fe400078ec0ff */
[----:B------:R-:W-:Y:S02]  /*11550*/  FMNMX.FTZ R8, R56, R8, !PT ;  /* 0x0000000838087209 */ /* 0x000fe40007810000 */
[----:B------:R-:W-:Y:S02]  /*11560*/  FSEL R63, R63, -INF , !P4 ;  /* 0xff8000003f3f7808 */ /* 0x000fe40006000000 */
[----:B------:R-:W-:Y:S02]  /*11570*/  FSEL R66, R66, -INF , !P2 ;  /* 0xff80000042427808 */ /* 0x000fe40005000000 */
[----:B------:R-:W-:-:S02]  /*11580*/  FSEL R67, R67, -INF , !P3 ;  /* 0xff80000043437808 */ /* 0x000fc40005800000 */
[C---:B------:R-:W-:Y:S02]  /*11590*/  ISETP.GT.AND P4, PT, R9.reuse, 0x58, P1 ;  /* 0x000000580900780c */ /* 0x040fe40000f84270 */
[C---:B------:R-:W-:Y:S02]  /*115a0*/  ISETP.GT.AND P2, PT, R9.reuse, 0x59, P1 ;  /* 0x000000590900780c */ /* 0x040fe40000f44270 */
[C---:B------:R-:W-:Y:S02]  /*115b0*/  ISETP.GT.AND P3, PT, R9.reuse, 0x60, P1 ;  /* 0x000000600900780c */ /* 0x040fe40000f64270 */
[----:B------:R-:W-:Y:S02]  /*115c0*/  @P0 LOP3.LUT R16, R16, 0x80000000, RZ, 0xfc, !PT ;  /* 0x8000000010100812 */ /* 0x000fe400078efcff */
[----:B------:R-:W-:Y:S02]  /*115d0*/  ISETP.GT.AND P0, PT, R9, RZ, P1 ;  /* 0x000000ff0900720c */ /* 0x000fe40000f04270 */
[----:B------:R-:W-:-:S02]  /*115e0*/  FMNMX.FTZ R8, R57, R8, !PT ;  /* 0x0000000839087209 */ /* 0x000fc40007810000 */
[C---:B------:R-:W-:Y:S02]  /*115f0*/  ISETP.LT.OR P4, PT, R12.reuse, 0x59, P4 ;  /* 0x000000590c00780c */ /* 0x040fe40002781670 */
[C---:B------:R-:W-:Y:S02]  /*11600*/  ISETP.LT.OR P2, PT, R12.reuse, 0x5a, P2 ;  /* 0x0000005a0c00780c */ /* 0x040fe40001741670 */
[----:B------:R-:W-:Y:S02]  /*11610*/  ISETP.LT.OR P3, PT, R12, 0x61, P3 ;  /* 0x000000610c00780c */ /* 0x000fe40001f61670 */
[----:B------:R-:W-:Y:S02]  /*11620*/  FMNMX.FTZ R8, R60, R8, !PT ;  /* 0x000000083c087209 */ /* 0x000fe40007810000 */
        /* <DEDUP_REMOVED lines=9> */
[----:B------:R-:W-:Y:S02]  /*116c0*/  LOP3.LUT R16, R16, 0xfffffff7, RZ, 0xc0, !PT ;  /* 0xfffffff710107812 */ /* 0x000fe400078ec0ff */
[----:B------:R-:W-:Y:S02]  /*116d0*/  ISETP.GT.AND P1, PT, R9, 0x79, P1 ;  /* 0x000000790900780c */ /* 0x000fe40000f24270 */
[----:B------:R-:W-:Y:S02]  /*116e0*/  FMNMX.FTZ R8, R64, R8, !PT ;  /* 0x0000000840087209 */ /* 0x000fe40007810000 */
[----:B------:R-:W-:Y:S02]  /*116f0*/  @P0 LOP3.LUT R16, R16, 0x8, RZ, 0xfc, !PT ;  /* 0x0000000810100812 */ /* 0x000fe400078efcff */
[----:B------:R-:W-:-:S02]  /*11700*/  FMNMX.FTZ R8, R65, R8, !PT ;  /* 0x0000000841087209 */ /* 0x000fc40007810000 */
[C---:B------:R-:W-:Y:S02]  /*11710*/  LOP3.LUT P0, RZ, R16.reuse, 0x80000000, RZ, 0xc0, !PT ;  /* 0x8000000010ff7812 */ /* 0x040fe4000780c0ff */
[----:B------:R-:W-:Y:S02]  /*11720*/  LOP3.LUT R16, R16, 0xfffffffd, RZ, 0xc0, !PT ;  /* 0xfffffffd10107812 */ /* 0x000fe400078ec0ff */
[----:B------:R-:W-:Y:S02]  /*11730*/  FMNMX.FTZ R8, R68, R8, !PT ;  /* 0x0000000844087209 */ /* 0x000fe40007810000 */
[----:B------:R-:W-:Y:S02]  /*11740*/  @P1 LOP3.LUT R16, R16, 0x2, RZ, 0xfc, !PT ;  /* 0x0000000210101812 */ /* 0x000fe400078efcff */
[----:B------:R-:W-:Y:S02]  /*11750*/  FMNMX.FTZ R8, R69, R8, !PT ;  /* 0x0000000845087209 */ /* 0x000fe40007810000 */
[----:B------:R-:W-:-:S02]  /*11760*/  LOP3.LUT P1, RZ, R16, 0x8, RZ, 0xc0, !PT ;  /* 0x0000000810ff7812 */ /* 0x000fc4000782c0ff */
[----:B------:R-:W-:Y:S02]  /*11770*/  FMNMX.FTZ R8, R72, R8, !PT ;  /* 0x0000000848087209 */ /* 0x000fe40007810000 */
[----:B------:R-:W-:Y:S02]  /*11780*/  ISETP.LT.OR P1, PT, R12, 0x1, P1 ;  /* 0x000000010c00780c */ /* 0x000fe40000f21670 */
[----:B------:R-:W-:Y:S02]  /*11790*/  FMNMX.FTZ R8, R73, R8, !PT ;  /* 0x0000000849087209 */ /* 0x000fe40007810000 */
[----:B------:R-:W-:Y:S02]  /*117a0*/  FSEL R26, R26, -INF , !P1 ;  /* 0xff8000001a1a7808 */ /* 0x000fe40004800000 */
        /* <DEDUP_REMOVED lines=12> */
[----:B------:R-:W-:Y:S01]  /*11870*/  ISETP.LT.OR P0, PT, R12, 0x62, P0 ;  /* 0x000000620c00780c */ /* 0x000fe20000701670 */
[----:B------:R-:W0:Y:S01]  /*11880*/  SHFL.BFLY PT, R9, R8, 0x2, 0x1f ;  /* 0x0c401f0008097f89 */ /* 0x000e2200000e0000 */
[----:B------:R-:W-:-:S02]  /*11890*/  FMNMX.FTZ R10, R38, R10, !PT ;  /* 0x0000000a260a7209 */ /* 0x000fc40007810000 */
[----:B------:R-:W-:Y:S02]  /*118a0*/  LOP3.LUT R16, R16, 0xffffffef, RZ, 0xc0, !PT ;  /* 0xffffffef10107812 */ /* 0x000fe400078ec0ff */
[----:B------:R-:W-:Y:S02]  /*118b0*/  FMNMX.FTZ R10, R39, R10, !PT ;  /* 0x0000000a270a7209 */ /* 0x000fe40007810000 */
[----:B------:R-:W-:Y:S02]  /*118c0*/  ISETP.LT.OR P4, PT, R12, 0x71, P4 ;  /* 0x000000710c00780c */ /* 0x000fe40002781670 */
[----:B------:R-:W-:Y:S02]  /*118d0*/  FMNMX.FTZ R10, R42, R10, !PT ;  /* 0x0000000a2a0a7209 */ /* 0x000fe40007810000 */
[----:B------:R-:W-:Y:S02]  /*118e0*/  ISETP.LT.OR P5, PT, R12, 0x72, P5 ;  /* 0x000000720c00780c */ /* 0x000fe40002fa1670 */
[----:B------:R-:W-:-:S02]  /*118f0*/  FMNMX.FTZ R10, R43, R10, !PT ;  /* 0x0000000a2b0a7209 */ /* 0x000fc40007810000 */
[----:B------:R-:W-:Y:S02]  /*11900*/  @P0 LOP3.LUT R16, R16, 0x10, RZ, 0xfc, !PT ;  /* 0x0000001010100812 */ /* 0x000fe400078efcff */
[----:B------:R-:W-:Y:S02]  /*11910*/  FMNMX.FTZ R10, R46, R10, !PT ;  /* 0x0000000a2e0a7209 */ /* 0x000fe40007810000 */
[----:B------:R-:W-:Y:S02]  /*11920*/  ISETP.LT.OR P0, PT, R12, 0x69, P2 ;  /* 0x000000690c00780c */ /* 0x000fe40001701670 */
[----:B------:R-:W-:Y:S02]  /*11930*/  FMNMX.FTZ R10, R47, R10, !PT ;  /* 0x0000000a2f0a7209 */ /* 0x000fe40007810000 */
[----:B------:R-:W-:Y:S02]  /*11940*/  LOP3.LUT P2, RZ, R16, 0x2, RZ, 0xc0, !PT ;  /* 0x0000000210ff7812 */ /* 0x000fe4000784c0ff */
[----:B0-----:R-:W-:-:S02]  /*11950*/  FMNMX.FTZ R8, R8, R9, !PT ;  /* 0x0000000908087209 */ /* 0x001fc40007810000 */
[----:B------:R-:W-:Y:S02]  /*11960*/  FMNMX.FTZ R10, R50, R10, !PT ;  /* 0x0000000a320a7209 */ /* 0x000fe40007810000 */
[----:B------:R-:W-:Y:S01]  /*11970*/  LOP3.LUT R16, R16, 0xfffffffb, RZ, 0xc0, !PT ;  /* 0xfffffffb10107812 */ /* 0x000fe200078ec0ff */
[----:B------:R-:W0:Y:S01]  /*11980*/  SHFL.BFLY PT, R9, R8, 0x1, 0x1f ;  /* 0x0c201f0008097f89 */ /* 0x000e2200000e0000 */
[----:B------:R-:W-:Y:S02]  /*11990*/  FMNMX.FTZ R10, R51, R10, !PT ;  /* 0x0000000a330a7209 */ /* 0x000fe40007810000 */
[----:B------:R-:W-:Y:S02]  /*119a0*/  @P0 LOP3.LUT R16, R16, 0x4, RZ, 0xfc, !PT ;  /* 0x0000000410100812 */ /* 0x000fe400078efcff */
[----:B------:R-:W-:Y:S02]  /*119b0*/  FMNMX.FTZ R10, R54, R10, !PT ;  /* 0x0000000a360a7209 */ /* 0x000fe40007810000 */
[----:B------:R-:W-:-:S02]  /*119c0*/  ISETP.LT.OR P0, PT, R12, 0x6a, P3 ;  /* 0x0000006a0c00780c */ /* 0x000fc40001f01670 */
[----:B------:R-:W-:Y:S02]  /*119d0*/  FMNMX.FTZ R10, R55, R10, !PT ;  /* 0x0000000a370a7209 */ /* 0x000fe40007810000 */
[----:B------:R-:W-:Y:S02]  /*119e0*/  LOP3.LUT R16, R16, 0xbfffffff, RZ, 0xc0, !PT ;  /* 0xbfffffff10107812 */ /* 0x000fe400078ec0ff */
[----:B------:R-:W-:Y:S02]  /*119f0*/  FMNMX.FTZ R10, R58, R10, !PT ;  /* 0x0000000a3a0a7209 */ /* 0x000fe40007810000 */
[----:B------:R-:W-:Y:S02]  /*11a00*/  FSEL R82, R82, -INF , !P4 ;  /* 0xff80000052527808 */ /* 0x000fe40006000000 */
[----:B------:R-:W-:Y:S02]  /*11a10*/  FMNMX.FTZ R10, R59, R10, !PT ;  /* 0x0000000a3b0a7209 */ /* 0x000fe40007810000 */
[----:B------:R-:W-:-:S02]  /*11a20*/  ISETP.LT.OR P6, PT, R12, 0x79, P6 ;  /* 0x000000790c00780c */ /* 0x000fc400037c1670 */
[----:B------:R-:W-:Y:S02]  /*11a30*/  FMNMX.FTZ R10, R62, R10, !PT ;  /* 0x0000000a3e0a7209 */ /* 0x000fe40007810000 */
[----:B------:R-:W-:Y:S02]  /*11a40*/  @P0 LOP3.LUT R16, R16, 0x40000000, RZ, 0xfc, !PT ;  /* 0x4000000010100812 */ /* 0x000fe400078efcff */
[----:B0-----:R-:W-:Y:S02]  /*11a50*/  FMNMX.FTZ R8, R8, R9, !PT ;  /* 0x0000000908087209 */ /* 0x001fe40007810000 */
[----:B------:R-:W-:Y:S02]  /*11a60*/  FMNMX.FTZ R10, R63, R10, !PT ;  /* 0x0000000a3f0a7209 */ /* 0x000fe40007810000 */
[----:B------:R-:W-:Y:S02]  /*11a70*/  FSETP.NEU.FTZ.AND P3, PT, R8, -INF , PT ;  /* 0xff8000000800780b */ /* 0x000fe40003f7d000 */
[----:B------:R-:W-:-:S02]  /*11a80*/  FMNMX.FTZ R10, R66, R10, !PT ;  /* 0x0000000a420a7209 */ /* 0x000fc40007810000 */
[----:B------:R-:W-:Y:S02]  /*11a90*/  FSEL R9, R8, RZ, P3 ;  /* 0x000000ff08097208 */ /* 0x000fe40001800000 */
[----:B------:R-:W-:Y:S02]  /*11aa0*/  FMNMX.FTZ R10, R67, R10, !PT ;  /* 0x0000000a430a7209 */ /* 0x000fe40007810000 */
[----:B------:R-:W-:Y:S01]  /*11ab0*/  LOP3.LUT P0, RZ, R16, 0x10, RZ, 0xc0, !PT ;  /* 0x0000001010ff7812 */ /* 0x000fe2000780c0ff */
[----:B------:R-:W-:Y:S01]  /*11ac0*/  FADD.FTZ R3, -R9, R3 ;  /* 0x0000000309037221 */ /* 0x000fe20000010100 */
[----:B------:R-:W-:Y:S01]  /*11ad0*/  FMNMX.FTZ R10, R70, R10, !PT ;  /* 0x0000000a460a7209 */ /* 0x000fe20007810000 */
[----:B------:R-:W-:Y:S01]  /*11ae0*/  FMUL.FTZ R9, R8, UR51 ;  /* 0x0000003308097c20 */ /* 0x000fe20008410000 */
[----:B------:R-:W-:Y:S02]  /*11af0*/  FSEL R75, R75, -INF , !P0 ;  /* 0xff8000004b4b7808 */ /* 0x000fe40004000000 */
[----:B------:R-:W-:-:S02]  /*11b00*/  FMNMX.FTZ R10, R71, R10, !PT ;  /* 0x0000000a470a7209 */ /* 0x000fc40007810000 */
[----:B------:R-:W-:Y:S02]  /*11b10*/  FSEL R9, R9, RZ, P3 ;  /* 0x000000ff09097208 */ /* 0x000fe40001800000 */
[----:B------:R-:W-:Y:S02]  /*11b20*/  LOP3.LUT P3, RZ, R16, 0x4, RZ, 0xc0, !PT ;  /* 0x0000000410ff7812 */ /* 0x000fe4000786c0ff */
[----:B------:R-:W-:Y:S01]  /*11b30*/  FMNMX.FTZ R10, R74, R10, !PT ;  /* 0x0000000a4a0a7209 */ /* 0x000fe20007810000 */
[--C-:B------:R-:W-:Y:S01]  /*11b40*/  FFMA.FTZ R24, R24, UR51, -R9.reuse ;  /* 0x0000003318187c23 */ /* 0x100fe20008010809 */
[----:B------:R-:W-:Y:S01]  /*11b50*/  LOP3.LUT P0, RZ, R16, 0x40000000, RZ, 0xc0, !PT ;  /* 0x4000000010ff7812 */ /* 0x000fe2000780c0ff */
[--C-:B------:R-:W-:Y:S01]  /*11b60*/  FFMA.FTZ R25, R25, UR51, -R9.reuse ;  /* 0x0000003319197c23 */ /* 0x100fe20008010809 */
[----:B------:R-:W-:Y:S01]  /*11b70*/  FSEL R78, R78, -INF , !P3 ;  /* 0xff8000004e4e7808 */ /* 0x000fe20005800000 */
[--C-:B------:R-:W-:Y:S01]  /*11b80*/  FFMA.FTZ R28, R28, UR51, -R9.reuse ;  /* 0x000000331c1c7c23 */ /* 0x100fe20008010809 */
[----:B------:R-:W-:Y:S01]  /*11b90*/  FMNMX.FTZ R10, R75, R10, !PT ;  /* 0x0000000a4b0a7209 */ /* 0x000fe20007810000 */
[----:B------:R-:W-:Y:S01]  /*11ba0*/  MUFU.EX2 R24, R24 ;  /* 0x0000001800187308 */ /* 0x000fe20000000800 */
[----:B------:R-:W-:Y:S01]  /*11bb0*/  FSEL R79, R79, -INF , !P0 ;  /* 0xff8000004f4f7808 */ /* 0x000fe20004000000 */
        /* <DEDUP_REMOVED lines=8> */
[----:B------:R-:W-:Y:S01]  /*11c40*/  FMUL.FTZ R12, R3, UR51 ;  /* 0x00000033030c7c20 */ /* 0x000fe20008410000 */
[----:B------:R-:W-:Y:S01]  /*11c50*/  FMNMX.FTZ R10, R82, R10, !PT ;  /* 0x0000000a520a7209 */ /* 0x000fe20007810000 */
        /* <DEDUP_REMOVED lines=15> */
[--C-:B------:R-:W-:Y:S01]  /*11d50*/  FFMA.FTZ R52, R52, UR51, -R9.reuse ;  /* 0x0000003334347c23 */ /* 0x100fe20008010809 */
[----:B------:R-:W0:Y:S01]  /*11d60*/  SHFL.BFLY PT, R11, R10, 0x2, 0x1f ;  /* 0x0c401f000a0b7f89 */ /* 0x000e2200000e0000 */
        /* <DEDUP_REMOVED lines=20> */
[----:B------:R-:W-:-:S02]  /*11eb0*/  LOP3.LUT P0, RZ, R16, 0x20000000, RZ, 0xc0, !PT ;  /* 0x2000000010ff7812 */ /* 0x000fc4000780c0ff */
[----:B0-----:R-:W-:-:S05]  /*11ec0*/  FMNMX.FTZ R10, R10, R11, !PT ;  /* 0x0000000b0a0a7209 */ /* 0x001fca0007810000 */
        /* <DEDUP_REMOVED lines=165> */
.L_x_1531:
[----:B------:R-:W2:Y:S04]  /*12920*/  LDL R38, [R1+0x3c] ;  /* 0x00003c0001267983 */ /* 0x000ea80000100800 */
[----:B------:R-:W3:Y:S01]  /*12930*/  LDL R30, [R1+0x40] ;  /* 0x00004000011e7983 */ /* 0x000ee20000100800 */
[----:B------:R-:W-:Y:S01]  /*12940*/  F2FP.F16.F32.PACK_AB R80, R81, R80 ;  /* 0x000000505150723e */ /* 0x000fe200000000ff */
[----:B------:R-:W-:Y:S01]  /*12950*/  IMAD R17, R17, 0x8, R2 ;  /* 0x0000000811117824 */ /* 0x000fe200078e0202 */
[----:B------:R-:W-:Y:S01]  /*12960*/  F2FP.F16.F32.PACK_AB R81, R83, R82 ;  /* 0x000000525351723e */ /* 0x000fe200000000ff */
[----:B------:R-:W-:Y:S01]  /*12970*/  IMAD.U32 R23, RZ, RZ, UR38 ;  /* 0x00000026ff177e24 */ /* 0x000fe2000f8e00ff */
[----:B------:R-:W-:Y:S01]  /*12980*/  F2FP.F16.F32.PACK_AB R82, R9, R84 ;  /* 0x000000540952723e */ /* 0x000fe200000000ff */
[----:B------:R-:W-:Y:S01]  /*12990*/  VIADD R17, R17, 0x2d860 ;  /* 0x0002d86011117836 */ /* 0x000fe20000000000 */
[----:B------:R-:W4:Y:S01]  /*129a0*/  LDL R9, [R1+0xc] ;  /* 0x00000c0001097983 */ /* 0x000f220000100800 */
[----:B------:R-:W-:-:S02]  /*129b0*/  F2FP.F16.F32.PACK_AB R24, R25, R24 ;  /* 0x000000181918723e */ /* 0x000fc400000000ff */
[----:B------:R-:W-:Y:S02]  /*129c0*/  F2FP.F16.F32.PACK_AB R25, R14, R26 ;  /* 0x0000001a0e19723e */ /* 0x000fe400000000ff */
[----:B------:R-:W-:Y:S02]  /*129d0*/  F2FP.F16.F32.PACK_AB R32, R33, R32 ;  /* 0x000000202120723e */ /* 0x000fe400000000ff */
[----:B------:R-:W-:Y:S02]  /*129e0*/  PRMT R17, R23, 0x654, R17 ;  /* 0x0000065417117816 */ /* 0x000fe40000000011 */
[----:B------:R-:W-:Y:S02]  /*129f0*/  F2FP.F16.F32.PACK_AB R26, R29, R28 ;  /* 0x0000001c1d1a723e */ /* 0x000fe400000000ff */
[----:B------:R-:W-:Y:S01]  /*12a00*/  F2FP.F16.F32.PACK_AB R27, R31, R27 ;  /* 0x0000001b1f1b723e */ /* 0x000fe200000000ff */
[----:B------:R0:W-:Y:S01]  /*12a10*/  SYNCS.ARRIVE.TRANS64.RED.A1T0 RZ, [R17+URZ], RZ ;  /* 0x000000ff11ff79a7 */ /* 0x0001e2000810043f */
[----:B------:R-:W-:-:S02]  /*12a20*/  F2FP.F16.F32.PACK_AB R33, R13, R34 ;  /* 0x000000220d21723e */ /* 0x000fc400000000ff */
[----:B------:R-:W-:Y:S01]  /*12a30*/  F2FP.F16.F32.PACK_AB R40, R41, R40 ;  /* 0x000000282928723e */ /* 0x000fe200000000ff */
[----:B------:R1:W-:Y:S01]  /*12a40*/  STSM.16.M88.4 [R144+0x21800], R24 ;  /* 0x0218001890007844 */ /* 0x0003e20000000200 */
        /* <DEDUP_REMOVED lines=70> */
[----:B------:R-:W-:-:S02]  /*12eb0*/  IMAD.MOV.U32 R0, RZ, RZ, R10 ;  /* 0x000000ffff007224 */ /* 0x000fc400078e000a */
[----:B------:R-:W-:Y:S02]  /*12ec0*/  IMAD.MOV.U32 R3, RZ, RZ, R8 ;  /* 0x000000ffff037224 */ /* 0x000fe400078e0008 */
[----:B------:R-:W-:Y:S02]  /*12ed0*/  IMAD.MOV.U32 R23, RZ, RZ, R7 ;  /* 0x000000ffff177224 */ /* 0x000fe400078e0007 */
[----:B0-----:R-:W-:Y:S01]  /*12ee0*/  IMAD.MOV.U32 R17, RZ, RZ, R6 ;  /* 0x000000ffff117224 */ /* 0x001fe200078e0006 */
[----:B--2---:R1:W-:Y:S04]  /*12ef0*/  STSM.16.M88.4 [R38], R32 ;  /* 0x0000002026007844 */ /* 0x0043e80000000200 */
[----:B------:R1:W-:Y:S04]  /*12f00*/  STSM.16.M88.4 [R146], R40 ;  /* 0x0000002892007844 */ /* 0x0003e80000000200 */
[----:B------:R1:W-:Y:S04]  /*12f10*/  STSM.16.M88.4 [R145], R48 ;  /* 0x0000003091007844 */ /* 0x0003e80000000200 */
[----:B------:R1:W-:Y:S04]  /*12f20*/  STSM.16.M88.4 [R144+0x27800], R56 ;  /* 0x0278003890007844 */ /* 0x0003e80000000200 */
[----:B---3--:R1:W-:Y:S04]  /*12f30*/  STSM.16.M88.4 [R30], R64 ;  /* 0x000000401e007844 */ /* 0x0083e80000000200 */
[----:B------:R1:W-:Y:S04]  /*12f40*/  STSM.16.M88.4 [R146+0x6000], R72 ;  /* 0x0060004892007844 */ /* 0x0003e80000000200 */
[----:B------:R1:W-:Y:S01]  /*12f50*/  STSM.16.M88.4 [R145+0x6000], R80 ;  /* 0x0060005091007844 */ /* 0x0003e20000000200 */
[----:B------:R-:W-:Y:S01]  /*12f60*/  @!PT LDS RZ, [RZ] ;  /* 0x00000000fffff984 */ /* 0x000fe20000000800 */
[----:B------:R-:W-:Y:S01]  /*12f70*/  @!PT LDS RZ, [RZ] ;  /* 0x00000000fffff984 */ /* 0x000fe20000000800 */
[----:B------:R-:W-:Y:S01]  /*12f80*/  @!PT LDS RZ, [RZ] ;  /* 0x00000000fffff984 */ /* 0x000fe20000000800 */
[----:B------:R-:W-:Y:S01]  /*12f90*/  @!PT LDS RZ, [RZ] ;  /* 0x00000000fffff984 */ /* 0x000fe20000000800 */
[----:B------:R0:W-:Y:S06]  /*12fa0*/  MEMBAR.ALL.CTA ;  /* 0x0000000000007992 */ /* 0x0001ec0000008000 */
[----:B0-----:R-:W0:Y:S01]  /*12fb0*/  FENCE.VIEW.ASYNC.S ;  /* 0x00000000000073c6 */ /* 0x001e220000000000 */
[C---:B----4-:R-:W-:Y:S01]  /*12fc0*/  ISETP.GT.AND P1, PT, R4.reuse, R9, PT ;  /* 0x000000090400720c */ /* 0x050fe20003f24270 */
[----:B------:R-:W-:Y:S01]  /*12fd0*/  VIADD R4, R4, 0xffffffff ;  /* 0xffffffff04047836 */ /* 0x000fe20000000000 */
[----:B0-----:R-:W-:-:S11]  /*12fe0*/  NOP ;  /* 0x0000000000007918 */ /* 0x001fd60000000000 */
[----:B-1----:R-:W-:Y:S05]  /*12ff0*/  @P1 BRA `(.L_x_1532) ;  /* 0xffffffc800a01947 */ /* 0x002fea000383ffff */
[----:B------:R-:W-:Y:S02]  /*13000*/  IMAD.MOV.U32 R0, RZ, RZ, R10 ;  /* 0x000000ffff007224 */ /* 0x000fe400078e000a */
[----:B------:R-:W-:Y:S02]  /*13010*/  IMAD.MOV.U32 R3, RZ, RZ, R8 ;  /* 0x000000ffff037224 */ /* 0x000fe400078e0008 */
[----:B------:R-:W-:Y:S02]  /*13020*/  IMAD.MOV.U32 R17, RZ, RZ, R6 ;  /* 0x000000ffff117224 */ /* 0x000fe400078e0006 */
[----:B------:R-:W-:-:S07]  /*13030*/  IMAD.MOV.U32 R23, RZ, RZ, R7 ;  /* 0x000000ffff177224 */ /* 0x000fce00078e0007 */
.L_x_1512:
[----:B------:R-:W2:Y:S01]  /*13040*/  LDL R6, [R1+0x30] ;  /* 0x0000300001067983 */ /* 0x000ea20000100800 */
[----:B------:R-:W0:Y:S01]  /*13050*/  LDC R7, c[0x0][0x448] ;  /* 0x00011200ff077b82 */ /* 0x000e220000000800 */
[----:B------:R-:W-:Y:S02]  /*13060*/  LOP3.LUT R16, R16, 0xfffffffb, RZ, 0xc0, !PT ;  /* 0xfffffffb10107812 */ /* 0x000fe400078ec0ff */
[----:B------:R-:W-:-:S05]  /*13070*/  IADD3 R9, R143, 0x1, -R140 ;  /* 0x000000018f097810 */ /* 0x000fca0007ffe88c */
[----:B------:R-:W1:Y:S01]  /*13080*/  LDC R10, c[0x0][0x9e4] ;  /* 0x00027900ff0a7b82 */ /* 0x000e620000000800 */
[----:B0-----:R-:W-:-:S13]  /*13090*/  ISETP.NE.AND P1, PT, R7, 0x1, PT ;  /* 0x000000010700780c */ /* 0x001fda0003f25270 */
[----:B------:R-:W0:Y:S01]  /*130a0*/  @P1 LDC R7, c[0x0][0x44c] ;  /* 0x00011300ff071b82 */ /* 0x000e220000000800 */
[----:B------:R-:W-:-:S04]  /*130b0*/  @P1 LOP3.LUT R16, R16, 0x4, RZ, 0xfc, !PT ;  /* 0x0000000410101812 */ /* 0x000fc800078efcff */
[----:B------:R-:W-:-:S03]  /*130c0*/  LOP3.LUT R16, R16, 0xfffffff7, RZ, 0xc0, !PT ;  /* 0xfffffff710107812 */ /* 0x000fc600078ec0ff */
[----:B------:R-:W3:Y:S01]  /*130d0*/  @P1 LDC R8, c[0x0][0x450] ;  /* 0x00011400ff081b82 */ /* 0x000ee20000000800 */
[----:B--2---:R-:W-:-:S04]  /*130e0*/  VIADD R6, R6, 0xbf ;  /* 0x000000bf06067836 */ /* 0x004fc80000000000 */
[----:B0-----:R-:W-:-:S05]  /*130f0*/  @P1 IMAD.HI.U32 R7, R6, R7, RZ ;  /* 0x0000000706071227 */ /* 0x001fca00078e00ff */
[----:B---3--:R-:W-:Y:S02]  /*13100*/  @P1 SHF.R.U32.HI R6, RZ, R8, R7 ;  /* 0x00000008ff061219 */ /* 0x008fe40000011607 */
[----:B-1----:R-:W-:-:S03]  /*13110*/  ISETP.GE.AND P1, PT, R10, 0x1, PT ;  /* 0x000000010a00780c */ /* 0x002fc60003f26270 */
[----:B------:R-:W-:-:S04]  /*13120*/  IMAD.IADD R6, R9, 0x1, R6 ;  /* 0x0000000109067824 */ /* 0x000fc800078e0206 */
[----:B------:R-:W-:-:S06]  /*13130*/  VIADD R8, R6, -UR50 ;  /* 0x8000003206087c36 */ /* 0x000fcc0008000000 */
[----:B------:R-:W-:Y:S01]  /*13140*/  @P1 LOP3.LUT R16, R16, 0x8, RZ, 0xfc, !PT ;  /* 0x0000000810101812 */ /* 0x000fe200078efcff */
[----:B------:R-:W-:Y:S06]  /*13150*/  @!P1 BRA `(.L_x_1533) ;  /* 0x0000000000489947 */ /* 0x000fec0003800000 */
[----:B------:R-:W-:Y:S01]  /*13160*/  IMAD.MOV.U32 R9, RZ, RZ, R6 ;  /* 0x000000ffff097224 */ /* 0x000fe200078e0006 */
[----:B------:R-:W-:Y:S04]  /*13170*/  BSSY B0, `(.L_x_1534) ;  /* 0x000000e000007945 */ /* 0x000fe80003800000 */
[----:B------:R-:W-:-:S13]  /*13180*/  ISETP.GT.AND P1, PT, R9, -0x1, PT ;  /* 0xffffffff0900780c */ /* 0x000fda0003f24270 */
        /* <DEDUP_REMOVED lines=8> */
.L_x_1535:
[----:B------:R-:W-:-:S13]  /*13210*/  ISETP.NE.AND P1, PT, R10, 0x1, PT ;  /* 0x000000010a00780c */ /* 0x000fda0003f25270 */
[----:B------:R-:W0:Y:S02]  /*13220*/  @P1 LDC.64 R6, c[0x0][0x9e8] ;  /* 0x00027a00ff061b82 */ /* 0x000e240000000a00 */
[----:B0-----:R-:W-:-:S05]  /*13230*/  @P1 IMAD.HI.U32 R6, R9, R6, RZ ;  /* 0x0000000609061227 */ /* 0x001fca00078e00ff */
[----:B------:R-:W-:-:S07]  /*13240*/  @P1 SHF.R.U32.HI R9, RZ, R7, R6 ;  /* 0x00000007ff091219 */ /* 0x000fce0000011606 */
.L_x_1536:
[----:B------:R-:W-:Y:S05]  /*13250*/  BSYNC B0 ;  /* 0x0000000000007941 */ /* 0x000fea0003800000 */
.L_x_1534:
[----:B------:R-:W-:-:S05]  /*13260*/  IMAD R9, R9, R10, RZ ;  /* 0x0000000a09097224 */ /* 0x000fca00078e02ff */
[----:B------:R-:W-:-:S07]  /*13270*/  VIMNMX R8, R8, R9, !PT ;  /* 0x0000000908087248 */ /* 0x000fce0007fe0100 */
.L_x_1533:
[----:B------:R-:W2:Y:S01]  /*13280*/  LDL R6, [R1+0x6c] ;  /* 0x00006c0001067983 */ /* 0x000ea20000100800 */
[----:B------:R-:W-:-:S05]  /*13290*/  VIADD R8, R8, 0x7f ;  /* 0x0000007f08087836 */ /* 0x000fca0000000000 */
[----:B------:R-:W-:-:S04]  /*132a0*/  SHF.R.S32.HI R7, RZ, 0x1f, R8 ;  /* 0x0000001fff077819 */ /* 0x000fc80000011408 */
[----:B------:R-:W-:-:S04]  /*132b0*/  LEA.HI R7, R7, R8, RZ, 0x7 ;  /* 0x0000000807077211 */ /* 0x000fc800078f38ff */
[----:B------:R-:W-:-:S04]  /*132c0*/  SHF.R.S32.HI R7, RZ, 0x7, R7 ;  /* 0x00000007ff077819 */ /* 0x000fc80000011407 */
[----:B--2---:R-:W-:-:S04]  /*132d0*/  VIMNMX R6, R6, R7, !PT ;  /* 0x0000000706067248 */ /* 0x004fc80007fe0100 */
[----:B------:R-:W-:Y:S01]  /*132e0*/  ISETP.GE.AND P1, PT, R4, R6, PT ;  /* 0x000000060400720c */ /* 0x000fe20003f26270 */
[----:B------:R0:W-:-:S12]  /*132f0*/  STL [R1+0xc], R6 ;  /* 0x00000c0601007387 */ /* 0x0001d80000100800 */
[----:B0-----:R-:W-:Y:S05]  /*13300*/  @!P1 BRA `(.L_x_1537) ;  /* 0x0000002400249947 */ /* 0x001fea0003800000 */
[----:B------:R-:W-:Y:S02]  /*13310*/  IMAD.MOV.U32 R8, RZ, RZ, R0 ;  /* 0x000000ffff087224 */ /* 0x000fe400078e0000 */
[----:B------:R-:W-:Y:S02]  /*13320*/  IMAD.MOV.U32 R9, RZ, RZ, R3 ;  /* 0x000000ffff097224 */ /* 0x000fe400078e0003 */
[----:B------:R-:W-:Y:S02]  /*13330*/  IMAD.MOV.U32 R7, RZ, RZ, R23 ;  /* 0x000000ffff077224 */ /* 0x000fe400078e0017 */
[----:B------:R-:W-:-:S07]  /*13340*/  IMAD.MOV.U32 R6, RZ, RZ, R17 ;  /* 0x000000ffff067224 */ /* 0x000fce00078e0011 */
.L_x_1549:
        /* <DEDUP_REMOVED lines=9> */
.L_x_1539:
[----:B------:R-:W-:-:S05]  /*133e0*/  VIADD R0, R6, 0x1 ;  /* 0x0000000106007836 */ /* 0x000fca0000000000 */
[----:B------:R-:W-:-:S04]  /*133f0*/  ISETP.NE.AND P2, PT, R0, 0x2, PT ;  /* 0x000000020000780c */ /* 0x000fc80003f45270 */
[----:B------:R-:W-:Y:S02]  /*13400*/  SEL R3, R0, RZ, P2 ;  /* 0x000000ff00037207 */ /* 0x000fe40001000000 */
[----:B------:R-:W-:-:S03]  /*13410*/  SHF.L.U32 R0, R23, 0x1f, RZ ;  /* 0x0000001f17007819 */ /* 0x000fc600000006ff */
[----:B------:R-:W-:-:S04]  /*13420*/  IMAD R3, R3, 0x8, R2 ;  /* 0x0000000803037824 */ /* 0x000fc800078e0202 */
[----:B------:R0:W1:Y:S01]  /*13430*/  SYNCS.PHASECHK.TRANS64.TRYWAIT P2, [R3+URZ+0x2d830], R0 ;  /* 0x02d83000030075a7 */ /* 0x000062000804017f */
[----:B------:R-:W-:Y:S05]  /*13440*/  @!P0 BRA `(.L_x_1540) ;  /* 0x0000000000048947 */ /* 0x000fea0003800000 */
[----:B------:R-:W-:Y:S01]  /*13450*/  BPT.TRAP 0x1 ;  /* 0x000000040000795c */ /* 0x000fe20000300000 */
.L_x_1540:
[----:B------:R-:W-:Y:S04]  /*13460*/  BSSY B0, `(.L_x_1538) ;  /* 0x0000004000007945 */ /* 0x000fe80003800000 */
[----:B-1----:R-:W-:Y:S05]  /*13470*/  @P2 BRA `(.L_x_1541) ;  /* 0x0000000000082947 */ /* 0x002fea0003800000 */
[----:B------:R-:W1:Y:S02]  /*13480*/  SYNCS.PHASECHK.TRANS64.TRYWAIT P2, [R3+URZ+0x2d830], R0 ;  /* 0x02d83000030075a7 */ /* 0x000e64000804017f */
[----:B-1----:R-:W-:Y:S05]  /*13490*/  @!P2 BRA `(.L_x_1542) ;  /* 0x0000011c008ca947 */ /* 0x002fea0003800000 */
.L_x_1541:
[----:B------:R-:W-:Y:S05]  /*134a0*/  BSYNC B0 ;  /* 0x0000000000007941 */ /* 0x000fea0003800000 */
.L_x_1538:
[----:B01----:R-:W2:Y:S01]  /*134b0*/  LDL R3, [R1+0x14] ;  /* 0x0000140001037983 */ /* 0x003ea20000100800 */
[----:B------:R-:W-:Y:S01]  /*134c0*/  VIADD R17, R6, 0x1 ;  /* 0x0000000106117836 */ /* 0x000fe20000000000 */
[----:B------:R-:W0:Y:S04]  /*134d0*/  S2R R0, SR_TID.X ;  /* 0x0000000000007919 */ /* 0x000e280000002100 */
[----:B------:R-:W-:-:S04]  /*134e0*/  ISETP.NE.AND P2, PT, R17, 0x2, PT ;  /* 0x000000021100780c */ /* 0x000fc80003f45270 */
[----:B------:R-:W-:Y:S01]  /*134f0*/  SEL R17, R17, RZ, P2 ;  /* 0x000000ff11117207 */ /* 0x000fe20001000000 */
[----:B------:R-:W-:Y:S01]  /*13500*/  IMAD.MOV.U32 R13, RZ, RZ, -0x7fffffe0 ;  /* 0x80000020ff0d7424 */ /* 0x000fe200078e00ff */
[----:B------:R-:W-:Y:S05]  /*13510*/  WARPSYNC.ALL ;  /* 0x0000000000007948 */ /* 0x000fea0003800000 */
[----:B------:R-:W-:Y:S02]  /*13520*/  R2UR UR19, R13 ;  /* 0x000000000d1372ca */ /* 0x000fe400000e0000 */
[----:B0-----:R-:W-:-:S05]  /*13530*/  SHF.R.U32.HI R0, RZ, 0x7, R0 ;  /* 0x00000007ff007819 */ /* 0x001fca0000011600 */
[----:B------:R-:W-:-:S05]  /*13540*/  VIADD R0, R0, 0x8 ;  /* 0x0000000800007836 */ /* 0x000fca0000000000 */
[----:B------:R0:W-:Y:S01]  /*13550*/  BAR.SYNC.DEFER_BLOCKING R0, 0x100 ;  /* 0x000400000000751d */ /* 0x0001e20000010000 */
[----:B------:R-:W-:Y:S01]  /*13560*/  IMAD.MOV.U32 R11, RZ, RZ, -0x7fffffe0 ;  /* 0x80000020ff0b7424 */ /* 0x000fe200078e00ff */
[----:B------:R-:W-:Y:S02]  /*13570*/  R2UR UR8, R148 ;  /* 0x00000000940872ca */ /* 0x000fe400000e0000 */
[----:B------:R-:W-:Y:S02]  /*13580*/  R2UR UR9, R149 ;  /* 0x00000000950972ca */ /* 0x000fe400000e0000 */
[----:B------:R-:W-:Y:S01]  /*13590*/  R2UR UR11, R11 ;  /* 0x000000000b0b72ca */ /* 0x000fe200000e0000 */
[----:B------:R-:W-:Y:S01]  /*135a0*/  WARPGROUP.ARRIVE ;  /* 0x00000000000079c5 */ /* 0x000fe20000000000 */
[----:B--2---:R-:W-:-:S04]  /*135b0*/  IMAD R10, R17, 0x600, R3 ;  /* 0x00000600110a7824 */ /* 0x004fc800078e0203 */
[----:B------:R-:W-:-:S05]  /*135c0*/  VIADD R12, R10, 0x200 ;  /* 0x000002000a0c7836 */ /* 0x000fca0000000000 */
[----:B------:R-:W-:Y:S02]  /*135d0*/  R2UR UR18, R12 ;  /* 0x000000000c1272ca */ /* 0x000fe400000e0000 */
[----:B------:R-:W2:Y:S01]  /*135e0*/  LDL.64 R12, [R1] ;  /* 0x00000000010c7983 */ /* 0x000ea20000100a00 */
[----:B------:R-:W-:-:S13]  /*135f0*/  R2UR UR10, R10 ;  /* 0x000000000a0a72ca */ /* 0x000fda00000e0000 */
[----:B------:R-:W-:Y:S01]  /*13600*/  HGMMA.64x128x16.F32 R24, gdesc[UR8], RZ, !UPT, gsb0 ;  /* 0x01e00000081879f0 */ /* 0x000fe2000c0008ff */
[----:B------:R-:W-:Y:S02]  /*13610*/  VIADD R14, R10, 0x2 ;  /* 0x000000020a0e7836 */ /* 0x000fe40000000000 */
[----:B------:R-:W-:-:S03]  /*13620*/  IMAD.MOV.U32 R15, RZ, RZ, -0x7fffffe0 ;  /* 0x80000020ff0f7424 */ /* 0x000fc600078e00ff */
[----:B------:R-:W-:Y:S02]  /*13630*/  R2UR UR14, R14 ;  /* 0x000000000e0e72ca */ /* 0x000fe400000e0000 */
[----:B------:R-:W-:Y:S02]  /*13640*/  R2UR UR15, R15 ;  /* 0x000000000f0f72ca */ /* 0x000fe400000e0000 */
[----:B------:R-:W-:Y:S02]  /*13650*/  R2UR UR16, R156 ;  /* 0x000000009c1072ca */ /* 0x000fe400000e0000 */
[----:B------:R-:W-:Y:S01]  /*13660*/  R2UR UR17, R157 ;  /* 0x000000009d1172ca */ /* 0x000fe200000e0000 */
[----:B------:R-:W-:Y:S02]  /*13670*/  WARPGROUP.DEPBAR.LE gsb0, 0x0 ;  /* 0x00008000000079c5 */ /* 0x000fe40000010000 */
[----:B------:R-:W-:Y:S01]  /*13680*/  WARPGROUP.ARRIVE ;  /* 0x00000000000079c5 */ /* 0x000fe20000000000 */
[----:B--2---:R-:W-:-:S02]  /*13690*/  R2UR UR12, R12 ;  /* 0x000000000c0c72ca */ /* 0x004fc400000e0000 */
[----:B------:R-:W-:-:S13]  /*136a0*/  R2UR UR13, R13 ;  /* 0x000000000d0d72ca */ /* 0x000fda00000e0000 */
        /* <DEDUP_REMOVED lines=33> */
.L_x_1544:
[----:B------:R-:W-:Y:S01]  /*138c0*/  SHF.L.U32 R0, R7, 0x1f, RZ ;  /* 0x0000001f07007819 */ /* 0x000fe200000006ff */
[----:B------:R-:W-:-:S04]  /*138d0*/  IMAD R3, R6, 0x8, R2 ;  /* 0x0000000806037824 */ /* 0x000fc800078e0202 */
[----:B------:R0:W1:Y:S01]  /*138e0*/  SYNCS.PHASECHK.TRANS64.TRYWAIT P1, [R3+URZ+0x2d850], R0 ;  /* 0x02d85000030075a7 */ /* 0x000062000802017f */
[----:B------:R-:W-:Y:S05]  /*138f0*/  @!P0 BRA `(.L_x_1545) ;  /* 0x0000000000048947 */ /* 0x000fea0003800000 */
[----:B------:R-:W-:Y:S01]  /*13900*/  BPT.TRAP 0x1 ;  /* 0x000000040000795c */ /* 0x000fe20000300000 */
.L_x_1545:
[----:B-1----:R-:W-:Y:S05]  /*13910*/  @P1 BRA `(.L_x_1543) ;  /* 0x0000000000081947 */ /* 0x002fea0003800000 */
[----:B------:R-:W1:Y:S02]  /*13920*/  SYNCS.PHASECHK.TRANS64.TRYWAIT P1, [R3+URZ+0x2d850], R0 ;  /* 0x02d85000030075a7 */ /* 0x000e64000802017f */
[----:B-1----:R-:W-:Y:S05]  /*13930*/  @!P1 BRA `(.L_x_1546) ;  /* 0x0000011800789947 */ /* 0x002fea0003800000 */
.L_x_1543:
        /* <DEDUP_REMOVED lines=24> */
[----:B------:R-:W-:Y:S01]  /*13ac0*/  R2UR UR18, R12 ;  /* 0x000000000c1272ca */ /* 0x000fe200000e0000 */
[----:B------:R-:W-:Y:S01]  /*13ad0*/  VIADD R12, R10, 0xc0 ;  /* 0x000000c00a0c7836 */ /* 0x000fe20000000000 */
[----:B------:R-:W-:Y:S01]  /*13ae0*/  R2UR UR35, R13 ;  /* 0x000000000d2372ca */ /* 0x000fe200000e0000 */
[----:B------:R-:W-:Y:S01]  /*13af0*/  IMAD.MOV.U32 R13, RZ, RZ, 0x40000040 ;  /* 0x40000040ff0d7424 */ /* 0x000fe200078e00ff */
[----:B------:R-:W-:-:S02]  /*13b00*/  R2UR UR45, R11 ;  /* 0x000000000b2d72ca */ /* 0x000fc400000e0000 */
[----:B------:R-:W-:Y:S01]  /*13b10*/  R2UR UR22, R12 ;  /* 0x000000000c1672ca */ /* 0x000fe200000e0000 */
[----:B------:R-:W-:Y:S01]  /*13b20*/  VIADD R12, R10, 0x100 ;  /* 0x000001000a0c7836 */ /* 0x000fe20000000000 */
[----:B------:R-:W-:Y:S01]  /*13b30*/  R2UR UR13, R13 ;  /* 0x000000000d0d72ca */ /* 0x000fe200000e0000 */
[----:B------:R-:W-:-:S03]  /*13b40*/  IMAD.MOV.U32 R13, RZ, RZ, 0x40000040 ;  /* 0x40000040ff0d7424 */ /* 0x000fc600078e00ff */
[----:B------:R-:W-:Y:S01]  /*13b50*/  R2UR UR26, R12 ;  /* 0x000000000c1a72ca */ /* 0x000fe200000e0000 */
[----:B------:R-:W-:Y:S01]  /*13b60*/  VIADD R12, R10, 0x140 ;  /* 0x000001400a0c7836 */ /* 0x000fe20000000000 */
[----:B------:R-:W-:Y:S01]  /*13b70*/  R2UR UR17, R13 ;  /* 0x000000000d1172ca */ /* 0x000fe200000e0000 */
[----:B------:R-:W-:-:S03]  /*13b80*/  IMAD.MOV.U32 R13, RZ, RZ, 0x40000040 ;  /* 0x40000040ff0d7424 */ /* 0x000fc600078e00ff */
[----:B------:R-:W-:Y:S01]  /*13b90*/  R2UR UR30, R12 ;  /* 0x000000000c1e72ca */ /* 0x000fe200000e0000 */
[C---:B------:R-:W-:Y:S01]  /*13ba0*/  VIADD R12, R10.reuse, 0x180 ;  /* 0x000001800a0c7836 */ /* 0x040fe20000000000 */
[----:B------:R-:W-:Y:S01]  /*13bb0*/  R2UR UR21, R13 ;  /* 0x000000000d1572ca */ /* 0x000fe200000e0000 */
[----:B------:R-:W-:Y:S02]  /*13bc0*/  VIADD R10, R10, 0x1c0 ;  /* 0x000001c00a0a7836 */ /* 0x000fe40000000000 */
[----:B------:R-:W-:Y:S01]  /*13bd0*/  IMAD.MOV.U32 R13, RZ, RZ, 0x40000040 ;  /* 0x40000040ff0d7424 */ /* 0x000fe200078e00ff */
[----:B------:R-:W-:Y:S02]  /*13be0*/  R2UR UR34, R12 ;  /* 0x000000000c2272ca */ /* 0x000fe400000e0000 */
[----:B------:R-:W-:Y:S02]  /*13bf0*/  R2UR UR46, R10 ;  /* 0x000000000a2e72ca */ /* 0x000fe400000e0000 */
[----:B------:R-:W-:Y:S01]  /*13c00*/  R2UR UR25, R13 ;  /* 0x000000000d1972ca */ /* 0x000fe200000e0000 */
[----:B------:R-:W-:-:S05]  /*13c10*/  IMAD.MOV.U32 R13, RZ, RZ, 0x40000040 ;  /* 0x40000040ff0d7424 */ /* 0x000fca00078e00ff */
[----:B------:R-:W-:Y:S01]  /*13c20*/  R2UR UR29, R13 ;  /* 0x000000000d1d72ca */ /* 0x000fe200000e0000 */
[----:B------:R-:W-:-:S05]  /*13c30*/  IMAD.MOV.U32 R13, RZ, RZ, 0x40000040 ;  /* 0x40000040ff0d7424 */ /* 0x000fca00078e00ff */
[----:B------:R-:W-:Y:S02]  /*13c40*/  R2UR UR33, R13 ;  /* 0x000000000d2172ca */ /* 0x000fe400000e0000 */
[----:B--2---:R-:W-:Y:S02]  /*13c50*/  LOP3.LUT R10, R7, 0x10000, RZ, 0xfc, !PT ;  /* 0x00010000070a7812 */ /* 0x004fe400078efcff */
[----:B------:R-:W0:Y:S02]  /*13c60*/  S2R R7, SR_TID.X ;  /* 0x0000000000077919 */ /* 0x000e240000002100 */
[C---:B------:R-:W-:Y:S01]  /*13c70*/  R2UR UR8, R10.reuse ;  /* 0x000000000a0872ca */ /* 0x040fe200000e0000 */
[----:B------:R-:W-:-:S05]  /*13c80*/  VIADD R12, R10, 0x2 ;  /* 0x000000020a0c7836 */ /* 0x000fca0000000000 */
[----:B------:R-:W-:Y:S01]  /*13c90*/  R2UR UR12, R12 ;  /* 0x000000000c0c72ca */ /* 0x000fe200000e0000 */
[----:B------:R-:W-:-:S05]  /*13ca0*/  VIADD R12, R10, 0x4 ;  /* 0x000000040a0c7836 */ /* 0x000fca0000000000 */
[----:B------:R-:W-:Y:S01]  /*13cb0*/  R2UR UR16, R12 ;  /* 0x000000000c1072ca */ /* 0x000fe200000e0000 */
[----:B------:R-:W-:Y:S01]  /*13cc0*/  HGMMA.64x96x16.F32 R88, gdesc[UR8].tnspB, R88, gsb0 ;  /* 0x41600000085879f0 */ /* 0x000fe20008000858 */
[----:B------:R-:W-:-:S05]  /*13cd0*/  VIADD R12, R10, 0x6 ;  /* 0x000000060a0c7836 */ /* 0x000fca0000000000 */
[----:B------:R-:W-:Y:S01]  /*13ce0*/  R2UR UR20, R12 ;  /* 0x000000000c1472ca */ /* 0x000fe200000e0000 */
[----:B------:R-:W-:-:S05]  /*13cf0*/  VIADD R12, R10, 0x600 ;  /* 0x000006000a0c7836 */ /* 0x000fca0000000000 */
[----:B------:R-:W-:Y:S01]  /*13d00*/  R2UR UR24, R12 ;  /* 0x000000000c1872ca */ /* 0x000fe200000e0000 */
[----:B------:R-:W-:Y:S01]  /*13d10*/  VIADD R12, R10, 0x602 ;  /* 0x000006020a0c7836 */ /* 0x000fe20000000000 */
[----:B0-----:R-:W-:-:S04]  /*13d20*/  SHF.R.U32.HI R0, RZ, 0x7, R7 ;  /* 0x00000007ff007819 */ /* 0x001fc80000011607 */
[----:B------:R-:W-:Y:S01]  /*13d30*/  R2UR UR28, R12 ;  /* 0x000000000c1c72ca */ /* 0x000fe200000e0000 */
[C---:B------:R-:W-:Y:S01]  /*13d40*/  VIADD R12, R10.reuse, 0x604 ;  /* 0x000006040a0c7836 */ /* 0x040fe20000000000 */
[----:B------:R-:W-:Y:S01]  /*13d50*/  ISETP.GE.U32.AND P1, PT, R7, 0x180, PT ;  /* 0x000001800700780c */ /* 0x000fe20003f26070 */
[----:B------:R-:W-:Y:S02]  /*13d60*/  VIADD R10, R10, 0x606 ;  /* 0x000006060a0a7836 */ /* 0x000fe40000000000 */
[----:B------:R-:W-:Y:S01]  /*13d70*/  VIADD R0, R0, 0x9 ;  /* 0x0000000900007836 */ /* 0x000fe20000000000 */
        /* <DEDUP_REMOVED lines=28> */
.L_x_1547:
        /* <DEDUP_REMOVED lines=82> */
[----:B------:R-:W-:Y:S01]  /*14460*/  FMUL.FTZ R10, R0, UR51 ;  /* 0x00000033000a7c20 */ /* 0x000fe20008410000 */
[--C-:B------:R-:W-:Y:S01]  /*14470*/  FFMA.FTZ R24, R24, UR51, -R7.reuse ;  /* 0x0000003318187c23 */ /* 0x100fe20008010807 */
[----:B------:R-:W-:Y:S01]  /*14480*/  FMUL.FTZ R9, R9, UR51 ;  /* 0x0000003309097c20 */ /* 0x000fe20008410000 */
        /* <DEDUP_REMOVED lines=40> */
[----:B------:R-:W-:Y:S01]  /*14710*/  FFMA.FTZ R59, R59, UR51, -R10 ;  /* 0x000000333b3b7c23 */ /* 0x000fe2000801080a */
[--C-:B------:R-:W-:Y:S01]  /*14720*/  FFMA.FTZ R60, R60, UR51, -R7.reuse ;  /* 0x000000333c3c7c23 */ /* 0x100fe20008010807 */
[----:B------:R-:W2:Y:S01]  /*14730*/  MUFU.EX2 R21, R27 ;  /* 0x0000001b00157308 */ /* 0x000ea20000000800 */
[----:B-1----:R-:W-:Y:S01]  /*14740*/  FFMA.FTZ R5, R9, R5, R26 ;  /* 0x0000000509057223 */ /* 0x002fe2000001001a */
[--C-:B------:R-:W-:Y:S01]  /*14750*/  FFMA.FTZ R62, R62, UR51, -R10.reuse ;  /* 0x000000333e3e7c23 */ /* 0x100fe2000801080a */
[--C-:B------:R-:W-:Y:S01]  /*14760*/  FFMA.FTZ R61, R61, UR51, -R7.reuse ;  /* 0x000000333d3d7c23 */ /* 0x100fe20008010807 */
[--C-:B------:R-:W-:Y:S01]  /*14770*/  FFMA.FTZ R63, R63, UR51, -R10.reuse ;  /* 0x000000333f3f7c23 */ /* 0x100fe2000801080a */
[--C-:B------:R-:W-:Y:S01]  /*14780*/  FFMA.FTZ R64, R64, UR51, -R7.reuse ;  /* 0x0000003340407c23 */ /* 0x100fe20008010807 */
[--C-:B------:R-:W-:Y:S01]  /*14790*/  FFMA.FTZ R66, R66, UR51, -R10.reuse ;  /* 0x0000003342427c23 */ /* 0x100fe2000801080a */
[----:B------:R-:W-:Y:S01]  /*147a0*/  FFMA.FTZ R65, R65, UR51, -R7 ;  /* 0x0000003341417c23 */ /* 0x000fe20008010807 */
[----:B------:R-:W1:Y:S01]  /*147b0*/  MUFU.EX2 R28, R28 ;  /* 0x0000001c001c7308 */ /* 0x000e620000000800 */
[----:B0-----:R-:W-:Y:S01]  /*147c0*/  FADD.FTZ R139, R25, R139 ;  /* 0x0000008b198b7221 */ /* 0x001fe20000010000 */
[--C-:B------:R-:W-:Y:S01]  /*147d0*/  FFMA.FTZ R67, R67, UR51, -R10.reuse ;  /* 0x0000003343437c23 */ /* 0x100fe2000801080a */
[--C-:B------:R-:W-:Y:S01]  /*147e0*/  FFMA.FTZ R68, R68, UR51, -R7.reuse ;  /* 0x0000003344447c23 */ /* 0x100fe20008010807 */
[--C-:B------:R-:W-:Y:S01]  /*147f0*/  FFMA.FTZ R70, R70, UR51, -R10.reuse ;  /* 0x0000003346467c23 */ /* 0x100fe2000801080a */
[--C-:B------:R-:W-:Y:S01]  /*14800*/  FFMA.FTZ R69, R69, UR51, -R7.reuse ;  /* 0x0000003345457c23 */ /* 0x100fe20008010807 */
[--C-:B------:R-:W-:Y:S01]  /*14810*/  FFMA.FTZ R71, R71, UR51, -R10.reuse ;  /* 0x0000003347477c23 */ /* 0x100fe2000801080a */
[----:B------:R-:W-:Y:S01]  /*14820*/  FFMA.FTZ R72, R72, UR51, -R7 ;  /* 0x0000003348487c23 */ /* 0x000fe20008010807 */
        /* <DEDUP_REMOVED lines=8> */
[----:B------:R-:W2:Y:S01]  /*148b0*/  MUFU.EX2 R29, R29 ;  /* 0x0000001d001d7308 */ /* 0x000ea20000000800 */
[----:B-1----:R-:W-:Y:S01]  /*148c0*/  FADD.FTZ R5, R28, R139 ;  /* 0x0000008b1c057221 */ /* 0x002fe20000010000 */
        /* <DEDUP_REMOVED lines=9> */
[----:B------:R-:W-:Y:S01]  /*14960*/  FFMA.FTZ R7, R85, UR51, -R7 ;  /* 0x0000003355077c23 */ /* 0x000fe20008010807 */
[----:B------:R-:W-:-:S04]  /*14970*/  FFMA.FTZ R10, R87, UR51, -R10 ;  /* 0x00000033570a7c23 */ /* 0x000fc8000801080a */
        /* <DEDUP_REMOVED lines=116> */
.L_x_1548:
[----:B------:R-:W2:Y:S01]  /*150c0*/  LDL R46, [R1+0x3c] ;  /* 0x00003c00012e7983 */ /* 0x000ea20000100800 */
[----:B------:R-:W-:-:S03]  /*150d0*/  IMAD R6, R6, 0x8, R2 ;  /* 0x0000000806067824 */ /* 0x000fc600078e0202 */
[----:B------:R-:W3:Y:S01]  /*150e0*/  LDL R38, [R1+0x40] ;  /* 0x0000400001267983 */ /* 0x000ee20000100800 */
[----:B------:R-:W-:Y:S01]  /*150f0*/  VIADD R6, R6, 0x2d860 ;  /* 0x0002d86006067836 */ /* 0x000fe20000000000 */
[----:B------:R-:W-:Y:S01]  /*15100*/  F2FP.F16.F32.PACK_AB R24, R25, R24 ;  /* 0x000000181918723e */ /* 0x000fe200000000ff */
[----:B------:R-:W-:Y:S01]  /*15110*/  IMAD.U32 R30, RZ, RZ, UR38 ;  /* 0x00000026ff1e7e24 */ /* 0x000fe2000f8e00ff */
[----:B------:R-:W-:Y:S02]  /*15120*/  F2FP.F16.F32.PACK_AB R25, R21, R26 ;  /* 0x0000001a1519723e */ /* 0x000fe400000000ff */
[----:B------:R-:W-:Y:S02]  /*15130*/  F2FP.F16.F32.PACK_AB R32, R33, R32 ;  /* 0x000000202120723e */ /* 0x000fe400000000ff */
[----:B------:R-:W-:Y:S02]  /*15140*/  PRMT R6, R30, 0x654, R6 ;  /* 0x000006541e067816 */ /* 0x000fe40000000006 */
[----:B------:R-:W-:-:S02]  /*15150*/  F2FP.F16.F32.PACK_AB R26, R29, R28 ;  /* 0x0000001c1d1a723e */ /* 0x000fc400000000ff */
[----:B------:R0:W-:Y:S01]  /*15160*/  SYNCS.ARRIVE.TRANS64.RED.A1T0 RZ, [R6+URZ], RZ ;  /* 0x000000ff06ff79a7 */ /* 0x0001e2000810043f */
[----:B------:R-:W-:Y:S02]  /*15170*/  F2FP.F16.F32.PACK_AB R27, R31, R27 ;  /* 0x0000001b1f1b723e */ /* 0x000fe400000000ff */
[----:B------:R-:W-:Y:S02]  /*15180*/  F2FP.F16.F32.PACK_AB R33, R20, R34 ;  /* 0x000000221421723e */ /* 0x000fe400000000ff */
[----:B------:R-:W-:Y:S01]  /*15190*/  F2FP.F16.F32.PACK_AB R40, R41, R40 ;  /* 0x000000282928723e */ /* 0x000fe200000000ff */
[----:B------:R1:W-:Y:S01]  /*151a0*/  STSM.16.M88.4 [R144+0x21800], R24 ;  /* 0x0218001890007844 */ /* 0x0003e20000000200 */
[----:B------:R-:W-:Y:S02]  /*151b0*/  F2FP.F16.F32.PACK_AB R34, R37, R36 ;  /* 0x000000242522723e */ /* 0x000fe400000000ff */
[----:B------:R-:W-:Y:S01]  /*151c0*/  F2FP.F16.F32.PACK_AB R35, R39, R35 ;  /* 0x000000232723723e */ /* 0x000fe200000000ff */
[----:B0-----:R-:W4:Y:S01]  /*151d0*/  LDL R6, [R1+0xc] ;  /* 0x00000c0001067983 */ /* 0x001f220000100800 */
        /* <DEDUP_REMOVED lines=73> */
[----:B------:R-:W-:Y:S01]  /*15670*/  IMAD.MOV.U32 R7, RZ, RZ, R23 ;  /* 0x000000ffff077224 */ /* 0x000fe200078e0017 */
        /* <DEDUP_REMOVED lines=14> */
[----:B------:R-:W-:-:S02]  /*15760*/  VIADD R4, R4, 0xffffffff ;  /* 0xffffffff04047836 */ /* 0x000fc40000000000 */
[----:B------:R-:W-:Y:S01]  /*15770*/  IMAD.MOV.U32 R6, RZ, RZ, R17 ;  /* 0x000000ffff067224 */ /* 0x000fe200078e0011 */
[----:B0-----:R-:W-:-:S09]  /*15780*/  NOP ;  /* 0x0000000000007918 */ /* 0x001fd20000000000 */
[----:B-1----:R-:W-:Y:S05]  /*15790*/  @P1 BRA `(.L_x_1549) ;  /* 0xffffffd800ec1947 */ /* 0x002fea000383ffff */
.L_x_1537:
[----:B------:R-:W2:Y:S02]  /*157a0*/  LDL R6, [R1+0x6c] ;  /* 0x00006c0001067983 */ /* 0x000ea40000100800 */
[----:B--2---:R-:W-:-:S13]  /*157b0*/  ISETP.GE.AND P1, PT, R4, R6, PT ;  /* 0x000000060400720c */ /* 0x004fda0003f26270 */
[----:B------:R-:W-:Y:S05]  /*157c0*/  @!P1 BRA `(.L_x_1550) ;  /* 0x00000034006c9947 */ /* 0x000fea0003800000 */
[----:B------:R-:W-:Y:S02]  /*157d0*/  IMAD.MOV.U32 R6, RZ, RZ, R0 ;  /* 0x000000ffff067224 */ /* 0x000fe400078e0000 */
[----:B------:R-:W-:Y:S02]  /*157e0*/  IMAD.MOV.U32 R7, RZ, RZ, R3 ;  /* 0x000000ffff077224 */ /* 0x000fe400078e0003 */
[----:B------:R-:W-:Y:S02]  /*157f0*/  IMAD.MOV.U32 R9, RZ, RZ, R23 ;  /* 0x000000ffff097224 */ /* 0x000fe400078e0017 */
[----:B------:R-:W-:-:S07]  /*15800*/  IMAD.MOV.U32 R8, RZ, RZ, R17 ;  /* 0x000000ffff087224 */ /* 0x000fce00078e0011 */
.L_x_1570:
        /* <DEDUP_REMOVED lines=9> */
.L_x_1552:
        /* <DEDUP_REMOVED lines=8> */
.L_x_1553:
[----:B------:R-:W-:Y:S04]  /*15920*/  BSSY B0, `(.L_x_1551) ;  /* 0x0000004000007945 */ /* 0x000fe80003800000 */
[----:B-1----:R-:W-:Y:S05]  /*15930*/  @P2 BRA `(.L_x_1554) ;  /* 0x0000000000082947 */ /* 0x002fea0003800000 */
[----:B------:R-:W1:Y:S02]  /*15940*/  SYNCS.PHASECHK.TRANS64.TRYWAIT P2, [R3+URZ+0x2d830], R0 ;  /* 0x02d83000030075a7 */ /* 0x000e64000804017f */
[----:B-1----:R-:W-:Y:S05]  /*15950*/  @!P2 BRA `(.L_x_1555) ;  /* 0x000000f80084a947 */ /* 0x002fea0003800000 */
.L_x_1554:
[----:B------:R-:W-:Y:S05]  /*15960*/  BSYNC B0 ;  /* 0x0000000000007941 */ /* 0x000fea0003800000 */
.L_x_1551:
        /* <DEDUP_REMOVED lines=65> */
.L_x_1557:
[----:B------:R-:W-:Y:S01]  /*15d80*/  SHF.L.U32 R0, R9, 0x1f, RZ ;  /* 0x0000001f09007819 */ /* 0x000fe200000006ff */
[----:B------:R-:W-:-:S04]  /*15d90*/  IMAD R3, R8, 0x8, R2 ;  /* 0x0000000808037824 */ /* 0x000fc800078e0202 */
[----:B------:R0:W1:Y:S01]  /*15da0*/  SYNCS.PHASECHK.TRANS64.TRYWAIT P1, [R3+URZ+0x2d850], R0 ;  /* 0x02d85000030075a7 */ /* 0x000062000802017f */
[----:B------:R-:W-:Y:S05]  /*15db0*/  @!P0 BRA `(.L_x_1558) ;  /* 0x0000000000048947 */ /* 0x000fea0003800000 */
[----:B------:R-:W-:Y:S01]  /*15dc0*/  BPT.TRAP 0x1 ;  /* 0x000000040000795c */ /* 0x000fe20000300000 */
.L_x_1558:
[----:B-1----:R-:W-:Y:S05]  /*15dd0*/  @P1 BRA `(.L_x_1556) ;  /* 0x0000000000081947 */ /* 0x002fea0003800000 */
[----:B------:R-:W1:Y:S02]  /*15de0*/  SYNCS.PHASECHK.TRANS64.TRYWAIT P1, [R3+URZ+0x2d850], R0 ;  /* 0x02d85000030075a7 */ /* 0x000e64000802017f */
[----:B-1----:R-:W-:Y:S05]  /*15df0*/  @!P1 BRA `(.L_x_1559) ;  /* 0x000000f400709947 */ /* 0x002fea0003800000 */
.L_x_1556:
        /* <DEDUP_REMOVED lines=96> */
.L_x_1560:
[----:B------:R-:W2:Y:S01]  /*16400*/  LDL R10, [R1+0x30] ;  /* 0x00003000010a7983 */ /* 0x000ea20000100800 */
[----:B0-----:R-:W0:Y:S03]  /*16410*/  LDC R0, c[0x0][0x448] ;  /* 0x00011200ff007b82 */ /* 0x001e260000000800 */
[----:B------:R-:W2:Y:S01]  /*16420*/  LDL R9, [R1+0x68] ;  /* 0x0000680001097983 */ /* 0x000ea20000100800 */
[----:B0-----:R-:W-:-:S13]  /*16430*/  ISETP.NE.AND P1, PT, R0, 0x1, PT ;  /* 0x000000010000780c */ /* 0x001fda0003f25270 */
[----:B------:R-:W0:Y:S08]  /*16440*/  @P1 LDC R3, c[0x0][0x44c] ;  /* 0x00011300ff031b82 */ /* 0x000e300000000800 */
[----:B------:R-:W1:Y:S01]  /*16450*/  @P1 LDC R0, c[0x0][0x450] ;  /* 0x00011400ff001b82 */ /* 0x000e620000000800 */
[----:B------:R-:W-:Y:S01]  /*16460*/  ULOP3.LUT UR8, URZ, UR48, URZ, 0x33, !UPT ;  /* 0x000000303f087292 */ /* 0x000fe2000f8e333f */
[----:B--2---:R-:W-:-:S06]  /*16470*/  IMAD.IADD R12, R9, 0x1, R10 ;  /* 0x00000001090c7824 */ /* 0x004fcc00078e020a */
[----:B------:R-:W2:Y:S01]  /*16480*/  LDC R9, c[0x0][0x9e4] ;  /* 0x00027900ff097b82 */ /* 0x000ea20000000800 */
        /* <DEDUP_REMOVED lines=8> */
[----:B--2---:R-:W-:Y:S01]  /*16510*/  ISETP.GE.AND P3, PT, R9, 0x1, PT ;  /* 0x000000010900780c */ /* 0x004fe20003f66270 */
[----:B-1----:R-:W-:-:S05]  /*16520*/  IMAD.SHL.U32 R0, R4, 0x80, RZ ;  /* 0x0000008004007824 */ /* 0x002fca00078e00ff */
[----:B------:R-:W-:-:S04]  /*16530*/  IADD3 R10, -R142, 0x1, -R0 ;  /* 0x000000018e0a7810 */ /* 0x000fc80007ffe900 */
[----:B------:R-:W-:-:S05]  /*16540*/  IADD3 R10, -R140, R10, R143 ;  /* 0x0000000a8c0a7210 */ /* 0x000fca0007ffe18f */
[C---:B------:R-:W-:Y:S02]  /*16550*/  VIADD R11, R10.reuse, UR43 ;  /* 0x0000002b0a0b7c36 */ /* 0x040fe40008000000 */
[----:B------:R-:W-:Y:S02]  /*16560*/  VIADD R10, R10, UR8 ;  /* 0x000000080a0a7c36 */ /* 0x000fe40008000000 */
[C---:B0-----:R-:W-:Y:S02]  /*16570*/  IMAD.IADD R9, R13.reuse, 0x1, R11 ;  /* 0x000000010d097824 */ /* 0x041fe400078e020b */
[----:B------:R-:W-:Y:S01]  /*16580*/  IMAD.IADD R3, R13, 0x1, R10 ;  /* 0x000000010d037824 */ /* 0x000fe200078e020a */
[----:B------:R-:W-:Y:S06]  /*16590*/  @!P3 BRA `(.L_x_1561) ;  /* 0x000000000058b947 */ /* 0x000fec0003800000 */
        /* <DEDUP_REMOVED lines=12> */
.L_x_1563:
[----:B------:R-:W-:-:S05]  /*16660*/  IMAD.U32 R20, RZ, RZ, UR5 ;  /* 0x00000005ff147e24 */ /* 0x000fca000f8e00ff */
[----:B------:R-:W-:-:S13]  /*16670*/  ISETP.NE.AND P1, PT, R20, 0x1, PT ;  /* 0x000000011400780c */ /* 0x000fda0003f25270 */
[----:B------:R-:W0:Y:S02]  /*16680*/  @P1 LDC.64 R14, c[0x0][0x9e8] ;  /* 0x00027a00ff0e1b82 */ /* 0x000e240000000a00 */
[----:B0-----:R-:W-:-:S05]  /*16690*/  @P1 IMAD.HI.U32 R14, R13, R14, RZ ;  /* 0x0000000e0d0e1227 */ /* 0x001fca00078e00ff */
[----:B------:R-:W-:-:S07]  /*166a0*/  @P1 SHF.R.U32.HI R13, RZ, R15, R14 ;  /* 0x0000000fff0d1219 */ /* 0x000fce000001160e */
.L_x_1564:
[----:B------:R-:W-:Y:S05]  /*166b0*/  BSYNC B0 ;  /* 0x0000000000007941 */ /* 0x000fea0003800000 */
.L_x_1562:
[----:B------:R-:W-:-:S04]  /*166c0*/  IMAD R13, R13, R20, -R0 ;  /* 0x000000140d0d7224 */ /* 0x000fc800078e0a00 */
[----:B------:R-:W-:-:S05]  /*166d0*/  IMAD.IADD R13, R13, 0x1, -R142 ;  /* 0x000000010d0d7824 */ /* 0x000fca00078e0a8e */
[----:B------:R-:W-:Y:S02]  /*166e0*/  VIMNMX R3, R3, R13, !PT ;  /* 0x0000000d03037248 */ /* 0x000fe40007fe0100 */
[----:B------:R-:W-:-:S07]  /*166f0*/  VIADDMNMX R9, R13, R20, R9, PT ;  /* 0x000000140d097246 */ /* 0x000fce0003800109 */
.L_x_1561:
[----:B------:R-:W-:Y:S01]  /*16700*/  ISETP.GT.AND P5, PT, R4, -0x1, PT ;  /* 0xffffffff0400780c */ /* 0x000fe20003fa4270 */
[----:B------:R-:W0:Y:S03]  /*16710*/  SHFL.IDX PT, R12, R12, 0x1, 0x1c1f ;  /* 0x003c1f000c0c7f89 */ /* 0x000e2600000e0000 */
[C---:B------:R-:W-:Y:S02]  /*16720*/  ISETP.GT.AND P2, PT, R3.reuse, RZ, P5 ;  /* 0x000000ff0300720c */ /* 0x040fe40002f44270 */
[----:B------:R-:W-:Y:S02]  /*16730*/  ISETP.GT.AND P1, PT, R3, 0x1, P5 ;  /* 0x000000010300780c */ /* 0x000fe40002f24270 */
[C---:B------:R-:W-:Y:S02]  /*16740*/  ISETP.LT.OR P2, PT, R9.reuse, 0x1, P2 ;  /* 0x000000010900780c */ /* 0x040fe40001741670 */
[----:B------:R-:W-:-:S02]  /*16750*/  ISETP.LT.OR P1, PT, R9, 0x2, P1 ;  /* 0x000000020900780c */ /* 0x000fc40000f21670 */
[----:B------:R-:W-:Y:S02]  /*16760*/  FSEL R24, R24, -INF , !P2 ;  /* 0xff80000018187808 */ /* 0x000fe40005000000 */
[----:B------:R-:W-:Y:S02]  /*16770*/  FSEL R25, R25, -INF , !P1 ;  /* 0xff80000019197808 */ /* 0x000fe40004800000 */
[C---:B------:R-:W-:Y:S02]  /*16780*/  ISETP.GT.AND P2, PT, R3.reuse, 0x8, P5 ;  /* 0x000000080300780c */ /* 0x040fe40002f44270 */
        /* <DEDUP_REMOVED lines=84> */
[----:B------:R-:W-:Y:S01]  /*16cd0*/  ISETP.GT.AND P1, PT, R3, 0x79, P5 ;  /* 0x000000790300780c */ /* 0x000fe20002f24270 */
[--C-:B0-----:R-:W-:Y:S01]  /*16ce0*/  IMAD.IADD R3, R11, 0x1, R12.reuse ;  /* 0x000000010b037824 */ /* 0x101fe200078e020c */
[C---:B------:R-:W-:Y:S02]  /*16cf0*/  ISETP.LT.OR P2, PT, R9.reuse, 0x79, P2 ;  /* 0x000000790900780c */ /* 0x040fe40001741670 */
[----:B------:R-:W-:Y:S01]  /*16d00*/  ISETP.LT.OR P1, PT, R9, 0x7a, P1 ;  /* 0x0000007a0900780c */ /* 0x000fe20000f21670 */
[----:B------:R-:W-:Y:S01]  /*16d10*/  IMAD.IADD R9, R10, 0x1, R12 ;  /* 0x000000010a097824 */ /* 0x000fe200078e020c */
[----:B------:R-:W-:-:S02]  /*16d20*/  FSEL R84, R84, -INF , !P2 ;  /* 0xff80000054547808 */ /* 0x000fc40005000000 */
[----:B------:R-:W-:Y:S01]  /*16d30*/  FSEL R85, R85, -INF , !P1 ;  /* 0xff80000055557808 */ /* 0x000fe20004800000 */
[----:B------:R-:W-:Y:S08]  /*16d40*/  @!P3 BRA `(.L_x_1565) ;  /* 0x000000000058b947 */ /* 0x000ff00003800000 */
        /* <DEDUP_REMOVED lines=12> */
.L_x_1567:
[----:B------:R-:W-:-:S05]  /*16e10*/  IMAD.U32 R13, RZ, RZ, UR5 ;  /* 0x00000005ff0d7e24 */ /* 0x000fca000f8e00ff */
[----:B------:R-:W-:-:S13]  /*16e20*/  ISETP.NE.AND P1, PT, R13, 0x1, PT ;  /* 0x000000010d00780c */ /* 0x000fda0003f25270 */
[----:B------:R-:W0:Y:S02]  /*16e30*/  @P1 LDC.64 R10, c[0x0][0x9e8] ;  /* 0x00027a00ff0a1b82 */ /* 0x000e240000000a00 */
[----:B0-----:R-:W-:-:S05]  /*16e40*/  @P1 IMAD.HI.U32 R10, R12, R10, RZ ;  /* 0x0000000a0c0a1227 */ /* 0x001fca00078e00ff */
[----:B------:R-:W-:-:S07]  /*16e50*/  @P1 SHF.R.U32.HI R12, RZ, R11, R10 ;  /* 0x0000000bff0c1219 */ /* 0x000fce000001160a */
.L_x_1568:
[----:B------:R-:W-:Y:S05]  /*16e60*/  BSYNC B0 ;  /* 0x0000000000007941 */ /* 0x000fea0003800000 */
.L_x_1566:
[----:B------:R-:W-:-:S04]  /*16e70*/  IMAD R0, R12, R13, -R0 ;  /* 0x0000000d0c007224 */ /* 0x000fc800078e0a00 */
[----:B------:R-:W-:-:S05]  /*16e80*/  IMAD.IADD R0, R0, 0x1, -R142 ;  /* 0x0000000100007824 */ /* 0x000fca00078e0a8e */
[----:B------:R-:W-:Y:S02]  /*16e90*/  VIMNMX R9, R9, R0, !PT ;  /* 0x0000000009097248 */ /* 0x000fe40007fe0100 */
[----:B------:R-:W-:-:S07]  /*16ea0*/  VIADDMNMX R3, R0, R13, R3, PT ;  /* 0x0000000d00037246 */ /* 0x000fce0003800103 */
.L_x_1565:
        /* <DEDUP_REMOVED lines=8> */
[C---:B------:R-:W-:Y:S02]  /*16f30*/  ISETP.GT.AND P2, PT, R9.reuse, 0x8, P5 ;  /* 0x000000080900780c */ /* 0x040fe40002f44270 */
[----:B------:R-:W-:Y:S02]  /*16f40*/  ISETP.GT.AND P1, PT, R9, 0x9, P5 ;  /* 0x000000090900780c */ /* 0x000fe40002f24270 */
[----:B------:R-:W-:Y:S02]  /*16f50*/  FMNMX.FTZ R0, R32, R0, !PT ;  /* 0x0000000020007209 */ /* 0x000fe40007810000 */
[C---:B------:R-:W-:Y:S02]  /*16f60*/  ISETP.LT.OR P2, PT, R3.reuse, 0x9, P2 ;  /* 0x000000090300780c */ /* 0x040fe40001741670 */
[----:B------:R-:W-:-:S02]  /*16f70*/  ISETP.LT.OR P1, PT, R3, 0xa, P1 ;  /* 0x0000000a0300780c */ /* 0x000fc40000f21670 */
[----:B------:R-:W-:Y:S02]  /*16f80*/  FMNMX.FTZ R0, R33, R0, !PT ;  /* 0x0000000021007209 */ /* 0x000fe40007810000 */
[----:B------:R-:W-:Y:S02]  /*16f90*/  FSEL R30, R30, -INF , !P2 ;  /* 0xff8000001e1e7808 */ /* 0x000fe40005000000 */
[----:B------:R-:W-:Y:S02]  /*16fa0*/  FSEL R31, R31, -INF , !P1 ;  /* 0xff8000001f1f7808 */ /* 0x000fe40004800000 */
[C---:B------:R-:W-:Y:S02]  /*16fb0*/  ISETP.GT.AND P2, PT, R9.reuse, 0x10, P5 ;  /* 0x000000100900780c */ /* 0x040fe40002f44270 */
[----:B------:R-:W-:Y:S02]  /*16fc0*/  ISETP.GT.AND P1, PT, R9, 0x11, P5 ;  /* 0x000000110900780c */ /* 0x000fe40002f24270 */
[----:B------:R-:W-:-:S02]  /*16fd0*/  FMNMX.FTZ R0, R36, R0, !PT ;  /* 0x0000000024007209 */ /* 0x000fc40007810000 */
[C---:B------:R-:W-:Y:S02]  /*16fe0*/  ISETP.LT.OR P2, PT, R3.reuse, 0x11, P2 ;  /* 0x000000110300780c */ /* 0x040fe40001741670 */
[----:B------:R-:W-:Y:S02]  /*16ff0*/  ISETP.LT.OR P1, PT, R3, 0x12, P1 ;  /* 0x000000120300780c */ /* 0x000fe40000f21670 */
[----:B------:R-:W-:Y:S02]  /*17000*/  FMNMX.FTZ R0, R37, R0, !PT ;  /* 0x0000000025007209 */ /* 0x000fe40007810000 */
[----:B------:R-:W-:Y:S02]  /*17010*/  FSEL R34, R34, -INF , !P2 ;  /* 0xff80000022227808 */ /* 0x000fe40005000000 */
[----:B------:R-:W-:Y:S02]  /*17020*/  FSEL R35, R35, -INF , !P1 ;  /* 0xff80000023237808 */ /* 0x000fe40004800000 */
[----:B------:R-:W-:-:S02]  /*17030*/  FMNMX.FTZ R0, R40, R0, !PT ;  /* 0x0000000028007209 */ /* 0x000fc40007810000 */
[C---:B------:R-:W-:Y:S02]  /*17040*/  ISETP.GT.AND P2, PT, R9.reuse, 0x18, P5 ;  /* 0x000000180900780c */ /* 0x040fe40002f44270 */
[----:B------:R-:W-:Y:S02]  /*17050*/  ISETP.GT.AND P1, PT, R9, 0x19, P5 ;  /* 0x000000190900780c */ /* 0x000fe40002f24270 */
[----:B------:R-:W-:Y:S02]  /*17060*/  FMNMX.FTZ R0, R41, R0, !PT ;  /* 0x0000000029007209 */ /* 0x000fe40007810000 */
[C---:B------:R-:W-:Y:S02]  /*17070*/  ISETP.LT.OR P2, PT, R3.reuse, 0x19, P2 ;  /* 0x000000190300780c */ /* 0x040fe40001741670 */
[----:B------:R-:W-:Y:S02]  /*17080*/  ISETP.LT.OR P1, PT, R3, 0x1a, P1 ;  /* 0x0000001a0300780c */ /* 0x000fe40000f21670 */
[----:B------:R-:W-:-:S02]  /*17090*/  FMNMX.FTZ R0, R44, R0, !PT ;  /* 0x000000002c007209 */ /* 0x000fc40007810000 */
[----:B------:R-:W-:Y:S02]  /*170a0*/  FSEL R38, R38, -INF , !P2 ;  /* 0xff80000026267808 */ /* 0x000fe40005000000 */
[----:B------:R-:W-:Y:S02]  /*170b0*/  FSEL R39, R39, -INF , !P1 ;  /* 0xff80000027277808 */ /* 0x000fe40004800000 */
[C---:B------:R-:W-:Y:S02]  /*170c0*/  ISETP.GT.AND P2, PT, R9.reuse, 0x20, P5 ;  /* 0x000000200900780c */ /* 0x040fe40002f44270 */
[----:B------:R-:W-:Y:S02]  /*170d0*/  ISETP.GT.AND P1, PT, R9, 0x21, P5 ;  /* 0x000000210900780c */ /* 0x000fe40002f24270 */
[----:B------:R-:W-:Y:S02]  /*170e0*/  FMNMX.FTZ R0, R45, R0, !PT ;  /* 0x000000002d007209 */ /* 0x000fe40007810000 */
[----:B------:R-:W-:-:S02]  /*170f0*/  ISETP.LT.OR P2, PT, R3, 0x21, P2 ;  /* 0x000000210300780c */ /* 0x000fc40001741670 */
[----:B------:R-:W-:Y:S02]  /*17100*/  ISETP.LT.OR P1, PT, R3, 0x22, P1 ;  /* 0x000000220300780c */ /* 0x000fe40000f21670 */
[----:B------:R-:W-:Y:S02]  /*17110*/  FMNMX.FTZ R0, R48, R0, !PT ;  /* 0x0000000030007209 */ /* 0x000fe40007810000 */
[----:B------:R-:W-:Y:S02]  /*17120*/  FSEL R42, R42, -INF , !P2 ;  /* 0xff8000002a2a7808 */ /* 0x000fe40005000000 */
[----:B------:R-:W-:Y:S02]  /*17130*/  FSEL R43, R43, -INF , !P1 ;  /* 0xff8000002b2b7808 */ /* 0x000fe40004800000 */
[C---:B------:R-:W-:Y:S02]  /*17140*/  ISETP.GT.AND P2, PT, R9.reuse, 0x28, P5 ;  /* 0x000000280900780c */ /* 0x040fe40002f44270 */
[----:B------:R-:W-:-:S02]  /*17150*/  ISETP.GT.AND P1, PT, R9, 0x29, P5 ;  /* 0x000000290900780c */ /* 0x000fc40002f24270 */
[----:B------:R-:W-:Y:S02]  /*17160*/  FMNMX.FTZ R0, R49, R0, !PT ;  /* 0x0000000031007209 */ /* 0x000fe40007810000 */
[C---:B------:R-:W-:Y:S02]  /*17170*/  ISETP.LT.OR P2, PT, R3.reuse, 0x29, P2 ;  /* 0x000000290300780c */ /* 0x040fe40001741670 */
[----:B------:R-:W-:Y:S02]  /*17180*/  ISETP.LT.OR P1, PT, R3, 0x2a, P1 ;  /* 0x0000002a0300780c */ /* 0x000fe40000f21670 */
[----:B------:R-:W-:Y:S02]  /*17190*/  FMNMX.FTZ R0, R52, R0, !PT ;  /* 0x0000000034007209 */ /* 0x000fe40007810000 */
[----:B------:R-:W-:Y:S02]  /*171a0*/  FSEL R46, R46, -INF , !P2 ;  /* 0xff8000002e2e7808 */ /* 0x000fe40005000000 */
[----:B------:R-:W-:-:S02]  /*171b0*/  FSEL R47, R47, -INF , !P1 ;  /* 0xff8000002f2f7808 */ /* 0x000fc40004800000 */
        /* <DEDUP_REMOVED lines=8> */
[----:B------:R-:W-:Y:S02]  /*17240*/  FMNMX.FTZ R0, R57, R0, !PT ;  /* 0x0000000039007209 */ /* 0x000fe40007810000 */
        /* <DEDUP_REMOVED lines=8> */
[----:B------:R-:W-:-:S02]  /*172d0*/  ISETP.GT.AND P2, PT, R9, 0x40, P5 ;  /* 0x000000400900780c */ /* 0x000fc40002f44270 */
[----:B------:R-:W-:Y:S02]  /*172e0*/  ISETP.GT.AND P1, PT, R9, 0x41, P5 ;  /* 0x000000410900780c */ /* 0x000fe40002f24270 */
[----:B------:R-:W-:Y:S02]  /*172f0*/  FMNMX.FTZ R0, R64, R0, !PT ;  /* 0x0000000040007209 */ /* 0x000fe40007810000 */
[C---:B------:R-:W-:Y:S02]  /*17300*/  ISETP.LT.OR P2, PT, R3.reuse, 0x41, P2 ;  /* 0x000000410300780c */ /* 0x040fe40001741670 */
[----:B------:R-:W-:Y:S02]  /*17310*/  ISETP.LT.OR P1, PT, R3, 0x42, P1 ;  /* 0x000000420300780c */ /* 0x000fe40000f21670 */
[----:B------:R-:W-:Y:S02]  /*17320*/  FMNMX.FTZ R0, R65, R0, !PT ;  /* 0x0000000041007209 */ /* 0x000fe40007810000 */
[----:B------:R-:W-:-:S02]  /*17330*/  FSEL R58, R58, -INF , !P2 ;  /* 0xff8000003a3a7808 */ /* 0x000fc40005000000 */
[----:B------:R-:W-:Y:S02]  /*17340*/  FSEL R59, R59, -INF , !P1 ;  /* 0xff8000003b3b7808 */ /* 0x000fe40004800000 */
        /* <DEDUP_REMOVED lines=22> */
[----:B------:R-:W-:-:S02]  /*174b0*/  ISETP.GT.AND P4, PT, R9, 0x68, P5 ;  /* 0x000000680900780c */ /* 0x000fc40002f84270 */
[----:B------:R-:W-:Y:S02]  /*174c0*/  FMNMX.FTZ R0, R80, R0, !PT ;  /* 0x0000000050007209 */ /* 0x000fe40007810000 */
[----:B------:R-:W-:Y:S02]  /*174d0*/  FSEL R70, R70, -INF , !P2 ;  /* 0xff80000046467808 */ /* 0x000fe40005000000 */
[----:B------:R-:W-:Y:S02]  /*174e0*/  FSEL R71, R71, -INF , !P1 ;  /* 0xff80000047477808 */ /* 0x000fe40004800000 */
[C---:B------:R-:W-:Y:S02]  /*174f0*/  ISETP.GT.AND P2, PT, R9.reuse, 0x60, P5 ;  /* 0x000000600900780c */ /* 0x040fe40002f44270 */
[----:B------:R-:W-:Y:S02]  /*17500*/  ISETP.GT.AND P1, PT, R9, 0x61, P5 ;  /* 0x000000610900780c */ /* 0x000fe40002f24270 */
[----:B------:R-:W-:-:S02]  /*17510*/  ISETP.LT.OR P4, PT, R3, 0x69, P4 ;  /* 0x000000690300780c */ /* 0x000fc40002781670 */
[----:B------:R-:W-:Y:S02]  /*17520*/  LOP3.LUT R16, R16, 0xdfffffff, RZ, 0xc0, !PT ;  /* 0xdfffffff10107812 */ /* 0x000fe400078ec0ff */
[----:B------:R-:W-:Y:S02]  /*17530*/  FMNMX.FTZ R0, R81, R0, !PT ;  /* 0x0000000051007209 */ /* 0x000fe40007810000 */
[C---:B------:R-:W-:Y:S02]  /*17540*/  ISETP.LT.OR P2, PT, R3.reuse, 0x61, P2 ;  /* 0x000000610300780c */ /* 0x040fe40001741670 */
[----:B------:R-:W-:Y:S02]  /*17550*/  ISETP.LT.OR P1, PT, R3, 0x62, P1 ;  /* 0x000000620300780c */ /* 0x000fe40000f21670 */
[----:B------:R-:W-:Y:S02]  /*17560*/  @P0 LOP3.LUT R16, R16, 0x20000000, RZ, 0xfc, !PT ;  /* 0x2000000010100812 */ /* 0x000fe400078efcff */
[----:B------:R-:W-:-:S02]  /*17570*/  FMNMX.FTZ R0, R84, R0, !PT ;  /* 0x0000000054007209 */ /* 0x000fc40007810000 */
[----:B------:R-:W-:Y:S02]  /*17580*/  FSEL R74, R74, -INF , !P2 ;  /* 0xff8000004a4a7808 */ /* 0x000fe40005000000 */
[----:B------:R-:W-:Y:S02]  /*17590*/  FSEL R75, R75, -INF , !P1 ;  /* 0xff8000004b4b7808 */ /* 0x000fe40004800000 */
[C---:B------:R-:W-:Y:S02]  /*175a0*/  ISETP.GT.AND P6, PT, R9.reuse, 0x69, P5 ;  /* 0x000000690900780c */ /* 0x040fe40002fc4270 */
[C---:B------:R-:W-:Y:S02]  /*175b0*/  ISETP.GT.AND P3, PT, R9.reuse, 0x70, P5 ;  /* 0x000000700900780c */ /* 0x040fe40002f64270 */
[C---:B------:R-:W-:Y:S02]  /*175c0*/  ISETP.GT.AND P2, PT, R9.reuse, 0x71, P5 ;  /* 0x000000710900780c */ /* 0x040fe40002f44270 */
[----:B------:R-:W-:-:S02]  /*175d0*/  ISETP.GT.AND P1, PT, R9, 0x78, P5 ;  /* 0x000000780900780c */ /* 0x000fc40002f24270 */
[C---:B------:R-:W-:Y:S02]  /*175e0*/  ISETP.GT.AND P0, PT, R9.reuse, RZ, P5 ;  /* 0x000000ff0900720c */ /* 0x040fe40002f04270 */
[----:B------:R-:W-:Y:S02]  /*175f0*/  LOP3.LUT R16, R16, 0xfffffffd, RZ, 0xc0, !PT ;  /* 0xfffffffd10107812 */ /* 0x000fe400078ec0ff */
[----:B------:R-:W-:Y:S02]  /*17600*/  ISETP.GT.AND P5, PT, R9, 0x79, P5 ;  /* 0x000000790900780c */ /* 0x000fe40002fa4270 */
[----:B------:R-:W-:Y:S02]  /*17610*/  FMNMX.FTZ R0, R85, R0, !PT ;  /* 0x0000000055007209 */ /* 0x000fe40007810000 */
[----:B------:R-:W-:Y:S02]  /*17620*/  @P4 LOP3.LUT R16, R16, 0x2, RZ, 0xfc, !PT ;  /* 0x0000000210104812 */ /* 0x000fe400078efcff */
[----:B------:R-:W-:-:S02]  /*17630*/  ISETP.LT.OR P4, PT, R3, 0x6a, P6 ;  /* 0x0000006a0300780c */ /* 0x000fc40003781670 */
[C---:B------:R-:W-:Y:S02]  /*17640*/  ISETP.LT.OR P3, PT, R3.reuse, 0x71, P3 ;  /* 0x000000710300780c */ /* 0x040fe40001f61670 */
[C---:B------:R-:W-:Y:S02]  /*17650*/  ISETP.LT.OR P2, PT, R3.reuse, 0x72, P2 ;  /* 0x000000720300780c */ /* 0x040fe40001741670 */
[C---:B------:R-:W-:Y:S02]  /*17660*/  ISETP.LT.OR P1, PT, R3.reuse, 0x79, P1 ;  /* 0x000000790300780c */ /* 0x040fe40000f21670 */
[C---:B------:R-:W-:Y:S02]  /*17670*/  ISETP.LT.OR P0, PT, R3.reuse, 0x1, P0 ;  /* 0x000000010300780c */ /* 0x040fe40000701670 */
[----:B------:R-:W-:Y:S02]  /*17680*/  ISETP.LT.OR P5, PT, R3, 0x7a, P5 ;  /* 0x0000007a0300780c */ /* 0x000fe40002fa1670 */
[----:B------:R-:W0:Y:S01]  /*17690*/  SHFL.BFLY PT, R3, R0, 0x2, 0x1f ;  /* 0x0c401f0000037f89 */ /* 0x000e2200000e0000 */
[----:B------:R-:W-:-:S02]  /*176a0*/  FSEL R26, R26, -INF , !P0 ;  /* 0xff8000001a1a7808 */ /* 0x000fc40004000000 */
[----:B------:R-:W-:Y:S02]  /*176b0*/  FSEL R79, R79, -INF , !P4 ;  /* 0xff8000004f4f7808 */ /* 0x000fe40006000000 */
[----:B------:R-:W-:Y:S02]  /*176c0*/  FSEL R82, R82, -INF , !P3 ;  /* 0xff80000052527808 */ /* 0x000fe40005800000 */
[----:B------:R-:W-:Y:S02]  /*176d0*/  FSEL R83, R83, -INF , !P2 ;  /* 0xff80000053537808 */ /* 0x000fe40005000000 */
[----:B------:R-:W-:Y:S02]  /*176e0*/  FSEL R86, R86, -INF , !P1 ;  /* 0xff80000056567808 */ /* 0x000fe40004800000 */
[----:B------:R-:W-:Y:S02]  /*176f0*/  FSEL R87, R87, -INF , !P5 ;  /* 0xff80000057577808 */ /* 0x000fe40006800000 */
[----:B------:R-:W-:-:S02]  /*17700*/  LOP3.LUT P0, RZ, R16, 0x20000000, RZ, 0xc0, !PT ;  /* 0x2000000010ff7812 */ /* 0x000fc4000780c0ff */
[----:B0-----:R-:W-:-:S05]  /*17710*/  FMNMX.FTZ R3, R0, R3, !PT ;  /* 0x0000000300037209 */ /* 0x001fca0007810000 */
[----:B------:R-:W0:Y:S02]  /*17720*/  SHFL.BFLY PT, R0, R3, 0x1, 0x1f ;  /* 0x0c201f0003007f89 */ /* 0x000e2400000e0000 */
[----:B0-----:R-:W-:-:S04]  /*17730*/  FMNMX.FTZ R3, R3, R0, !PT ;  /* 0x0000000003037209 */ /* 0x001fc80007810000 */
[----:B------:R-:W-:-:S04]  /*17740*/  FSETP.NEU.FTZ.AND P6, PT, R3, -INF , PT ;  /* 0xff8000000300780b */ /* 0x000fc80003fdd000 */
[----:B------:R-:W-:-:S05]  /*17750*/  FSEL R0, R3, RZ, P6 ;  /* 0x000000ff03007208 */ /* 0x000fca0003000000 */
[----:B------:R-:W-:Y:S01]  /*17760*/  FADD.FTZ R7, -R0, R7 ;  /* 0x0000000700077221 */ /* 0x000fe20000010100 */
[----:B------:R-:W-:-:S03]  /*17770*/  FMUL.FTZ R0, R3, UR51 ;  /* 0x0000003303007c20 */ /* 0x000fc60008410000 */
[----:B------:R-:W-:Y:S02]  /*17780*/  FMUL.FTZ R10, R7, UR51 ;  /* 0x00000033070a7c20 */ /* 0x000fe40008410000 */
[----:B------:R-:W-:Y:S02]  /*17790*/  FSEL R0, R0, RZ, P6 ;  /* 0x000000ff00007208 */ /* 0x000fe40003000000 */
[----:B------:R-:W-:-:S03]  /*177a0*/  LOP3.LUT P6, RZ, R16, 0x2, RZ, 0xc0, !PT ;  /* 0x0000000210ff7812 */ /* 0x000fc600078cc0ff */
        /* <DEDUP_REMOVED lines=34> */
[----:B------:R-:W-:-:S02]  /*179d0*/  FSEL R78, R78, -INF , !P6 ;  /* 0xff8000004e4e7808 */ /* 0x000fc40007000000 */
        /* <DEDUP_REMOVED lines=204> */
.L_x_1569:
        /* <DEDUP_REMOVED lines=110> */
.L_x_1550:
[----:B------:R-:W-:Y:S05]  /*18d80*/  WARPSYNC.ALL ;  /* 0x0000000000007948 */ /* 0x000fea0003800000 */
[----:B------:R-:W-:Y:S06]  /*18d90*/  BAR.ARV 0x8, 0x200 ;  /* 0x0208000000007b1d */ /* 0x000fec0000002000 */
[----:B------:R-:W-:Y:S05]  /*18da0*/  @!P0 BRA `(.L_x_1571) ;  /* 0x0000000000048947 */ /* 0x000fea0003800000 */
[----:B------:R-:W-:Y:S01]  /*18db0*/  BPT.TRAP 0x1 ;  /* 0x000000040000795c */ /* 0x000fe20000300000 */
.L_x_1571:
[----:B------:R-:W-:Y:S01]  /*18dc0*/  IMAD R14, R17, 0x8, R2 ;  /* 0x00000008110e7824 */ /* 0x000fe200078e0202 */
[----:B------:R-:W-:-:S04]  /*18dd0*/  SHF.L.U32 R9, R23, 0x1f, RZ ;  /* 0x0000001f17097819 */ /* 0x000fc800000006ff */
[----:B------:R0:W1:Y:S01]  /*18de0*/  SYNCS.PHASECHK.TRANS64.TRYWAIT P1, [R14+URZ+0x2d850], R9 ;  /* 0x02d850090e0075a7 */ /* 0x000062000802017f */
[----:B------:R-:W-:Y:S05]  /*18df0*/  @!P0 BRA `(.L_x_1572) ;  /* 0x0000000000048947 */ /* 0x000fea0003800000 */
[----:B------:R-:W-:Y:S01]  /*18e00*/  BPT.TRAP 0x1 ;  /* 0x000000040000795c */ /* 0x000fe20000300000 */
.L_x_1572:
        /* <DEDUP_REMOVED lines=10> */
.L_x_1573:
[----:B------:R-:W-:Y:S01]  /*18eb0*/  IMAD R8, R17, 0x600, R2 ;  /* 0x0000060011087824 */ /* 0x000fe200078e0202 */
[----:B------:R-:W-:Y:S05]  /*18ec0*/  WARPSYNC.ALL ;  /* 0x0000000000007948 */ /* 0x000fea0003800000 */
[----:B01----:R-:W-:Y:S01]  /*18ed0*/  IMAD.MOV.U32 R9, RZ, RZ, -0x7fffffe0 ;  /* 0x80000020ff097424 */ /* 0x003fe200078e00ff */
[C---:B------:R-:W-:Y:S01]  /*18ee0*/  R2UR UR4, R6.reuse ;  /* 0x00000000060472ca */ /* 0x040fe200000e0000 */
[----:B------:R-:W-:Y:S01]  /*18ef0*/  WARPGROUP.ARRIVE ;  /* 0x00000000000079c5 */ /* 0x000fe20000000000 */
[----:B------:R-:W-:Y:S01]  /*18f00*/  R2UR UR5, R7 ;  /* 0x00000000070572ca */ /* 0x000fe200000e0000 */
[----:B------:R-:W-:Y:S01]  /*18f10*/  VIADD R10, R6, 0x2 ;  /* 0x00000002060a7836 */ /* 0x000fe20000000000 */
[C---:B------:R-:W-:Y:S01]  /*18f20*/  R2UR UR6, R8.reuse ;  /* 0x00000000080672ca */ /* 0x040fe200000e0000 */
[----:B------:R-:W-:Y:S01]  /*18f30*/  VIADD R12, R8, 0x40 ;  /* 0x00000040080c7836 */ /* 0x000fe20000000000 */
[----:B------:R-:W-:Y:S01]  /*18f40*/  R2UR UR7, R9 ;  /* 0x00000000090772ca */ /* 0x000fe200000e0000 */
[----:B------:R-:W-:Y:S01]  /*18f50*/  IMAD.MOV.U32 R11, RZ, RZ, 0x40000040 ;  /* 0x40000040ff0b7424 */ /* 0x000fe200078e00ff */
[----:B------:R-:W0:Y:S01]  /*18f60*/  SHFL.BFLY PT, R2, R139, 0x2, 0x1f ;  /* 0x0c401f008b027f89 */ /* 0x000e2200000e0000 */
[----:B------:R-:W-:-:S02]  /*18f70*/  IMAD.MOV.U32 R13, RZ, RZ, -0x7fffffe0 ;  /* 0x80000020ff0d7424 */ /* 0x000fc400078e00ff */
[----:B------:R-:W-:Y:S02]  /*18f80*/  IMAD.MOV.U32 R7, RZ, RZ, 0x40000040 ;  /* 0x40000040ff077424 */ /* 0x000fe400078e00ff */
[----:B------:R-:W-:-:S06]  /*18f90*/  IMAD.MOV.U32 R9, RZ, RZ, -0x7fffffe0 ;  /* 0x80000020ff097424 */ /* 0x000fcc00078e00ff */
        /* <DEDUP_REMOVED lines=8> */
[----:B------:R-:W-:Y:S02]  /*19020*/  IMAD.MOV.U32 R13, RZ, RZ, -0x7fffffe0 ;  /* 0x80000020ff0d7424 */ /* 0x000fe400078e00ff */
[----:B0-----:R-:W-:Y:S01]  /*19030*/  FADD.FTZ R4, R2, R139 ;  /* 0x0000008b02047221 */ /* 0x001fe20000010000 */
[----:B------:R-:W-:Y:S01]  /*19040*/  IMAD.MOV.U32 R2, RZ, RZ, RZ ;  /* 0x000000ffff027224 */ /* 0x000fe200078e00ff */
[----:B------:R-:W-:-:S02]  /*19050*/  WARPGROUP.DEPBAR.LE gsb0, 0x0 ;  /* 0x00008000000079c5 */ /* 0x000fc40000010000 */
[----:B------:R-:W-:-:S06]  /*19060*/  WARPGROUP.ARRIVE ;  /* 0x00000000000079c5 */ /* 0x000fcc0000000000 */
        /* <DEDUP_REMOVED lines=42> */
[----:B------:R-:W-:-:S02]  /*19310*/  VIADD R6, R6, 0x606 ;  /* 0x0000060606067836 */ /* 0x000fc40000000000 */
[----:B------:R-:W-:Y:S01]  /*19320*/  VIADD R8, R8, 0x1c0 ;  /* 0x000001c008087836 */ /* 0x000fe20000000000 */
[----:B------:R-:W-:Y:S02]  /*19330*/  WARPGROUP.DEPBAR.LE gsb0, 0x0 ;  /* 0x00008000000079c5 */ /* 0x000fe40000010000 */
[----:B------:R-:W-:-:S06]  /*19340*/  WARPGROUP.ARRIVE ;  /* 0x00000000000079c5 */ /* 0x000fcc0000000000 */
[----:B------:R-:W-:Y:S01]  /*19350*/  HGMMA.64x96x16.F32 R88, gdesc[UR4].tnspB, R88, gsb0 ;  /* 0x41600000045879f0 */ /* 0x000fe20008000858 */
[----:B------:R-:W-:Y:S02]  /*19360*/  R2UR UR4, R10 ;  /* 0x000000000a0472ca */ /* 0x000fe400000e0000 */
[----:B------:R-:W-:Y:S02]  /*19370*/  R2UR UR5, R11 ;  /* 0x000000000b0572ca */ /* 0x000fe400000e0000 */
[----:B------:R-:W-:Y:S01]  /*19380*/  R2UR UR6, R12 ;  /* 0x000000000c0672ca */ /* 0x000fe200000e0000 */
[----:B------:R-:W-:Y:S01]  /*19390*/  IMAD.U32 R12, RZ, RZ, UR51 ;  /* 0x00000033ff0c7e24 */ /* 0x000fe2000f8e00ff */
[----:B------:R-:W-:Y:S01]  /*193a0*/  R2UR UR7, R13 ;  /* 0x000000000d0772ca */ /* 0x000fe200000e0000 */
[----:B------:R-:W-:Y:S01]  /*193b0*/  IMAD.U32 R13, RZ, RZ, UR51 ;  /* 0x00000033ff0d7e24 */ /* 0x000fe2000f8e00ff */
[----:B------:R-:W-:Y:S02]  /*193c0*/  WARPGROUP.DEPBAR.LE gsb0, 0x0 ;  /* 0x00008000000079c5 */ /* 0x000fe40000010000 */
[----:B------:R-:W-:-:S09]  /*193d0*/  WARPGROUP.ARRIVE ;  /* 0x00000000000079c5 */ /* 0x000fd20000000000 */
[----:B------:R-:W-:Y:S01]  /*193e0*/  HGMMA.64x96x16.F32 R88, gdesc[UR4].tnspB, R88, gsb0 ;  /* 0x41600000045879f0 */ /* 0x000fe20008000858 */
[----:B------:R-:W-:Y:S02]  /*193f0*/  R2UR UR4, R6 ;  /* 0x00000000060472ca */ /* 0x000fe400000e0000 */
[----:B------:R-:W-:Y:S01]  /*19400*/  R2UR UR5, R7 ;  /* 0x00000000070572ca */ /* 0x000fe200000e0000 */
[----:B------:R-:W0:Y:S01]  /*19410*/  SHFL.BFLY PT, R6, R5, 0x2, 0x1f ;  /* 0x0c401f0005067f89 */ /* 0x000e2200000e0000 */
[----:B------:R-:W-:Y:S01]  /*19420*/  R2UR UR6, R8 ;  /* 0x00000000080672ca */ /* 0x000fe200000e0000 */
[----:B------:R-:W-:Y:S01]  /*19430*/  IMAD.MOV.U32 R8, RZ, RZ, RZ ;  /* 0x000000ffff087224 */ /* 0x000fe200078e00ff */
[----:B------:R-:W-:Y:S01]  /*19440*/  R2UR UR7, R9 ;  /* 0x00000000090772ca */ /* 0x000fe200000e0000 */
[----:B------:R-:W1:Y:S01]  /*19450*/  SHFL.BFLY PT, R7, R4, 0x1, 0x1f ;  /* 0x0c201f0004077f89 */ /* 0x000e6200000e0000 */
[----:B0-----:R-:W-:Y:S01]  /*19460*/  FADD.FTZ R6, R6, R5 ;  /* 0x0000000506067221 */ /* 0x001fe20000010000 */
[----:B------:R-:W-:-:S02]  /*19470*/  IMAD.MOV.U32 R5, RZ, RZ, -0x800000 ;  /* 0xff800000ff057424 */ /* 0x000fc400078e00ff */
[----:B-1----:R-:W-:Y:S02]  /*19480*/  FADD.FTZ R10, R4, R7 ;  /* 0x00000007040a7221 */ /* 0x002fe40000010000 */
[----:B------:R-:W0:Y:S01]  /*19490*/  SHFL.BFLY PT, R9, R6, 0x1, 0x1f ;  /* 0x0c201f0006097f89 */ /* 0x000e2200000e0000 */
[----:B------:R-:W-:Y:S02]  /*194a0*/  IMAD.MOV.U32 R4, RZ, RZ, -0x800000 ;  /* 0xff800000ff047424 */ /* 0x000fe400078e00ff */
[----:B------:R-:W-:-:S13]  /*194b0*/  FSETP.NE.FTZ.AND P1, PT, R10, RZ, PT ;  /* 0x000000ff0a00720b */ /* 0x000fda0003f35000 */
[----:B------:R-:W1:Y:S01]  /*194c0*/  @P1 MUFU.LG2 R7, R10 ;  /* 0x0000000a00071308 */ /* 0x000e620000000c00 */
[----:B0-----:R-:W-:-:S07]  /*194d0*/  FADD.FTZ R11, R6, R9 ;  /* 0x00000009060b7221 */ /* 0x001fce0000010000 */
[----:B------:R-:W-:Y:S01]  /*194e0*/  @P1 MUFU.RCP R8, R10 ;  /* 0x0000000a00081308 */ /* 0x000fe20000001000 */
[----:B------:R-:W-:Y:S01]  /*194f0*/  @P1 FMUL.FTZ R6, R12, 0.69314718246459960938 ;  /* 0x3f3172180c061820 */ /* 0x000fe20000410000 */
[----:B------:R-:W-:Y:S01]  /*19500*/  FSETP.NE.FTZ.AND P2, PT, R11, RZ, PT ;  /* 0x000000ff0b00720b */ /* 0x000fe20003f55000 */
[----:B-1----:R-:W-:-:S04]  /*19510*/  @P1 FMUL.FTZ R7, R7, 0.69314718246459960938 ;  /* 0x3f31721807071820 */ /* 0x002fc80000410000 */
[----:B------:R-:W-:-:S08]  /*19520*/  @P1 FFMA.FTZ R4, R6, R3, R7 ;  /* 0x0000000306041223 */ /* 0x000fd00000010007 */
        /* <DEDUP_REMOVED lines=11> */
.L_x_1575:
[----:B------:R-:W-:Y:S02]  /*195e0*/  VIADD R14, R14, 0x2d860 ;  /* 0x0002d8600e0e7836 */ /* 0x000fe40000000000 */
[-C--:B------:R-:W-:Y:S01]  /*195f0*/  FMUL.FTZ R88, R88, R8.reuse ;  /* 0x0000000858587220 */ /* 0x080fe20000410000 */
[----:B------:R-:W-:Y:S02]  /*19600*/  IMAD.U32 R3, RZ, RZ, UR38 ;  /* 0x00000026ff037e24 */ /* 0x000fe4000f8e00ff */
[-C--:B------:R-:W-:Y:S01]  /*19610*/  FMUL.FTZ R89, R89, R8.reuse ;  /* 0x0000000859597220 */ /* 0x080fe20000410000 */
[----:B------:R-:W-:Y:S02]  /*19620*/  VIADD R17, R17, 0x1 ;  /* 0x0000000111117836 */ /* 0x000fe40000000000 */
[-C--:B------:R-:W-:Y:S01]  /*19630*/  FMUL.FTZ R92, R92, R8.reuse ;  /* 0x000000085c5c7220 */ /* 0x080fe20000410000 */
[-C--:B------:R-:W-:Y:S01]  /*19640*/  FMUL.FTZ R93, R93, R8.reuse ;  /* 0x000000085d5d7220 */ /* 0x080fe20000410000 */
[----:B------:R-:W-:Y:S01]  /*19650*/  PRMT R14, R3, 0x654, R14 ;  /* 0x00000654030e7816 */ /* 0x000fe2000000000e */
[-C--:B------:R-:W-:Y:S01]  /*19660*/  FMUL.FTZ R6, R96, R8.reuse ;  /* 0x0000000860067220 */ /* 0x080fe20000410000 */
[----:B------:R-:W-:Y:S01]  /*19670*/  ISETP.NE.AND P1, PT, R17, 0x2, PT ;  /* 0x000000021100780c */ /* 0x000fe20003f25270 */
[-C--:B------:R-:W-:Y:S01]  /*19680*/  FMUL.FTZ R7, R97, R8.reuse ;  /* 0x0000000861077220 */ /* 0x080fe20000410000 */
[----:B------:R0:W-:Y:S01]  /*19690*/  SYNCS.ARRIVE.TRANS64.RED.A1T0 RZ, [R14+URZ], RZ ;  /* 0x000000ff0eff79a7 */ /* 0x0001e2000810043f */
[-C--:B------:R-:W-:Y:S01]  /*196a0*/  FMUL.FTZ R100, R100, R8.reuse ;  /* 0x0000000864647220 */ /* 0x080fe20000410000 */
[----:B------:R-:W-:Y:S01]  /*196b0*/  SEL R0, RZ, 0x1, P1 ;  /* 0x00000001ff007807 */ /* 0x000fe20000800000 */
        /* <DEDUP_REMOVED lines=44> */
[----:B0-----:R-:W-:-:S11]  /*19980*/  SEL R17, R17, RZ, P1 ;  /* 0x000000ff11117207 */ /* 0x001fd60000800000 */
.L_x_1458:
[----:B------:R-:W-:Y:S05]  /*19990*/  WARPSYNC.ALL ;  /* 0x0000000000007948 */ /* 0x000fea0003800000 */
[----:B------:R-:W0:Y:S08]  /*199a0*/  S2UR UR38, SR_CgaCtaId ;  /* 0x00000000002679c3 */ /* 0x000e300000008800 */
[----:B------:R-:W-:Y:S06]  /*199b0*/  BAR.SYNC.DEFER_BLOCKING 0x5, 0x200 ;  /* 0x0148000000007b1d */ /* 0x000fec0000010000 */
[----:B------:R-:W-:Y:S01]  /*199c0*/  UMOV UR4, 0x400 ;  /* 0x0000040000047882 */ /* 0x000fe20000000000 */
[----:B------:R-:W-:Y:S01]  /*199d0*/  BSSY B0, `(.L_x_1576) ;  /* 0x00002c8000007945 */ /* 0x000fe20003800000 */
[----:B0-----:R-:W-:-:S06]  /*199e0*/  ULEA UR4, UR38, UR4, 0x18 ;  /* 0x0000000426047291 */ /* 0x001fcc000f8ec03f */
[----:B------:R-:W-:-:S05]  /*199f0*/  IMAD.U32 R2, RZ, RZ, UR4 ;  /* 0x00000004ff027e24 */ /* 0x000fca000f8e00ff */
[----:B------:R0:W1:Y:S01]  /*19a00*/  LDS.128 R32, [R2+0x2d8d0] ;  /* 0x02d8d00002207984 */ /* 0x0000620000000c00 */
[----:B------:R-:W-:Y:S06]  /*19a10*/  BAR.ARV 0x4, 0x200 ;  /* 0x0108000000007b1d */ /* 0x000fec0000002000 */
[----:B------:R-:W-:Y:S05]  /*19a20*/  @P0 BRA `(.L_x_1577) ;  /* 0x0000002000380947 */ /* 0x000fea0003800000 */
[----:B------:R-:W3:Y:S01]  /*19a30*/  LDL R0, [R1+0x90] ;  /* 0x0000900001007983 */ /* 0x000ee20000100800 */
[----:B------:R-:W-:-:S03]  /*19a40*/  ULDC UR4, c[0x0][0xad4] ;  /* 0x0002b50000047ab9 */ /* 0x000fc60000000800 */
[----:B-1----:R-:W4:Y:S04]  /*19a50*/  LDL.LU R32, [R1+0x74] ;  /* 0x0000740001207983 */ /* 0x002f280000300800 */
[----:B--2---:R-:W2:Y:S01]  /*19a60*/  LDL R41, [R1+0x78] ;  /* 0x0000780001297983 */ /* 0x004ea20000100800 */
[----:B------:R-:W1:Y:S01]  /*19a70*/  S2R R3, SR_SWINHI ;  /* 0x0000000000037919 */ /* 0x000e620000002f00 */
[----:B------:R-:W-:Y:S02]  /*19a80*/  MOV R20, R2 ;  /* 0x0000000200147202 */ /* 0x000fe40000000f00 */
[----:B-1----:R-:W-:-:S03]  /*19a90*/  MOV R21, R3 ;  /* 0x0000000300157202 */ /* 0x002fc60000000f00 */
[----:B---3--:R-:W-:-:S03]  /*19aa0*/  IMAD.WIDE R8, R0, 0x2, R20 ;  /* 0x0000000200087825 */ /* 0x008fc600078e0214 */
[C---:B------:R-:W-:Y:S02]  /*19ab0*/  LOP3.LUT R3, R8.reuse, 0x180, RZ, 0xc0, !PT ;  /* 0x0000018008037812 */ /* 0x040fe400078ec0ff */
[C---:B------:R-:W-:Y:S02]  /*19ac0*/  IADD3 R10, P2, R8.reuse, 0x3020, RZ ;  /* 0x00003020080a7810 */ /* 0x040fe40007f5e0ff */
[----:B------:R-:W-:Y:S02]  /*19ad0*/  SHF.R.U64 R3, R3, 0x3, RZ ;  /* 0x0000000303037819 */ /* 0x000fe400000012ff */
[C---:B------:R-:W-:Y:S02]  /*19ae0*/  IADD3 R11, P4, R8.reuse, 0x20, RZ ;  /* 0x00000020080b7810 */ /* 0x040fe40007f9e0ff */
[C---:B------:R-:W-:Y:S02]  /*19af0*/  IADD3 R31, P3, R8.reuse, 0x3000, RZ ;  /* 0x00003000081f7810 */ /* 0x040fe40007f7e0ff */
[----:B------:R-:W-:-:S02]  /*19b00*/  IADD3 R12, P1, R8, 0x6000, RZ ;  /* 0x00006000080c7810 */ /* 0x000fc40007f3e0ff */
[----:B------:R-:W-:Y:S02]  /*19b10*/  IADD3 R37, P0, R8, 0x6020, RZ ;  /* 0x0000602008257810 */ /* 0x000fe40007f1e0ff */
[----:B------:R-:W-:Y:S02]  /*19b20*/  LOP3.LUT R8, R3, R8, RZ, 0x3c, !PT ;  /* 0x0000000803087212 */ /* 0x000fe400078e3cff */
[----:B------:R-:W-:Y:S01]  /*19b30*/  LOP3.LUT R3, R10, 0x180, RZ, 0xc0, !PT ;  /* 0x000001800a037812 */ /* 0x000fe200078ec0ff */
[----:B------:R-:W-:Y:S01]  /*19b40*/  IMAD.X R15, RZ, RZ, R9, P0 ;  /* 0x000000ffff0f7224 */ /* 0x000fe200000e0609 */
[----:B----4-:R-:W-:Y:S02]  /*19b50*/  ISETP.NE.AND P0, PT, R32, RZ, PT ;  /* 0x000000ff2000720c */ /* 0x010fe40003f05270 */
[----:B------:R-:W-:-:S04]  /*19b60*/  SHF.R.U64 R3, R3, 0x3, RZ ;  /* 0x0000000303037819 */ /* 0x000fc800000012ff */
        /* <DEDUP_REMOVED lines=9> */
[----:B------:R-:W-:Y:S01]  /*19c00*/  MOV R30, R8 ;  /* 0x00000008001e7202 */ /* 0x000fe20000000f00 */
        /* <DEDUP_REMOVED lines=11> */
[----:B------:R-:W-:-:S02]  /*19cc0*/  F2FP.F16.F32.PACK_AB R8, R89, R88 ;  /* 0x000000585908723e */ /* 0x000fc400000000ff */
[----:B------:R-:W-:Y:S02]  /*19cd0*/  F2FP.F16.F32.PACK_AB R9, R91, R90 ;  /* 0x0000005a5b09723e */ /* 0x000fe400000000ff */
[----:B------:R-:W-:Y:S02]  /*19ce0*/  F2FP.F16.F32.PACK_AB R10, R93, R92 ;  /* 0x0000005c5d0a723e */ /* 0x000fe400000000ff */
[----:B------:R-:W-:Y:S01]  /*19cf0*/  F2FP.F16.F32.PACK_AB R11, R95, R94 ;  /* 0x0000005e5f0b723e */ /* 0x000fe200000000ff */
[----:B------:R-:W-:Y:S01]  /*19d00*/  BAR.SYNC.DEFER_BLOCKING 0x1, 0x180 ;  /* 0x0046000000007b1d */ /* 0x000fe20000010000 */
[----:B------:R-:W-:Y:S02]  /*19d10*/  MOV R40, R24 ;  /* 0x0000001800287202 */ /* 0x000fe40000000f00 */
[----:B------:R-:W-:Y:S02]  /*19d20*/  MOV R0, R26 ;  /* 0x0000001a00007202 */ /* 0x000fe40000000f00 */
[----:B------:R-:W-:-:S02]  /*19d30*/  LOP3.LUT R14, R14, R37, RZ, 0x3c, !PT ;  /* 0x000000250e0e7212 */ /* 0x000fc400078e3cff */
[----:B------:R-:W-:Y:S01]  /*19d40*/  F2FP.F16.F32.PACK_AB R24, R7, R6 ;  /* 0x000000060718723e */ /* 0x000fe200000000ff */
[----:B------:R-:W2:Y:S01]  /*19d50*/  LDC.64 R36, c[0x0][0xc00] ;  /* 0x00030000ff247b82 */ /* 0x000ea20000000a00 */
        /* <DEDUP_REMOVED lines=15> */
[----:B-1----:R-:W-:Y:S02]  /*19e50*/  F2FP.F16.F32.PACK_AB R30, R109, R108 ;  /* 0x0000006c6d1e723e */ /* 0x002fe400000000ff */
[----:B------:R-:W-:Y:S02]  /*19e60*/  F2FP.F16.F32.PACK_AB R8, R113, R112 ;  /* 0x000000707108723e */ /* 0x000fe400000000ff */
[----:B------:R-:W-:Y:S02]  /*19e70*/  F2FP.F16.F32.PACK_AB R9, R115, R114 ;  /* 0x000000727309723e */ /* 0x000fe400000000ff */
[----:B------:R-:W-:-:S02]  /*19e80*/  F2FP.F16.F32.PACK_AB R10, R117, R116 ;  /* 0x00000074750a723e */ /* 0x000fc400000000ff */
[----:B------:R-:W-:Y:S02]  /*19e90*/  F2FP.F16.F32.PACK_AB R11, R119, R118 ;  /* 0x00000076770b723e */ /* 0x000fe400000000ff */
[----:B---3--:R-:W-:Y:S02]  /*19ea0*/  F2FP.F16.F32.PACK_AB R24, R129, R128 ;  /* 0x000000808118723e */ /* 0x008fe400000000ff */
        /* <DEDUP_REMOVED lines=9> */
[----:B------:R-:W-:Y:S01]  /*19f40*/  ISETP.NE.AND.EX P3, PT, RZ, UR5, PT, P3 ;  /* 0x00000005ff007c0c */ /* 0x000fe2000bf65330 */
[----:B-1----:R-:W-:Y:S02]  /*19f50*/  IMAD.MOV.U32 R0, RZ, RZ, RZ ;  /* 0x000000ffff007224 */ /* 0x002fe400078e00ff */
[----:B--2---:R-:W-:-:S10]  /*19f60*/  IMAD.WIDE R28, R41, 0x4, R36 ;  /* 0x00000004291c7825 */ /* 0x004fd400078e0224 */
[----:B------:R-:W5:Y:S01]  /*19f70*/  @P3 LDG.E R0, desc[UR52][R28.64] ;  /* 0x000000341c003981 */ /* 0x000f62000c1e1900 */
[----:B------:R-:W-:-:S04]  /*19f80*/  ISETP.NE.U32.AND P0, PT, RZ, UR6, PT ;  /* 0x00000006ff007c0c */ /* 0x000fc8000bf05070 */
[----:B------:R-:W-:-:S13]  /*19f90*/  ISETP.NE.AND.EX P0, PT, RZ, UR7, PT, P0 ;  /* 0x00000007ff007c0c */ /* 0x000fda000bf05300 */
[----:B---3--:R-:W1:Y:S01]  /*19fa0*/  @P0 LDC.64 R8, c[0x0][0xc08] ;  /* 0x00030200ff080b82 */ /* 0x008e620000000a00 */
[----:B------:R-:W-:Y:S01]  /*19fb0*/  ULDC UR6, c[0x0][0xa88] ;  /* 0x0002a20000067ab9 */ /* 0x000fe20000000800 */
[----:B----4-:R-:W-:Y:S01]  /*19fc0*/  IMAD.MOV.U32 R14, RZ, RZ, 0x9b8 ;  /* 0x000009b8ff0e7424 */ /* 0x010fe200078e00ff */
[----:B------:R-:W-:Y:S01]  /*19fd0*/  ISETP.GT.AND P1, PT, R3, 0x1, PT ;  /* 0x000000010300780c */ /* 0x000fe20003f24270 */
[----:B------:R-:W-:-:S03]  /*19fe0*/  IMAD.U32 R48, RZ, RZ, UR6 ;  /* 0x00000006ff307e24 */ /* 0x000fc6000f8e00ff */
[----:B------:R-:W-:Y:S01]  /*19ff0*/  SEL R14, R14, 0x978, P1 ;  /* 0x000009780e0e7807 */ /* 0x000fe20000800000 */
[----:B------:R-:W2:Y:S08]  /*1a000*/  LDC R3, c[0x0][0xbe8] ;  /* 0x0002fa00ff037b82 */ /* 0x000eb00000000800 */
[----:B------:R0:W3:Y:S01]  /*1a010*/  LDC.64 R10, c[0x0][R14+0x218] ;  /* 0x000086000e0a7b82 */ /* 0x0000e20000000a00 */
[----:B-1----:R-:W-:-:S07]  /*1a020*/  @P0 IMAD.WIDE R8, R41, 0x4, R8 ;  /* 0x0000000429080825 */ /* 0x002fce00078e0208 */
[----:B------:R0:W1:Y:S01]  /*1a030*/  LDC.64 R12, c[0x0][R14+0x228] ;  /* 0x00008a000e0c7b82 */ /* 0x0000620000000a00 */
[----:B------:R4:W5:Y:S07]  /*1a040*/  @P0 LDG.E R48, desc[UR52][R8.64] ;  /* 0x0000003408300981 */ /* 0x00096e000c1e1900 */
[----:B----4-:R0:W4:Y:S01]  /*1a050*/  LDC.64 R8, c[0x0][R14+0x220] ;  /* 0x000088000e087b82 */ /* 0x0101220000000a00 */
[----:B--2---:R-:W-:Y:S01]  /*1a060*/  ISETP.NE.AND P2, PT, R3, 0x1, PT ;  /* 0x000000010300780c */ /* 0x004fe20003f45270 */
[----:B---3--:R-:W-:-:S12]  /*1a070*/  @P0 BRA `(.L_x_1578) ;  /* 0x0000000000100947 */ /* 0x008fd80003800000 */
[----:B------:R-:W-:Y:S05]  /*1a080*/  @!P3 BRA `(.L_x_1578) ;  /* 0x00000000000cb947 */ /* 0x000fea0003800000 */
[----:B------:R-:W2:Y:S04]  /*1a090*/  LDG.E R15, desc[UR52][R28.64] ;  /* 0x000000341c0f7981 */ /* 0x000ea8000c1e1900 */
[----:B-----5:R-:W2:Y:S02]  /*1a0a0*/  LDG.E R48, desc[UR52][R28.64+0x4] ;  /* 0x000004341c307981 */ /* 0x020ea4000c1e1900 */
[----:B--2---:R-:W-:-:S07]  /*1a0b0*/  IMAD.IADD R48, R48, 0x1, -R15 ;  /* 0x0000000130307824 */ /* 0x004fce00078e0a0f */
.L_x_1578:
[----:B------:R-:W2:Y:S04]  /*1a0c0*/  LDL R28, [R1+0x68] ;  /* 0x00006800011c7983 */ /* 0x000ea80000100800 */
[----:B------:R-:W2:Y:S04]  /*1a0d0*/  LDL R54, [R1+0x30] ;  /* 0x0000300001367983 */ /* 0x000ea80000100800 */
[----:B------:R-:W3:Y:S01]  /*1a0e0*/  LDL R52, [R1+0x7c] ;  /* 0x00007c0001347983 */ /* 0x000ee20000100800 */
[----:B0-----:R-:W0:Y:S01]  /*1a0f0*/  LDC.64 R14, c[0x0][R14+0x210] ;  /* 0x000084000e0e7b82 */ /* 0x001e220000000a00 */
[----:B------:R-:W-:Y:S01]  /*1a100*/  ISETP.NE.U32.AND P0, PT, RZ, UR4, PT ;  /* 0x00000004ff007c0c */ /* 0x000fe2000bf05070 */
[-C--:B------:R-:W-:Y:S01]  /*1a110*/  IMAD R31, R11, R141.reuse, RZ ;  /* 0x0000008d0b1f7224 */ /* 0x080fe200078e02ff */
[----:B------:R-:W3:Y:S01]  /*1a120*/  LDL R36, [R1+0x8c] ;  /* 0x00008c0001247983 */ /* 0x000ee20000100800 */
[----:B------:R-:W-:Y:S01]  /*1a130*/  SHF.R.S32.HI R26, RZ, 0x1f, R41 ;  /* 0x0000001fff1a7819 */ /* 0x000fe20000011429 */
[----:B------:R-:W-:Y:S01]  /*1a140*/  IMAD.WIDE.U32 R10, R10, R141, RZ ;  /* 0x0000008d0a0a7225 */ /* 0x000fe200078e00ff */
[----:B------:R-:W-:Y:S01]  /*1a150*/  ISETP.NE.AND.EX P0, PT, RZ, UR5, PT, P0 ;  /* 0x00000005ff007c0c */ /* 0x000fe2000bf05300 */
[----:B------:R-:W3:Y:S01]  /*1a160*/  LDL R30, [R1+0x84] ;  /* 0x00008400011e7983 */ /* 0x000ee20000100800 */
[----:B------:R-:W1:Y:S02]  /*1a170*/  @P2 LDC R39, c[0x0][0xbec] ;  /* 0x0002fb00ff272b82 */ /* 0x000e640000000800 */
[----:B------:R-:W-:-:S02]  /*1a180*/  SEL R32, R41, RZ, !P0 ;  /* 0x000000ff29207207 */ /* 0x000fc40004000000 */
[----:B------:R-:W-:-:S03]  /*1a190*/  SEL R29, R26, RZ, !P0 ;  /* 0x000000ff1a1d7207 */ /* 0x000fc60004000000 */
[-C--:B----4-:R-:W-:Y:S01]  /*1a1a0*/  IMAD R9, R9, R32.reuse, RZ ;  /* 0x0000002009097224 */ /* 0x090fe200078e02ff */
[----:B------:R-:W4:Y:S03]  /*1a1b0*/  @P2 LDC R27, c[0x0][0xbf0] ;  /* 0x0002fc00ff1b2b82 */ /* 0x000f260000000800 */
[C---:B------:R-:W-:Y:S02]  /*1a1c0*/  IMAD R37, R8.reuse, R29, R9 ;  /* 0x0000001d08257224 */ /* 0x040fe400078e0209 */
[----:B------:R-:W-:-:S03]  /*1a1d0*/  IMAD.WIDE.U32 R8, R8, R32, RZ ;  /* 0x0000002008087225 */ /* 0x000fc600078e00ff */
[----:B------:R-:W0:Y:S01]  /*1a1e0*/  LDC.64 R24, c[0x0][0xba8] ;  /* 0x0002ea00ff187b82 */ /* 0x000e220000000a00 */
[--C-:B-----5:R-:W-:Y:S02]  /*1a1f0*/  IADD3 R10, P0, P3, R8, R10, R0.reuse ;  /* 0x0000000a080a7210 */ /* 0x120fe40007b1e000 */
[----:B------:R-:W-:-:S05]  /*1a200*/  SHF.R.S32.HI R49, RZ, 0x1f, R0 ;  /* 0x0000001fff317819 */ /* 0x000fca0000011400 */
[----:B0-----:R-:W0:Y:S08]  /*1a210*/  @!P1 LDC R24, c[0x0][0xb50] ;  /* 0x0002d400ff189b82 */ /* 0x001e300000000800 */
[----:B------:R-:W0:Y:S01]  /*1a220*/  @!P1 LDC R25, c[0x0][0xb54] ;  /* 0x0002d500ff199b82 */ /* 0x000e220000000800 */
[----:B------:R-:W-:Y:S02]  /*1a230*/  IMAD R48, R48, R3, RZ ;  /* 0x0000000330307224 */ /* 0x000fe400078e02ff */
[----:B--2---:R-:W-:-:S02]  /*1a240*/  IMAD.IADD R26, R28, 0x1, R54 ;  /* 0x000000011c1a7824 */ /* 0x004fc400078e0236 */
[----:B------:R-:W-:Y:S02]  /*1a250*/  IMAD.IADD R28, R11, 0x1, R31 ;  /* 0x000000010b1c7824 */ /* 0x000fe400078e021f */
[----:B-1----:R-:W-:Y:S01]  /*1a260*/  @P2 IMAD.HI.U32 R8, R26, R39, RZ ;  /* 0x000000271a082227 */ /* 0x002fe200078e00ff */
[----:B---3--:R-:W-:-:S03]  /*1a270*/  SEL R29, R52, RZ, P1 ;  /* 0x000000ff341d7207 */ /* 0x008fc60000800000 */
[----:B------:R-:W-:Y:S02]  /*1a280*/  IMAD.IADD R11, R9, 0x1, R37 ;  /* 0x00000001090b7824 */ /* 0x000fe400078e0225 */
[----:B------:R-:W-:Y:S01]  /*1a290*/  IMAD.MOV.U32 R9, RZ, RZ, R26 ;  /* 0x000000ffff097224 */ /* 0x000fe200078e001a */
[----:B----4-:R-:W-:Y:S01]  /*1a2a0*/  @P2 SHF.R.U32.HI R9, RZ, R27, R8 ;  /* 0x0000001bff092219 */ /* 0x010fe20000011608 */
[-C--:B------:R-:W-:Y:S02]  /*1a2b0*/  IMAD R31, R13, R29.reuse, RZ ;  /* 0x0000001d0d1f7224 */ /* 0x080fe400078e02ff */
[----:B------:R-:W-:Y:S01]  /*1a2c0*/  IMAD.WIDE.U32 R12, R12, R29, RZ ;  /* 0x0000001d0c0c7225 */ /* 0x000fe200078e00ff */
[----:B------:R-:W-:-:S03]  /*1a2d0*/  IADD3.X R11, R11, R28, R49, P0, P3 ;  /* 0x0000001c0b0b7210 */ /* 0x000fc600007e6431 */
[----:B------:R-:W-:Y:S01]  /*1a2e0*/  IMAD.MOV R27, RZ, RZ, -R9 ;  /* 0x000000ffff1b7224 */ /* 0x000fe200078e0a09 */
[----:B------:R-:W-:Y:S01]  /*1a2f0*/  IADD3 R12, P0, P3, R9, R10, R12 ;  /* 0x0000000a090c7210 */ /* 0x000fe20007b1e00c */
[----:B------:R-:W-:Y:S01]  /*1a300*/  IMAD.IADD R31, R13, 0x1, R31 ;  /* 0x000000010d1f7824 */ /* 0x000fe200078e021f */
[----:B------:R-:W-:Y:S01]  /*1a310*/  SHF.R.S32.HI R8, RZ, 0x1f, R9 ;  /* 0x0000001fff087819 */ /* 0x000fe20000011409 */
[----:B------:R-:W-:-:S03]  /*1a320*/  IMAD R9, R3, R27, R26 ;  /* 0x0000001b03097224 */ /* 0x000fc600078e021a */
[----:B------:R-:W-:Y:S01]  /*1a330*/  IADD3.X R13, R8, R11, R31, P0, P3 ;  /* 0x0000000b080d7210 */ /* 0x000fe200007e641f */
[-C--:B------:R-:W-:Y:S01]  /*1a340*/  IMAD R8, R15, R9.reuse, RZ ;  /* 0x000000090f087224 */ /* 0x080fe200078e02ff */
[----:B------:R-:W-:Y:S01]  /*1a350*/  SHF.R.S32.HI R11, RZ, 0x1f, R9 ;  /* 0x0000001fff0b7819 */ /* 0x000fe20000011409 */
[----:B------:R-:W-:-:S04]  /*1a360*/  IMAD.WIDE.U32 R12, R14, R9, R12 ;  /* 0x000000090e0c7225 */ /* 0x000fc800078e000c */
[----:B------:R-:W-:-:S04]  /*1a370*/  IMAD R11, R14, R11, R8 ;  /* 0x0000000b0e0b7224 */ /* 0x000fc800078e0208 */
[----:B------:R-:W-:Y:S01]  /*1a380*/  IMAD.IADD R8, R13, 0x1, R11 ;  /* 0x000000010d087824 */ /* 0x000fe200078e020b */
[----:B0-----:R-:W-:-:S04]  /*1a390*/  LEA R13, P0, R12, R24, 0x2 ;  /* 0x000000180c0d7211 */ /* 0x001fc800078010ff */
[----:B------:R-:W-:Y:S01]  /*1a3a0*/  LEA.HI.X R12, R12, R25, R8, 0x2, P0 ;  /* 0x000000190c0c7211 */ /* 0x000fe200000f1408 */
[----:B------:R-:W-:Y:S01]  /*1a3b0*/  SHFL.IDX PT, R10, R13, 0x1, 0x1c1f ;  /* 0x003c1f000d0a7f89 */ /* 0x000fe200000e0000 */
[----:B------:R-:W-:-:S03]  /*1a3c0*/  IMAD.IADD R25, R36, 0x1, R54 ;  /* 0x0000000124197824 */ /* 0x000fc600078e0236 */
[----:B------:R-:W-:Y:S04]  /*1a3d0*/  SHFL.IDX PT, R8, R13, RZ, 0x1c1f ;  /* 0x001c1fff0d087589 */ /* 0x000fe800000e0000 */
[----:B------:R-:W0:Y:S04]  /*1a3e0*/  SHFL.IDX PT, R9, R12, RZ, 0x1c1f ;  /* 0x001c1fff0c097589 */ /* 0x000e2800000e0000 */
[----:B------:R-:W1:Y:S01]  /*1a3f0*/  SHFL.IDX PT, R11, R12, 0x1, 0x1c1f ;  /* 0x003c1f000c0b7f89 */ /* 0x000e6200000e0000 */
        /* <DEDUP_REMOVED lines=11> */
[----:B-1----:R-:W-:-:S05]  /*1a4b0*/  VIADD R4, R30, 0xffffff80 ;  /* 0xffffff801e047836 */ /* 0x002fca0000000000 */
[----:B------:R-:W-:-:S04]  /*1a4c0*/  SHF.R.S32.HI R5, RZ, 0x1f, R4 ;  /* 0x0000001fff057819 */ /* 0x000fc80000011404 */
[----:B------:R-:W-:-:S04]  /*1a4d0*/  LEA.HI R5, R5, R4, RZ, 0x2 ;  /* 0x0000000405057211 */ /* 0x000fc800078f10ff */
[----:B------:R-:W-:Y:S02]  /*1a4e0*/  LOP3.LUT R7, R5, 0xfffffffc, RZ, 0xc0, !PT ;  /* 0xfffffffc05077812 */ /* 0x000fe400078ec0ff */
[----:B------:R-:W-:-:S03]  /*1a4f0*/  SHF.R.S32.HI R10, RZ, 0x2, R5 ;  /* 0x00000002ff0a7819 */ /* 0x000fc60000011405 */
[----:B------:R-:W-:-:S04]  /*1a500*/  IMAD.IADD R13, R4, 0x1, -R7 ;  /* 0x00000001040d7824 */ /* 0x000fc800078e0a07 */
[----:B------:R-:W-:-:S04]  /*1a510*/  IMAD.SHL.U32 R51, R13, 0x8, RZ ;  /* 0x000000080d337824 */ /* 0x000fc800078e00ff */
[----:B------:R-:W-:Y:S02]  /*1a520*/  IMAD R5, R10, 0x20, R51 ;  /* 0x000000200a057824 */ /* 0x000fe400078e0233 */
[----:B------:R-:W-:Y:S02]  /*1a530*/  IMAD R49, R49, UR4, RZ ;  /* 0x0000000431317c24 */ /* 0x000fe4000f8e02ff */
[----:B------:R-:W-:-:S04]  /*1a540*/  IMAD.WIDE R20, R5, 0x2, R20 ;  /* 0x0000000205147825 */ /* 0x000fc800078e0214 */
[----:B------:R-:W-:Y:S01]  /*1a550*/  IMAD R49, R0, UR5, R49 ;  /* 0x0000000500317c24 */ /* 0x000fe2000f8e0231 */
[----:B------:R-:W-:Y:S01]  /*1a560*/  IADD3 R25, P0, R20, 0x1800, RZ ;  /* 0x0000180014197810 */ /* 0x000fe20007f1e0ff */
[----:B------:R-:W-:Y:S01]  /*1a570*/  IMAD.WIDE.U32 R8, R0, UR4, RZ ;  /* 0x0000000400087c25 */ /* 0x000fe2000f8e00ff */
[C---:B------:R-:W-:Y:S01]  /*1a580*/  IADD3 R29, P1, R20.reuse, 0x3000, RZ ;  /* 0x00003000141d7810 */ /* 0x040fe20007f3e0ff */
[----:B------:R-:W-:Y:S01]  /*1a590*/  ULDC.64 UR4, c[0x0][0xae8] ;  /* 0x0002ba0000047ab9 */ /* 0x000fe20000000a00 */
[C---:B------:R-:W-:Y:S01]  /*1a5a0*/  IADD3 R37, P3, R20.reuse, 0x4800, RZ ;  /* 0x0000480014257810 */ /* 0x040fe20007f7e0ff */
[----:B------:R-:W-:Y:S01]  /*1a5b0*/  IMAD R0, R13, 0x60, R10 ;  /* 0x000000600d007824 */ /* 0x000fe200078e020a */
[C---:B------:R-:W-:Y:S01]  /*1a5c0*/  IADD3 R41, P4, R20.reuse, 0x6000, RZ ;  /* 0x0000600014297810 */ /* 0x040fe20007f9e0ff */
[----:B------:R-:W-:Y:S01]  /*1a5d0*/  IMAD.IADD R9, R9, 0x1, R49 ;  /* 0x0000000109097824 */ /* 0x000fe200078e0231 */
[----:B------:R-:W-:Y:S01]  /*1a5e0*/  IADD3 R5, P5, R20, 0x7800, RZ ;  /* 0x0000780014057810 */ /* 0x000fe20007fbe0ff */
[----:B------:R-:W-:Y:S01]  /*1a5f0*/  IMAD.IADD R14, R54, 0x1, R0 ;  /* 0x00000001360e7824 */ /* 0x000fe200078e0200 */
[----:B------:R-:W-:-:S02]  /*1a600*/  LOP3.LUT R24, R25, 0x180, RZ, 0xc0, !PT ;  /* 0x0000018019187812 */ /* 0x000fc400078ec0ff */
[----:B------:R-:W-:Y:S02]  /*1a610*/  LOP3.LUT R28, R29, 0x180, RZ, 0xc0, !PT ;  /* 0x000001801d1c7812 */ /* 0x000fe400078ec0ff */
[----:B------:R-:W-:Y:S02]  /*1a620*/  LOP3.LUT R36, R37, 0x180, RZ, 0xc0, !PT ;  /* 0x0000018025247812 */ /* 0x000fe400078ec0ff */
[----:B------:R-:W-:Y:S01]  /*1a630*/  LOP3.LUT R40, R41, 0x180, RZ, 0xc0, !PT ;  /* 0x0000018029287812 */ /* 0x000fe200078ec0ff */
[----:B------:R-:W-:Y:S01]  /*1a640*/  IMAD.WIDE.U32 R8, R141, UR4, R8 ;  /* 0x000000048d087c25 */ /* 0x000fe2000f8e0008 */
[----:B------:R-:W-:Y:S02]  /*1a650*/  LOP3.LUT R4, R5, 0x180, RZ, 0xc0, !PT ;  /* 0x0000018005047812 */ /* 0x000fe400078ec0ff */
[----:B------:R-:W-:Y:S01]  /*1a660*/  LOP3.LUT R7, R20, 0x180, RZ, 0xc0, !PT ;  /* 0x0000018014077812 */ /* 0x000fe200078ec0ff */
[----:B0-----:R-:W-:Y:S01]  /*1a670*/  @P2 IMAD.HI.U32 R0, R14, R11, RZ ;  /* 0x0000000b0e002227 */ /* 0x001fe200078e00ff */
[----:B------:R-:W-:-:S02]  /*1a680*/  SHF.R.U64 R24, R24, 0x3, RZ ;  /* 0x0000000318187819 */ /* 0x000fc400000012ff */
[----:B------:R-:W-:Y:S01]  /*1a690*/  SHF.R.U64 R28, R28, 0x3, RZ ;  /* 0x000000031c1c7819 */ /* 0x000fe200000012ff */
[----:B------:R-:W-:Y:S01]  /*1a6a0*/  IMAD.X R45, RZ, RZ, R21, P5 ;  /* 0x000000ffff2d7224 */ /* 0x000fe200028e0615 */
[----:B------:R-:W-:Y:S02]  /*1a6b0*/  SHF.R.U64 R36, R36, 0x3, RZ ;  /* 0x0000000324247819 */ /* 0x000fe400000012ff */
[----:B------:R-:W-:Y:S02]  /*1a6c0*/  SHF.R.U64 R40, R40, 0x3, RZ ;  /* 0x0000000328287819 */ /* 0x000fe400000012ff */
[----:B------:R-:W-:Y:S01]  /*1a6d0*/  SHF.R.S32.HI R13, RZ, 0x1f, R32 ;  /* 0x0000001fff0d7819 */ /* 0x000fe20000011420 */
[----:B------:R-:W-:Y:S01]  /*1a6e0*/  IMAD R9, R141, UR5, R9 ;  /* 0x000000058d097c24 */ /* 0x000fe2000f8e0209 */
[----:B------:R-:W-:Y:S01]  /*1a6f0*/  SHF.R.U64 R4, R4, 0x3, RZ ;  /* 0x0000000304047819 */ /* 0x000fe200000012ff */
[----:B------:R-:W-:Y:S01]  /*1a700*/  ULDC.64 UR4, c[0x0][0xaf0] ;  /* 0x0002bc0000047ab9 */ /* 0x000fe20000000a00 */
[----:B------:R-:W-:Y:S01]  /*1a710*/  SHF.R.U64 R7, R7, 0x3, RZ ;  /* 0x0000000307077819 */ /* 0x000fe200000012ff */
[----:B------:R-:W-:Y:S01]  /*1a720*/  IMAD.MOV.U32 R11, RZ, RZ, R14 ;  /* 0x000000ffff0b7224 */ /* 0x000fe200078e000e */
        /* <DEDUP_REMOVED lines=8> */
[----:B--2---:R-:W-:Y:S01]  /*1a7b0*/  @P2 SHF.R.U32.HI R11, RZ, R15, R0 ;  /* 0x0000000fff0b2219 */ /* 0x004fe20000011600 */
[----:B------:R-:W-:Y:S01]  /*1a7c0*/  IMAD R13, R13, UR4, RZ ;  /* 0x000000040d0d7c24 */ /* 0x000fe2000f8e02ff */
[----:B------:R-:W-:Y:S01]  /*1a7d0*/  LOP3.LUT R44, R4, R5, RZ, 0x3c, !PT ;  /* 0x00000005042c7212 */ /* 0x000fe200078e3cff */
[C---:B------:R-:W-:Y:S01]  /*1a7e0*/  IMAD.WIDE.U32 R8, R32.reuse, UR4, R8 ;  /* 0x0000000420087c25 */ /* 0x040fe2000f8e0008 */
[----:B------:R-:W-:Y:S01]  /*1a7f0*/  LOP3.LUT R20, R7, R20, RZ, 0x3c, !PT ;  /* 0x0000001407147212 */ /* 0x000fe200078e3cff */
[----:B------:R-:W5:Y:S01]  /*1a800*/  LD.E.128 R24, desc[UR52][R24.64] ;  /* 0x0000003418187980 */ /* 0x000f62000c101d00 */
[----:B------:R-:W-:Y:S01]  /*1a810*/  SHF.R.S32.HI R0, RZ, 0x1f, R11 ;  /* 0x0000001fff007819 */ /* 0x000fe2000001140b */
[----:B------:R-:W-:Y:S01]  /*1a820*/  IMAD R13, R32, UR5, R13 ;  /* 0x00000005200d7c24 */ /* 0x000fe2000f8e020d */
[----:B------:R-:W-:Y:S01]  /*1a830*/  ULDC.64 UR4, c[0x0][0xae0] ;  /* 0x0002b80000047ab9 */ /* 0x000fe20000000a00 */
[----:B------:R-:W-:Y:S01]  /*1a840*/  IMAD.MOV R12, RZ, RZ, -R11 ;  /* 0x000000ffff0c7224 */ /* 0x000fe200078e0a0b */
[----:B------:R0:W5:Y:S01]  /*1a850*/  LD.E.128 R4, desc[UR52][R20.64] ;  /* 0x0000003414047980 */ /* 0x000162000c101d00 */
[----:B------:R-:W-:-:S03]  /*1a860*/  IMAD.IADD R9, R9, 0x1, R13 ;  /* 0x0000000109097824 */ /* 0x000fc600078e020d */
[----:B------:R-:W5:Y:S01]  /*1a870*/  LD.E.128 R28, desc[UR52][R28.64] ;  /* 0x000000341c1c7980 */ /* 0x000f62000c101d00 */
[----:B------:R-:W-:-:S03]  /*1a880*/  IMAD R0, R0, UR4, RZ ;  /* 0x0000000400007c24 */ /* 0x000fc6000f8e02ff */
[----:B------:R-:W5:Y:S01]  /*1a890*/  LD.E.128 R36, desc[UR52][R36.64] ;  /* 0x0000003424247980 */ /* 0x000f62000c101d00 */
[----:B------:R-:W-:-:S03]  /*1a8a0*/  IMAD R3, R3, R12, R14 ;  /* 0x0000000c03037224 */ /* 0x000fc600078e020e */
        /* <DEDUP_REMOVED lines=8> */
[----:B------:R-:W-:-:S04]  /*1a930*/  IMAD.WIDE.U32 R8, R11, UR4, R8 ;  /* 0x000000040b087c25 */ /* 0x000fc8000f8e0008 */
[----:B------:R-:W-:Y:S01]  /*1a940*/  IMAD R13, R11, UR5, R0 ;  /* 0x000000050b0d7c24 */ /* 0x000fe2000f8e0200 */
[----:B------:R-:W-:Y:S01]  /*1a950*/  SHF.R.S32.HI R11, RZ, 0x1f, R3 ;  /* 0x0000001fff0b7819 */ /* 0x000fe20000011403 */
[----:B------:R-:W-:Y:S02]  /*1a960*/  ULDC.64 UR4, c[0x0][0xad8] ;  /* 0x0002b60000047ab9 */ /* 0x000fe40000000a00 */
[----:B------:R-:W-:Y:S02]  /*1a970*/  IMAD.IADD R9, R9, 0x1, R13 ;  /* 0x0000000109097824 */ /* 0x000fe400078e020d */
[----:B------:R-:W-:Y:S02]  /*1a980*/  IMAD R12, R11, UR4, RZ ;  /* 0x000000040b0c7c24 */ /* 0x000fe4000f8e02ff */
[----:B------:R-:W-:Y:S02]  /*1a990*/  VIADD R0, R2, 0x2d820 ;  /* 0x0002d82002007836 */ /* 0x000fe40000000000 */
[----:B------:R-:W-:-:S02]  /*1a9a0*/  IMAD R11, R3, UR5, R12 ;  /* 0x00000005030b7c24 */ /* 0x000fc4000f8e020c */
[----:B------:R-:W-:Y:S01]  /*1a9b0*/  IMAD.WIDE.U32 R8, R3, UR4, R8 ;  /* 0x0000000403087c25 */ /* 0x000fe2000f8e0008 */
[----:B------:R-:W-:Y:S01]  /*1a9c0*/  ULDC.64 UR4, c[0x0][0xa80] ;  /* 0x0002a00000047ab9 */ /* 0x000fe20000000a00 */
[----:B------:R-:W-:Y:S02]  /*1a9d0*/  PRMT R0, RZ, 0x654, R0 ;  /* 0x00000654ff007816 */ /* 0x000fe40000000000 */
[----:B------:R-:W-:Y:S01]  /*1a9e0*/  IMAD.IADD R3, R9, 0x1, R11 ;  /* 0x0000000109037824 */ /* 0x000fe200078e020b */
[C---:B0-----:R-:W-:Y:S01]  /*1a9f0*/  LEA R20, P0, R8.reuse, UR4, 0x1 ;  /* 0x0000000408147c11 */ /* 0x041fe2000f8008ff */
[C---:B------:R-:W-:Y:S01]  /*1aa00*/  VIADD R49, R51.reuse, 0x20 ;  /* 0x0000002033317836 */ /* 0x040fe20000000000 */
[----:B------:R-:W-:Y:S01]  /*1aa10*/  UMOV UR4, 0xffffffff ;  /* 0xffffffff00047882 */ /* 0x000fe20000000000 */
[----:B------:R-:W-:Y:S01]  /*1aa20*/  VIADD R53, R51, 0x40 ;  /* 0x0000004033357836 */ /* 0x000fe20000000000 */
[----:B-1----:R0:W-:Y:S01]  /*1aa30*/  SYNCS.ARRIVE.TRANS64.RED.A1T0 RZ, [R0+URZ], RZ ;  /* 0x000000ff00ff79a7 */ /* 0x0021e2000810043f */
[----:B------:R-:W-:-:S02]  /*1aa40*/  LEA.HI.X R3, R8, UR5, R3, 0x1, P0 ;  /* 0x0000000508037c11 */ /* 0x000fc400080f0c03 */
[----:B------:R-:W-:Y:S02]  /*1aa50*/  SHF.R.S32.HI R32, RZ, 0x1f, R49 ;  /* 0x0000001fff207819 */ /* 0x000fe40000011431 */
[----:B------:R-:W-:Y:S01]  /*1aa60*/  SHF.R.S32.HI R50, RZ, 0x1f, R53 ;  /* 0x0000001fff327819 */ /* 0x000fe20000011435 */
[----:B------:R-:W-:Y:S06]  /*1aa70*/  BRA.DIV UR4, `(.L_x_1580) ;  /* 0x000000aa04787947 */ /* 0x000fec000b800000 */
[----:B0-----:R0:W1:Y:S04]  /*1aa80*/  SHFL.IDX PT, R0, R3, RZ, 0x1c1f ;  /* 0x001c1fff03007589 */ /* 0x00106800000e0000 */
[----:B------:R0:W2:Y:S02]  /*1aa90*/  SHFL.IDX PT, R14, R20, RZ, 0x1c1f ;  /* 0x001c1fff140e7589 */ /* 0x0000a400000e0000 */
.L_x_1774:
[----:B------:R-:W-:Y:S01]  /*1aaa0*/  IMAD.IADD R21, R10, 0x1, R54 ;  /* 0x000000010a157824 */ /* 0x000fe200078e0236 */
[----:B------:R-:W-:Y:S04]  /*1aab0*/  BSSY B1, `(.L_x_1581) ;  /* 0x0000011000017945 */ /* 0x000fe80003800000 */
[----:B------:R-:W-:-:S13]  /*1aac0*/  ISETP.GE.AND P0, PT, R21, R48, PT ;  /* 0x000000301500720c */ /* 0x000fda0003f06270 */
[----:B------:R-:W-:Y:S05]  /*1aad0*/  @P0 BRA `(.L_x_1582) ;  /* 0x0000000000380947 */ /* 0x000fea0003800000 */
[----:B------:R-:W-:Y:S02]  /*1aae0*/  ULDC UR4, c[0x0][0xac8] ;  /* 0x0002b20000047ab9 */ /* 0x000fe40000000800 */
[----:B------:R-:W-:Y:S02]  /*1aaf0*/  ISETP.GE.AND P0, PT, R51, UR4, PT ;  /* 0x0000000433007c0c */ /* 0x000fe4000bf06270 */
[----:B------:R-:W-:Y:S02]  /*1ab00*/  ISETP.GE.AND P1, PT, R49, UR4, PT ;  /* 0x0000000431007c0c */ /* 0x000fe4000bf26270 */
[----:B------:R-:W-:-:S09]  /*1ab10*/  ISETP.GE.AND P2, PT, R53, UR4, PT ;  /* 0x0000000435007c0c */ /* 0x000fd2000bf46270 */
[----:B--2---:R-:W-:Y:S02]  /*1ab20*/  @!P0 IMAD.MOV.U32 R12, RZ, RZ, R14 ;  /* 0x000000ffff0c8224 */ /* 0x004fe400078e000e */
[----:B-1----:R-:W-:Y:S01]  /*1ab30*/  @!P0 IMAD.MOV.U32 R13, RZ, RZ, R0 ;  /* 0x000000ffff0d8224 */ /* 0x002fe200078e0000 */
[-C--:B------:R-:W-:Y:S02]  /*1ab40*/  @!P1 LEA R10, P3, R49, R14.reuse, 0x1 ;  /* 0x0000000e310a9211 */ /* 0x080fe400078608ff */
[----:B------:R-:W-:Y:S01]  /*1ab50*/  @!P2 LEA R8, P4, R53, R14, 0x1 ;  /* 0x0000000e3508a211 */ /* 0x000fe200078808ff */
[----:B------:R-:W-:Y:S01]  /*1ab60*/  @!P0 IMAD.WIDE R12, R51, 0x2, R12 ;  /* 0x00000002330c8825 */ /* 0x000fe200078e020c */
[-C--:B------:R-:W-:Y:S02]  /*1ab70*/  @!P1 LEA.HI.X R11, R49, R0.reuse, R32, 0x1, P3 ;  /* 0x00000000310b9211 */ /* 0x080fe400018f0c20 */
[----:B------:R-:W-:Y:S02]  /*1ab80*/  @!P2 LEA.HI.X R9, R53, R0, R50, 0x1, P4 ;  /* 0x000000003509a211 */ /* 0x000fe400020f0c32 */
[----:B-----5:R3:W-:Y:S04]  /*1ab90*/  @!P0 ST.E.128 desc[UR52][R12.64], R4 ;  /* 0x000000040c008985 */ /* 0x0207e8000c101d34 */
[----:B------:R3:W-:Y:S04]  /*1aba0*/  @!P1 ST.E.128 desc[UR52][R10.64], R28 ;  /* 0x0000001c0a009985 */ /* 0x0007e8000c101d34 */
[----:B------:R3:W-:Y:S02]  /*1abb0*/  @!P2 ST.E.128 desc[UR52][R8.64], R40 ;  /* 0x000000280800a985 */ /* 0x0007e4000c101d34 */
.L_x_1582:
[----:B------:R-:W-:Y:S05]  /*1abc0*/  BSYNC B1 ;  /* 0x0000000000017941 */ /* 0x000fea0003800000 */
.L_x_1581:
[----:B------:R-:W-:-:S03]  /*1abd0*/  UMOV UR4, 0xffffffff ;  /* 0xffffffff00047882 */ /* 0x000fc60000000000 */
[----:B------:R-:W-:Y:S05]  /*1abe0*/  BRA.DIV UR4, `(.L_x_1583) ;  /* 0x000000aa04507947 */ /* 0x000fea000b800000 */
[----:B0-----:R-:W0:Y:S04]  /*1abf0*/  SHFL.IDX PT, R3, R3, 0x1, 0x1c1f ;  /* 0x003c1f0003037f89 */ /* 0x001e2800000e0000 */
[----:B--2---:R2:W4:Y:S02]  /*1ac00*/  SHFL.IDX PT, R14, R20, 0x1, 0x1c1f ;  /* 0x003c1f00140e7f89 */ /* 0x00452400000e0000 */
.L_x_1778:
[----:B---3-5:R-:W-:-:S05]  /*1ac10*/  VIADD R5, R21, 0x60 ;  /* 0x0000006015057836 */ /* 0x028fca0000000000 */
[----:B------:R-:W-:-:S13]  /*1ac20*/  ISETP.GE.AND P0, PT, R5, R48, PT ;  /* 0x000000300500720c */ /* 0x000fda0003f06270 */
[----:B------:R-:W-:Y:S05]  /*1ac30*/  @P0 BRA `(.L_x_1584) ;  /* 0x0000001800840947 */ /* 0x000fea0003800000 */
[----:B------:R-:W-:Y:S02]  /*1ac40*/  ULDC UR4, c[0x0][0xac8] ;  /* 0x0002b20000047ab9 */ /* 0x000fe40000000800 */
[----:B------:R-:W-:Y:S02]  /*1ac50*/  ISETP.GE.AND P1, PT, R51, UR4, PT ;  /* 0x0000000433007c0c */ /* 0x000fe4000bf26270 */
[----:B------:R-:W-:-:S11]  /*1ac60*/  ISETP.GE.AND P2, PT, R49, UR4, PT ;  /* 0x0000000431007c0c */ /* 0x000fd6000bf46270 */
[----:B0-----:R-:W-:Y:S02]  /*1ac70*/  @!P1 IMAD.MOV.U32 R15, RZ, RZ, R3 ;  /* 0x000000ffff0f9224 */ /* 0x001fe400078e0003 */
[----:B----4-:R-:W-:Y:S01]  /*1ac80*/  @!P2 LEA R4, P0, R49, R14, 0x1 ;  /* 0x0000000e3104a211 */ /* 0x010fe200078008ff */
        /* <DEDUP_REMOVED lines=10> */
.L_x_1579:
[----:B------:R-:W-:Y:S01]  /*1ad30*/  ULDC.64 UR4, c[0x0][0xb08] ;  /* 0x0002c20000047ab9 */ /* 0x000fe20000000a00 */
[----:B------:R-:W1:Y:S01]  /*1ad40*/  @P2 LDC R13, c[0x0][0xbec] ;  /* 0x0002fb00ff0d2b82 */ /* 0x000e620000000800 */
[----:B------:R-:W-:Y:S01]  /*1ad50*/  IMAD R49, R49, UR4, RZ ;  /* 0x0000000431317c24 */ /* 0x000fe2000f8e02ff */
[----:B0-----:R-:W-:Y:S01]  /*1ad60*/  SHF.R.S32.HI R9, RZ, 0x1f, R32 ;  /* 0x0000001fff097819 */ /* 0x001fe20000011420 */
[----:B------:R-:W-:-:S04]  /*1ad70*/  IMAD.WIDE.U32 R4, R0, UR4, RZ ;  /* 0x0000000400047c25 */ /* 0x000fc8000f8e00ff */
[----:B------:R-:W-:Y:S01]  /*1ad80*/  IMAD R49, R0, UR5, R49 ;  /* 0x0000000500317c24 */ /* 0x000fe2000f8e0231 */
[----:B------:R-:W-:Y:S01]  /*1ad90*/  ULDC.64 UR4, c[0x0][0xb38] ;  /* 0x0002ce0000047ab9 */ /* 0x000fe20000000a00 */
[----:B------:R-:W0:Y:S01]  /*1ada0*/  @P2 LDC R0, c[0x0][0xbf0] ;  /* 0x0002fc00ff002b82 */ /* 0x000e220000000800 */
[----:B------:R-:W-:Y:S02]  /*1adb0*/  VIADD R10, R2, 0x2d820 ;  /* 0x0002d820020a7836 */ /* 0x000fe40000000000 */
[----:B------:R-:W-:-:S03]  /*1adc0*/  IMAD.IADD R5, R5, 0x1, R49 ;  /* 0x0000000105057824 */ /* 0x000fc600078e0231 */
[----:B------:R-:W-:Y:S01]  /*1add0*/  PRMT R10, RZ, 0x654, R10 ;  /* 0x00000654ff0a7816 */ /* 0x000fe2000000000a */
[----:B------:R-:W-:-:S03]  /*1ade0*/  IMAD.WIDE.U32 R4, R141, UR4, R4 ;  /* 0x000000048d047c25 */ /* 0x000fc6000f8e0004 */
[----:B------:R2:W-:Y:S01]  /*1adf0*/  SYNCS.ARRIVE.TRANS64.RED.A1T0 RZ, [R10+URZ], RZ ;  /* 0x000000ff0aff79a7 */ /* 0x0005e2000810043f */
[----:B------:R-:W-:Y:S01]  /*1ae00*/  IMAD R5, R141, UR5, R5 ;  /* 0x000000058d057c24 */ /* 0x000fe2000f8e0205 */
[----:B------:R-:W-:Y:S02]  /*1ae10*/  ULDC.64 UR4, c[0x0][0xb40] ;  /* 0x0002d00000047ab9 */ /* 0x000fe40000000a00 */
[----:B------:R-:W-:Y:S02]  /*1ae20*/  IMAD R9, R9, UR4, RZ ;  /* 0x0000000409097c24 */ /* 0x000fe4000f8e02ff */
[----:B------:R-:W-:-:S04]  /*1ae30*/  IMAD.WIDE.U32 R4, R32, UR4, R4 ;  /* 0x0000000420047c25 */ /* 0x000fc8000f8e0004 */
[----:B------:R-:W-:Y:S01]  /*1ae40*/  IMAD R11, R32, UR5, R9 ;  /* 0x00000005200b7c24 */ /* 0x000fe2000f8e0209 */
[----:B------:R-:W-:Y:S01]  /*1ae50*/  ULDC.64 UR4, c[0x0][0xb48] ;  /* 0x0002d20000047ab9 */ /* 0x000fe20000000a00 */
[----:B-1----:R-:W-:-:S04]  /*1ae60*/  @P2 IMAD.HI.U32 R13, R26, R13, RZ ;  /* 0x0000000d1a0d2227 */ /* 0x002fc800078e00ff */
[----:B------:R-:W-:Y:S02]  /*1ae70*/  IMAD.IADD R5, R5, 0x1, R11 ;  /* 0x0000000105057824 */ /* 0x000fe400078e020b */
[----:B------:R-:W-:Y:S01]  /*1ae80*/  IMAD.MOV.U32 R9, RZ, RZ, R26 ;  /* 0x000000ffff097224 */ /* 0x000fe200078e001a */
[----:B0-----:R-:W-:Y:S01]  /*1ae90*/  @P2 SHF.R.U32.HI R9, RZ, R0, R13 ;  /* 0x00000000ff092219 */ /* 0x001fe2000001160d */
[----:B------:R-:W-:-:S03]  /*1aea0*/  IMAD.WIDE.U32 R4, R52, UR4, R4 ;  /* 0x0000000434047c25 */ /* 0x000fc6000f8e0004 */
[--C-:B------:R-:W-:Y:S01]  /*1aeb0*/  SHF.R.S32.HI R0, RZ, 0x1f, R9.reuse ;  /* 0x0000001fff007819 */ /* 0x100fe20000011409 */
[----:B------:R-:W-:Y:S02]  /*1aec0*/  IMAD.MOV R8, RZ, RZ, -R9 ;  /* 0x000000ffff087224 */ /* 0x000fe400078e0a09 */
[----:B------:R-:W-:Y:S01]  /*1aed0*/  IMAD R5, R52, UR5, R5 ;  /* 0x0000000534057c24 */ /* 0x000fe2000f8e0205 */
[----:B------:R-:W-:Y:S01]  /*1aee0*/  ULDC.64 UR4, c[0x0][0xb30] ;  /* 0x0002cc0000047ab9 */ /* 0x000fe20000000a00 */
[----:B------:R-:W-:Y:S02]  /*1aef0*/  IMAD R3, R3, R8, R26 ;  /* 0x0000000803037224 */ /* 0x000fe400078e021a */
[----:B------:R-:W-:Y:S02]  /*1af00*/  IMAD R0, R0, UR4, RZ ;  /* 0x0000000400007c24 */ /* 0x000fe4000f8e02ff */
[----:B------:R-:W-:-:S04]  /*1af10*/  IMAD.WIDE.U32 R4, R9, UR4, R4 ;  /* 0x0000000409047c25 */ /* 0x000fc8000f8e0004 */
[----:B------:R-:W-:Y:S01]  /*1af20*/  IMAD R11, R9, UR5, R0 ;  /* 0x00000005090b7c24 */ /* 0x000fe2000f8e0200 */
[----:B------:R-:W-:Y:S01]  /*1af30*/  SHF.R.S32.HI R0, RZ, 0x1f, R3 ;  /* 0x0000001fff007819 */ /* 0x000fe20000011403 */
[----:B------:R-:W-:Y:S02]  /*1af40*/  ULDC.64 UR4, c[0x0][0xb28] ;  /* 0x0002ca0000047ab9 */ /* 0x000fe40000000a00 */
        /* <DEDUP_REMOVED lines=9> */
[----:B--2---:R-:W-:Y:S06]  /*1afe0*/  BRA.DIV UR4, `(.L_x_1585) ;  /* 0x000000a604987947 */ /* 0x004fec000b800000 */
[----:B------:R0:W1:Y:S04]  /*1aff0*/  SHFL.IDX PT, R3, R20, RZ, 0x1c1f ;  /* 0x001c1fff14037589 */ /* 0x00006800000e0000 */
[----:B------:R0:W2:Y:S02]  /*1b000*/  SHFL.IDX PT, R14, R0, RZ, 0x1c1f ;  /* 0x001c1fff000e7589 */ /* 0x0000a400000e0000 */
.L_x_1781:
[----:B------:R-:W-:Y:S01]  /*1b010*/  ISETP.GE.AND P0, PT, R25, R48, PT ;  /* 0x000000301900720c */ /* 0x000fe20003f06270 */
[----:B------:R-:W-:-:S12]  /*1b020*/  BSSY B1, `(.L_x_1586) ;  /* 0x0000054000017945 */ /* 0x000fd80003800000 */
[----:B------:R-:W-:Y:S05]  /*1b030*/  @P0 BRA `(.L_x_1587) ;  /* 0x0000000400480947 */ /* 0x000fea0003800000 */
[----:B------:R-:W-:Y:S01]  /*1b040*/  ULDC UR4, c[0x0][0xac8] ;  /* 0x0002b20000047ab9 */ /* 0x000fe20000000800 */
[C---:B------:R-:W-:Y:S01]  /*1b050*/  VIADD R12, R142.reuse, 0x8 ;  /* 0x000000088e0c7836 */ /* 0x040fe20000000000 */
[C---:B------:R-:W-:Y:S01]  /*1b060*/  ISETP.GE.AND P2, PT, R142.reuse, UR4, PT ;  /* 0x000000048e007c0c */ /* 0x040fe2000bf46270 */
[C---:B------:R-:W-:Y:S01]  /*1b070*/  VIADD R11, R142.reuse, 0x10 ;  /* 0x000000108e0b7836 */ /* 0x040fe20000000000 */
[----:B------:R-:W-:Y:S01]  /*1b080*/  SHF.R.S32.HI R8, RZ, 0x1f, R142 ;  /* 0x0000001fff087819 */ /* 0x000fe2000001148e */
[----:B------:R-:W-:Y:S01]  /*1b090*/  VIADD R15, R142, 0x18 ;  /* 0x000000188e0f7836 */ /* 0x000fe20000000000 */
[----:B------:R-:W-:Y:S01]  /*1b0a0*/  ISETP.GE.AND P3, PT, R12, UR4, PT ;  /* 0x000000040c007c0c */ /* 0x000fe2000bf66270 */
[C---:B------:R-:W-:Y:S01]  /*1b0b0*/  VIADD R10, R142.reuse, 0x20 ;  /* 0x000000208e0a7836 */ /* 0x040fe20000000000 */
[----:B------:R-:W-:Y:S01]  /*1b0c0*/  ISETP.GE.AND P0, PT, R11, UR4, PT ;  /* 0x000000040b007c0c */ /* 0x000fe2000bf06270 */
[C---:B------:R-:W-:Y:S02]  /*1b0d0*/  VIADD R21, R142.reuse, 0x8 ;  /* 0x000000088e157836 */ /* 0x040fe40000000000 */
[----:B------:R-:W-:-:S02]  /*1b0e0*/  VIADD R13, R142, 0x10 ;  /* 0x000000108e0d7836 */ /* 0x000fc40000000000 */
[C---:B------:R-:W-:Y:S01]  /*1b0f0*/  VIADD R26, R142.reuse, 0x28 ;  /* 0x000000288e1a7836 */ /* 0x040fe20000000000 */
[----:B------:R-:W-:Y:S01]  /*1b100*/  SHF.R.S32.HI R21, RZ, 0x1f, R21 ;  /* 0x0000001fff157819 */ /* 0x000fe20000011415 */
[C---:B------:R-:W-:Y:S01]  /*1b110*/  VIADD R25, R142.reuse, 0x38 ;  /* 0x000000388e197836 */ /* 0x040fe20000000000 */
[CC--:B--2---:R-:W-:Y:S02]  /*1b120*/  @!P2 LEA R4, P1, R142.reuse, R14.reuse, 0x2 ;  /* 0x0000000e8e04a211 */ /* 0x0c4fe400078210ff */
[----:B------:R-:W-:Y:S02]  /*1b130*/  SHF.R.S32.HI R13, RZ, 0x1f, R13 ;  /* 0x0000001fff0d7819 */ /* 0x000fe4000001140d */
[----:B-1----:R-:W-:Y:S02]  /*1b140*/  @!P2 LEA.HI.X R5, R142, R3, R8, 0x2, P1 ;  /* 0x000000038e05a211 */ /* 0x002fe400008f1408 */
[----:B------:R-:W-:Y:S02]  /*1b150*/  ISETP.GE.AND P1, PT, R15, UR4, PT ;  /* 0x000000040f007c0c */ /* 0x000fe4000bf26270 */
[----:B------:R-:W-:Y:S01]  /*1b160*/  @!P3 LEA R8, P4, R12, R14, 0x2 ;  /* 0x0000000e0c08b211 */ /* 0x000fe200078810ff */
[----:B------:R1:W-:Y:S01]  /*1b170*/  @!P2 ST.E.64 desc[UR52][R4.64], R88 ;  /* 0x000000580400a985 */ /* 0x0003e2000c101b34 */
[----:B------:R-:W-:-:S02]  /*1b180*/  ISETP.GE.AND P2, PT, R10, UR4, PT ;  /* 0x000000040a007c0c */ /* 0x000fc4000bf46270 */
[----:B------:R-:W-:Y:S01]  /*1b190*/  @!P3 LEA.HI.X R9, R12, R3, R21, 0x2, P4 ;  /* 0x000000030c09b211 */ /* 0x000fe200020f1415 */
[C---:B------:R-:W-:Y:S01]  /*1b1a0*/  VIADD R12, R142.reuse, 0x28 ;  /* 0x000000288e0c7836 */ /* 0x040fe20000000000 */
[----:B------:R-:W-:Y:S01]  /*1b1b0*/  SHF.R.S32.HI R26, RZ, 0x1f, R26 ;  /* 0x0000001fff1a7819 */ /* 0x000fe2000001141a */
[----:B------:R-:W-:Y:S01]  /*1b1c0*/  VIADD R21, R142, 0x18 ;  /* 0x000000188e157836 */ /* 0x000fe20000000000 */
[----:B------:R-:W-:Y:S01]  /*1b1d0*/  SHF.R.S32.HI R25, RZ, 0x1f, R25 ;  /* 0x0000001fff197819 */ /* 0x000fe20000011419 */
[----:B------:R2:W-:Y:S01]  /*1b1e0*/  @!P3 ST.E.64 desc[UR52][R8.64], R92 ;  /* 0x0000005c0800b985 */ /* 0x0005e2000c101b34 */
[----:B------:R-:W-:Y:S02]  /*1b1f0*/  ISETP.GE.AND P3, PT, R12, UR4, PT ;  /* 0x000000040c007c0c */ /* 0x000fe4000bf66270 */
[----:B------:R-:W-:Y:S02]  /*1b200*/  SHF.R.S32.HI R21, RZ, 0x1f, R21 ;  /* 0x0000001fff157819 */ /* 0x000fe40000011415 */
[----:B-1----:R-:W-:-:S04]  /*1b210*/  @!P0 LEA R4, P5, R11, R14, 0x2 ;  /* 0x0000000e0b048211 */ /* 0x002fc800078a10ff */
[-C--:B------:R-:W-:Y:S01]  /*1b220*/  @!P0 LEA.HI.X R5, R11, R3.reuse, R13, 0x2, P5 ;  /* 0x000000030b058211 */ /* 0x080fe200028f140d */
[C---:B------:R-:W-:Y:S02]  /*1b230*/  VIADD R13, R142.reuse, 0x30 ;  /* 0x000000308e0d7836 */ /* 0x040fe40000000000 */
[C---:B------:R-:W-:Y:S01]  /*1b240*/  VIADD R11, R142.reuse, 0x20 ;  /* 0x000000208e0b7836 */ /* 0x040fe20000000000 */
[----:B--2---:R-:W-:Y:S01]  /*1b250*/  @!P1 LEA R8, P4, R15, R14, 0x2 ;  /* 0x0000000e0f089211 */ /* 0x004fe200078810ff */
[----:B------:R1:W-:Y:S01]  /*1b260*/  @!P0 ST.E.64 desc[UR52][R4.64], R6 ;  /* 0x0000000604008985 */ /* 0x0003e2000c101b34 */
[----:B------:R-:W-:Y:S02]  /*1b270*/  ISETP.GE.AND P0, PT, R13, UR4, PT ;  /* 0x000000040d007c0c */ /* 0x000fe4000bf06270 */
[----:B------:R-:W-:Y:S02]  /*1b280*/  SHF.R.S32.HI R11, RZ, 0x1f, R11 ;  /* 0x0000001fff0b7819 */ /* 0x000fe4000001140b */
[----:B------:R-:W-:Y:S01]  /*1b290*/  @!P1 LEA.HI.X R9, R15, R3, R21, 0x2, P4 ;  /* 0x000000030f099211 */ /* 0x000fe200020f1415 */
[----:B------:R-:W-:-:S02]  /*1b2a0*/  VIADD R21, R142, 0x38 ;  /* 0x000000388e157836 */ /* 0x000fc40000000000 */
[----:B------:R-:W-:Y:S02]  /*1b2b0*/  VIADD R15, R142, 0x30 ;  /* 0x000000308e0f7836 */ /* 0x000fe40000000000 */
[----:B------:R-:W-:Y:S01]  /*1b2c0*/  @!P1 ST.E.64 desc[UR52][R8.64], R100 ;  /* 0x0000006408009985 */ /* 0x000fe2000c101b34 */
[----:B------:R-:W-:Y:S02]  /*1b2d0*/  ISETP.GE.AND P1, PT, R21, UR4, PT ;  /* 0x0000000415007c0c */ /* 0x000fe4000bf26270 */
[----:B------:R-:W-:Y:S02]  /*1b2e0*/  SHF.R.S32.HI R15, RZ, 0x1f, R15 ;  /* 0x0000001fff0f7819 */ /* 0x000fe4000001140f */
[----:B-1----:R-:W-:-:S04]  /*1b2f0*/  @!P2 LEA R4, P5, R10, R14, 0x2 ;  /* 0x0000000e0a04a211 */ /* 0x002fc800078a10ff */
[-C--:B------:R-:W-:Y:S01]  /*1b300*/  @!P2 LEA.HI.X R5, R10, R3.reuse, R11, 0x2, P5 ;  /* 0x000000030a05a211 */ /* 0x080fe200028f140b */
[----:B------:R-:W-:Y:S01]  /*1b310*/  VIADD R11, R142, 0x40 ;  /* 0x000000408e0b7836 */ /* 0x000fe20000000000 */
[----:B------:R-:W-:Y:S01]  /*1b320*/  @!P3 LEA R6, P5, R12, R14, 0x2 ;  /* 0x0000000e0c06b211 */ /* 0x000fe200078a10ff */
[----:B------:R-:W-:Y:S02]  /*1b330*/  VIADD R10, R142, 0x48 ;  /* 0x000000488e0a7836 */ /* 0x000fe40000000000 */
[----:B------:R1:W-:Y:S01]  /*1b340*/  @!P2 ST.E.64 desc[UR52][R4.64], R104 ;  /* 0x000000680400a985 */ /* 0x0003e2000c101b34 */
[----:B------:R-:W-:Y:S02]  /*1b350*/  ISETP.GE.AND P2, PT, R11, UR4, PT ;  /* 0x000000040b007c0c */ /* 0x000fe4000bf46270 */
[----:B------:R-:W-:Y:S01]  /*1b360*/  @!P3 LEA.HI.X R7, R12, R3, R26, 0x2, P5 ;  /* 0x000000030c07b211 */ /* 0x000fe200028f141a */
[----:B------:R-:W-:Y:S01]  /*1b370*/  VIADD R12, R142, 0x50 ;  /* 0x000000508e0c7836 */ /* 0x000fe20000000000 */
[----:B------:R-:W-:-:S03]  /*1b380*/  ISETP.GE.AND P5, PT, R10, UR4, PT ;  /* 0x000000040a007c0c */ /* 0x000fc6000bfa6270 */
[----:B------:R2:W-:Y:S01]  /*1b390*/  @!P3 ST.E.64 desc[UR52][R6.64], R108 ;  /* 0x0000006c0600b985 */ /* 0x0005e2000c101b34 */
[----:B------:R-:W-:Y:S02]  /*1b3a0*/  ISETP.GE.AND P3, PT, R12, UR4, PT ;  /* 0x000000040c007c0c */ /* 0x000fe4000bf66270 */
[----:B-1----:R-:W-:-:S04]  /*1b3b0*/  @!P0 LEA R4, P4, R13, R14, 0x2 ;  /* 0x0000000e0d048211 */ /* 0x002fc800078810ff */
[-C--:B------:R-:W-:Y:S01]  /*1b3c0*/  @!P0 LEA.HI.X R5, R13, R3.reuse, R15, 0x2, P4 ;  /* 0x000000030d058211 */ /* 0x080fe200020f140f */
[C---:B------:R-:W-:Y:S02]  /*1b3d0*/  VIADD R13, R142.reuse, 0x40 ;  /* 0x000000408e0d7836 */ /* 0x040fe40000000000 */
[----:B------:R-:W-:Y:S01]  /*1b3e0*/  VIADD R15, R142, 0x58 ;  /* 0x000000588e0f7836 */ /* 0x000fe20000000000 */
[C---:B--2---:R-:W-:Y:S01]  /*1b3f0*/  @!P1 LEA R6, P4, R21.reuse, R14, 0x2 ;  /* 0x0000000e15069211 */ /* 0x044fe200078810ff */
[----:B------:R1:W-:Y:S01]  /*1b400*/  @!P0 ST.E.64 desc[UR52][R4.64], R112 ;  /* 0x0000007004008985 */ /* 0x0003e2000c101b34 */
[----:B------:R-:W-:Y:S02]  /*1b410*/  SHF.R.S32.HI R13, RZ, 0x1f, R13 ;  /* 0x0000001fff0d7819 */ /* 0x000fe4000001140d */
[----:B------:R-:W-:Y:S02]  /*1b420*/  @!P1 LEA.HI.X R7, R21, R3, R25, 0x2, P4 ;  /* 0x0000000315079211 */ /* 0x000fe400020f1419 */
[----:B------:R-:W-:-:S02]  /*1b430*/  ISETP.GE.AND P4, PT, R15, UR4, PT ;  /* 0x000000040f007c0c */ /* 0x000fc4000bf86270 */
[----:B------:R-:W-:Y:S01]  /*1b440*/  SHF.R.S32.HI R26, RZ, 0x1f, R15 ;  /* 0x0000001fff1a7819 */ /* 0x000fe2000001140f */
[----:B------:R3:W-:Y:S01]  /*1b450*/  @!P1 ST.E.64 desc[UR52][R6.64], R116 ;  /* 0x0000007406009985 */ /* 0x0007e2000c101b34 */
[----:B-1----:R-:W-:-:S04]  /*1b460*/  @!P2 LEA R4, P0, R11, R14, 0x2 ;  /* 0x0000000e0b04a211 */ /* 0x002fc800078010ff */
[-C--:B------:R-:W-:Y:S01]  /*1b470*/  @!P2 LEA.HI.X R5, R11, R3.reuse, R13, 0x2, P0 ;  /* 0x000000030b05a211 */ /* 0x080fe200000f140d */
[----:B------:R-:W-:Y:S01]  /*1b480*/  VIADD R11, R142, 0x48 ;  /* 0x000000488e0b7836 */ /* 0x000fe20000000000 */
[----:B------:R-:W-:Y:S01]  /*1b490*/  @!P5 LEA R8, P0, R10, R14, 0x2 ;  /* 0x0000000e0a08d211 */ /* 0x000fe200078010ff */
[----:B------:R-:W-:Y:S02]  /*1b4a0*/  VIADD R13, R142, 0x50 ;  /* 0x000000508e0d7836 */ /* 0x000fe40000000000 */
[----:B------:R3:W-:Y:S01]  /*1b4b0*/  @!P2 ST.E.64 desc[UR52][R4.64], R120 ;  /* 0x000000780400a985 */ /* 0x0007e2000c101b34 */
[----:B------:R-:W-:Y:S02]  /*1b4c0*/  SHF.R.S32.HI R11, RZ, 0x1f, R11 ;  /* 0x0000001fff0b7819 */ /* 0x000fe4000001140b */
[----:B------:R-:W-:Y:S02]  /*1b4d0*/  SHF.R.S32.HI R13, RZ, 0x1f, R13 ;  /* 0x0000001fff0d7819 */ /* 0x000fe4000001140d */
[----:B------:R-:W-:-:S02]  /*1b4e0*/  @!P5 LEA.HI.X R9, R10, R3, R11, 0x2, P0 ;  /* 0x000000030a09d211 */ /* 0x000fc400000f140b */
[----:B------:R-:W-:-:S03]  /*1b4f0*/  @!P3 LEA R10, P0, R12, R14, 0x2 ;  /* 0x0000000e0c0ab211 */ /* 0x000fc600078010ff */
[----:B------:R3:W-:Y:S01]  /*1b500*/  @!P5 ST.E.64 desc[UR52][R8.64], R124 ;  /* 0x0000007c0800d985 */ /* 0x0007e2000c101b34 */
[----:B------:R-:W-:Y:S02]  /*1b510*/  @!P3 LEA.HI.X R11, R12, R3, R13, 0x2, P0 ;  /* 0x000000030c0bb211 */ /* 0x000fe400000f140d */
[----:B------:R-:W-:-:S03]  /*1b520*/  @!P4 LEA R12, P0, R15, R14, 0x2 ;  /* 0x0000000e0f0cc211 */ /* 0x000fc600078010ff */
[----:B------:R3:W-:Y:S01]  /*1b530*/  @!P3 ST.E.64 desc[UR52][R10.64], R128 ;  /* 0x000000800a00b985 */ /* 0x0007e2000c101b34 */
[----:B------:R-:W-:-:S05]  /*1b540*/  @!P4 LEA.HI.X R13, R15, R3, R26, 0x2, P0 ;  /* 0x000000030f0dc211 */ /* 0x000fca00000f141a */
[----:B------:R3:W-:Y:S04]  /*1b550*/  @!P4 ST.E.64 desc[UR52][R12.64], R132 ;  /* 0x000000840c00c985 */ /* 0x0007e8000c101b34 */
.L_x_1587:
[----:B------:R-:W-:Y:S05]  /*1b560*/  BSYNC B1 ;  /* 0x0000000000017941 */ /* 0x000fea0003800000 */
.L_x_1586:
[----:B------:R-:W-:-:S03]  /*1b570*/  UMOV UR4, 0xffffffff ;  /* 0xffffffff00047882 */ /* 0x000fc60000000000 */
[----:B------:R-:W-:Y:S05]  /*1b580*/  BRA.DIV UR4, `(.L_x_1588) ;  /* 0x000000a204647947 */ /* 0x000fea000b800000 */
[----:B-1----:R1:W4:Y:S04]  /*1b590*/  SHFL.IDX PT, R3, R20, 0x1, 0x1c1f ;  /* 0x003c1f0014037f89 */ /* 0x00232800000e0000 */
[----:B--2---:R1:W2:Y:S02]  /*1b5a0*/  SHFL.IDX PT, R14, R0, 0x1, 0x1c1f ;  /* 0x003c1f00000e7f89 */ /* 0x0042a400000e0000 */
.L_x_1785:
[----:B------:R-:W-:-:S13]  /*1b5b0*/  ISETP.GE.AND P0, PT, R24, R48, PT ;  /* 0x000000301800720c */ /* 0x000fda0003f06270 */
[----:B------:R-:W-:Y:S05]  /*1b5c0*/  @P0 BRA `(.L_x_1584) ;  /* 0x0000001000200947 */ /* 0x000fea0003800000 */
[----:B------:R-:W-:Y:S01]  /*1b5d0*/  ULDC UR4, c[0x0][0xac8] ;  /* 0x0002b20000047ab9 */ /* 0x000fe20000000800 */
[C---:B---3--:R-:W-:Y:S01]  /*1b5e0*/  VIADD R12, R142.reuse, 0x8 ;  /* 0x000000088e0c7836 */ /* 0x048fe20000000000 */
[C---:B------:R-:W-:Y:S01]  /*1b5f0*/  ISETP.GE.AND P3, PT, R142.reuse, UR4, PT ;  /* 0x000000048e007c0c */ /* 0x040fe2000bf66270 */
[C---:B------:R-:W-:Y:S01]  /*1b600*/  VIADD R10, R142.reuse, 0x10 ;  /* 0x000000108e0a7836 */ /* 0x040fe20000000000 */
[----:B01----:R-:W-:Y:S01]  /*1b610*/  SHF.R.S32.HI R0, RZ, 0x1f, R142 ;  /* 0x0000001fff007819 */ /* 0x003fe2000001148e */
[----:B------:R-:W-:Y:S01]  /*1b620*/  VIADD R15, R142, 0x18 ;  /* 0x000000188e0f7836 */ /* 0x000fe20000000000 */
[----:B------:R-:W-:Y:S01]  /*1b630*/  ISETP.GE.AND P4, PT, R12, UR4, PT ;  /* 0x000000040c007c0c */ /* 0x000fe2000bf86270 */
[----:B------:R-:W-:Y:S01]  /*1b640*/  VIADD R13, R142, 0x8 ;  /* 0x000000088e0d7836 */ /* 0x000fe20000000000 */
[----:B------:R-:W-:Y:S01]  /*1b650*/  ISETP.GE.AND P1, PT, R10, UR4, PT ;  /* 0x000000040a007c0c */ /* 0x000fe2000bf26270 */
[C---:B------:R-:W-:Y:S01]  /*1b660*/  VIADD R11, R142.reuse, 0x10 ;  /* 0x000000108e0b7836 */ /* 0x040fe20000000000 */
[----:B------:R-:W-:Y:S01]  /*1b670*/  ISETP.GE.AND P2, PT, R15, UR4, PT ;  /* 0x000000040f007c0c */ /* 0x000fe2000bf46270 */
[C---:B------:R-:W-:Y:S01]  /*1b680*/  VIADD R20, R142.reuse, 0x20 ;  /* 0x000000208e147836 */ /* 0x040fe20000000000 */
[----:B------:R-:W-:Y:S01]  /*1b690*/  SHF.R.S32.HI R13, RZ, 0x1f, R13 ;  /* 0x0000001fff0d7819 */ /* 0x000fe2000001140d */
[C---:B------:R-:W-:Y:S01]  /*1b6a0*/  VIADD R21, R142.reuse, 0x30 ;  /* 0x000000308e157836 */ /* 0x040fe20000000000 */
[----:B------:R-:W-:Y:S01]  /*1b6b0*/  SHF.R.S32.HI R11, RZ, 0x1f, R11 ;  /* 0x0000001fff0b7819 */ /* 0x000fe2000001140b */
[C---:B------:R-:W-:Y:S01]  /*1b6c0*/  VIADD R26, R142.reuse, 0x18 ;  /* 0x000000188e1a7836 */ /* 0x040fe20000000000 */
[C---:B--2---:R-:W-:Y:S01]  /*1b6d0*/  @!P3 LEA R4, P0, R142.reuse, R14, 0x2 ;  /* 0x0000000e8e04b211 */ /* 0x044fe200078010ff */
[----:B------:R-:W-:-:S03]  /*1b6e0*/  VIADD R25, R142, 0x20 ;  /* 0x000000208e197836 */ /* 0x000fc60000000000 */
[CC--:B----4-:R-:W-:Y:S01]  /*1b6f0*/  @!P3 LEA.HI.X R5, R142.reuse, R3.reuse, R0, 0x2, P0 ;  /* 0x000000038e05b211 */ /* 0x0d0fe200000f1400 */
[----:B------:R-:W-:Y:S01]  /*1b700*/  VIADD R0, R142, 0x28 ;  /* 0x000000288e007836 */ /* 0x000fe20000000000 */
[-C--:B------:R-:W-:Y:S02]  /*1b710*/  @!P4 LEA R6, P0, R12, R14.reuse, 0x2 ;  /* 0x0000000e0c06c211 */ /* 0x080fe400078010ff */
[----:B------:R-:W-:Y:S01]  /*1b720*/  @!P1 LEA R8, P5, R10, R14, 0x2 ;  /* 0x0000000e0a089211 */ /* 0x000fe200078a10ff */
[----:B------:R-:W-:Y:S01]  /*1b730*/  @!P3 ST.E.64 desc[UR52][R4.64], R90 ;  /* 0x0000005a0400b985 */ /* 0x000fe2000c101b34 */
[----:B------:R-:W-:Y:S02]  /*1b740*/  ISETP.GE.AND P3, PT, R20, UR4, PT ;  /* 0x0000000414007c0c */ /* 0x000fe4000bf66270 */
[-C--:B------:R-:W-:Y:S02]  /*1b750*/  @!P4 LEA.HI.X R7, R12, R3.reuse, R13, 0x2, P0 ;  /* 0x000000030c07c211 */ /* 0x080fe400000f140d */
[----:B------:R-:W-:-:S02]  /*1b760*/  @!P1 LEA.HI.X R9, R10, R3, R11, 0x2, P5 ;  /* 0x000000030a099211 */ /* 0x000fc400028f140b */
[----:B------:R-:W-:Y:S01]  /*1b770*/  SHF.R.S32.HI R26, RZ, 0x1f, R26 ;  /* 0x0000001fff1a7819 */ /* 0x000fe2000001141a */
[----:B------:R0:W-:Y:S01]  /*1b780*/  @!P4 ST.E.64 desc[UR52][R6.64], R94 ;  /* 0x0000005e0600c985 */ /* 0x0001e2000c101b34 */
[-C--:B------:R-:W-:Y:S02]  /*1b790*/  @!P2 LEA R10, P4, R15, R14.reuse, 0x2 ;  /* 0x0000000e0f0aa211 */ /* 0x080fe400078810ff */
[----:B------:R-:W-:Y:S01]  /*1b7a0*/  ISETP.GE.AND P0, PT, R0, UR4, PT ;  /* 0x0000000400007c0c */ /* 0x000fe2000bf06270 */
[----:B------:R1:W-:Y:S01]  /*1b7b0*/  @!P1 ST.E.64 desc[UR52][R8.64], R98 ;  /* 0x0000006208009985 */ /* 0x0003e2000c101b34 */
[----:B------:R-:W-:Y:S02]  /*1b7c0*/  ISETP.GE.AND P1, PT, R21, UR4, PT ;  /* 0x0000000415007c0c */ /* 0x000fe4000bf26270 */
[----:B------:R-:W-:Y:S02]  /*1b7d0*/  @!P3 LEA R12, P5, R20, R14, 0x2 ;  /* 0x0000000e140cb211 */ /* 0x000fe400078a10ff */
[----:B------:R-:W-:-:S02]  /*1b7e0*/  SHF.R.S32.HI R25, RZ, 0x1f, R25 ;  /* 0x0000001fff197819 */ /* 0x000fc40000011419 */
[-C--:B------:R-:W-:Y:S01]  /*1b7f0*/  @!P2 LEA.HI.X R11, R15, R3.reuse, R26, 0x2, P4 ;  /* 0x000000030f0ba211 */ /* 0x080fe200020f141a */
[----:B------:R-:W-:Y:S01]  /*1b800*/  VIADD R15, R142, 0x38 ;  /* 0x000000388e0f7836 */ /* 0x000fe20000000000 */
[----:B------:R-:W-:Y:S01]  /*1b810*/  @!P3 LEA.HI.X R13, R20, R3, R25, 0x2, P5 ;  /* 0x00000003140db211 */ /* 0x000fe200028f1419 */
[C---:B------:R-:W-:Y:S02]  /*1b820*/  VIADD R26, R142.reuse, 0x30 ;  /* 0x000000308e1a7836 */ /* 0x040fe40000000000 */
[C---:B------:R-:W-:Y:S01]  /*1b830*/  VIADD R25, R142.reuse, 0x28 ;  /* 0x000000288e197836 */ /* 0x040fe20000000000 */
[----:B------:R2:W-:Y:S01]  /*1b840*/  @!P2 ST.E.64 desc[UR52][R10.64], R102 ;  /* 0x000000660a00a985 */ /* 0x0005e2000c101b34 */
[----:B------:R-:W-:Y:S01]  /*1b850*/  ISETP.GE.AND P2, PT, R15, UR4, PT ;  /* 0x000000040f007c0c */ /* 0x000fe2000bf46270 */
[----:B------:R-:W-:Y:S01]  /*1b860*/  VIADD R20, R142, 0x40 ;  /* 0x000000408e147836 */ /* 0x000fe20000000000 */
[----:B------:R-:W-:Y:S01]  /*1b870*/  SHF.R.S32.HI R26, RZ, 0x1f, R26 ;  /* 0x0000001fff1a7819 */ /* 0x000fe2000001141a */
[----:B------:R3:W-:Y:S01]  /*1b880*/  @!P3 ST.E.64 desc[UR52][R12.64], R106 ;  /* 0x0000006a0c00b985 */ /* 0x0007e2000c101b34 */
[----:B0-----:R-:W-:-:S02]  /*1b890*/  @!P1 LEA R6, P5, R21, R14, 0x2 ;  /* 0x0000000e15069211 */ /* 0x001fc400078a10ff */
[-C--:B------:R-:W-:Y:S02]  /*1b8a0*/  @!P0 LEA R4, P4, R0, R14.reuse, 0x2 ;  /* 0x0000000e00048211 */ /* 0x080fe400078810ff */
[----:B------:R-:W-:Y:S02]  /*1b8b0*/  SHF.R.S32.HI R25, RZ, 0x1f, R25 ;  /* 0x0000001fff197819 */ /* 0x000fe40000011419 */
[-C--:B------:R-:W-:Y:S01]  /*1b8c0*/  @!P1 LEA.HI.X R7, R21, R3.reuse, R26, 0x2, P5 ;  /* 0x0000000315079211 */ /* 0x080fe200028f141a */
[----:B------:R-:W-:Y:S01]  /*1b8d0*/  VIADD R21, R142, 0x38 ;  /* 0x000000388e157836 */ /* 0x000fe20000000000 */
[----:B------:R-:W-:Y:S01]  /*1b8e0*/  @!P0 LEA.HI.X R5, R0, R3, R25, 0x2, P4 ;  /* 0x0000000300058211 */ /* 0x000fe200020f1419 */
[----:B------:R-:W-:Y:S01]  /*1b8f0*/  VIADD R25, R142, 0x48 ;  /* 0x000000488e197836 */ /* 0x000fe20000000000 */
[----:B------:R-:W-:Y:S01]  /*1b900*/  ISETP.GE.AND P4, PT, R20, UR4, PT ;  /* 0x0000000414007c0c */ /* 0x000fe2000bf86270 */
[C---:B------:R-:W-:Y:S01]  /*1b910*/  VIADD R0, R142.reuse, 0x50 ;  /* 0x000000508e007836 */ /* 0x040fe20000000000 */
[----:B------:R-:W-:Y:S01]  /*1b920*/  SHF.R.S32.HI R21, RZ, 0x1f, R21 ;  /* 0x0000001fff157819 */ /* 0x000fe20000011415 */
[----:B------:R0:W-:Y:S01]  /*1b930*/  @!P0 ST.E.64 desc[UR52][R4.64], R110 ;  /* 0x0000006e04008985 */ /* 0x0001e2000c101b34 */
[----:B-1----:R-:W-:Y:S01]  /*1b940*/  @!P2 LEA R8, P5, R15, R14, 0x2 ;  /* 0x0000000e0f08a211 */ /* 0x002fe200078a10ff */
[----:B------:R-:W-:Y:S01]  /*1b950*/  VIADD R26, R142, 0x48 ;  /* 0x000000488e1a7836 */ /* 0x000fe20000000000 */
[----:B------:R-:W-:Y:S01]  /*1b960*/  ISETP.GE.AND P3, PT, R25, UR4, PT ;  /* 0x0000000419007c0c */ /* 0x000fe2000bf66270 */
[----:B------:R0:W-:Y:S01]  /*1b970*/  @!P1 ST.E.64 desc[UR52][R6.64], R114 ;  /* 0x0000007206009985 */ /* 0x0001e2000c101b34 */
[----:B------:R-:W-:-:S02]  /*1b980*/  ISETP.GE.AND P0, PT, R0, UR4, PT ;  /* 0x0000000400007c0c */ /* 0x000fc4000bf06270 */
[----:B------:R-:W-:Y:S01]  /*1b990*/  @!P2 LEA.HI.X R9, R15, R3, R21, 0x2, P5 ;  /* 0x000000030f09a211 */ /* 0x000fe200028f1415 */
[C---:B------:R-:W-:Y:S01]  /*1b9a0*/  VIADD R21, R142.reuse, 0x40 ;  /* 0x000000408e157836 */ /* 0x040fe20000000000 */
[----:B------:R-:W-:Y:S01]  /*1b9b0*/  SHF.R.S32.HI R26, RZ, 0x1f, R26 ;  /* 0x0000001fff1a7819 */ /* 0x000fe2000001141a */
[----:B------:R-:W-:Y:S01]  /*1b9c0*/  VIADD R15, R142, 0x50 ;  /* 0x000000508e0f7836 */ /* 0x000fe20000000000 */
[-C--:B--2---:R-:W-:Y:S01]  /*1b9d0*/  @!P4 LEA R10, P1, R20, R14.reuse, 0x2 ;  /* 0x0000000e140ac211 */ /* 0x084fe200078210ff */
[----:B------:R0:W-:Y:S01]  /*1b9e0*/  @!P2 ST.E.64 desc[UR52][R8.64], R118 ;  /* 0x000000760800a985 */ /* 0x0001e2000c101b34 */
[----:B------:R-:W-:Y:S02]  /*1b9f0*/  SHF.R.S32.HI R21, RZ, 0x1f, R21 ;  /* 0x0000001fff157819 */ /* 0x000fe40000011415 */
[----:B------:R-:W-:Y:S02]  /*1ba00*/  SHF.R.S32.HI R15, RZ, 0x1f, R15 ;  /* 0x0000001fff0f7819 */ /* 0x000fe4000001140f */
[----:B---3--:R-:W-:-:S02]  /*1ba10*/  @!P3 LEA R12, P5, R25, R14, 0x2 ;  /* 0x0000000e190cb211 */ /* 0x008fc400078a10ff */
[-C--:B------:R-:W-:Y:S02]  /*1ba20*/  @!P4 LEA.HI.X R11, R20, R3.reuse, R21, 0x2, P1 ;  /* 0x00000003140bc211 */ /* 0x080fe400008f1415 */
[----:B------:R-:W-:Y:S02]  /*1ba30*/  @!P0 LEA R20, P1, R0, R14, 0x2 ;  /* 0x0000000e00148211 */ /* 0x000fe400078210ff */
[-C--:B------:R-:W-:Y:S01]  /*1ba40*/  @!P3 LEA.HI.X R13, R25, R3.reuse, R26, 0x2, P5 ;  /* 0x00000003190db211 */ /* 0x080fe200028f141a */
[----:B------:R-:W-:Y:S01]  /*1ba50*/  VIADD R25, R142, 0x58 ;  /* 0x000000588e197836 */ /* 0x000fe20000000000 */
[----:B------:R-:W-:Y:S01]  /*1ba60*/  @!P0 LEA.HI.X R21, R0, R3, R15, 0x2, P1 ;  /* 0x0000000300158211 */ /* 0x000fe200008f140f */
[----:B------:R0:W-:Y:S04]  /*1ba70*/  @!P4 ST.E.64 desc[UR52][R10.64], R122 ;  /* 0x0000007a0a00c985 */ /* 0x0001e8000c101b34 */
[----:B------:R0:W-:Y:S04]  /*1ba80*/  @!P3 ST.E.64 desc[UR52][R12.64], R126 ;  /* 0x0000007e0c00b985 */ /* 0x0001e8000c101b34 */
[----:B------:R0:W-:Y:S01]  /*1ba90*/  @!P0 ST.E.64 desc[UR52][R20.64], R130 ;  /* 0x0000008214008985 */ /* 0x0001e2000c101b34 */
[----:B------:R-:W-:-:S13]  /*1baa0*/  ISETP.GE.AND P0, PT, R25, UR4, PT ;  /* 0x0000000419007c0c */ /* 0x000fda000bf06270 */
[----:B0-----:R-:W-:Y:S05]  /*1bab0*/  @P0 BRA `(.L_x_1584) ;  /* 0x0000000800e40947 */ /* 0x001fea0003800000 */
[----:B------:R-:W-:Y:S02]  /*1bac0*/  LEA R14, P0, R25, R14, 0x2 ;  /* 0x0000000e190e7211 */ /* 0x000fe400078010ff */
[----:B------:R-:W-:-:S04]  /*1bad0*/  SHF.R.S32.HI R0, RZ, 0x1f, R25 ;  /* 0x0000001fff007819 */ /* 0x000fc80000011419 */
[----:B------:R-:W-:-:S05]  /*1bae0*/  LEA.HI.X R15, R25, R3, R0, 0x2, P0 ;  /* 0x00000003190f7211 */ /* 0x000fca00000f1400 */
[----:B------:R0:W-:Y:S01]  /*1baf0*/  ST.E.64 desc[UR52][R14.64], R134 ;  /* 0x000000860e007985 */ /* 0x0001e2000c101b34 */
[----:B------:R-:W-:Y:S05]  /*1bb00*/  BRA `(.L_x_1584) ;  /* 0x0000000800d07947 */ /* 0x000fea0003800000 */
.L_x_1577:
[----:B------:R-:W3:Y:S01]  /*1bb10*/  LDL R0, [R1+0x78] ;  /* 0x0000780001007983 */ /* 0x000ee20000100800 */
[----:B------:R-:W-:Y:S01]  /*1bb20*/  ULDC.64 UR4, c[0x0][0xc08] ;  /* 0x0003020000047ab9 */ /* 0x000fe20000000a00 */
[----:B------:R-:W3:Y:S01]  /*1bb30*/  LDC.64 R4, c[0x0][0xc00] ;  /* 0x00030000ff047b82 */ /* 0x000ee20000000a00 */
[----:B------:R-:W-:Y:S01]  /*1bb40*/  ISETP.NE.U32.AND P0, PT, RZ, UR4, PT ;  /* 0x00000004ff007c0c */ /* 0x000fe2000bf05070 */
[----:B------:R-:W4:Y:S01]  /*1bb50*/  LDL R8, [R1+0x74] ;  /* 0x0000740001087983 */ /* 0x000f220000100800 */
[----:B------:R-:W-:Y:S02]  /*1bb60*/  IMAD.MOV.U32 R3, RZ, RZ, RZ ;  /* 0x000000ffff037224 */ /* 0x000fe400078e00ff */
[----:B------:R-:W-:Y:S01]  /*1bb70*/  ISETP.NE.AND.EX P1, PT, RZ, UR5, PT, P0 ;  /* 0x00000005ff007c0c */ /* 0x000fe2000bf25300 */
[----:B------:R-:W-:Y:S02]  /*1bb80*/  ULDC.64 UR4, c[0x0][0xc00] ;  /* 0x0003000000047ab9 */ /* 0x000fe40000000a00 */
[----:B------:R-:W-:-:S04]  /*1bb90*/  ISETP.NE.U32.AND P0, PT, RZ, UR4, PT ;  /* 0x00000004ff007c0c */ /* 0x000fc8000bf05070 */
[----:B------:R-:W-:-:S06]  /*1bba0*/  ISETP.NE.AND.EX P0, PT, RZ, UR5, PT, P0 ;  /* 0x00000005ff007c0c */ /* 0x000fcc000bf05300 */
[----:B------:R-:W2:Y:S01]  /*1bbb0*/  @P1 LDC.64 R6, c[0x0][0xc08] ;  /* 0x00030200ff061b82 */ /* 0x000ea20000000a00 */
[----:B------:R-:W-:Y:S02]  /*1bbc0*/  ULDC UR4, c[0x0][0xa88] ;  /* 0x0002a20000047ab9 */ /* 0x000fe40000000800 */
[----:B------:R-:W-:Y:S01]  /*1bbd0*/  IMAD.U32 R20, RZ, RZ, UR4 ;  /* 0x00000004ff147e24 */ /* 0x000fe2000f8e00ff */
[----:B------:R-:W0:Y:S01]  /*1bbe0*/  S2R R9, SR_TID.X ;  /* 0x0000000000097919 */ /* 0x000e220000002100 */
[----:B---3--:R-:W-:-:S04]  /*1bbf0*/  IMAD.WIDE R4, R0, 0x4, R4 ;  /* 0x0000000400047825 */ /* 0x008fc800078e0204 */
[----:B--2---:R-:W-:Y:S01]  /*1bc00*/  @P1 IMAD.WIDE R6, R0, 0x4, R6 ;  /* 0x0000000400061825 */ /* 0x004fe200078e0206 */
[----:B------:R2:W5:Y:S04]  /*1bc10*/  @P0 LDG.E R3, desc[UR52][R4.64] ;  /* 0x0000003404030981 */ /* 0x000568000c1e1900 */
[----:B------:R2:W5:Y:S01]  /*1bc20*/  @P1 LDG.E R20, desc[UR52][R6.64] ;  /* 0x0000003406141981 */ /* 0x000562000c1e1900 */
[----:B----4-:R-:W-:Y:S01]  /*1bc30*/  ISETP.NE.AND P2, PT, R8, RZ, PT ;  /* 0x000000ff0800720c */ /* 0x010fe20003f45270 */
[----:B0-----:R-:W-:Y:S01]  /*1bc40*/  VIADD R30, R9, 0xffffff80 ;  /* 0xffffff80091e7836 */ /* 0x001fe20000000000 */
[----:B------:R-:W-:-:S04]  /*1bc50*/  SHF.R.S32.HI R28, RZ, 0x1f, R0 ;  /* 0x0000001fff1c7819 */ /* 0x000fc80000011400 */
[----:B------:R-:W-:-:S07]  /*1bc60*/  ISETP.GT.AND P3, PT, R30, 0xbf, PT ;  /* 0x000000bf1e00780c */ /* 0x000fce0003f64270 */
[----:B------:R-:W0:Y:S02]  /*1bc70*/  @!P2 LDC R8, c[0x0][0xad4] ;  /* 0x0002b500ff08ab82 */ /* 0x000e240000000800 */
[----:B0-----:R2:W-:Y:S01]  /*1bc80*/  @!P2 STL [R1+0x74], R8 ;  /* 0x000074080100a387 */ /* 0x0015e20000100800 */
[----:B------:R-:W-:Y:S01]  /*1bc90*/  ISETP.GT.AND P2, PT, R8, 0x1, PT ;  /* 0x000000010800780c */ /* 0x000fe20003f44270 */
[----:B------:R-:W-:-:S12]  /*1bca0*/  @P1 BRA `(.L_x_1589) ;  /* 0x0000000000101947 */ /* 0x000fd80003800000 */
[----:B------:R-:W-:Y:S05]  /*1bcb0*/  @!P0 BRA `(.L_x_1589) ;  /* 0x00000000000c8947 */ /* 0x000fea0003800000 */
[----:B--2---:R-:W2:Y:S04]  /*1bcc0*/  LDG.E R7, desc[UR52][R4.64] ;  /* 0x0000003404077981 */ /* 0x004ea8000c1e1900 */
[----:B-----5:R-:W2:Y:S02]  /*1bcd0*/  LDG.E R20, desc[UR52][R4.64+0x4] ;  /* 0x0000043404147981 */ /* 0x020ea4000c1e1900 */
[----:B--2---:R-:W-:-:S07]  /*1bce0*/  IMAD.IADD R20, R20, 0x1, -R7 ;  /* 0x0000000114147824 */ /* 0x004fce00078e0a07 */
.L_x_1589:
[----:B------:R-:W-:Y:S01]  /*1bcf0*/  BSSY B1, `(.L_x_1590) ;  /* 0x0000037000017945 */ /* 0x000fe20003800000 */
[----:B------:R-:W-:Y:S02]  /*1bd00*/  SEL R29, R0, RZ, !P0 ;  /* 0x000000ff001d7207 */ /* 0x000fe40004000000 */
[----:B------:R-:W-:Y:S02]  /*1bd10*/  SEL R28, R28, RZ, !P0 ;  /* 0x000000ff1c1c7207 */ /* 0x000fe40004000000 */
[----:B-----5:R-:W-:Y:S01]  /*1bd20*/  SHF.R.S32.HI R26, RZ, 0x1f, R3 ;  /* 0x0000001fff1a7819 */ /* 0x020fe20000011403 */
[----:B------:R-:W-:Y:S06]  /*1bd30*/  @P3 BRA `(.L_x_1591) ;  /* 0x0000000000c83947 */ /* 0x000fec0003800000 */
[----:B--2---:R-:W2:Y:S01]  /*1bd40*/  LDL R4, [R1+0x30] ;  /* 0x0000300001047983 */ /* 0x004ea20000100800 */
[----:B------:R-:W0:Y:S02]  /*1bd50*/  LDC R37, c[0x0][0xbe8] ;  /* 0x0002fa00ff257b82 */ /* 0x000e240000000800 */
[----:B0-----:R-:W-:Y:S01]  /*1bd60*/  IMAD R0, R20, R37, RZ ;  /* 0x0000002514007224 */ /* 0x001fe200078e02ff */
[----:B--2---:R-:W-:-:S04]  /*1bd70*/  IADD3 R31, R4, -0x80, R9 ;  /* 0xffffff80041f7810 */ /* 0x004fc80007ffe009 */
[----:B------:R-:W-:-:S13]  /*1bd80*/  ISETP.GE.AND P0, PT, R31, R0, PT ;  /* 0x000000001f00720c */ /* 0x000fda0003f06270 */
[----:B------:R-:W-:Y:S05]  /*1bd90*/  @P0 BRA `(.L_x_1591) ;  /* 0x0000000000b00947 */ /* 0x000fea0003800000 */
[----:B-1----:R-:W2:Y:S01]  /*1bda0*/  LDL.LU R32, [R1+0x7c] ;  /* 0x00007c0001207983 */ /* 0x002ea20000300800 */
[----:B------:R-:W-:Y:S01]  /*1bdb0*/  IMAD.MOV.U32 R24, RZ, RZ, 0x9b8 ;  /* 0x000009b8ff187424 */ /* 0x000fe200078e00ff */
[----:B------:R-:W-:Y:S01]  /*1bdc0*/  ISETP.GT.AND P0, PT, R8, 0x1, PT ;  /* 0x000000010800780c */ /* 0x000fe20003f04270 */
[----:B------:R-:W0:Y:S01]  /*1bdd0*/  LDC.64 R4, c[0x0][0xba8] ;  /* 0x0002ea00ff047b82 */ /* 0x000e220000000a00 */
[----:B------:R-:W-:Y:S01]  /*1bde0*/  ISETP.NE.AND P1, PT, R37, 0x1, PT ;  /* 0x000000012500780c */ /* 0x000fe20003f25270 */
[----:B------:R-:W-:Y:S01]  /*1bdf0*/  IMAD.MOV.U32 R21, RZ, RZ, R31 ;  /* 0x000000ffff157224 */ /* 0x000fe200078e001f */
[----:B------:R-:W-:-:S05]  /*1be00*/  SEL R24, R24, 0x978, P0 ;  /* 0x0000097818187807 */ /* 0x000fca0000000000 */
[----:B------:R-:W1:Y:S08]  /*1be10*/  LDC.64 R12, c[0x0][R24+0x220] ;  /* 0x00008800180c7b82 */ /* 0x000e700000000a00 */
[----:B------:R-:W3:Y:S08]  /*1be20*/  LDC.64 R14, c[0x0][R24+0x218] ;  /* 0x00008600180e7b82 */ /* 0x000ef00000000a00 */
[----:B------:R-:W4:Y:S08]  /*1be30*/  LDC.64 R8, c[0x0][R24+0x228] ;  /* 0x00008a0018087b82 */ /* 0x000f300000000a00 */
[----:B------:R-:W5:Y:S08]  /*1be40*/  @P1 LDC R0, c[0x0][0xbec] ;  /* 0x0002fb00ff001b82 */ /* 0x000f700000000800 */
[----:B------:R-:W4:Y:S08]  /*1be50*/  LDC.64 R6, c[0x0][R24+0x210] ;  /* 0x0000840018067b82 */ /* 0x000f300000000a00 */
[----:B------:R-:W4:Y:S01]  /*1be60*/  @P1 LDC R27, c[0x0][0xbf0] ;  /* 0x0002fc00ff1b1b82 */ /* 0x000f220000000800 */
[----:B-----5:R-:W-:-:S07]  /*1be70*/  @P1 IMAD.HI.U32 R0, R31, R0, RZ ;  /* 0x000000001f001227 */ /* 0x020fce00078e00ff */
[----:B0-----:R-:W0:Y:S01]  /*1be80*/  @!P0 LDC R4, c[0x0][0xb50] ;  /* 0x0002d400ff048b82 */ /* 0x001e220000000800 */
[-C--:B-1----:R-:W-:Y:S02]  /*1be90*/  IMAD R13, R13, R29.reuse, RZ ;  /* 0x0000001d0d0d7224 */ /* 0x082fe400078e02ff */
[----:B------:R-:W-:-:S05]  /*1bea0*/  IMAD.WIDE.U32 R10, R12, R29, RZ ;  /* 0x0000001d0c0a7225 */ /* 0x000fca00078e00ff */
[----:B------:R-:W1:Y:S01]  /*1beb0*/  @!P0 LDC R5, c[0x0][0xb54] ;  /* 0x0002d500ff058b82 */ /* 0x000e620000000800 */
[-C--:B---3--:R-:W-:Y:S02]  /*1bec0*/  IMAD R25, R15, R141.reuse, RZ ;  /* 0x0000008d0f197224 */ /* 0x088fe400078e02ff */
[----:B------:R-:W-:Y:S01]  /*1bed0*/  IMAD.WIDE.U32 R14, R14, R141, RZ ;  /* 0x0000008d0e0e7225 */ /* 0x000fe200078e00ff */
[----:B----4-:R-:W-:-:S03]  /*1bee0*/  @P1 SHF.R.U32.HI R21, RZ, R27, R0 ;  /* 0x0000001bff151219 */ /* 0x010fc60000011600 */
[----:B------:R-:W-:Y:S01]  /*1bef0*/  IMAD R27, R12, R28, R13 ;  /* 0x0000001c0c1b7224 */ /* 0x000fe200078e020d */
[----:B------:R-:W-:Y:S01]  /*1bf00*/  IADD3 R14, P1, P3, R10, R14, R3 ;  /* 0x0000000e0a0e7210 */ /* 0x000fe20007b3e003 */
[----:B------:R-:W-:Y:S02]  /*1bf10*/  IMAD.IADD R25, R15, 0x1, R25 ;  /* 0x000000010f197824 */ /* 0x000fe400078e0219 */
[----:B------:R-:W-:Y:S02]  /*1bf20*/  IMAD.MOV R0, RZ, RZ, -R21 ;  /* 0x000000ffff007224 */ /* 0x000fe400078e0a15 */
[----:B------:R-:W-:Y:S02]  /*1bf30*/  IMAD.IADD R27, R11, 0x1, R27 ;  /* 0x000000010b1b7824 */ /* 0x000fe400078e021b */
[----:B------:R-:W-:-:S03]  /*1bf40*/  IMAD R11, R37, R0, R31 ;  /* 0x00000000250b7224 */ /* 0x000fc600078e021f */
        /* <DEDUP_REMOVED lines=17> */
.L_x_1591:
[----:B------:R-:W-:Y:S05]  /*1c060*/  BSYNC B1 ;  /* 0x0000000000017941 */ /* 0x000fea0003800000 */
.L_x_1590:
[----:B------:R-:W-:Y:S05]  /*1c070*/  @P2 BRA `(.L_x_1584) ;  /* 0x0000000400742947 */ /* 0x000fea0003800000 */
[----:B------:R-:W3:Y:S01]  /*1c080*/  LDL R25, [R1+0x30] ;  /* 0x0000300001197983 */ /* 0x000ee20000100800 */
[----:B------:R-:W4:Y:S01]  /*1c090*/  LDC R21, c[0x0][0xbe8] ;  /* 0x0002fa00ff157b82 */ /* 0x000f220000000800 */
[----:B0-2---:R-:W-:Y:S01]  /*1c0a0*/  SHF.R.S32.HI R5, RZ, 0x1f, R30 ;  /* 0x0000001fff057819 */ /* 0x005fe2000001141e */
        /* <DEDUP_REMOVED lines=14> */
[----:B----4-:R-:W-:-:S03]  /*1c190*/  ISETP.NE.AND P0, PT, R21, 0x1, PT ;  /* 0x000000011500780c */ /* 0x010fc60003f05270 */
[----:B------:R-:W-:Y:S01]  /*1c1a0*/  IMAD R5, R141, UR5, R5 ;  /* 0x000000058d057c24 */ /* 0x000fe2000f8e0205 */
[----:B------:R-:W-:Y:S01]  /*1c1b0*/  ULDC.64 UR4, c[0x0][0xae0] ;  /* 0x0002b80000047ab9 */ /* 0x000fe20000000a00 */
[C---:B------:R-:W-:Y:S02]  /*1c1c0*/  IMAD R7, R29.reuse, UR7, R6 ;  /* 0x000000071d077c24 */ /* 0x040fe4000f8e0206 */
[----:B------:R-:W-:-:S04]  /*1c1d0*/  IMAD.WIDE.U32 R4, R29, UR6, R4 ;  /* 0x000000061d047c25 */ /* 0x000fc8000f8e0004 */
[----:B------:R-:W-:Y:S02]  /*1c1e0*/  IMAD.IADD R5, R5, 0x1, R7 ;  /* 0x0000000105057824 */ /* 0x000fe400078e0207 */
[----:B------:R-:W0:Y:S08]  /*1c1f0*/  @P0 LDC R8, c[0x0][0xbec] ;  /* 0x0002fb00ff080b82 */ /* 0x000e300000000800 */
[----:B------:R-:W2:Y:S01]  /*1c200*/  @P0 LDC R11, c[0x0][0xbf0] ;  /* 0x0002fc00ff0b0b82 */ /* 0x000ea20000000800 */
[----:B---3--:R-:W-:-:S04]  /*1c210*/  IMAD.IADD R9, R25, 0x1, R0 ;  /* 0x0000000119097824 */ /* 0x008fc800078e0200 */
[----:B0-----:R-:W-:-:S04]  /*1c220*/  @P0 IMAD.HI.U32 R0, R9, R8, RZ ;  /* 0x0000000809000227 */ /* 0x001fc800078e00ff */
[----:B------:R-:W-:Y:S01]  /*1c230*/  IMAD.MOV.U32 R3, RZ, RZ, R9 ;  /* 0x000000ffff037224 */ /* 0x000fe200078e0009 */
[----:B--2---:R-:W-:-:S04]  /*1c240*/  @P0 SHF.R.U32.HI R3, RZ, R11, R0 ;  /* 0x0000000bff030219 */ /* 0x004fc80000011600 */
        /* <DEDUP_REMOVED lines=11> */
[----:B------:R-:W-:-:S04]  /*1c300*/  IMAD.WIDE.U32 R4, R7, UR4, R4 ;  /* 0x0000000407047c25 */ /* 0x000fc8000f8e0004 */
[----:B------:R-:W-:Y:S01]  /*1c310*/  IMAD R3, R7, UR5, R0 ;  /* 0x0000000507037c24 */ /* 0x000fe2000f8e0200 */
[----:B------:R-:W-:Y:S01]  /*1c320*/  ULDC.64 UR4, c[0x0][0xa80] ;  /* 0x0002a00000047ab9 */ /* 0x000fe20000000a00 */
[----:B------:R-:W-:Y:S01]  /*1c330*/  VIADD R8, R9, 0x40 ;  /* 0x0000004009087836 */ /* 0x000fe20000000000 */
[C---:B------:R-:W-:Y:S01]  /*1c340*/  LEA R0, P0, R4.reuse, UR4, 0x1 ;  /* 0x0000000404007c11 */ /* 0x040fe2000f8008ff */
[----:B------:R-:W-:Y:S01]  /*1c350*/  IMAD.IADD R3, R5, 0x1, R3 ;  /* 0x0000000105037824 */ /* 0x000fe200078e0203 */
[----:B------:R-:W-:Y:S01]  /*1c360*/  UMOV UR4, 0xffffffff ;  /* 0xffffffff00047882 */ /* 0x000fe20000000000 */
[----:B------:R-:W-:Y:S01]  /*1c370*/  VIADD R7, R9, 0x20 ;  /* 0x0000002009077836 */ /* 0x000fe20000000000 */
[----:B------:R-:W-:Y:S02]  /*1c380*/  SHF.R.S32.HI R24, RZ, 0x1f, R8 ;  /* 0x0000001fff187819 */ /* 0x000fe40000011408 */
[----:B------:R-:W-:Y:S02]  /*1c390*/  LEA.HI.X R4, R4, UR5, R3, 0x1, P0 ;  /* 0x0000000504047c11 */ /* 0x000fe400080f0c03 */
[----:B------:R-:W-:Y:S01]  /*1c3a0*/  SHF.R.S32.HI R26, RZ, 0x1f, R7 ;  /* 0x0000001fff1a7819 */ /* 0x000fe20000011407 */
[----:B------:R-:W-:Y:S06]  /*1c3b0*/  BRA.DIV UR4, `(.L_x_1592) ;  /* 0x0000009604207947 */ /* 0x000fec000b800000 */
[----:B------:R0:W2:Y:S04]  /*1c3c0*/  SHFL.IDX PT, R3, R4, RZ, 0x1c1f ;  /* 0x001c1fff04037589 */ /* 0x0000a800000e0000 */
[----:B------:R0:W3:Y:S02]  /*1c3d0*/  SHFL.IDX PT, R14, R0, RZ, 0x1c1f ;  /* 0x001c1fff000e7589 */ /* 0x0000e400000e0000 */
.L_x_1788:
[----:B------:R-:W-:Y:S01]  /*1c3e0*/  IMAD R21, R20, R21, RZ ;  /* 0x0000001514157224 */ /* 0x000fe200078e02ff */
[----:B------:R-:W-:Y:S01]  /*1c3f0*/  BSSY B1, `(.L_x_1593) ;  /* 0x0000011000017945 */ /* 0x000fe20003800000 */
[----:B------:R-:W-:-:S05]  /*1c400*/  IMAD.IADD R6, R10, 0x1, R25 ;  /* 0x000000010a067824 */ /* 0x000fca00078e0219 */
        /* <DEDUP_REMOVED lines=15> */
.L_x_1594:
[----:B------:R-:W-:Y:S05]  /*1c500*/  BSYNC B1 ;  /* 0x0000000000017941 */ /* 0x000fea0003800000 */
.L_x_1593:
[----:B------:R-:W-:-:S03]  /*1c510*/  UMOV UR4, 0xffffffff ;  /* 0xffffffff00047882 */ /* 0x000fc60000000000 */
[----:B------:R-:W-:Y:S05]  /*1c520*/  BRA.DIV UR4, `(.L_x_1595) ;  /* 0x0000009204f87947 */ /* 0x000fea000b800000 */
[----:B--2---:R2:W0:Y:S04]  /*1c530*/  SHFL.IDX PT, R3, R4, 0x1, 0x1c1f ;  /* 0x003c1f0004037f89 */ /* 0x00442800000e0000 */
[----:B---34-:R2:W3:Y:S02]  /*1c540*/  SHFL.IDX PT, R14, R0, 0x1, 0x1c1f ;  /* 0x003c1f00000e7f89 */ /* 0x0184e400000e0000 */
.L_x_1792:
        /* <DEDUP_REMOVED lines=16> */
.L_x_1584:
[----:B------:R-:W-:Y:S05]  /*1c650*/  BSYNC B0 ;  /* 0x0000000000007941 */ /* 0x000fea0003800000 */
.L_x_1576:
[----:B------:R-:W-:Y:S02]  /*1c660*/  ULDC UR4, c[0x0][0xc3c] ;  /* 0x00030f0000047ab9 */ /* 0x000fe40000000800 */
[----:B-1----:R-:W-:-:S13]  /*1c670*/  ISETP.GE.AND P0, PT, R35, UR4, PT ;  /* 0x0000000423007c0c */ /* 0x002fda000bf06270 */
[----:B------:R-:W-:Y:S05]  /*1c680*/  @!P0 BRA `(.L_x_1596) ;  /* 0xfffffe4c00a08947 */ /* 0x000fea000383ffff */
[----:B------:R-:W-:Y:S05]  /*1c690*/  BRA `(.L_x_1369) ;  /* 0x0000008000687947 */ /* 0x000fea0003800000 */
.L_x_1367:
        /* <DEDUP_REMOVED lines=16> */
.L_x_1597:
        /* <DEDUP_REMOVED lines=44> */
.L_x_1601:
[----:B------:R-:W0:Y:S01]  /*1ca60*/  LDC R2, c[0x0][0xc3c] ;  /* 0x00030f00ff027b82 */ /* 0x000e220000000800 */
[----:B------:R-:W-:Y:S01]  /*1ca70*/  UIADD3 UR4, UR4, 0x1f, URZ ;  /* 0x0000001f04047890 */ /* 0x000fe2000fffe03f */
[----:B------:R-:W-:Y:S02]  /*1ca80*/  ULDC UR7, c[0x0][0xc3c] ;  /* 0x00030f0000077ab9 */ /* 0x000fe40000000800 */
[----:B------:R-:W-:-:S03]  /*1ca90*/  IMAD.U32 R27, RZ, RZ, UR7 ;  /* 0x00000007ff1b7e24 */ /* 0x000fc6000f8e00ff */
[----:B0-----:R-:W-:-:S13]  /*1caa0*/  ISETP.LE.AND P6, PT, R2, UR4, PT ;  /* 0x0000000402007c0c */ /* 0x001fda000bfc3270 */
[----:B------:R-:W-:Y:S05]  /*1cab0*/  @P6 BRA `(.L_x_1600) ;  /* 0x0000000800ac6947 */ /* 0x000fea0003800000 */
[----:B------:R-:W-:Y:S02]  /*1cac0*/  VIADD R9, R0, UR4 ;  /* 0x0000000400097c36 */ /* 0x000fe40008000000 */
[----:B------:R-:W-:Y:S02]  /*1cad0*/  IMAD.MOV.U32 R25, RZ, RZ, RZ ;  /* 0x000000ffff197224 */ /* 0x000fe400078e00ff */
[----:B------:R-:W-:Y:S01]  /*1cae0*/  IMAD.MOV.U32 R6, RZ, RZ, RZ ;  /* 0x000000ffff067224 */ /* 0x000fe200078e00ff */
[----:B------:R-:W-:-:S13]  /*1caf0*/  ISETP.GE.OR P6, PT, R9, R2, !P0 ;  /* 0x000000020900720c */ /* 0x000fda00047c6670 */
[----:B------:R-:W0:Y:S08]  /*1cb00*/  @!P6 LDC.64 R4, c[0x0][0xc80] ;  /* 0x00032000ff04eb82 */ /* 0x000e300000000a00 */
[----:B------:R-:W1:Y:S01]  /*1cb10*/  @!P6 LDC.64 R2, c[0x0][0xc78] ;  /* 0x00031e00ff02eb82 */ /* 0x000e620000000a00 */
[----:B0-----:R-:W-:-:S05]  /*1cb20*/  @!P6 IMAD.WIDE R4, R9, 0x4, R4 ;  /* 0x000000040904e825 */ /* 0x001fca00078e0204 */
[----:B------:R-:W2:Y:S01]  /*1cb30*/  @!P6 LDG.E R25, desc[UR52][R4.64] ;  /* 0x000000340419e981 */ /* 0x000ea2000c1e1900 */
[----:B-1----:R-:W-:-:S05]  /*1cb40*/  @!P6 IMAD.WIDE R2, R9, 0x4, R2 ;  /* 0x000000040902e825 */ /* 0x002fca00078e0202 */
        /* <DEDUP_REMOVED lines=22> */
.L_x_1599:
        /* <DEDUP_REMOVED lines=11> */
[----:B------:R-:W-:-:S05]  /*1cd60*/  VIADD R3, R27, 0xffffffff ;  /* 0xffffffff1b037836 */ /* 0x000fca0000000000 */
[----:B------:R0:W1:Y:S02]  /*1cd70*/  SHFL.IDX PT, R24, R2, R3, 0x1f ;  /* 0x00001f0302187589 */ /* 0x00006400000e0000 */
.L_x_1602:
[----:B-1----:R-:W-:Y:S02]  /*1cd80*/  IMAD R24, R24, UR5, R5 ;  /* 0x0000000518187c24 */ /* 0x002fe4000f8e0205 */
[----:B------:R-:W-:-:S03]  /*1cd90*/  VIADD R27, R27, UR4 ;  /* 0x000000041b1b7c36 */ /* 0x000fc60008000000 */
[----:B------:R-:W-:Y:S01]  /*1cda0*/  IADD3 R4, -R24, UR6, RZ ;  /* 0x0000000618047c10 */ /* 0x000fe2000fffe1ff */
[----:B------:R-:W-:Y:S06]  /*1cdb0*/  @!P1 BRA `(.L_x_1603) ;  /* 0x0000000000e89947 */ /* 0x000fec0003800000 */
[----:B--2---:R-:W-:Y:S02]  /*1cdc0*/  IABS R7, R25 ;  /* 0x0000001900077213 */ /* 0x004fe40000000000 */
[----:B------:R-:W-:Y:S02]  /*1cdd0*/  IABS R5, R6 ;  /* 0x0000000600057213 */ /* 0x000fe40000000000 */
[----:B------:R-:W1:Y:S08]  /*1cde0*/  I2F.RP R8, R7 ;  /* 0x0000000700087306 */ /* 0x000e700000209400 */
[----:B-1----:R-:W0:Y:S02]  /*1cdf0*/  MUFU.RCP R8, R8 ;  /* 0x0000000800087308 */ /* 0x002e240000001000 */
[----:B0-----:R-:W-:Y:S01]  /*1ce00*/  VIADD R2, R8, 0xffffffe ;  /* 0x0ffffffe08027836 */ /* 0x001fe20000000000 */
[----:B------:R-:W-:-:S05]  /*1ce10*/  IABS R8, R4 ;  /* 0x0000000400087213 */ /* 0x000fca0000000000 */
[----:B------:R0:W1:Y:S02]  /*1ce20*/  F2I.FTZ.U32.TRUNC.NTZ R3, R2 ;  /* 0x0000000200037305 */ /* 0x000064000021f000 */
[----:B0-----:R-:W-:Y:S02]  /*1ce30*/  IMAD.MOV.U32 R2, RZ, RZ, RZ ;  /* 0x000000ffff027224 */ /* 0x001fe400078e00ff */
[----:B-1----:R-:W-:-:S04]  /*1ce40*/  IMAD.MOV R10, RZ, RZ, -R3 ;  /* 0x000000ffff0a7224 */ /* 0x002fc800078e0a03 */
[----:B------:R-:W-:Y:S01]  /*1ce50*/  IMAD R9, R10, R7, RZ ;  /* 0x000000070a097224 */ /* 0x000fe200078e02ff */
[----:B------:R-:W-:-:S03]  /*1ce60*/  IABS R10, R25 ;  /* 0x00000019000a7213 */ /* 0x000fc60000000000 */
[----:B------:R-:W-:Y:S02]  /*1ce70*/  IMAD.HI.U32 R3, R3, R9, R2 ;  /* 0x0000000903037227 */ /* 0x000fe400078e0002 */
[----:B------:R-:W0:Y:S02]  /*1ce80*/  I2F.RP R9, R5 ;  /* 0x0000000500097306 */ /* 0x000e240000209400 */
[----:B------:R-:W-:Y:S01]  /*1ce90*/  IMAD.MOV R11, RZ, RZ, -R10 ;  /* 0x000000ffff0b7224 */ /* 0x000fe200078e0a0a */
[----:B------:R-:W-:Y:S01]  /*1cea0*/  IABS R10, R6 ;  /* 0x00000006000a7213 */ /* 0x000fe20000000000 */
[----:B------:R-:W-:-:S04]  /*1ceb0*/  IMAD.HI.U32 R2, R3, R8, RZ ;  /* 0x0000000803027227 */ /* 0x000fc800078e00ff */
[----:B------:R-:W-:Y:S02]  /*1cec0*/  IMAD R8, R2, R11, R8 ;  /* 0x0000000b02087224 */ /* 0x000fe400078e0208 */
[----:B------:R-:W-:-:S03]  /*1ced0*/  IMAD.MOV R10, RZ, RZ, -R10 ;  /* 0x000000ffff0a7224 */ /* 0x000fc600078e0a0a */
[----:B------:R-:W-:Y:S01]  /*1cee0*/  ISETP.GT.U32.AND P1, PT, R7, R8, PT ;  /* 0x000000080700720c */ /* 0x000fe20003f24070 */
[----:B0-----:R-:W0:-:S12]  /*1cef0*/  MUFU.RCP R9, R9 ;  /* 0x0000000900097308 */ /* 0x001e180000001000 */
[----:B------:R-:W-:Y:S02]  /*1cf00*/  @!P1 IMAD.IADD R8, R8, 0x1, -R7 ;  /* 0x0000000108089824 */ /* 0x000fe400078e0a07 */
[----:B------:R-:W-:Y:S01]  /*1cf10*/  @!P1 VIADD R2, R2, 0x1 ;  /* 0x0000000102029836 */ /* 0x000fe20000000000 */
[----:B------:R-:W-:Y:S02]  /*1cf20*/  ISETP.NE.AND P1, PT, R25, RZ, PT ;  /* 0x000000ff1900720c */ /* 0x000fe40003f25270 */
[----:B------:R-:W-:Y:S01]  /*1cf30*/  ISETP.GE.U32.AND P0, PT, R8, R7, PT ;  /* 0x000000070800720c */ /* 0x000fe20003f06070 */
[----:B0-----:R-:W-:Y:S01]  /*1cf40*/  VIADD R3, R9, 0xffffffe ;  /* 0x0ffffffe09037836 */ /* 0x001fe20000000000 */
[----:B------:R-:W-:-:S04]  /*1cf50*/  LOP3.LUT R7, R4, R25, RZ, 0x3c, !PT ;  /* 0x0000001904077212 */ /* 0x000fc800078e3cff */
[----:B------:R-:W-:Y:S01]  /*1cf60*/  ISETP.GE.AND P2, PT, R7, RZ, PT ;  /* 0x000000ff0700720c */ /* 0x000fe20003f46270 */
[----:B------:R-:W0:Y:S06]  /*1cf70*/  F2I.FTZ.U32.TRUNC.NTZ R3, R3 ;  /* 0x0000000300037305 */ /* 0x000e2c000021f000 */
[----:B------:R-:W-:-:S04]  /*1cf80*/  @P0 VIADD R2, R2, 0x1 ;  /* 0x0000000102020836 */ /* 0x000fc80000000000 */
[----:B------:R-:W-:-:S04]  /*1cf90*/  IMAD.MOV.U32 R9, RZ, RZ, R2 ;  /* 0x000000ffff097224 */ /* 0x000fc800078e0002 */
[----:B------:R-:W-:Y:S01]  /*1cfa0*/  @!P2 IMAD.MOV R9, RZ, RZ, -R9 ;  /* 0x000000ffff09a224 */ /* 0x000fe200078e0a09 */
[----:B------:R-:W-:Y:S01]  /*1cfb0*/  @!P1 LOP3.LUT R9, RZ, R25, RZ, 0x33, !PT ;  /* 0x00000019ff099212 */ /* 0x000fe200078e33ff */
[----:B0-----:R-:W-:-:S03]  /*1cfc0*/  IMAD.MOV R2, RZ, RZ, -R3 ;  /* 0x000000ffff027224 */ /* 0x001fc600078e0a03 */
[----:B------:R-:W-:Y:S01]  /*1cfd0*/  IABS R8, R9 ;  /* 0x0000000900087213 */ /* 0x000fe20000000000 */
[----:B------:R-:W-:Y:S02]  /*1cfe0*/  IMAD R7, R2, R5, RZ ;  /* 0x0000000502077224 */ /* 0x000fe400078e02ff */
[----:B------:R-:W-:-:S04]  /*1cff0*/  IMAD.MOV.U32 R2, RZ, RZ, RZ ;  /* 0x000000ffff027224 */ /* 0x000fc800078e00ff */
[----:B------:R-:W-:-:S04]  /*1d000*/  IMAD.HI.U32 R2, R3, R7, R2 ;  /* 0x0000000703027227 */ /* 0x000fc800078e0002 */
[----:B------:R-:W-:Y:S02]  /*1d010*/  IMAD.MOV.U32 R3, RZ, RZ, R8 ;  /* 0x000000ffff037224 */ /* 0x000fe400078e0008 */
[----:B------:R-:W-:Y:S02]  /*1d020*/  IMAD.MOV.U32 R8, RZ, RZ, R10 ;  /* 0x000000ffff087224 */ /* 0x000fe400078e000a */
        /* <DEDUP_REMOVED lines=8> */
[----:B------:R-:W-:Y:S01]  /*1d0b0*/  ISETP.GE.U32.AND P0, PT, R8, R5, PT ;  /* 0x000000050800720c */ /* 0x000fe20003f06070 */
[----:B------:R-:W-:-:S12]  /*1d0c0*/  IMAD.MOV R5, RZ, RZ, -R9 ;  /* 0x000000ffff057224 */ /* 0x000fd800078e0a09 */
[----:B------:R-:W-:-:S04]  /*1d0d0*/  @P0 VIADD R2, R2, 0x1 ;  /* 0x0000000102020836 */ /* 0x000fc80000000000 */
        /* <DEDUP_REMOVED lines=8> */
.L_x_1603:
[----:B0-----:R-:W0:Y:S02]  /*1d160*/  LDC.64 R2, c[0x0][0xc90] ;  /* 0x00032400ff027b82 */ /* 0x001e240000000a00 */
        /* <DEDUP_REMOVED lines=14> */
[----:B------:R-:W-:Y:S02]  /*1d250*/  IMAD.MOV.U32 R9, RZ, RZ, R11 ;  /* 0x000000ffff097224 */ /* 0x000fe400078e000b */
        /* <DEDUP_REMOVED lines=16> */
[----:B------:R-:W-:Y:S02]  /*1d360*/  IMAD R4, R5, R2, R4 ;  /* 0x0000000205047224 */ /* 0x000fe400078e0204 */
[----:B------:R-:W-:Y:S01]  /*1d370*/  IMAD.MOV.U32 R2, RZ, RZ, RZ ;  /* 0x000000ffff027224 */ /* 0x000fe200078e00ff */
[----:B------:R-:W-:Y:S02]  /*1d380*/  VIADDMNMX R6, R3, UR5, R6, PT ;  /* 0x0000000503067c46 */ /* 0x000fe4000b800106 */
[----:B------:R-:W-:-:S02]  /*1d390*/  IABS R10, R4 ;  /* 0x00000004000a7213 */ /* 0x000fc40000000000 */
[----:B------:R-:W-:Y:S01]  /*1d3a0*/  IABS R8, R6 ;  /* 0x0000000600087213 */ /* 0x000fe20000000000 */
[----:B------:R-:W-:Y:S01]  /*1d3b0*/  IMAD.MOV R26, RZ, RZ, -R6 ;  /* 0x000000ffff1a7224 */ /* 0x000fe200078e0a06 */
[----:B------:R-:W-:Y:S02]  /*1d3c0*/  IADD3 R7, R7, 0x1000000, R4 ;  /* 0x0100000007077810 */ /* 0x000fe40007ffe004 */
[----:B------:R-:W0:Y:S08]  /*1d3d0*/  I2F.RP R9, R8 ;  /* 0x0000000800097306 */ /* 0x000e300000209400 */
[----:B0-----:R-:W0:Y:S02]  /*1d3e0*/  MUFU.RCP R9, R9 ;  /* 0x0000000900097308 */ /* 0x001e240000001000 */
[----:B0-----:R-:W-:-:S06]  /*1d3f0*/  VIADD R3, R9, 0xffffffe ;  /* 0x0ffffffe09037836 */ /* 0x001fcc0000000000 */
[----:B------:R-:W0:Y:S02]  /*1d400*/  F2I.FTZ.U32.TRUNC.NTZ R3, R3 ;  /* 0x0000000300037305 */ /* 0x000e24000021f000 */
[----:B0-----:R-:W-:-:S04]  /*1d410*/  IMAD.MOV R11, RZ, RZ, -R3 ;  /* 0x000000ffff0b7224 */ /* 0x001fc800078e0a03 */
[----:B------:R-:W-:Y:S01]  /*1d420*/  IMAD R5, R11, R8, RZ ;  /* 0x000000080b057224 */ /* 0x000fe200078e02ff */
[----:B------:R-:W-:-:S03]  /*1d430*/  IABS R11, R6 ;  /* 0x00000006000b7213 */ /* 0x000fc60000000000 */
        /* <DEDUP_REMOVED lines=15> */
[----:B------:R-:W-:-:S07]  /*1d530*/  IMAD R26, R2, R26, R7 ;  /* 0x0000001a021a7224 */ /* 0x000fce00078e0207 */
.L_x_1604:
[----:B------:R-:W-:-:S05]  /*1d540*/  LOP3.LUT R2, RZ, R2, RZ, 0x33, !PT ;  /* 0x00000002ff027212 */ /* 0x000fca00078e33ff */
[----:B------:R-:W-:Y:S01]  /*1d550*/  IMAD.IADD R25, R25, 0x1, R2 ;  /* 0x0000000119197824 */ /* 0x000fe200078e0202 */
[----:B------:R-:W-:Y:S06]  /*1d560*/  BRA `(.L_x_1605) ;  /* 0x00000000000c7947 */ /* 0x000fec0003800000 */
.L_x_1600:
[----:B------:R-:W-:Y:S02]  /*1d570*/  IMAD.MOV.U32 R25, RZ, RZ, RZ ;  /* 0x000000ffff197224 */ /* 0x000fe400078e00ff */
[----:B------:R-:W-:Y:S02]  /*1d580*/  IMAD.U32 R24, RZ, RZ, UR6 ;  /* 0x00000006ff187e24 */ /* 0x000fe4000f8e00ff */
[----:B------:R-:W-:-:S07]  /*1d590*/  IMAD.MOV.U32 R26, RZ, RZ, RZ ;  /* 0x000000ffff1a7224 */ /* 0x000fce00078e00ff */
.L_x_1605:
[----:B------:R-:W-:-:S13]  /*1d5a0*/  ISETP.NE.AND P0, PT, R0, RZ, PT ;  /* 0x000000ff0000720c */ /* 0x000fda0003f05270 */
[----:B------:R-:W0:Y:S01]  /*1d5b0*/  @!P0 S2R R3, SR_CgaCtaId ;  /* 0x0000000000038919 */ /* 0x000e220000008800 */
[----:B------:R-:W-:-:S04]  /*1d5c0*/  @!P0 MOV R0, 0x400 ;  /* 0x0000040000008802 */ /* 0x000fc80000000f00 */
[----:B0-----:R-:W-:-:S05]  /*1d5d0*/  @!P0 LEA R0, R3, R0, 0x18 ;  /* 0x0000000003008211 */ /* 0x001fca00078ec0ff */
[----:B------:R0:W-:Y:S01]  /*1d5e0*/  @!P0 STS.128 [R0+0x2d8d0], R24 ;  /* 0x02d8d01800008388 */ /* 0x0001e20000000c00 */
[----:B------:R-:W-:Y:S06]  /*1d5f0*/  BAR.ARV 0x5, 0x200 ;  /* 0x0148000000007b1d */ /* 0x000fec0000002000 */
.L_x_1598:
        /* <DEDUP_REMOVED lines=22> */
[----:B------:R-:W-:Y:S01]  /*1d760*/  LOP3.LUT R3, R3, 0x300, R4, 0xf8, !PT ;  /* 0x0000030003037812 */ /* 0x000fe200078ef804 */
[----:B------:R-:W-:Y:S01]  /*1d770*/  IMAD.MOV.U32 R4, RZ, RZ, 0x1 ;  /* 0x00000001ff047424 */ /* 0x000fe200078e00ff */
[----:B------:R-:W-:Y:S02]  /*1d780*/  LOP3.LUT R2, R2, 0x18, R7, 0x78, !PT ;  /* 0x0000001802027812 */ /* 0x000fe400078e7807 */
[----:B------:R-:W-:Y:S02]  /*1d790*/  LOP3.LUT R0, R0, 0x18, RZ, 0xc0, !PT ;  /* 0x0000001800007812 */ /* 0x000fe400078ec0ff */
[----:B------:R-:W-:Y:S01]  /*1d7a0*/  LOP3.LUT R5, R3, R2, RZ, 0xfc, !PT ;  /* 0x0000000203057212 */ /* 0x000fe200078efcff */
[----:B------:R-:W-:Y:S01]  /*1d7b0*/  IMAD.SHL.U32 R2, R7, 0x20, RZ ;  /* 0x0000002007027824 */ /* 0x000fe200078e00ff */
[----:B------:R-:W-:Y:S01]  /*1d7c0*/  SHF.R.U32.HI R3, RZ, 0x2, R6 ;  /* 0x00000002ff037819 */ /* 0x000fe20000011606 */
[----:B------:R-:W-:-:S02]  /*1d7d0*/  IMAD.MOV.U32 R6, RZ, RZ, 0x1 ;  /* 0x00000001ff067424 */ /* 0x000fc400078e00ff */
        /* <DEDUP_REMOVED lines=10> */
.L_x_1727:
[----:B------:R-:W-:Y:S05]  /*1d880*/  YIELD ;  /* 0x0000000000007946 */ /* 0x000fea0003800000 */
[----:B------:R-:W-:Y:S01]  /*1d890*/  ULDC.64 UR4, c[0x0][0xa28] ;  /* 0x00028a0000047ab9 */ /* 0x000fe20000000a00 */
[----:B------:R-:W-:Y:S01]  /*1d8a0*/  IMAD.MOV.U32 R11, RZ, RZ, RZ ;  /* 0x000000ffff0b7224 */ /* 0x000fe200078e00ff */
[----:B------:R-:W-:Y:S01]  /*1d8b0*/  ISETP.NE.U32.AND P0, PT, RZ, UR4, PT ;  /* 0x00000004ff007c0c */ /* 0x000fe2000bf05070 */
[----:B01----:R-:W0:Y:S01]  /*1d8c0*/  LDC.64 R6, c[0x0][0xa00] ;  /* 0x00028000ff067b82 */ /* 0x003e220000000a00 */
[----:B------:R-:W-:Y:S01]  /*1d8d0*/  IMAD.MOV.U32 R0, RZ, RZ, RZ ;  /* 0x000000ffff007224 */ /* 0x000fe200078e00ff */
[----:B------:R-:W-:Y:S01]  /*1d8e0*/  ULDC.64 UR6, c[0x0][0xa10] ;  /* 0x0002840000067ab9 */ /* 0x000fe20000000a00 */
[----:B------:R-:W-:Y:S01]  /*1d8f0*/  ISETP.NE.AND.EX P0, PT, RZ, UR5, PT, P0 ;  /* 0x00000005ff007c0c */ /* 0x000fe2000bf05300 */
[----:B------:R-:W-:-:S12]  /*1d900*/  ULDC.64 UR4, c[0x0][0xa18] ;  /* 0x0002860000047ab9 */ /* 0x000fd80000000a00 */
[----:B------:R-:W1:Y:S02]  /*1d910*/  @P0 LDC.64 R2, c[0x0][0xa28] ;  /* 0x00028a00ff020b82 */ /* 0x000e640000000a00 */
[----:B-1----:R-:W-:-:S05]  /*1d920*/  @P0 IMAD.WIDE R2, R27, 0x4, R2 ;  /* 0x000000041b020825 */ /* 0x002fca00078e0202 */
[----:B--2---:R1:W2:Y:S01]  /*1d930*/  @P0 LDG.E R11, desc[UR52][R2.64] ;  /* 0x00000034020b0981 */ /* 0x0042a2000c1e1900 */
[----:B------:R-:W-:Y:S01]  /*1d940*/  ISETP.NE.U32.AND P0, PT, RZ, UR4, PT ;  /* 0x00000004ff007c0c */ /* 0x000fe2000bf05070 */
[----:B0-----:R-:W-:Y:S01]  /*1d950*/  IMAD.WIDE R6, R27, 0x4, R6 ;  /* 0x000000041b067825 */ /* 0x001fe200078e0206 */
[----:B------:R-:W-:Y:S02]  /*1d960*/  ISETP.NE.U32.AND P1, PT, RZ, UR6, PT ;  /* 0x00000006ff007c0c */ /* 0x000fe4000bf25070 */
[----:B------:R-:W-:Y:S01]  /*1d970*/  ISETP.NE.AND.EX P2, PT, RZ, UR5, PT, P0 ;  /* 0x00000005ff007c0c */ /* 0x000fe2000bf45300 */
[----:B------:R-:W-:Y:S01]  /*1d980*/  ULDC.64 UR4, c[0x0][0xa00] ;  /* 0x0002800000047ab9 */ /* 0x000fe20000000a00 */
[----:B------:R-:W-:Y:S01]  /*1d990*/  ISETP.NE.AND.EX P1, PT, RZ, UR7, PT, P1 ;  /* 0x00000007ff007c0c */ /* 0x000fe2000bf25310 */
[----:B------:R-:W-:Y:S01]  /*1d9a0*/  IMAD.MOV.U32 R4, RZ, RZ, RZ ;  /* 0x000000ffff047224 */ /* 0x000fe200078e00ff */
[----:B------:R-:W-:Y:S01]  /*1d9b0*/  ISETP.NE.U32.AND P0, PT, RZ, UR4, PT ;  /* 0x00000004ff007c0c */ /* 0x000fe2000bf05070 */
[----:B-1----:R-:W0:Y:S03]  /*1d9c0*/  LDC.64 R2, c[0x0][0xa10] ;  /* 0x00028400ff027b82 */ /* 0x002e260000000a00 */
[----:B------:R-:W-:-:S05]  /*1d9d0*/  ISETP.NE.AND.EX P0, PT, RZ, UR5, PT, P0 ;  /* 0x00000005ff007c0c */ /* 0x000fca000bf05300 */
[----:B------:R-:W1:Y:S08]  /*1d9e0*/  @P2 LDC.64 R8, c[0x0][0xa18] ;  /* 0x00028600ff082b82 */ /* 0x000e700000000a00 */
[----:B---3--:R-:W3:Y:S01]  /*1d9f0*/  @P0 LDG.E R0, desc[UR52][R6.64] ;  /* 0x0000003406000981 */ /* 0x008ee2000c1e1900 */
[----:B------:R-:W-:Y:S01]  /*1da00*/  ULDC UR4, c[0x0][0x288] ;  /* 0x0000a20000047ab9 */ /* 0x000fe20000000800 */
[----:B0-----:R-:W-:-:S05]  /*1da10*/  IMAD.WIDE R2, R27, 0x4, R2 ;  /* 0x000000041b027825 */ /* 0x001fca00078e0202 */
[----:B-----5:R-:W5:Y:S01]  /*1da20*/  @P1 LDG.E R4, desc[UR52][R2.64] ;  /* 0x0000003402041981 */ /* 0x020f62000c1e1900 */
[----:B-1----:R-:W-:-:S03]  /*1da30*/  @P2 IMAD.WIDE R8, R27, 0x4, R8 ;  /* 0x000000041b082825 */ /* 0x002fc600078e0208 */
[----:B---3--:R0:W-:Y:S02]  /*1da40*/  STL [R1+0x34], R0 ;  /* 0x0000340001007387 */ /* 0x0081e40000100800 */
[----:B0-----:R-:W-:Y:S01]  /*1da50*/  IMAD.U32 R0, RZ, RZ, UR4 ;  /* 0x00000004ff007e24 */ /* 0x001fe2000f8e00ff */
[----:B------:R-:W-:-:S05]  /*1da60*/  ULDC.64 UR4, c[0x0][0x418] ;  /* 0x0001060000047ab9 */ /* 0x000fca0000000a00 */
[----:B------:R0:W3:Y:S01]  /*1da70*/  @P2 LDG.E R0, desc[UR52][R8.64] ;  /* 0x0000003408002981 */ /* 0x0000e2000c1e1900 */
[----:B------:R-:W-:-:S03]  /*1da80*/  UISETP.NE.U32.AND UP0, UPT, UR4, URZ, UPT ;  /* 0x0000003f0400728c */ /* 0x000fc6000bf05070 */
[----:B------:R-:W-:Y:S01]  /*1da90*/  ULDC UR4, c[0x0][0x424] ;  /* 0x0001090000047ab9 */ /* 0x000fe20000000800 */
[----:B------:R-:W-:-:S03]  /*1daa0*/  UISETP.NE.AND.EX UP0, UPT, UR5, URZ, UPT, UP0 ;  /* 0x0000003f0500728c */ /* 0x000fc6000bf05300 */
[----:B------:R-:W-:Y:S01]  /*1dab0*/  ULDC UR5, c[0x0][0x2f0] ;  /* 0x0000bc0000057ab9 */ /* 0x000fe20000000800 */
[----:B------:R-:W-:-:S04]  /*1dac0*/  USEL UR4, UR4, 0x1, UP0 ;  /* 0x0000000104047887 */ /* 0x000fc80008000000 */
[----:B------:R-:W-:-:S03]  /*1dad0*/  UIMAD UR4, UR4, UR5, URZ ;  /* 0x00000005040472a4 */ /* 0x000fc6000f8e023f */
[----:B------:R-:W-:Y:S02]  /*1dae0*/  ULDC UR5, c[0x0][0x348] ;  /* 0x0000d20000057ab9 */ /* 0x000fe40000000800 */
[----:B0-----:R-:W-:Y:S02]  /*1daf0*/  IMAD.U32 R8, RZ, RZ, UR5 ;  /* 0x00000005ff087e24 */ /* 0x001fe4000f8e00ff */
[----:B------:R-:W-:Y:S01]  /*1db00*/  IMAD.U32 R5, RZ, RZ, UR4 ;  /* 0x00000004ff057e24 */ /* 0x000fe2000f8e00ff */
[----:B---3--:R0:W-:Y:S04]  /*1db10*/  STL [R1+0x8], R0 ;  /* 0x0000080001007387 */ /* 0x0081e80000100800 */
[----:B--2---:R0:W-:Y:S01]  /*1db20*/  STL [R1+0x28], R11 ;  /* 0x0000280b01007387 */ /* 0x0041e20000100800 */
[----:B------:R-:W-:Y:S01]  /*1db30*/  IMAD.MOV.U32 R12, RZ, RZ, R0 ;  /* 0x000000ffff0c7224 */ /* 0x000fe200078e0000 */
[----:B------:R-:W-:Y:S06]  /*1db40*/  @P2 BRA `(.L_x_1607) ;  /* 0x0000000000142947 */ /* 0x000fec0003800000 */
[----:B------:R-:W-:Y:S05]  /*1db50*/  @!P0 BRA `(.L_x_1607) ;  /* 0x0000000000108947 */ /* 0x000fea0003800000 */
[----:B0-----:R-:W2:Y:S04]  /*1db60*/  LDG.E R0, desc[UR52][R6.64] ;  /* 0x0000003406007981 */ /* 0x001ea8000c1e1900 */
[----:B------:R-:W2:Y:S02]  /*1db70*/  LDG.E R6, desc[UR52][R6.64+0x4] ;  /* 0x0000043406067981 */ /* 0x000ea4000c1e1900 */
[----:B--2---:R-:W-:-:S05]  /*1db80*/  IMAD.IADD R12, R6, 0x1, -R0 ;  /* 0x00000001060c7824 */ /* 0x004fca00078e0a00 */
[----:B------:R1:W-:Y:S02]  /*1db90*/  STL [R1+0x8], R12 ;  /* 0x0000080c01007387 */ /* 0x0003e40000100800 */
.L_x_1607:
[----:B------:R-:W-:Y:S01]  /*1dba0*/  ULDC.64 UR4, c[0x0][0xa20] ;  /* 0x0002880000047ab9 */ /* 0x000fe20000000a00 */
[C---:B------:R-:W-:Y:S02]  /*1dbb0*/  LOP3.LUT R10, R26.reuse, 0xff000000, RZ, 0xc0, !PT ;  /* 0xff0000001a0a7812 */ /* 0x040fe400078ec0ff */
[----:B------:R-:W-:Y:S02]  /*1dbc0*/  ISETP.NE.U32.AND P0, PT, RZ, UR4, PT ;  /* 0x00000004ff007c0c */ /* 0x000fe4000bf05070 */
[----:B------:R-:W-:Y:S02]  /*1dbd0*/  SHF.R.U32.HI R10, RZ, 0x8, R10 ;  /* 0x00000008ff0a7819 */ /* 0x000fe4000001160a */
[----:B------:R-:W-:Y:S02]  /*1dbe0*/  ISETP.NE.AND.EX P0, PT, RZ, UR5, PT, P0 ;  /* 0x00000005ff007c0c */ /* 0x000fe4000bf05300 */
[C---:B0-----:R-:W-:Y:S02]  /*1dbf0*/  LOP3.LUT R0, R26.reuse, 0xff0000, RZ, 0xc0, !PT ;  /* 0x00ff00001a007812 */ /* 0x041fe400078ec0ff */
[----:B------:R-:W-:-:S02]  /*1dc00*/  LOP3.LUT R17, R26, 0xffff, RZ, 0xc0, !PT ;  /* 0x0000ffff1a117812 */ /* 0x000fc400078ec0ff */
[----:B------:R-:W-:-:S07]  /*1dc10*/  LEA.HI R10, R0, R10, RZ, 0x10 ;  /* 0x0000000a000a7211 */ /* 0x000fce00078f80ff */
[----:B------:R-:W-:Y:S05]  /*1dc20*/  @!P0 BRA `(.L_x_1608) ;  /* 0x0000000000108947 */ /* 0x000fea0003800000 */
[----:B------:R-:W0:Y:S02]  /*1dc30*/  LDC.64 R6, c[0x0][0xa20] ;  /* 0x00028800ff067b82 */ /* 0x000e240000000a00 */
[----:B0-----:R-:W-:-:S05]  /*1dc40*/  IMAD.WIDE R6, R27, 0x4, R6 ;  /* 0x000000041b067825 */ /* 0x001fca00078e0206 */
[----:B------:R0:W5:Y:S01]  /*1dc50*/  LDG.E R5, desc[UR52][R6.64] ;  /* 0x0000003406057981 */ /* 0x000162000c1e1900 */
[----:B------:R-:W-:Y:S05]  /*1dc60*/  BRA `(.L_x_1609) ;  /* 0x0000000000247947 */ /* 0x000fea0003800000 */
.L_x_1608:
        /* <DEDUP_REMOVED lines=9> */
.L_x_1609:
[----:B------:R-:W2:Y:S04]  /*1dd00*/  @P1 LDG.E R0, desc[UR52][R2.64] ;  /* 0x0000003402001981 */ /* 0x000ea8000c1e1900 */
[----:B0-----:R0:W2:Y:S01]  /*1dd10*/  @P1 LDG.E R6, desc[UR52][R2.64+0x4] ;  /* 0x0000043402061981 */ /* 0x0010a2000c1e1900 */
[----:B------:R-:W-:Y:S02]  /*1dd20*/  IMAD R25, R25, 0xc0, RZ ;  /* 0x000000c019197824 */ /* 0x000fe400078e02ff */
[----:B-----5:R-:W-:Y:S01]  /*1dd30*/  IMAD.IADD R5, R5, 0x1, -R11 ;  /* 0x0000000105057824 */ /* 0x020fe200078e0a0b */
[----:B0-----:R-:W0:Y:S02]  /*1dd40*/  LDC R2, c[0x0][0x448] ;  /* 0x00011200ff027b82 */ /* 0x001e240000000800 */
[----:B0-----:R-:W-:-:S13]  /*1dd50*/  ISETP.NE.AND P2, PT, R2, 0x1, PT ;  /* 0x000000010200780c */ /* 0x001fda0003f45270 */
[----:B------:R-:W0:Y:S08]  /*1dd60*/  @P2 LDC R3, c[0x0][0x44c] ;  /* 0x00011300ff032b82 */ /* 0x000e300000000800 */
[----:B------:R-:W3:Y:S01]  /*1dd70*/  @P2 LDC R2, c[0x0][0x450] ;  /* 0x00011400ff022b82 */ /* 0x000ee20000000800 */
[----:B--2---:R-:W-:Y:S02]  /*1dd80*/  @P1 IMAD.IADD R8, R6, 0x1, -R0 ;  /* 0x0000000106081824 */ /* 0x004fe400078e0a00 */
[----:B------:R-:W-:-:S02]  /*1dd90*/  VIADD R0, R25, 0xbf ;  /* 0x000000bf19007836 */ /* 0x000fc40000000000 */
[----:B------:R-:W-:Y:S02]  /*1dda0*/  IMAD.IADD R11, R5, 0x1, R8 ;  /* 0x00000001050b7824 */ /* 0x000fe400078e0208 */
[----:B0-----:R-:W-:-:S03]  /*1ddb0*/  @P2 IMAD.HI.U32 R3, R0, R3, RZ ;  /* 0x0000000300032227 */ /* 0x001fc600078e00ff */
[----:B------:R0:W-:Y:S01]  /*1ddc0*/  STL [R1+0x18], R11 ;  /* 0x0000180b01007387 */ /* 0x0001e20000100800 */
[C---:B------:R-:W-:Y:S01]  /*1ddd0*/  VIADD R22, R11.reuse, 0x7f ;  /* 0x0000007f0b167836 */ /* 0x040fe20000000000 */
[----:B---3--:R-:W-:Y:S02]  /*1dde0*/  @P2 SHF.R.U32.HI R0, RZ, R2, R3 ;  /* 0x00000002ff002219 */ /* 0x008fe40000011603 */
[----:B------:R-:W-:Y:S02]  /*1ddf0*/  IADD3 R21, R11, 0x1, -R12 ;  /* 0x000000010b157810 */ /* 0x000fe40007ffe80c */
[----:B------:R-:W-:-:S03]  /*1de00*/  SHF.R.S32.HI R2, RZ, 0x1f, R22 ;  /* 0x0000001fff027819 */ /* 0x000fc60000011416 */
[----:B------:R-:W-:Y:S01]  /*1de10*/  IMAD.IADD R0, R21, 0x1, R0 ;  /* 0x0000000115007824 */ /* 0x000fe200078e0200 */
[----:B------:R-:W-:Y:S02]  /*1de20*/  LEA.HI R22, R2, R22, RZ, 0x7 ;  /* 0x0000001602167211 */ /* 0x000fe400078f38ff */
[----:B------:R-:W2:Y:S02]  /*1de30*/  LDC.64 R2, c[0x0][0x9e0] ;  /* 0x00027800ff027b82 */ /* 0x000ea40000000a00 */
[----:B------:R-:W-:Y:S02]  /*1de40*/  SHF.R.S32.HI R22, RZ, 0x7, R22 ;  /* 0x00000007ff167819 */ /* 0x000fe40000011416 */
[----:B--2---:R-:W-:Y:S01]  /*1de50*/  ISETP.GE.AND P3, PT, R3, 0x1, PT ;  /* 0x000000010300780c */ /* 0x004fe20003f66270 */
[----:B------:R-:W-:-:S12]  /*1de60*/  IMAD.IADD R2, R0, 0x1, R2 ;  /* 0x0000000100027824 */ /* 0x000fd800078e0202 */
[----:B0-----:R-:W-:Y:S05]  /*1de70*/  @!P3 BRA `(.L_x_1610) ;  /* 0x000000000048b947 */ /* 0x001fea0003800000 */
        /* <DEDUP_REMOVED lines=11> */
.L_x_1612:
[----:B------:R-:W-:-:S13]  /*1df30*/  ISETP.NE.AND P0, PT, R3, 0x1, PT ;  /* 0x000000010300780c */ /* 0x000fda0003f05270 */
[----:B------:R-:W0:Y:S02]  /*1df40*/  @P0 LDC.64 R6, c[0x0][0x9e8] ;  /* 0x00027a00ff060b82 */ /* 0x000e240000000a00 */
[----:B0-----:R-:W-:-:S05]  /*1df50*/  @P0 IMAD.HI.U32 R6, R9, R6, RZ ;  /* 0x0000000609060227 */ /* 0x001fca00078e00ff */
[----:B------:R-:W-:-:S07]  /*1df60*/  @P0 SHF.R.U32.HI R9, RZ, R7, R6 ;  /* 0x00000007ff090219 */ /* 0x000fce0000011606 */
.L_x_1613:
[----:B------:R-:W-:Y:S05]  /*1df70*/  BSYNC B0 ;  /* 0x0000000000007941 */ /* 0x000fea0003800000 */
.L_x_1611:
[----:B------:R-:W-:-:S05]  /*1df80*/  IMAD R9, R9, R3, R3 ;  /* 0x0000000309097224 */ /* 0x000fca00078e0203 */
[----:B------:R-:W-:-:S07]  /*1df90*/  VIMNMX R2, R2, R9, PT ;  /* 0x0000000902027248 */ /* 0x000fce0003fe0100 */
.L_x_1610:
[----:B------:R-:W0:Y:S01]  /*1dfa0*/  @P2 LDC R6, c[0x0][0x44c] ;  /* 0x00011300ff062b82 */ /* 0x000e220000000800 */
[----:B------:R-:W-:Y:S01]  /*1dfb0*/  VIADD R2, R2, 0x7f ;  /* 0x0000007f02027836 */ /* 0x000fe20000000000 */
[----:B------:R-:W-:Y:S01]  /*1dfc0*/  ULDC UR4, c[0x0][0x9dc] ;  /* 0x0002770000047ab9 */ /* 0x000fe20000000800 */
[----:B------:R-:W-:Y:S02]  /*1dfd0*/  IMAD.MOV.U32 R0, RZ, RZ, R25 ;  /* 0x000000ffff007224 */ /* 0x000fe400078e0019 */
[----:B------:R-:W-:-:S03]  /*1dfe0*/  IMAD.IADD R20, R11, 0x1, -R12 ;  /* 0x000000010b147824 */ /* 0x000fc600078e0a0c */
[----:B------:R-:W2:Y:S01]  /*1dff0*/  @P2 LDC R7, c[0x0][0x450] ;  /* 0x00011400ff072b82 */ /* 0x000ea20000000800 */
[----:B0-----:R-:W-:-:S05]  /*1e000*/  @P2 IMAD.HI.U32 R6, R25, R6, RZ ;  /* 0x0000000619062227 */ /* 0x001fca00078e00ff */
[----:B--2---:R-:W-:Y:S02]  /*1e010*/  @P2 SHF.R.U32.HI R0, RZ, R7, R6 ;  /* 0x00000007ff002219 */ /* 0x004fe40000011606 */
[----:B------:R-:W-:-:S04]  /*1e020*/  SHF.R.S32.HI R6, RZ, 0x1f, R2 ;  /* 0x0000001fff067819 */ /* 0x000fc80000011402 */
[----:B------:R-:W-:Y:S01]  /*1e030*/  LEA.HI R6, R6, R2, RZ, 0x7 ;  /* 0x0000000206067211 */ /* 0x000fe200078f38ff */
[----:B------:R-:W-:-:S03]  /*1e040*/  IMAD.IADD R2, R20, 0x1, R0 ;  /* 0x0000000114027824 */ /* 0x000fc600078e0200 */
[----:B------:R-:W-:Y:S01]  /*1e050*/  SHF.R.S32.HI R9, RZ, 0x7, R6 ;  /* 0x00000007ff097819 */ /* 0x000fe20000011406 */
[----:B------:R-:W-:-:S03]  /*1e060*/  VIADD R0, R2, -UR4 ;  /* 0x8000000402007c36 */ /* 0x000fc60008000000 */
        /* <DEDUP_REMOVED lines=12> */
.L_x_1616:
[----:B------:R-:W-:-:S13]  /*1e130*/  ISETP.NE.AND P0, PT, R3, 0x1, PT ;  /* 0x000000010300780c */ /* 0x000fda0003f05270 */
[----:B------:R-:W0:Y:S02]  /*1e140*/  @P0 LDC.64 R6, c[0x0][0x9e8] ;  /* 0x00027a00ff060b82 */ /* 0x000e240000000a00 */
[----:B0-----:R-:W-:-:S05]  /*1e150*/  @P0 IMAD.HI.U32 R6, R2, R6, RZ ;  /* 0x0000000602060227 */ /* 0x001fca00078e00ff */
[----:B------:R-:W-:-:S07]  /*1e160*/  @P0 SHF.R.U32.HI R2, RZ, R7, R6 ;  /* 0x00000007ff020219 */ /* 0x000fce0000011606 */
.L_x_1617:
[----:B------:R-:W-:Y:S05]  /*1e170*/  BSYNC B0 ;  /* 0x0000000000007941 */ /* 0x000fea0003800000 */
.L_x_1615:
[----:B------:R-:W-:-:S05]  /*1e180*/  IMAD R2, R2, R3, RZ ;  /* 0x0000000302027224 */ /* 0x000fca00078e02ff */
[----:B------:R-:W-:-:S07]  /*1e190*/  VIMNMX R0, R0, R2, !PT ;  /* 0x0000000200007248 */ /* 0x000fce0007fe0100 */
.L_x_1614:
[----:B------:R-:W-:Y:S01]  /*1e1a0*/  SHF.R.S32.HI R2, RZ, 0x1f, R0 ;  /* 0x0000001fff027819 */ /* 0x000fe20000011400 */
[----:B------:R-:W-:Y:S01]  /*1e1b0*/  BSSY B0, `(.L_x_1618) ;  /* 0x0000027000007945 */ /* 0x000fe20003800000 */
[----:B------:R-:W-:Y:S02]  /*1e1c0*/  LOP3.LUT R19, R10, 0xff, RZ, 0xc0, !PT ;  /* 0x000000ff0a137812 */ /* 0x000fe400078ec0ff */
[----:B------:R-:W-:Y:S02]  /*1e1d0*/  LEA.HI R2, R2, R0, RZ, 0x7 ;  /* 0x0000000002027211 */ /* 0x000fe400078f38ff */
[----:B------:R-:W-:Y:S02]  /*1e1e0*/  SHF.R.U32.HI R0, RZ, 0x10, R10 ;  /* 0x00000010ff007819 */ /* 0x000fe4000001160a */
[----:B------:R-:W-:-:S04]  /*1e1f0*/  SHF.R.S32.HI R2, RZ, 0x7, R2 ;  /* 0x00000007ff027819 */ /* 0x000fc80000011402 */
[----:B------:R-:W-:Y:S01]  /*1e200*/  VIMNMX R6, RZ, R2, !PT ;  /* 0x00000002ff067248 */ /* 0x000fe20007fe0100 */
[----:B------:R-:W-:-:S03]  /*1e210*/  IMAD.MOV.U32 R2, RZ, RZ, RZ ;  /* 0x000000ffff027224 */ /* 0x000fc600078e00ff */
[----:B------:R-:W-:-:S13]  /*1e220*/  ISETP.GT.AND P0, PT, R9, R6, PT ;  /* 0x000000060900720c */ /* 0x000fda0003f04270 */
[----:B------:R-:W-:Y:S05]  /*1e230*/  @!P0 BRA `(.L_x_1619) ;  /* 0x0000000000788947 */ /* 0x000fea0003800000 */
[----:B------:R-:W-:Y:S01]  /*1e240*/  ISETP.NE.AND P0, PT, R0, RZ, PT ;  /* 0x000000ff0000720c */ /* 0x000fe20003f05270 */
[----:B------:R-:W-:-:S03]  /*1e250*/  ULDC UR4, c[0x0][0x9f0] ;  /* 0x00027c0000047ab9 */ /* 0x000fc60000000800 */
[----:B------:R-:W-:-:S04]  /*1e260*/  SEL R7, R0, UR4, P0 ;  /* 0x0000000400077c07 */ /* 0x000fc80008000000 */
[----:B------:R-:W-:Y:S02]  /*1e270*/  IABS R10, R7 ;  /* 0x00000007000a7213 */ /* 0x000fe40000000000 */
[----:B------:R-:W-:Y:S02]  /*1e280*/  IADD3 R11, R7, -0x1, R9 ;  /* 0xffffffff070b7810 */ /* 0x000fe40007ffe009 */
[----:B------:R-:W0:Y:S03]  /*1e290*/  I2F.RP R2, R10 ;  /* 0x0000000a00027306 */ /* 0x000e260000209400 */
[----:B------:R-:W-:-:S05]  /*1e2a0*/  IMAD.IADD R11, R11, 0x1, -R6 ;  /* 0x000000010b0b7824 */ /* 0x000fca00078e0a06 */
[----:B0-----:R-:W0:Y:S02]  /*1e2b0*/  MUFU.RCP R2, R2 ;  /* 0x0000000200027308 */ /* 0x001e240000001000 */
[----:B0-----:R-:W-:-:S06]  /*1e2c0*/  VIADD R2, R2, 0xffffffe ;  /* 0x0ffffffe02027836 */ /* 0x001fcc0000000000 */
[----:B------:R0:W2:Y:S02]  /*1e2d0*/  F2I.FTZ.U32.TRUNC.NTZ R3, R2 ;  /* 0x0000000200037305 */ /* 0x0000a4000021f000 */
[----:B0-----:R-:W-:-:S04]  /*1e2e0*/  LOP3.LUT R2, R11, R7, RZ, 0x3c, !PT ;  /* 0x000000070b027212 */ /* 0x001fc800078e3cff */
[----:B------:R-:W-:Y:S01]  /*1e2f0*/  ISETP.GE.AND P3, PT, R2, RZ, PT ;  /* 0x000000ff0200720c */ /* 0x000fe20003f66270 */
[----:B--2---:R-:W-:-:S04]  /*1e300*/  IMAD.MOV R2, RZ, RZ, -R3 ;  /* 0x000000ffff027224 */ /* 0x004fc800078e0a03 */
[----:B-1----:R-:W-:Y:S02]  /*1e310*/  IMAD R12, R2, R10, RZ ;  /* 0x0000000a020c7224 */ /* 0x002fe400078e02ff */
        /* <DEDUP_REMOVED lines=15> */
[----:B------:R-:W-:-:S07]  /*1e410*/  @!P2 LOP3.LUT R2, RZ, R7, RZ, 0x33, !PT ;  /* 0x00000007ff02a212 */ /* 0x000fce00078e33ff */
.L_x_1619:
[----:B------:R-:W-:Y:S05]  /*1e420*/  BSYNC B0 ;  /* 0x0000000000007941 */ /* 0x000fea0003800000 */
.L_x_1618:
[-C--:B------:R-:W-:Y:S01]  /*1e430*/  IMAD R6, R19, R2.reuse, R6 ;  /* 0x0000000213067224 */ /* 0x080fe200078e0206 */
[----:B------:R-:W-:Y:S04]  /*1e440*/  BSSY B0, `(.L_x_1620) ;  /* 0x0000156000007945 */ /* 0x000fe80003800000 */
[C---:B------:R-:W-:Y:S01]  /*1e450*/  VIADDMNMX R2, R6.reuse, R2, R9, PT ;  /* 0x0000000206027246 */ /* 0x040fe20003800109 */
[----:B------:R-:W-:-:S04]  /*1e460*/  IMAD R6, R6, 0x80, -R5 ;  /* 0x0000008006067824 */ /* 0x000fc800078e0a05 */
[----:B------:R-:W-:Y:S01]  /*1e470*/  IMAD R2, R2, 0x80, -R5 ;  /* 0x0000008002027824 */ /* 0x000fe200078e0a05 */
[----:B------:R-:W-:-:S04]  /*1e480*/  VIMNMX R6, RZ, R6, !PT ;  /* 0x00000006ff067248 */ /* 0x000fc80007fe0100 */
[----:B------:R-:W-:Y:S02]  /*1e490*/  VIMNMX R2, R2, R8, PT ;  /* 0x0000000802027248 */ /* 0x000fe40003fe0100 */
[----:B------:R-:W-:Y:S02]  /*1e4a0*/  SHF.R.U32.HI R5, RZ, 0x7, R6 ;  /* 0x00000007ff057819 */ /* 0x000fe40000011606 */
[----:B------:R-:W-:-:S13]  /*1e4b0*/  ISETP.GT.AND P0, PT, R2, R6, PT ;  /* 0x000000060200720c */ /* 0x000fda0003f04270 */
[----:B------:R-:W-:-:S05]  /*1e4c0*/  @P0 VIADD R2, R2, 0x7f ;  /* 0x0000007f02020836 */ /* 0x000fca0000000000 */
        /* <DEDUP_REMOVED lines=14> */
.L_x_1795:
[----:B--2---:R-:W-:Y:S02]  /*1e5b0*/  ISETP.NE.AND P0, PT, R14, RZ, PT ;  /* 0x000000ff0e00720c */ /* 0x004fe40003f05270 */
[----:B------:R-:W-:-:S11]  /*1e5c0*/  PLOP3.LUT P6, PT, PT, PT, PT, 0x8, 0x0 ;  /* 0x000000000000781c */ /* 0x000fd60003fce170 */
[----:B------:R-:W-:Y:S05]  /*1e5d0*/  @P0 BRA `(.L_x_1623) ;  /* 0x00000000000c0947 */ /* 0x000fea0003800000 */
[----:B------:R-:W-:-:S03]  /*1e5e0*/  UMOV UR4, 0xffffffff ;  /* 0xffffffff00047882 */ /* 0x000fc60000000000 */
[----:B------:R-:W-:Y:S05]  /*1e5f0*/  BRA.DIV UR4, `(.L_x_1624) ;  /* 0x0000007604407947 */ /* 0x000fea000b800000 */
[----:B------:R-:W-:-:S13]  /*1e600*/  ELECT P6, URZ, PT ;  /* 0x00000000003f782f */ /* 0x000fda00038c0000 */
.L_x_1623:
        /* <DEDUP_REMOVED lines=9> */
.L_x_1798:
[----:B------:R-:W-:Y:S05]  /*1e6a0*/  BSYNC B1 ;  /* 0x0000000000017941 */ /* 0x000fea0003800000 */
.L_x_1625:
[----:B------:R-:W-:Y:S04]  /*1e6b0*/  BSSY B1, `(.L_x_1627) ;  /* 0x000008c000017945 */ /* 0x000fe80003800000 */
[----:B------:R-:W-:Y:S05]  /*1e6c0*/  @!P6 BRA `(.L_x_1628) ;  /* 0x000000080028e947 */ /* 0x000fea0003800000 */
[----:B------:R-:W2:Y:S01]  /*1e6d0*/  LDL R8, [R1+0x4] ;  /* 0x0000040001087983 */ /* 0x000ea20000100800 */
[----:B------:R-:W-:Y:S01]  /*1e6e0*/  IMAD R10, R29, 0x8, R18 ;  /* 0x000000081d0a7824 */ /* 0x000fe200078e0212 */
[----:B------:R-:W3:Y:S01]  /*1e6f0*/  S2R R7, SR_TID.X ;  /* 0x0000000000077919 */ /* 0x000ee20000002100 */
[----:B------:R-:W-:Y:S01]  /*1e700*/  BSSY B2, `(.L_x_1629) ;  /* 0x0000006000027945 */ /* 0x000fe20003800000 */
[----:B---3--:R-:W-:-:S04]  /*1e710*/  LOP3.LUT R7, R7, 0x7f, RZ, 0xc0, !PT ;  /* 0x0000007f07077812 */ /* 0x008fc800078ec0ff */
[----:B------:R-:W-:Y:S02]  /*1e720*/  ISETP.NE.AND P1, PT, R7, RZ, PT ;  /* 0x000000ff0700720c */ /* 0x000fe40003f25270 */
[----:B--2---:R-:W-:-:S04]  /*1e730*/  SHF.L.U32 R9, R8, 0x1f, RZ ;  /* 0x0000001f08097819 */ /* 0x004fc800000006ff */
[----:B------:R-:W2:Y:S02]  /*1e740*/  SYNCS.PHASECHK.TRANS64.TRYWAIT P0, [R10+URZ+0x2d8a0], R9 ;  /* 0x02d8a0090a0075a7 */ /* 0x000ea4000800017f */
[----:B--2---:R-:W-:Y:S05]  /*1e750*/  @!P0 BRA `(.L_x_1630) ;  /* 0x00000074001c8947 */ /* 0x004fea0003800000 */
.L_x_1799:
[----:B------:R-:W-:Y:S05]  /*1e760*/  BSYNC B2 ;  /* 0x0000000000027941 */ /* 0x000fea0003800000 */
.L_x_1629:
[----:B------:R-:W-:Y:S04]  /*1e770*/  BSSY B2, `(.L_x_1631) ;  /* 0x0000009000027945 */ /* 0x000fe80003800000 */
[----:B------:R-:W-:Y:S05]  /*1e780*/  @P1 BRA `(.L_x_1632) ;  /* 0x00000000001c1947 */ /* 0x000fea0003800000 */
[----:B0-----:R-:W0:Y:S02]  /*1e790*/  S2R R6, SR_TID.X ;  /* 0x0000000000067919 */ /* 0x001e240000002100 */
[----:B0-----:R-:W-:Y:S01]  /*1e7a0*/  LOP3.LUT R7, R6, 0x1f, RZ, 0xc0, !PT ;  /* 0x0000001f06077812 */ /* 0x001fe200078ec0ff */
[----:B------:R-:W-:-:S03]  /*1e7b0*/  IMAD.MOV.U32 R6, RZ, RZ, 0x6000 ;  /* 0x00006000ff067424 */ /* 0x000fc600078e00ff */
[----:B------:R-:W-:Y:S01]  /*1e7c0*/  ISETP.NE.AND P0, PT, R7, RZ, PT ;  /* 0x000000ff0700720c */ /* 0x000fe20003f05270 */
[----:B------:R3:W-:-:S12]  /*1e7d0*/  SYNCS.ARRIVE.TRANS64 RZ, [R10+URZ+0x2d890], R6 ;  /* 0x02d890060aff79a7 */ /* 0x0007d8000800003f */
[----:B---3--:R-:W-:Y:S05]  /*1e7e0*/  @!P0 BRA `(.L_x_1632) ;  /* 0x0000000000048947 */ /* 0x008fea0003800000 */
[----:B------:R-:W-:Y:S01]  /*1e7f0*/  BPT.TRAP 0x1 ;  /* 0x000000040000795c */ /* 0x000fe20000300000 */
.L_x_1632:
[----:B------:R-:W-:Y:S05]  /*1e800*/  BSYNC B2 ;  /* 0x0000000000027941 */ /* 0x000fea0003800000 */
.L_x_1631:
        /* <DEDUP_REMOVED lines=8> */
[----:B0-----:R-:W-:Y:S01]  /*1e890*/  VIADD R6, R10, 0x2d890 ;  /* 0x0002d8900a067836 */ /* 0x001fe20000000000 */
[----:B------:R-:W-:Y:S01]  /*1e8a0*/  UMOV UR6, 0x0 ;  /* 0x0000000000067882 */ /* 0x000fe20000000000 */
[----:B------:R-:W-:Y:S01]  /*1e8b0*/  VIADD R11, R8, 0x15400 ;  /* 0x00015400080b7836 */ /* 0x000fe20000000000 */
[----:B------:R-:W-:-:S09]  /*1e8c0*/  UMOV UR7, 0x12f00000 ;  /* 0x12f0000000077882 */ /* 0x000fd20000000000 */
.L_x_1633:
        /* <DEDUP_REMOVED lines=16> */
.L_x_1634:
        /* <DEDUP_REMOVED lines=16> */
.L_x_1635:
        /* <DEDUP_REMOVED lines=13> */
.L_x_1800:
[----:B------:R-:W-:Y:S05]  /*1eba0*/  BSYNC B2 ;  /* 0x0000000000027941 */ /* 0x000fea0003800000 */
.L_x_1636:
[----:B------:R-:W-:Y:S01]  /*1ebb0*/  BSSY B2, `(.L_x_1638) ;  /* 0x000000b000027945 */ /* 0x000fe20003800000 */
[----:B-1----:R-:W-:Y:S02]  /*1ebc0*/  IMAD.MOV.U32 R12, RZ, RZ, 0x0 ;  /* 0x00000000ff0c7424 */ /* 0x002fe400078e00ff */
[----:B------:R-:W-:Y:S01]  /*1ebd0*/  IMAD.MOV.U32 R13, RZ, RZ, 0x12f00000 ;  /* 0x12f00000ff0d7424 */ /* 0x000fe200078e00ff */
[----:B------:R-:W-:Y:S06]  /*1ebe0*/  @P1 BRA `(.L_x_1639) ;  /* 0x00000000001c1947 */ /* 0x000fec0003800000 */
[----:B------:R-:W1:Y:S02]  /*1ebf0*/  S2R R6, SR_TID.X ;  /* 0x0000000000067919 */ /* 0x000e640000002100 */
[----:B-1----:R-:W-:Y:S01]  /*1ec00*/  LOP3.LUT R11, R6, 0x1f, RZ, 0xc0, !PT ;  /* 0x0000001f060b7812 */ /* 0x002fe200078ec0ff */
[----:B------:R-:W-:-:S03]  /*1ec10*/  IMAD.MOV.U32 R6, RZ, RZ, 0x6000 ;  /* 0x00006000ff067424 */ /* 0x000fc600078e00ff */
[----:B------:R-:W-:Y:S01]  /*1ec20*/  ISETP.NE.AND P0, PT, R11, RZ, PT ;  /* 0x000000ff0b00720c */ /* 0x000fe20003f05270 */
[----:B------:R1:W-:-:S12]  /*1ec30*/  SYNCS.ARRIVE.TRANS64 RZ, [R10+URZ+0x2d8b0], R6 ;  /* 0x02d8b0060aff79a7 */ /* 0x0003d8000800003f */
[----:B-1----:R-:W-:Y:S05]  /*1ec40*/  @!P0 BRA `(.L_x_1639) ;  /* 0x0000000000048947 */ /* 0x002fea0003800000 */
[----:B------:R-:W-:Y:S01]  /*1ec50*/  BPT.TRAP 0x1 ;  /* 0x000000040000795c */ /* 0x000fe20000300000 */
.L_x_1639:
[----:B------:R-:W-:Y:S05]  /*1ec60*/  BSYNC B2 ;  /* 0x0000000000027941 */ /* 0x000fea0003800000 */
.L_x_1638:
[----:B------:R-:W-:Y:S01]  /*1ec70*/  R2UR UR10, R23 ;  /* 0x00000000170a72ca */ /* 0x000fe200000e0000 */
[----:B------:R-:W-:Y:S01]  /*1ec80*/  UIADD3 UR4, UP0, UR40, 0x670, URZ ;  /* 0x0000067028047890 */ /* 0x000fe2000ff1e03f */
[----:B------:R-:W-:Y:S01]  /*1ec90*/  R2UR UR6, R12 ;  /* 0x000000000c0672ca */ /* 0x000fe200000e0000 */
[----:B0-2---:R-:W-:Y:S01]  /*1eca0*/  VIADD R10, R10, 0x2d8b0 ;  /* 0x0002d8b00a0a7836 */ /* 0x005fe20000000000 */
[----:B------:R-:W-:Y:S01]  /*1ecb0*/  R2UR UR7, R13 ;  /* 0x000000000d0772ca */ /* 0x000fe200000e0000 */
[----:B------:R-:W-:Y:S01]  /*1ecc0*/  VIADD R6, R8, 0x400 ;  /* 0x0000040008067836 */ /* 0x000fe20000000000 */
[----:B------:R-:W-:Y:S01]  /*1ecd0*/  PLOP3.LUT P0, PT, PT, PT, PT, 0x80, 0x0 ;  /* 0x000000000000781c */ /* 0x000fe20003f0f070 */
[----:B------:R-:W-:-:S12]  /*1ece0*/  UIADD3.X UR5, URZ, UR41, URZ, UP0, !UPT ;  /* 0x000000293f057290 */ /* 0x000fd800087fe43f */
.L_x_1640:
        /* <DEDUP_REMOVED lines=15> */
.L_x_1641:
        /* <DEDUP_REMOVED lines=15> */
.L_x_1642:
        /* <DEDUP_REMOVED lines=10> */
.L_x_1628:
[----:B------:R-:W-:Y:S05]  /*1ef70*/  BSYNC B1 ;  /* 0x0000000000017941 */ /* 0x000fea0003800000 */
.L_x_1627:
        /* <DEDUP_REMOVED lines=11> */
.L_x_1659:
[----:B------:R-:W-:Y:S05]  /*1f030*/  YIELD ;  /* 0x0000000000007946 */ /* 0x000fea0003800000 */
[----:B------:R-:W-:Y:S04]  /*1f040*/  BSSY B1, `(.L_x_1643) ;  /* 0x000008b000017945 */ /* 0x000fe80003800000 */
[----:B--2---:R-:W-:Y:S05]  /*1f050*/  @!P6 BRA `(.L_x_1644) ;  /* 0x000000080024e947 */ /* 0x004fea0003800000 */
[----:B0-----:R-:W2:Y:S01]  /*1f060*/  LDL R6, [R1+0x4] ;  /* 0x0000040001067983 */ /* 0x001ea20000100800 */
[----:B------:R-:W-:Y:S01]  /*1f070*/  IMAD R9, R29, 0x8, R18 ;  /* 0x000000081d097824 */ /* 0x000fe200078e0212 */
[----:B------:R-:W0:Y:S01]  /*1f080*/  S2R R3, SR_TID.X ;  /* 0x0000000000037919 */ /* 0x000e220000002100 */
[----:B------:R-:W-:Y:S01]  /*1f090*/  BSSY B2, `(.L_x_1645) ;  /* 0x0000006000027945 */ /* 0x000fe20003800000 */
[----:B0-----:R-:W-:-:S04]  /*1f0a0*/  LOP3.LUT R3, R3, 0x7f, RZ, 0xc0, !PT ;  /* 0x0000007f03037812 */ /* 0x001fc800078ec0ff */
[----:B------:R-:W-:Y:S02]  /*1f0b0*/  ISETP.NE.AND P2, PT, R3, RZ, PT ;  /* 0x000000ff0300720c */ /* 0x000fe40003f45270 */
[----:B--2---:R-:W-:-:S04]  /*1f0c0*/  SHF.L.U32 R8, R6, 0x1f, RZ ;  /* 0x0000001f06087819 */ /* 0x004fc800000006ff */
[----:B------:R-:W0:Y:S02]  /*1f0d0*/  SYNCS.PHASECHK.TRANS64.TRYWAIT P1, [R9+URZ+0x2d8a0], R8 ;  /* 0x02d8a008090075a7 */ /* 0x000e24000802017f */
[----:B0-----:R-:W-:Y:S05]  /*1f0e0*/  @!P1 BRA `(.L_x_1646) ;  /* 0x0000006800e09947 */ /* 0x001fea0003800000 */
.L_x_1801:
[----:B------:R-:W-:Y:S05]  /*1f0f0*/  BSYNC B2 ;  /* 0x0000000000027941 */ /* 0x000fea0003800000 */
.L_x_1645:
[----:B------:R-:W-:Y:S04]  /*1f100*/  BSSY B2, `(.L_x_1647) ;  /* 0x0000009000027945 */ /* 0x000fe80003800000 */
[----:B------:R-:W-:Y:S05]  /*1f110*/  @P2 BRA `(.L_x_1648) ;  /* 0x00000000001c2947 */ /* 0x000fea0003800000 */
[----:B------:R-:W2:Y:S02]  /*1f120*/  S2R R3, SR_TID.X ;  /* 0x0000000000037919 */ /* 0x000ea40000002100 */
[----:B--2---:R-:W-:Y:S01]  /*1f130*/  LOP3.LUT R6, R3, 0x1f, RZ, 0xc0, !PT ;  /* 0x0000001f03067812 */ /* 0x004fe200078ec0ff */
[----:B------:R-:W-:-:S03]  /*1f140*/  IMAD.MOV.U32 R3, RZ, RZ, 0x6000 ;  /* 0x00006000ff037424 */ /* 0x000fc600078e00ff */
[----:B------:R-:W-:Y:S01]  /*1f150*/  ISETP.NE.AND P1, PT, R6, RZ, PT ;  /* 0x000000ff0600720c */ /* 0x000fe20003f25270 */
[----:B------:R2:W-:-:S12]  /*1f160*/  SYNCS.ARRIVE.TRANS64 RZ, [R9+URZ+0x2d890], R3 ;  /* 0x02d8900309ff79a7 */ /* 0x0005d8000800003f */
[----:B--2---:R-:W-:Y:S05]  /*1f170*/  @!P1 BRA `(.L_x_1648) ;  /* 0x0000000000049947 */ /* 0x004fea0003800000 */
[----:B------:R-:W-:Y:S01]  /*1f180*/  BPT.TRAP 0x1 ;  /* 0x000000040000795c */ /* 0x000fe20000300000 */
.L_x_1648:
[----:B------:R-:W-:Y:S05]  /*1f190*/  BSYNC B2 ;  /* 0x0000000000027941 */ /* 0x000fea0003800000 */
.L_x_1647:
        /* <DEDUP_REMOVED lines=11> */
.L_x_1649:
        /* <DEDUP_REMOVED lines=10> */
[----:B------:R-:W-:Y:S01]  /*1f2f0*/  IMAD.MOV.U32 R23, RZ, RZ, 0x20 ;  /* 0x00000020ff177424 */ /* 0x000fe200078e00ff */
[----:B------:R-:W-:Y:S01]  /*1f300*/  PLOP3.LUT P1, PT, PT, PT, PT, 0x80, 0x0 ;  /* 0x000000000000781c */ /* 0x000fe20003f2f070 */
[----:B------:R-:W-:Y:S01]  /*1f310*/  VIADD R11, R7, 0x17400 ;  /* 0x00017400070b7836 */ /* 0x000fe20000000000 */
[----:B------:R-:W-:Y:S01]  /*1f320*/  UMOV UR6, 0x0 ;  /* 0x0000000000067882 */ /* 0x000fe20000000000 */
[----:B------:R-:W-:Y:S01]  /*1f330*/  UMOV UR7, 0x12f00000 ;  /* 0x12f0000000077882 */ /* 0x000fe20000000000 */
[----:B------:R-:W-:-:S15]  /*1f340*/  R2UR UR10, R23 ;  /* 0x00000000170a72ca */ /* 0x000fde00000e0000 */
.L_x_1650:
        /* <DEDUP_REMOVED lines=16> */
.L_x_1651:
        /* <DEDUP_REMOVED lines=10> */
[----:B------:R-:W2:Y:S01]  /*1f4f0*/  SYNCS.PHASECHK.TRANS64.TRYWAIT P1, [R9+URZ+0x2d8c0], R8 ;  /* 0x02d8c008090075a7 */ /* 0x000ea2000802017f */
[----:B------:R-:W-:Y:S04]  /*1f500*/  BSSY B2, `(.L_x_1652) ;  /* 0x0000002000027945 */ /* 0x000fe80003800000 */
[----:B--2---:R-:W-:Y:S05]  /*1f510*/  @!P1 BRA `(.L_x_1653) ;  /* 0x0000006400e89947 */ /* 0x004fea0003800000 */
.L_x_1802:
[----:B------:R-:W-:Y:S05]  /*1f520*/  BSYNC B2 ;  /* 0x0000000000027941 */ /* 0x000fea0003800000 */
.L_x_1652:
        /* <DEDUP_REMOVED lines=11> */
.L_x_1655:
[----:B------:R-:W-:Y:S05]  /*1f5e0*/  BSYNC B2 ;  /* 0x0000000000027941 */ /* 0x000fea0003800000 */
.L_x_1654:
        /* <DEDUP_REMOVED lines=8> */
.L_x_1656:
        /* <DEDUP_REMOVED lines=15> */
.L_x_1657:
        /* <DEDUP_REMOVED lines=15> */
.L_x_1658:
        /* <DEDUP_REMOVED lines=10> */
.L_x_1644:
[----:B------:R-:W-:Y:S05]  /*1f8f0*/  BSYNC B1 ;  /* 0x0000000000017941 */ /* 0x000fea0003800000 */
.L_x_1643:
[----:B------:R-:W2:Y:S01]  /*1f900*/  LDL.LU R8, [R1+0x4] ;  /* 0x0000040001087983 */ /* 0x000ea20000300800 */
[----:B------:R-:W-:Y:S01]  /*1f910*/  VIADD R29, R29, 0x1 ;  /* 0x000000011d1d7836 */ /* 0x000fe20000000000 */
[C---:B------:R-:W-:Y:S01]  /*1f920*/  ISETP.GT.AND P2, PT, R10.reuse, R5, PT ;  /* 0x000000050a00720c */ /* 0x040fe20003f44270 */
[----:B------:R-:W-:-:S03]  /*1f930*/  VIADD R10, R10, 0xffffffff ;  /* 0xffffffff0a0a7836 */ /* 0x000fc60000000000 */
[----:B------:R-:W-:-:S04]  /*1f940*/  ISETP.NE.AND P1, PT, R29, 0x2, PT ;  /* 0x000000021d00780c */ /* 0x000fc80003f25270 */
[----:B------:R-:W-:Y:S02]  /*1f950*/  SEL R3, RZ, 0x1, P1 ;  /* 0x00000001ff037807 */ /* 0x000fe40000800000 */
[----:B------:R-:W-:Y:S02]  /*1f960*/  SEL R29, R29, RZ, P1 ;  /* 0x000000ff1d1d7207 */ /* 0x000fe40000800000 */
[----:B--2---:R-:W-:-:S05]  /*1f970*/  LOP3.LUT R8, R8, R3, RZ, 0x3c, !PT ;  /* 0x0000000308087212 */ /* 0x004fca00078e3cff */
[----:B------:R2:W-:Y:S01]  /*1f980*/  STL [R1+0x4], R8 ;  /* 0x0000040801007387 */ /* 0x0005e20000100800 */
[----:B------:R-:W-:Y:S05]  /*1f990*/  @P2 BRA `(.L_x_1659) ;  /* 0xfffffff400a42947 */ /* 0x000fea000383ffff */
.L_x_1621:
[----:B------:R-:W-:Y:S05]  /*1f9a0*/  BSYNC B0 ;  /* 0x0000000000007941 */ /* 0x000fea0003800000 */
.L_x_1620:
[----:B------:R-:W3:Y:S01]  /*1f9b0*/  LDC R2, c[0x0][0x448] ;  /* 0x00011200ff027b82 */ /* 0x000ee20000000800 */
[----:B------:R-:W-:Y:S01]  /*1f9c0*/  VIADD R3, R25, 0xbf ;  /* 0x000000bf19037836 */ /* 0x000fe20000000000 */
[----:B------:R-:W-:Y:S06]  /*1f9d0*/  @!P0 WARPSYNC.ALL ;  /* 0x0000000000008948 */ /* 0x000fec0003800000 */
[----:B------:R-:W-:Y:S01]  /*1f9e0*/  @!P0 BAR.SYNC.DEFER_BLOCKING 0xc, 0x200 ;  /* 0x0308000000008b1d */ /* 0x000fe20000010000 */
[----:B---3--:R-:W-:-:S13]  /*1f9f0*/  ISETP.NE.AND P1, PT, R2, 0x1, PT ;  /* 0x000000010200780c */ /* 0x008fda0003f25270 */
[----:B------:R-:W3:Y:S08]  /*1fa00*/  @P1 LDC R4, c[0x0][0x44c] ;  /* 0x00011300ff041b82 */ /* 0x000ef00000000800 */
[----:B------:R-:W4:Y:S01]  /*1fa10*/  @P1 LDC R2, c[0x0][0x450] ;  /* 0x00011400ff021b82 */ /* 0x000f220000000800 */
[----:B---3--:R-:W-:-:S05]  /*1fa20*/  @P1 IMAD.HI.U32 R4, R3, R4, RZ ;  /* 0x0000000403041227 */ /* 0x008fca00078e00ff */
[----:B----4-:R-:W-:-:S05]  /*1fa30*/  @P1 SHF.R.U32.HI R3, RZ, R2, R4 ;  /* 0x00000002ff031219 */ /* 0x010fca0000011604 */
[----:B------:R-:W-:Y:S02]  /*1fa40*/  IMAD.IADD R21, R21, 0x1, R3 ;  /* 0x0000000115157824 */ /* 0x000fe400078e0203 */
[----:B------:R-:W3:Y:S02]  /*1fa50*/  LDC.64 R2, c[0x0][0x9e0] ;  /* 0x00027800ff027b82 */ /* 0x000ee40000000a00 */
[----:B---3--:R-:W-:Y:S01]  /*1fa60*/  ISETP.GE.AND P2, PT, R3, 0x1, PT ;  /* 0x000000010300780c */ /* 0x008fe20003f46270 */
[----:B------:R-:W-:-:S12]  /*1fa70*/  IMAD.IADD R2, R21, 0x1, R2 ;  /* 0x0000000115027824 */ /* 0x000fd800078e0202 */
[----:B------:R-:W-:Y:S05]  /*1fa80*/  @!P2 BRA `(.L_x_1660) ;  /* 0x000000000048a947 */ /* 0x000fea0003800000 */
[C---:B------:R-:W-:Y:S01]  /*1fa90*/  ISETP.GT.AND P0, PT, R21.reuse, RZ, PT ;  /* 0x000000ff1500720c */ /* 0x040fe20003f04270 */
[----:B------:R-:W-:Y:S01]  /*1faa0*/  BSSY B0, `(.L_x_1661) ;  /* 0x000000e000007945 */ /* 0x000fe20003800000 */
[----:B0-----:R-:W-:-:S11]  /*1fab0*/  VIADD R6, R21, 0xffffffff ;  /* 0xffffffff15067836 */ /* 0x001fd60000000000 */
        /* <DEDUP_REMOVED lines=8> */
.L_x_1662:
[----:B------:R-:W-:-:S13]  /*1fb40*/  ISETP.NE.AND P0, PT, R3, 0x1, PT ;  /* 0x000000010300780c */ /* 0x000fda0003f05270 */
[----:B------:R-:W0:Y:S02]  /*1fb50*/  @P0 LDC.64 R4, c[0x0][0x9e8] ;  /* 0x00027a00ff040b82 */ /* 0x000e240000000a00 */
[----:B0-----:R-:W-:-:S05]  /*1fb60*/  @P0 IMAD.HI.U32 R4, R6, R4, RZ ;  /* 0x0000000406040227 */ /* 0x001fca00078e00ff */
[----:B------:R-:W-:-:S07]  /*1fb70*/  @P0 SHF.R.U32.HI R6, RZ, R5, R4 ;  /* 0x00000005ff060219 */ /* 0x000fce0000011604 */
.L_x_1663:
[----:B------:R-:W-:Y:S05]  /*1fb80*/  BSYNC B0 ;  /* 0x0000000000007941 */ /* 0x000fea0003800000 */
.L_x_1661:
[----:B------:R-:W-:-:S05]  /*1fb90*/  IMAD R6, R6, R3, R3 ;  /* 0x0000000306067224 */ /* 0x000fca00078e0203 */
[----:B------:R-:W-:-:S07]  /*1fba0*/  VIMNMX R2, R2, R6, PT ;  /* 0x0000000602027248 */ /* 0x000fce0003fe0100 */
.L_x_1660:
[----:B------:R-:W-:Y:S01]  /*1fbb0*/  VIADD R2, R2, 0x7f ;  /* 0x0000007f02027836 */ /* 0x000fe20000000000 */
[----:B------:R-:W-:Y:S01]  /*1fbc0*/  ULDC UR4, c[0x0][0x9dc] ;  /* 0x0002770000047ab9 */ /* 0x000fe20000000800 */
[----:B------:R-:W-:-:S03]  /*1fbd0*/  IMAD.MOV.U32 R5, RZ, RZ, R25 ;  /* 0x000000ffff057224 */ /* 0x000fc600078e0019 */
[----:B------:R-:W-:-:S04]  /*1fbe0*/  SHF.R.S32.HI R4, RZ, 0x1f, R2 ;  /* 0x0000001fff047819 */ /* 0x000fc80000011402 */
[----:B------:R-:W-:Y:S02]  /*1fbf0*/  LEA.HI R4, R4, R2, RZ, 0x7 ;  /* 0x0000000204047211 */ /* 0x000fe400078f38ff */
[----:B------:R-:W3:Y:S02]  /*1fc00*/  @P1 LDC R2, c[0x0][0x450] ;  /* 0x00011400ff021b82 */ /* 0x000ee40000000800 */
[----:B------:R-:W-:-:S04]  /*1fc10*/  SHF.R.S32.HI R4, RZ, 0x7, R4 ;  /* 0x00000007ff047819 */ /* 0x000fc80000011404 */
[----:B0-----:R-:W-:Y:S02]  /*1fc20*/  VIMNMX R6, R22, R4, PT ;  /* 0x0000000416067248 */ /* 0x001fe40003fe0100 */
[----:B------:R-:W0:Y:S02]  /*1fc30*/  @P1 LDC R4, c[0x0][0x44c] ;  /* 0x00011300ff041b82 */ /* 0x000e240000000800 */
[----:B0-----:R-:W-:-:S05]  /*1fc40*/  @P1 IMAD.HI.U32 R4, R25, R4, RZ ;  /* 0x0000000419041227 */ /* 0x001fca00078e00ff */
[----:B---3--:R-:W-:-:S05]  /*1fc50*/  @P1 SHF.R.U32.HI R5, RZ, R2, R4 ;  /* 0x00000002ff051219 */ /* 0x008fca0000011604 */
[----:B------:R-:W-:-:S04]  /*1fc60*/  IMAD.IADD R7, R20, 0x1, R5 ;  /* 0x0000000114077824 */ /* 0x000fc800078e0205 */
        /* <DEDUP_REMOVED lines=12> */
.L_x_1666:
[----:B------:R-:W-:-:S13]  /*1fd30*/  ISETP.NE.AND P0, PT, R3, 0x1, PT ;  /* 0x000000010300780c */ /* 0x000fda0003f05270 */
[----:B------:R-:W0:Y:S02]  /*1fd40*/  @P0 LDC.64 R4, c[0x0][0x9e8] ;  /* 0x00027a00ff040b82 */ /* 0x000e240000000a00 */
[----:B0-----:R-:W-:-:S05]  /*1fd50*/  @P0 IMAD.HI.U32 R4, R7, R4, RZ ;  /* 0x0000000407040227 */ /* 0x001fca00078e00ff */
[----:B------:R-:W-:-:S07]  /*1fd60*/  @P0 SHF.R.U32.HI R7, RZ, R5, R4 ;  /* 0x00000005ff070219 */ /* 0x000fce0000011604 */
.L_x_1667:
[----:B------:R-:W-:Y:S05]  /*1fd70*/  BSYNC B0 ;  /* 0x0000000000007941 */ /* 0x000fea0003800000 */
.L_x_1665:
[----:B------:R-:W-:-:S05]  /*1fd80*/  IMAD R3, R7, R3, RZ ;  /* 0x0000000307037224 */ /* 0x000fca00078e02ff */
[----:B------:R-:W-:-:S07]  /*1fd90*/  VIMNMX R2, R2, R3, !PT ;  /* 0x0000000302027248 */ /* 0x000fce0007fe0100 */
.L_x_1664:
[----:B------:R-:W-:Y:S01]  /*1fda0*/  ISETP.NE.AND P1, PT, R0, RZ, PT ;  /* 0x000000ff0000720c */ /* 0x000fe20003f25270 */
[----:B------:R-:W-:Y:S01]  /*1fdb0*/  BSSY B0, `(.L_x_1668) ;  /* 0x0000024000007945 */ /* 0x000fe20003800000 */
[----:B------:R-:W-:-:S04]  /*1fdc0*/  SHF.R.S32.HI R3, RZ, 0x1f, R2 ;  /* 0x0000001fff037819 */ /* 0x000fc80000011402 */
[----:B------:R-:W-:Y:S01]  /*1fdd0*/  LEA.HI R3, R3, R2, RZ, 0x7 ;  /* 0x0000000203037211 */ /* 0x000fe200078f38ff */
[----:B------:R-:W-:-:S03]  /*1fde0*/  IMAD.MOV.U32 R2, RZ, RZ, RZ ;  /* 0x000000ffff027224 */ /* 0x000fc600078e00ff */
[----:B------:R-:W-:-:S03]  /*1fdf0*/  SHF.R.S32.HI R3, RZ, 0x7, R3 ;  /* 0x00000007ff037819 */ /* 0x000fc60000011403 */
[----:B------:R-:W0:Y:S01]  /*1fe00*/  @!P1 LDC R0, c[0x0][0x9f0] ;  /* 0x00027c00ff009b82 */ /* 0x000e220000000800 */
[----:B------:R-:W-:-:S04]  /*1fe10*/  VIMNMX R4, RZ, R3, !PT ;  /* 0x00000003ff047248 */ /* 0x000fc80007fe0100 */
[----:B------:R-:W-:-:S13]  /*1fe20*/  ISETP.GT.AND P0, PT, R6, R4, PT ;  /* 0x000000040600720c */ /* 0x000fda0003f04270 */
[----:B------:R-:W-:Y:S05]  /*1fe30*/  @!P0 BRA `(.L_x_1669) ;  /* 0x00000000006c8947 */ /* 0x000fea0003800000 */
[-C--:B0-----:R-:W-:Y:S02]  /*1fe40*/  IABS R5, R0.reuse ;  /* 0x0000000000057213 */ /* 0x081fe40000000000 */
[----:B--2---:R-:W-:Y:S02]  /*1fe50*/  IABS R8, R0 ;  /* 0x0000000000087213 */ /* 0x004fe40000000000 */
        /* <DEDUP_REMOVED lines=9> */
[----:B------:R-:W-:-:S05]  /*1fef0*/  IADD3 R3, R0, -0x1, R6 ;  /* 0xffffffff00037810 */ /* 0x000fca0007ffe006 */
[----:B------:R-:W-:-:S05]  /*1ff00*/  IMAD.IADD R3, R3, 0x1, -R4 ;  /* 0x0000000103037824 */ /* 0x000fca00078e0a04 */
[----:B------:R-:W-:Y:S02]  /*1ff10*/  IABS R2, R3 ;  /* 0x0000000300027213 */ /* 0x000fe40000000000 */
[----:B------:R-:W-:-:S03]  /*1ff20*/  LOP3.LUT R3, R3, R0, RZ, 0x3c, !PT ;  /* 0x0000000003037212 */ /* 0x000fc600078e3cff */
[----:B------:R-:W-:Y:S01]  /*1ff30*/  IMAD.HI.U32 R7, R7, R2, RZ ;  /* 0x0000000207077227 */ /* 0x000fe200078e00ff */
[----:B------:R-:W-:-:S03]  /*1ff40*/  ISETP.GE.AND P2, PT, R3, RZ, PT ;  /* 0x000000ff0300720c */ /* 0x000fc60003f46270 */
        /* <DEDUP_REMOVED lines=10> */
.L_x_1669:
[----:B------:R-:W-:Y:S05]  /*1fff0*/  BSYNC B0 ;  /* 0x0000000000007941 */ /* 0x000fea0003800000 */
.L_x_1668:
[-C--:B0-----:R-:W-:Y:S01]  /*20000*/  IMAD R0, R19, R2.reuse, R4 ;  /* 0x0000000213007224 */ /* 0x081fe200078e0204 */
[----:B------:R-:W-:Y:S04]  /*20010*/  BSSY B7, `(.L_x_1670) ;  /* 0x0000344000077945 */ /* 0x000fe80003800000 */
        /* <DEDUP_REMOVED lines=11> */
[----:B------:R-:W3:Y:S01]  /*200d0*/  LDC.64 R2, c[0x0][0xc60] ;  /* 0x00031800ff027b82 */ /* 0x000ee20000000a00 */
[----:B------:R-:W0:Y:S02]  /*200e0*/  FLO.U32 R0, UR4 ;  /* 0x0000000400007d00 */ /* 0x000e2400080e0000 */
[----:B0-----:R-:W-:-:S06]  /*200f0*/  ISETP.EQ.U32.AND P0, PT, R0, R5, PT ;  /* 0x000000050000720c */ /* 0x001fcc0003f02070 */
[----:B------:R-:W3:Y:S07]  /*20100*/  POPC R5, UR4 ;  /* 0x0000000400057d09 */ /* 0x000eee0008000000 */
[----:B---3--:R-:W3:Y:S01]  /*20110*/  @P0 ATOMG.E.ADD.STRONG.GPU PT, R3, desc[UR52][R2.64], R5 ;  /* 0x00000005020309a8 */ /* 0x008ee200081ee1f4 */
[----:B------:R-:W0:Y:S02]  /*20120*/  S2R R4, SR_LTMASK ;  /* 0x0000000000047919 */ /* 0x000e240000003900 */
[----:B0-----:R-:W-:-:S04]  /*20130*/  LOP3.LUT R4, R4, UR4, RZ, 0xc0, !PT ;  /* 0x0000000404047c12 */ /* 0x001fc8000f8ec0ff */
[----:B------:R-:W0:Y:S01]  /*20140*/  POPC R7, R4 ;  /* 0x0000000400077309 */ /* 0x000e220000000000 */
[----:B---3--:R-:W0:Y:S02]  /*20150*/  SHFL.IDX PT, R0, R3, R0, 0x1f ;  /* 0x00001f0003007589 */ /* 0x008e2400000e0000 */
[----:B0-----:R-:W-:Y:S01]  /*20160*/  IADD3 R24, R0, UR37, R7 ;  /* 0x0000002500187c10 */ /* 0x001fe2000fffe007 */
[----:B------:R-:W-:Y:S06]  /*20170*/  BRA `(.L_x_1672) ;  /* 0x0000003000b47947 */ /* 0x000fec0003800000 */
.L_x_1671:
        /* <DEDUP_REMOVED lines=15> */
[----:B--2---:R-:W-:Y:S02]  /*20270*/  IMAD.MOV.U32 R8, RZ, RZ, 0x70 ;  /* 0x00000070ff087424 */ /* 0x004fe400078e00ff */
[----:B-1----:R-:W-:Y:S02]  /*20280*/  IMAD.MOV.U32 R12, RZ, RZ, 0x1 ;  /* 0x00000001ff0c7424 */ /* 0x002fe400078e00ff */
[----:B------:R-:W-:-:S07]  /*20290*/  IMAD.MOV.U32 R13, RZ, RZ, RZ ;  /* 0x000000ffff0d7224 */ /* 0x000fce00078e00ff */
[----:B------:R-:W-:-:S07]  /*202a0*/  LEPC R20, `(.L_x_1674) ;  /* 0x000000001014794e */ /* 0x000fce0000000000 */
[----:B0-----:R-:W-:Y:S05]  /*202b0*/  CALL.ABS.NOINC R2 ;  /* 0x0000000002007343 */ /* 0x001fea0003c00000 */
.L_x_1674:
[----:B------:R-:W-:Y:S05]  /*202c0*/  BSYNC B6 ;  /* 0x0000000000067941 */ /* 0x000fea0003800000 */
.L_x_1673:
        /* <DEDUP_REMOVED lines=8> */
[----:B------:R0:W3:Y:S01]  /*20350*/  LDC.64 R2, c[0x4][R19] ;  /* 0x0100000013027b82 */ /* 0x0000e20000000a00 */
[----:B------:R-:W-:Y:S02]  /*20360*/  IMAD.U32 R4, RZ, RZ, UR6 ;  /* 0x00000006ff047e24 */ /* 0x000fe4000f8e00ff */
[----:B------:R-:W-:Y:S02]  /*20370*/  IMAD.U32 R5, RZ, RZ, UR7 ;  /* 0x00000007ff057e24 */ /* 0x000fe4000f8e00ff */
[----:B------:R-:W-:Y:S02]  /*20380*/  IMAD.U32 R6, RZ, RZ, UR8 ;  /* 0x00000008ff067e24 */ /* 0x000fe4000f8e00ff */
[----:B------:R-:W-:-:S02]  /*20390*/  IMAD.U32 R7, RZ, RZ, UR9 ;  /* 0x00000009ff077e24 */ /* 0x000fc4000f8e00ff */
[----:B------:R-:W-:Y:S02]  /*203a0*/  IMAD.U32 R10, RZ, RZ, UR4 ;  /* 0x00000004ff0a7e24 */ /* 0x000fe4000f8e00ff */
[----:B------:R-:W-:Y:S02]  /*203b0*/  IMAD.U32 R11, RZ, RZ, UR5 ;  /* 0x00000005ff0b7e24 */ /* 0x000fe4000f8e00ff */
[----:B--2---:R-:W-:Y:S02]  /*203c0*/  IMAD.MOV.U32 R8, RZ, RZ, 0x70 ;  /* 0x00000070ff087424 */ /* 0x004fe400078e00ff */
[----:B-1----:R-:W-:Y:S02]  /*203d0*/  IMAD.MOV.U32 R12, RZ, RZ, 0x1 ;  /* 0x00000001ff0c7424 */ /* 0x002fe400078e00ff */
[----:B0-----:R-:W-:-:S07]  /*203e0*/  IMAD.MOV.U32 R13, RZ, RZ, RZ ;  /* 0x000000ffff0d7224 */ /* 0x001fce00078e00ff */
[----:B------:R-:W-:-:S07]  /*203f0*/  LEPC R20, `(.L_x_1677) ;  /* 0x000000001014794e */ /* 0x000fce0000000000 */
[----:B---3--:R-:W-:Y:S05]  /*20400*/  CALL.ABS.NOINC R2 ;  /* 0x0000000002007343 */ /* 0x008fea0003c00000 */
.L_x_1677:
        /* <DEDUP_REMOVED lines=15> */
.L_x_1676:
[----:B------:R-:W-:Y:S05]  /*20500*/  BSYNC B6 ;  /* 0x0000000000067941 */ /* 0x000fea0003800000 */
.L_x_1675:
[----:B------:R-:W-:Y:S01]  /*20510*/  ULDC.64 UR4, c[0x0][0x9f8] ;  /* 0x00027e0000047ab9 */ /* 0x000fe20000000a00 */
[----:B------:R-:W3:Y:S01]  /*20520*/  LDL R20, [R1+0x18] ;  /* 0x0000180001147983 */ /* 0x000ee20000100800 */
[----:B------:R-:W-:-:S03]  /*20530*/  ISETP.NE.U32.AND P0, PT, RZ, UR4, PT ;  /* 0x00000004ff007c0c */ /* 0x000fc6000bf05070 */
[----:B------:R-:W4:Y:S01]  /*20540*/  LDL R19, [R1+0x28] ;  /* 0x0000280001137983 */ /* 0x000f220000100800 */
[----:B------:R-:W-:Y:S01]  /*20550*/  ISETP.NE.AND.EX P0, PT, RZ, UR5, PT, P0 ;  /* 0x00000005ff007c0c */ /* 0x000fe2000bf05300 */
[----:B------:R-:W-:Y:S01]  /*20560*/  IMAD.MOV.U32 R9, RZ, RZ, R27 ;  /* 0x000000ffff097224 */ /* 0x000fe200078e001b */
[----:B------:R-:W0:Y:S01]  /*20570*/  LDC R5, c[0x0][0x430] ;  /* 0x00010c00ff057b82 */ /* 0x000e220000000800 */
[----:B------:R-:W1:Y:S01]  /*20580*/  S2R R22, SR_TID.X ;  /* 0x0000000000167919 */ /* 0x000e620000002100 */
[----:B------:R-:W2:Y:S01]  /*20590*/  S2R R21, SR_TID.X ;  /* 0x0000000000157919 */ /* 0x000ea20000002100 */
[----:B------:R-:W-:Y:S01]  /*205a0*/  VIADD R23, R23, 0xffffffff ;  /* 0xffffffff17177836 */ /* 0x000fe20000000000 */
[----:B------:R-:W-:-:S07]  /*205b0*/  ULDC UR4, c[0x0][0x2f4] ;  /* 0x0000bd0000047ab9 */ /* 0x000fce0000000800 */
[----:B------:R-:W1:Y:S02]  /*205c0*/  @P0 LDC.64 R2, c[0x0][0x9f8] ;  /* 0x00027e00ff020b82 */ /* 0x000e640000000a00 */
[----:B-1----:R-:W-:-:S05]  /*205d0*/  @P0 IMAD.WIDE R2, R27, 0x4, R2 ;  /* 0x000000041b020825 */ /* 0x002fca00078e0202 */
[----:B------:R1:W4:Y:S01]  /*205e0*/  @P0 LDG.E R9, desc[UR52][R2.64] ;  /* 0x0000003402090981 */ /* 0x000322000c1e1900 */
[----:B0-----:R-:W-:Y:S01]  /*205f0*/  ISETP.NE.AND P1, PT, R5, 0x1, PT ;  /* 0x000000010500780c */ /* 0x001fe20003f25270 */
[----:B------:R-:W-:Y:S01]  /*20600*/  IMAD.SHL.U32 R22, R22, 0x20, RZ ;  /* 0x0000002016167824 */ /* 0x000fe200078e00ff */
[----:B--2---:R-:W-:Y:S01]  /*20610*/  LOP3.LUT R21, R21, 0x7f, RZ, 0xc0, !PT ;  /* 0x0000007f15157812 */ /* 0x004fe200078ec0ff */
[----:B------:R-:W-:-:S03]  /*20620*/  IMAD.SHL.U32 R8, R23, 0x80, RZ ;  /* 0x0000008017087824 */ /* 0x000fc600078e00ff */
[----:B------:R-:W-:Y:S02]  /*20630*/  SHF.R.U32.HI R21, RZ, 0x2, R21 ;  /* 0x00000002ff157819 */ /* 0x000fe40000011615 */
[----:B------:R-:W-:-:S04]  /*20640*/  LOP3.LUT R22, R22, 0x60, RZ, 0xc0, !PT ;  /* 0x0000006016167812 */ /* 0x000fc800078ec0ff */
[----:B------:R-:W-:Y:S01]  /*20650*/  LOP3.LUT R0, R8, R21, R22, 0xfe, !PT ;  /* 0x0000001508007212 */ /* 0x000fe200078efe16 */
[----:B-1----:R-:W0:Y:S08]  /*20660*/  @P1 LDC R3, c[0x0][0x434] ;  /* 0x00010d00ff031b82 */ /* 0x002e300000000800 */
[----:B------:R-:W1:Y:S01]  /*20670*/  @P1 LDC R2, c[0x0][0x438] ;  /* 0x00010e00ff021b82 */ /* 0x000e620000000800 */
[----:B------:R-:W-:Y:S01]  /*20680*/  LOP3.LUT R16, R16, 0xfffffff7, RZ, 0xc0, !PT ;  /* 0xfffffff710107812 */ /* 0x000fe200078ec0ff */
[----:B------:R-:W-:Y:S01]  /*20690*/  UMOV UR5, 0xffffffff ;  /* 0xffffffff00057882 */ /* 0x000fe20000000000 */
[C---:B---3--:R-:W-:Y:S01]  /*206a0*/  ISETP.GE.AND P0, PT, R0.reuse, R20, PT ;  /* 0x000000140000720c */ /* 0x048fe20003f06270 */
[----:B----4-:R-:W-:-:S04]  /*206b0*/  IMAD.IADD R0, R0, 0x1, R19 ;  /* 0x0000000100007824 */ /* 0x010fc800078e0213 */
[----:B0-----:R-:W-:-:S04]  /*206c0*/  @P1 IMAD.HI.U32 R3, R0, R3, RZ ;  /* 0x0000000300031227 */ /* 0x001fc800078e00ff */
[----:B------:R-:W-:Y:S01]  /*206d0*/  IMAD.MOV.U32 R6, RZ, RZ, R0 ;  /* 0x000000ffff067224 */ /* 0x000fe200078e0000 */
[----:B-1----:R-:W-:-:S03]  /*206e0*/  @P1 SHF.R.U32.HI R6, RZ, R2, R3 ;  /* 0x00000002ff061219 */ /* 0x002fc60000011603 */
[----:B------:R-:W0:Y:S01]  /*206f0*/  @!P0 LDC.64 R2, c[0x0][0x428] ;  /* 0x00010a00ff028b82 */ /* 0x000e220000000a00 */
[--C-:B------:R-:W-:Y:S01]  /*20700*/  @!P0 SHF.R.S32.HI R7, RZ, 0x1f, R6.reuse ;  /* 0x0000001fff078819 */ /* 0x100fe20000011406 */
[----:B------:R-:W-:-:S04]  /*20710*/  IMAD.MOV R4, RZ, RZ, -R6 ;  /* 0x000000ffff047224 */ /* 0x000fc800078e0a06 */
[----:B------:R-:W-:Y:S01]  /*20720*/  IMAD R4, R5, R4, R0 ;  /* 0x0000000405047224 */ /* 0x000fe200078e0200 */
[----:B------:R-:W-:Y:S01]  /*20730*/  SHF.R.S32.HI R10, RZ, 0x1f, R9 ;  /* 0x0000001fff0a7819 */ /* 0x000fe20000011409 */
[----:B------:R1:W-:Y:S01]  /*20740*/  STL [R1+0xc], R9 ;  /* 0x00000c0901007387 */ /* 0x0003e20000100800 */
[----:B0-----:R-:W-:-:S03]  /*20750*/  @!P0 IMAD.WIDE.U32 R6, R9, R2, R6 ;  /* 0x0000000209068225 */ /* 0x001fc600078e0006 */
[----:B------:R0:W-:Y:S01]  /*20760*/  STL [R1+0x2c], R10 ;  /* 0x00002c0a01007387 */ /* 0x0001e20000100800 */
[----:B------:R-:W-:-:S04]  /*20770*/  @!P0 IMAD R0, R10, R2, RZ ;  /* 0x000000020a008224 */ /* 0x000fc800078e02ff */
[----:B------:R-:W-:Y:S02]  /*20780*/  @!P0 IMAD R0, R9, R3, R0 ;  /* 0x0000000309008224 */ /* 0x000fe400078e0200 */
[----:B-1----:R-:W1:Y:S01]  /*20790*/  S2R R9, SR_TID.X ;  /* 0x0000000000097919 */ /* 0x002e620000002100 */
[----:B------:R-:W2:Y:S01]  /*207a0*/  @!P0 LDC.64 R2, c[0x0][0x418] ;  /* 0x00010600ff028b82 */ /* 0x000ea20000000a00 */
[----:B------:R-:W-:Y:S02]  /*207b0*/  @!P0 IMAD.IADD R0, R7, 0x1, R0 ;  /* 0x0000000107008824 */ /* 0x000fe400078e0200 */
[----:B------:R-:W-:-:S05]  /*207c0*/  IMAD.U32 R5, RZ, RZ, UR38 ;  /* 0x00000026ff057e24 */ /* 0x000fca000f8e00ff */
[----:B------:R-:W-:Y:S02]  /*207d0*/  ISETP.NE.AND P2, PT, R5, 0x3, PT ;  /* 0x000000030500780c */ /* 0x000fe40003f45270 */
[----:B--2---:R-:W-:-:S04]  /*207e0*/  @!P0 LEA R2, P1, R6, R2, 0x2 ;  /* 0x0000000206028211 */ /* 0x004fc800078210ff */
[----:B------:R-:W-:Y:S01]  /*207f0*/  @!P0 LEA.HI.X R3, R6, R3, R0, 0x2, P1 ;  /* 0x0000000306038211 */ /* 0x000fe200008f1400 */
[----:B------:R-:W-:Y:S02]  /*20800*/  IMAD.MOV.U32 R0, RZ, RZ, RZ ;  /* 0x000000ffff007224 */ /* 0x000fe400078e00ff */
[----:B-1----:R-:W-:-:S04]  /*20810*/  IMAD.SHL.U32 R9, R9, 0x8, RZ ;  /* 0x0000000809097824 */ /* 0x002fc800078e00ff */
[----:B------:R1:W5:Y:S01]  /*20820*/  @!P0 LDG.E R0, desc[UR52][R2.64] ;  /* 0x0000003402008981 */ /* 0x000362000c1e1900 */
[----:B------:R-:W-:Y:S02]  /*20830*/  LOP3.LUT R9, R9, 0x18, RZ, 0xc0, !PT ;  /* 0x0000001809097812 */ /* 0x000fe400078ec0ff */
[----:B------:R-:W-:Y:S02]  /*20840*/  @P2 LOP3.LUT R16, R16, 0x8, RZ, 0xfc, !PT ;  /* 0x0000000810102812 */ /* 0x000fe400078efcff */
[C---:B------:R-:W-:Y:S02]  /*20850*/  ISETP.GE.AND P0, PT, R9.reuse, UR4, PT ;  /* 0x0000000409007c0c */ /* 0x040fe4000bf06270 */
[C---:B0-----:R-:W-:Y:S02]  /*20860*/  LOP3.LUT R10, R9.reuse, 0x20, RZ, 0xfc, !PT ;  /* 0x00000020090a7812 */ /* 0x041fe400078efcff */
[----:B------:R-:W-:Y:S02]  /*20870*/  LOP3.LUT R16, R16, 0xfffffffb, RZ, 0xc0, !PT ;  /* 0xfffffffb10107812 */ /* 0x000fe400078ec0ff */
[----:B------:R-:W-:-:S02]  /*20880*/  LOP3.LUT R9, R9, 0x40, RZ, 0xfc, !PT ;  /* 0x0000004009097812 */ /* 0x000fc400078efcff */
[----:B------:R-:W-:-:S05]  /*20890*/  ISETP.GE.AND P1, PT, R10, UR4, PT ;  /* 0x000000040a007c0c */ /* 0x000fca000bf26270 */
[----:B------:R-:W-:Y:S02]  /*208a0*/  @P0 LOP3.LUT R16, R16, 0x4, RZ, 0xfc, !PT ;  /* 0x0000000410100812 */ /* 0x000fe400078efcff */
[----:B------:R-:W-:Y:S02]  /*208b0*/  ISETP.GE.AND P0, PT, R9, UR4, PT ;  /* 0x0000000409007c0c */ /* 0x000fe4000bf06270 */
[----:B------:R-:W-:-:S04]  /*208c0*/  LOP3.LUT R16, R16, 0xfffffffe, RZ, 0xc0, !PT ;  /* 0xfffffffe10107812 */ /* 0x000fc800078ec0ff */
[----:B------:R-:W-:-:S04]  /*208d0*/  LOP3.LUT R16, R16, 0xfffffffd, RZ, 0xc0, !PT ;  /* 0xfffffffd10107812 */ /* 0x000fc800078ec0ff */
[----:B------:R-:W-:-:S04]  /*208e0*/  @P1 LOP3.LUT R16, R16, 0x2, RZ, 0xfc, !PT ;  /* 0x0000000210101812 */ /* 0x000fc800078efcff */
[----:B------:R-:W-:Y:S01]  /*208f0*/  @P0 LOP3.LUT R16, R16, 0x1, RZ, 0xfc, !PT ;  /* 0x0000000110100812 */ /* 0x000fe200078efcff */
[----:B-1----:R-:W-:Y:S06]  /*20900*/  BRA.DIV UR5, `(.L_x_1678) ;  /* 0x0000005605007947 */ /* 0x002fec000b800000 */
.L_x_1805:
[----:B------:R-:W-:Y:S05]  /*20910*/  @!P2 BRA `(.L_x_1679) ;  /* 0x000000000004a947 */ /* 0x000fea0003800000 */
[----:B------:R-:W-:Y:S01]  /*20920*/  BPT.TRAP 0x1 ;  /* 0x000000040000795c */ /* 0x000fe20000300000 */
.L_x_1679:
[----:B------:R-:W2:Y:S01]  /*20930*/  LDL R9, [R1] ;  /* 0x0000000001097983 */ /* 0x000ea20000100800 */
        /* <DEDUP_REMOVED lines=17> */
[----:B------:R-:W-:-:S04]  /*20a50*/  LEA R19, P0, R2, UR6, 0x1 ;  /* 0x0000000602137c11 */ /* 0x000fc8000f8008ff */
[----:B------:R-:W-:Y:S01]  /*20a60*/  LEA.HI.X R22, R2, UR7, R22, 0x1, P0 ;  /* 0x0000000702167c11 */ /* 0x000fe200080f0c16 */
[----:B------:R-:W-:Y:S01]  /*20a70*/  IMAD R2, R28, 0x8, R18 ;  /* 0x000000081c027824 */ /* 0x000fe200078e0212 */
[----:B--2---:R-:W-:-:S06]  /*20a80*/  SHF.L.U32 R3, R9, 0x1f, RZ ;  /* 0x0000001f09037819 */ /* 0x004fcc00000006ff */
[----:B------:R-:W0:Y:S02]  /*20a90*/  SYNCS.PHASECHK.TRANS64.TRYWAIT P0, [R2+URZ+0x2d840], R3 ;  /* 0x02d84003020075a7 */ /* 0x000e24000800017f */
[----:B0-----:R-:W-:Y:S05]  /*20aa0*/  @!P0 BRA `(.L_x_1681) ;  /* 0x0000005000cc8947 */ /* 0x001fea0003800000 */
.L_x_1806:
[----:B------:R-:W-:Y:S05]  /*20ab0*/  BSYNC B0 ;  /* 0x0000000000007941 */ /* 0x000fea0003800000 */
.L_x_1680:
[----:B------:R-:W2:Y:S01]  /*20ac0*/  LDL R12, [R1+0x18] ;  /* 0x00001800010c7983 */ /* 0x000ea20000100800 */
[----:B------:R-:W-:Y:S01]  /*20ad0*/  ULDC.64 UR4, c[0x0][0x300] ;  /* 0x0000c00000047ab9 */ /* 0x000fe20000000a00 */
[----:B------:R-:W-:Y:S02]  /*20ae0*/  ULDC.64 UR6, c[0x0][0x2e8] ;  /* 0x0000ba0000067ab9 */ /* 0x000fe40000000a00 */
[----:B------:R-:W3:Y:S01]  /*20af0*/  LDL R10, [R1+0x10] ;  /* 0x00001000010a7983 */ /* 0x000ee20000100800 */
[----:B------:R-:W-:Y:S01]  /*20b00*/  IMAD R5, R5, UR4, RZ ;  /* 0x0000000405057c24 */ /* 0x000fe2000f8e02ff */
[----:B------:R-:W-:Y:S01]  /*20b10*/  LOP3.LUT P4, RZ, R16, 0x4, RZ, 0xc0, !PT ;  /* 0x0000000410ff7812 */ /* 0x000fe2000788c0ff */
[----:B------:R-:W1:Y:S02]  /*20b20*/  S2R R7, SR_TID.X ;  /* 0x0000000000077919 */ /* 0x000e640000002100 */
[----:B0-----:R-:W-:Y:S01]  /*20b30*/  IMAD R3, R4, UR5, R5 ;  /* 0x0000000504037c24 */ /* 0x001fe2000f8e0205 */
[----:B------:R-:W-:Y:S01]  /*20b40*/  LOP3.LUT P3, RZ, R16, 0x2, RZ, 0xc0, !PT ;  /* 0x0000000210ff7812 */ /* 0x000fe2000786c0ff */
[----:B------:R-:W-:Y:S01]  /*20b50*/  IMAD.WIDE.U32 R4, R4, UR4, RZ ;  /* 0x0000000404047c25 */ /* 0x000fe2000f8e00ff */
[----:B------:R-:W-:Y:S01]  /*20b60*/  ULDC.64 UR4, c[0x0][0x310] ;  /* 0x0000c40000047ab9 */ /* 0x000fe20000000a00 */
[----:B------:R-:W-:-:S02]  /*20b70*/  LOP3.LUT P2, RZ, R16, 0x1, RZ, 0xc0, !PT ;  /* 0x0000000110ff7812 */ /* 0x000fc4000784c0ff */
[----:B------:R-:W-:Y:S02]  /*20b80*/  IMAD.IADD R5, R5, 0x1, R3 ;  /* 0x0000000105057824 */ /* 0x000fe400078e0203 */
[----:B------:R-:W-:Y:S02]  /*20b90*/  IMAD R6, R6, UR4, RZ ;  /* 0x0000000406067c24 */ /* 0x000fe4000f8e02ff */
[----:B------:R-:W-:-:S04]  /*20ba0*/  IMAD.WIDE.U32 R4, R0, UR4, R4 ;  /* 0x0000000400047c25 */ /* 0x000fc8000f8e0004 */
[----:B------:R-:W-:Y:S01]  /*20bb0*/  IMAD R0, R0, UR5, R6 ;  /* 0x0000000500007c24 */ /* 0x000fe2000f8e0206 */
[----:B------:R-:W-:-:S03]  /*20bc0*/  ULDC.64 UR4, c[0x0][0x308] ;  /* 0x0000c20000047ab9 */ /* 0x000fc60000000a00 */
[----:B------:R-:W-:Y:S02]  /*20bd0*/  IMAD.IADD R5, R5, 0x1, R0 ;  /* 0x0000000105057824 */ /* 0x000fe400078e0200 */
[----:B------:R-:W-:Y:S01]  /*20be0*/  IMAD.WIDE.U32 R4, R17, UR4, R4 ;  /* 0x0000000411047c25 */ /* 0x000fe2000f8e0004 */
[----:B------:R-:W-:Y:S02]  /*20bf0*/  UMOV UR4, 0xffffffff ;  /* 0xffffffff00047882 */ /* 0x000fe40000000000 */
[----:B------:R-:W-:Y:S02]  /*20c00*/  LEA R0, P0, R4, UR6, 0x1 ;  /* 0x0000000604007c11 */ /* 0x000fe4000f8008ff */
[----:B-1----:R-:W-:Y:S01]  /*20c10*/  LOP3.LUT R9, R7, 0x7f, RZ, 0xc0, !PT ;  /* 0x0000007f07097812 */ /* 0x002fe200078ec0ff */
[----:B------:R-:W-:-:S03]  /*20c20*/  IMAD R7, R17, UR5, R5 ;  /* 0x0000000511077c24 */ /* 0x000fc6000f8e0205 */
[----:B------:R-:W-:Y:S02]  /*20c30*/  SHF.R.U32.HI R11, RZ, 0x2, R9 ;  /* 0x00000002ff0b7819 */ /* 0x000fe40000011609 */
[----:B------:R-:W0:Y:S01]  /*20c40*/  S2R R9, SR_TID.X ;  /* 0x0000000000097919 */ /* 0x000e220000002100 */
[----:B------:R-:W-:Y:S01]  /*20c50*/  LEA.HI.X R7, R4, UR7, R7, 0x1, P0 ;  /* 0x0000000704077c11 */ /* 0x000fe200080f0c07 */
[----:B0-----:R-:W-:-:S05]  /*20c60*/  IMAD.SHL.U32 R9, R9, 0x8, RZ ;  /* 0x0000000809097824 */ /* 0x001fca00078e00ff */
[----:B------:R-:W-:Y:S02]  /*20c70*/  LOP3.LUT R9, R9, 0x18, RZ, 0xc0, !PT ;  /* 0x0000001809097812 */ /* 0x000fe400078ec0ff */
[----:B--2---:R-:W-:-:S04]  /*20c80*/  IADD3 R3, -R11, R12, -R8 ;  /* 0x0000000c0b037210 */ /* 0x004fc80007ffe908 */
[----:B------:R-:W-:Y:S01]  /*20c90*/  ISETP.GE.AND P0, PT, R3, 0x1, PT ;  /* 0x000000010300780c */ /* 0x000fe20003f06270 */
[----:B---3--:R-:W-:Y:S01]  /*20ca0*/  IMAD R8, R28, 0x3000, R10 ;  /* 0x000030001c087824 */ /* 0x008fe200078e020a */
[----:B------:R-:W-:Y:S11]  /*20cb0*/  BRA.DIV UR4, `(.L_x_1682) ;  /* 0x00000052045c7947 */ /* 0x000ff6000b800000 */
        /* <DEDUP_REMOVED lines=38> */
.L_x_1816:
        /* <DEDUP_REMOVED lines=12> */
.L_x_1683:
        /* <DEDUP_REMOVED lines=11> */
.L_x_1684:
[----:B------:R1:W5:Y:S01]  /*21090*/  LDL.LU R3, [R1+0x34] ;  /* 0x0000340001037983 */ /* 0x0003620000300800 */
[----:B------:R1:W-:Y:S02]  /*210a0*/  SYNCS.ARRIVE.TRANS64.A1T0 RZ, [R2+URZ+0x2d830], RZ ;  /* 0x02d830ff02ff79a7 */ /* 0x0003e4000810003f */
[----:B------:R-:W-:Y:S05]  /*210b0*/  WARPSYNC.ALL ;  /* 0x0000000000007948 */ /* 0x000fea0003800000 */
[----:B------:R-:W-:Y:S01]  /*210c0*/  ULDC.64 UR4, c[0x0][0x298] ;  /* 0x0000a60000047ab9 */ /* 0x000fe20000000a00 */
[----:B------:R-:W-:Y:S01]  /*210d0*/  VIADD R0, R18, 0xc400 ;  /* 0x0000c40012007836 */ /* 0x000fe20000000000 */
[----:B------:R-:W-:Y:S01]  /*210e0*/  ULDC.64 UR6, c[0x0][0xa00] ;  /* 0x0002800000067ab9 */ /* 0x000fe20000000a00 */
[----:B------:R-:W-:Y:S01]  /*210f0*/  BSSY B6, `(.L_x_1685) ;  /* 0x0000021000067945 */ /* 0x000fe20003800000 */
[----:B------:R-:W-:Y:S01]  /*21100*/  BAR.SYNC.DEFER_BLOCKING 0x8, 0x200 ;  /* 0x0208000000007b1d */ /* 0x000fe20000010000 */
[----:B------:R-:W-:-:S02]  /*21110*/  ISETP.NE.U32.AND P0, PT, RZ, UR6, PT ;  /* 0x00000006ff007c0c */ /* 0x000fc4000bf05070 */
[----:B------:R-:W-:Y:S02]  /*21120*/  LOP3.LUT P1, RZ, R0, 0x1bf, RZ, 0xc0, !PT ;  /* 0x000001bf00ff7812 */ /* 0x000fe4000782c0ff */
[----:B------:R-:W-:-:S04]  /*21130*/  ISETP.NE.AND.EX P0, PT, RZ, UR7, PT, P0 ;  /* 0x00000007ff007c0c */ /* 0x000fc8000bf05300 */
[----:B------:R-:W-:Y:S02]  /*21140*/  SEL R26, R27, RZ, !P0 ;  /* 0x000000ff1b1a7207 */ /* 0x000fe40004000000 */
[----:B-1---5:R-:W-:Y:S01]  /*21150*/  SHF.R.S32.HI R2, RZ, 0x1f, R3 ;  /* 0x0000001fff027819 */ /* 0x022fe20000011403 */
[----:B0-----:R-:W-:-:S04]  /*21160*/  IMAD.WIDE.U32 R4, R3, UR4, RZ ;  /* 0x0000000403047c25 */ /* 0x001fc8000f8e00ff */
[----:B------:R-:W-:Y:S01]  /*21170*/  IMAD R2, R2, UR4, RZ ;  /* 0x0000000402027c24 */ /* 0x000fe2000f8e02ff */
[----:B------:R0:W-:Y:S03]  /*21180*/  STL.64 [R1+0x38], R4 ;  /* 0x0000380401007387 */ /* 0x0001e60000100a00 */
[----:B------:R-:W-:Y:S01]  /*21190*/  IMAD R0, R3, UR5, R2 ;  /* 0x0000000503007c24 */ /* 0x000fe2000f8e0202 */
[----:B------:R-:W-:-:S03]  /*211a0*/  SHF.R.S32.HI R2, RZ, 0x1f, R27 ;  /* 0x0000001fff027819 */ /* 0x000fc6000001141b */
[----:B------:R-:W-:Y:S01]  /*211b0*/  IMAD.IADD R3, R5, 0x1, R0 ;  /* 0x0000000105037824 */ /* 0x000fe200078e0200 */
[----:B------:R-:W-:-:S04]  /*211c0*/  SEL R0, R2, RZ, !P0 ;  /* 0x000000ff02007207 */ /* 0x000fc80004000000 */
[----:B------:R0:W-:Y:S04]  /*211d0*/  STL [R1+0x34], R3 ;  /* 0x0000340301007387 */ /* 0x0001e80000100800 */
[----:B------:R0:W-:Y:S01]  /*211e0*/  STL [R1+0x44], R0 ;  /* 0x0000440001007387 */ /* 0x0001e20000100800 */
        /* <DEDUP_REMOVED lines=17> */
.L_x_1686:
[----:B------:R-:W-:Y:S05]  /*21300*/  BSYNC B6 ;  /* 0x0000000000067941 */ /* 0x000fea0003800000 */
.L_x_1685:
[----:B------:R-:W2:Y:S01]  /*21310*/  LDL.LU R2, [R1+0x34] ;  /* 0x0000340001027983 */ /* 0x000ea20000300800 */
[----:B------:R-:W1:Y:S01]  /*21320*/  LDC R9, c[0x0][0x448] ;  /* 0x00011200ff097b82 */ /* 0x000e620000000800 */
[----:B------:R-:W-:Y:S01]  /*21330*/  ULDC.64 UR4, c[0x0][0x2d8] ;  /* 0x0000b60000047ab9 */ /* 0x000fe20000000a00 */
[----:B------:R-:W-:Y:S01]  /*21340*/  ULDC.64 UR6, c[0x0][0x2e0] ;  /* 0x0000b80000067ab9 */ /* 0x000fe20000000a00 */
[----:B------:R-:W3:Y:S01]  /*21350*/  LDL.LU.64 R20, [R1+0x38] ;  /* 0x0000380001147983 */ /* 0x000ee20000300a00 */
[----:B------:R-:W-:-:S03]  /*21360*/  ULDC.64 UR8, c[0x0][0x280] ;  /* 0x0000a00000087ab9 */ /* 0x000fc60000000a00 */
[----:B0-----:R-:W4:Y:S01]  /*21370*/  LDL.LU R0, [R1+0x44] ;  /* 0x0000440001007983 */ /* 0x001f220000300800 */
[----:B-1----:R-:W-:-:S13]  /*21380*/  ISETP.NE.AND P1, PT, R9, 0x1, PT ;  /* 0x000000010900780c */ /* 0x002fda0003f25270 */
[----:B------:R-:W0:Y:S08]  /*21390*/  @P1 LDC R5, c[0x0][0x44c] ;  /* 0x00011300ff051b82 */ /* 0x000e300000000800 */
[----:B------:R-:W1:Y:S08]  /*213a0*/  @P1 LDC R6, c[0x0][0x450] ;  /* 0x00011400ff061b82 */ /* 0x000e700000000800 */
[----:B------:R-:W1:Y:S01]  /*213b0*/  @P1 LDC R8, c[0x0][0x450] ;  /* 0x00011400ff081b82 */ /* 0x000e620000000800 */
[----:B--2---:R-:W-:-:S02]  /*213c0*/  IMAD.MOV.U32 R3, RZ, RZ, R2 ;  /* 0x000000ffff037224 */ /* 0x004fc400078e0002 */
        /* <DEDUP_REMOVED lines=17> */
[----:B------:R-:W-:-:S04]  /*214e0*/  IMAD.IADD R0, R20, 0x1, R25 ;  /* 0x0000000114007824 */ /* 0x000fc800078e0219 */
[----:B0-----:R-:W-:-:S04]  /*214f0*/  @P1 IMAD.HI.U32 R5, R0, R5, RZ ;  /* 0x0000000500051227 */ /* 0x001fc800078e00ff */
[----:B------:R-:W-:Y:S01]  /*21500*/  IMAD.MOV.U32 R4, RZ, RZ, R0 ;  /* 0x000000ffff047224 */ /* 0x000fe200078e0000 */
[----:B-1----:R-:W-:-:S04]  /*21510*/  @P1 SHF.R.U32.HI R4, RZ, R6, R5 ;  /* 0x00000006ff041219 */ /* 0x002fc80000011605 */
[--C-:B------:R-:W-:Y:S01]  /*21520*/  SHF.R.S32.HI R5, RZ, 0x1f, R4.reuse ;  /* 0x0000001fff057819 */ /* 0x100fe20000011404 */
[----:B------:R-:W-:-:S04]  /*21530*/  IMAD.MOV R7, RZ, RZ, -R4 ;  /* 0x000000ffff077224 */ /* 0x000fc800078e0a04 */
[----:B------:R-:W-:-:S04]  /*21540*/  IMAD R5, R5, UR4, RZ ;  /* 0x0000000405057c24 */ /* 0x000fc8000f8e02ff */
[C---:B------:R-:W-:Y:S02]  /*21550*/  IMAD R6, R4.reuse, UR5, R5 ;  /* 0x0000000504067c24 */ /* 0x040fe4000f8e0205 */
[----:B------:R-:W-:-:S04]  /*21560*/  IMAD.WIDE.U32 R4, R4, UR4, R2 ;  /* 0x0000000404047c25 */ /* 0x000fc8000f8e0002 */
[----:B------:R-:W-:Y:S02]  /*21570*/  IMAD.IADD R5, R5, 0x1, R6 ;  /* 0x0000000105057824 */ /* 0x000fe400078e0206 */
        /* <DEDUP_REMOVED lines=21> */
[----:B------:R-:W-:-:S04]  /*216d0*/  IMAD R6, R6, UR5, R7 ;  /* 0x0000000506067c24 */ /* 0x000fc8000f8e0207 */
[----:B------:R-:W-:Y:S01]  /*216e0*/  IMAD.IADD R3, R3, 0x1, R6 ;  /* 0x0000000103037824 */ /* 0x000fe200078e0206 */
[----:B------:R-:W-:-:S05]  /*216f0*/  SHF.R.S32.HI R6, RZ, 0x1f, R0 ;  /* 0x0000001fff067819 */ /* 0x000fca0000011400 */
[----:B------:R-:W-:Y:S02]  /*21700*/  IMAD R6, R6, UR6, RZ ;  /* 0x0000000606067c24 */ /* 0x000fe4000f8e02ff */
[----:B------:R-:W-:-:S04]  /*21710*/  IMAD.WIDE.U32 R2, R0, UR6, R2 ;  /* 0x0000000600027c25 */ /* 0x000fc8000f8e0002 */
[C---:B0-----:R-:W-:Y:S02]  /*21720*/  IMAD.SHL.U32 R11, R13.reuse, 0x8, RZ ;  /* 0x000000080d0b7824 */ /* 0x041fe400078e00ff */
[----:B------:R-:W-:Y:S02]  /*21730*/  IMAD R6, R0, UR7, R6 ;  /* 0x0000000700067c24 */ /* 0x000fe4000f8e0206 */
[----:B------:R-:W-:Y:S01]  /*21740*/  IMAD.SHL.U32 R10, R13, 0x8, RZ ;  /* 0x000000080d0a7824 */ /* 0x000fe200078e00ff */
[----:B------:R-:W-:Y:S01]  /*21750*/  LOP3.LUT R11, R11, 0x18, RZ, 0xc0, !PT ;  /* 0x000000180b0b7812 */ /* 0x000fe200078ec0ff */
[----:B------:R-:W-:Y:S01]  /*21760*/  IMAD.IADD R6, R3, 0x1, R6 ;  /* 0x0000000103067824 */ /* 0x000fe200078e0206 */
[----:B------:R-:W-:Y:S02]  /*21770*/  LEA R7, P0, R2, UR8, 0x1 ;  /* 0x0000000802077c11 */ /* 0x000fe4000f8008ff */
[----:B------:R-:W-:Y:S02]  /*21780*/  LOP3.LUT R12, R11, 0x20, RZ, 0xfc, !PT ;  /* 0x000000200b0c7812 */ /* 0x000fe400078efcff */
[----:B------:R-:W-:-:S02]  /*21790*/  LOP3.LUT R10, R10, 0x18, RZ, 0xc0, !PT ;  /* 0x000000180a0a7812 */ /* 0x000fc400078ec0ff */
[----:B------:R-:W-:Y:S01]  /*217a0*/  LOP3.LUT R11, R11, 0x40, RZ, 0xfc, !PT ;  /* 0x000000400b0b7812 */ /* 0x000fe200078efcff */
[----:B------:R-:W-:Y:S01]  /*217b0*/  UMOV UR5, 0xffffffff ;  /* 0xffffffff00057882 */ /* 0x000fe20000000000 */
[----:B------:R-:W-:Y:S02]  /*217c0*/  LEA.HI.X R6, R2, UR9, R6, 0x1, P0 ;  /* 0x0000000902067c11 */ /* 0x000fe400080f0c06 */
[----:B------:R-:W-:Y:S02]  /*217d0*/  LOP3.LUT R20, R13, 0x7f, RZ, 0xc0, !PT ;  /* 0x0000007f0d147812 */ /* 0x000fe400078ec0ff */
[----:B------:R-:W-:Y:S02]  /*217e0*/  ISETP.GE.AND P0, PT, R10, UR4, PT ;  /* 0x000000040a007c0c */ /* 0x000fe4000bf06270 */
[----:B------:R-:W-:Y:S02]  /*217f0*/  ISETP.GE.AND P1, PT, R12, UR4, PT ;  /* 0x000000040c007c0c */ /* 0x000fe4000bf26270 */
[----:B------:R-:W-:-:S02]  /*21800*/  ISETP.GE.AND P2, PT, R11, UR4, PT ;  /* 0x000000040b007c0c */ /* 0x000fc4000bf46270 */
[----:B------:R-:W-:Y:S01]  /*21810*/  SHF.R.U32.HI R20, RZ, 0x2, R20 ;  /* 0x00000002ff147819 */ /* 0x000fe20000011614 */
[----:B--2---:R-:W-:Y:S10]  /*21820*/  BRA.DIV UR5, `(.L_x_1687) ;  /* 0x0000004a05e87947 */ /* 0x004ff4000b800000 */
[----:B------:R-:W0:Y:S01]  /*21830*/  SHFL.IDX PT, R3, R5, RZ, 0x1c1f ;  /* 0x001c1fff05037589 */ /* 0x000e2200000e0000 */
[----:B-----5:R-:W-:Y:S02]  /*21840*/  IMAD R0, R21, R9, RZ ;  /* 0x0000000915007224 */ /* 0x020fe400078e02ff */
[----:B------:R-:W-:Y:S01]  /*21850*/  IMAD.IADD R25, R20, 0x1, R25 ;  /* 0x0000000114197824 */ /* 0x000fe200078e0219 */
        /* <DEDUP_REMOVED lines=23> */
[----:B0-----:R-:W-:-:S02]  /*219d0*/  VIADD R2, R25, 0x40 ;  /* 0x0000004019027836 */ /* 0x001fc40000000000 */
[----:B------:R-:W0:Y:S03]  /*219e0*/  SHFL.IDX PT, R3, R5, 0x2, 0x1c1f ;  /* 0x005c1f0005037f89 */ /* 0x000e2600000e0000 */
[----:B------:R-:W-:Y:S01]  /*219f0*/  ISETP.GE.AND P3, PT, R2, R0, PT ;  /* 0x000000000200720c */ /* 0x000fe20003f66270 */
[----:B------:R-:W-:Y:S04]  /*21a00*/  SHFL.IDX PT, R5, R5, 0x3, 0x1c1f ;  /* 0x007c1f0005057f89 */ /* 0x000fe800000e0000 */
[----:B------:R-:W1:Y:S04]  /*21a10*/  SHFL.IDX PT, R2, R4, 0x2, 0x1c1f ;  /* 0x005c1f0004027f89 */ /* 0x000e6800000e0000 */
[----:B------:R-:W2:Y:S04]  /*21a20*/  SHFL.IDX PT, R4, R4, 0x3, 0x1c1f ;  /* 0x007c1f0004047f89 */ /* 0x000ea800000e0000 */
        /* <DEDUP_REMOVED lines=29> */
.L_x_1829:
[----:B------:R-:W-:-:S05]  /*21c00*/  VIADD R25, R25, 0xa0 ;  /* 0x000000a019197836 */ /* 0x000fca0000000000 */
        /* <DEDUP_REMOVED lines=11> */
.L_x_1688:
        /* <DEDUP_REMOVED lines=18> */
.L_x_1830:
[----:B------:R-:W-:Y:S05]  /*21de0*/  BSYNC B0 ;  /* 0x0000000000007941 */ /* 0x000fea0003800000 */
.L_x_1689:
        /* <DEDUP_REMOVED lines=8> */
[----:B------:R-:W-:Y:S01]  /*21e70*/  IMAD.MOV.U32 R10, RZ, RZ, R28 ;  /* 0x000000ffff0a7224 */ /* 0x000fe200078e001c */
        /* <DEDUP_REMOVED lines=9> */
.L_x_1705:
        /* <DEDUP_REMOVED lines=30> */
[----:B------:R-:W-:-:S05]  /*220f0*/  VIADD R28, R10, 0x1 ;  /* 0x000000010a1c7836 */ /* 0x000fca0000000000 */
        /* <DEDUP_REMOVED lines=11> */
.L_x_1693:
[----:B------:R-:W-:Y:S01]  /*221b0*/  IMAD R5, R28, 0x8, R18 ;  /* 0x000000081c057824 */ /* 0x000fe200078e0212 */
[----:B------:R-:W-:Y:S01]  /*221c0*/  SHF.L.U32 R0, R2, 0x1f, RZ ;  /* 0x0000001f02007819 */ /* 0x000fe200000006ff */
[----:B------:R-:W-:Y:S03]  /*221d0*/  BSSY B1, `(.L_x_1694) ;  /* 0x0000003000017945 */ /* 0x000fe60003800000 */
[----:B------:R-:W0:Y:S02]  /*221e0*/  SYNCS.PHASECHK.TRANS64.TRYWAIT P0, [R5+URZ+0x2d840], R0 ;  /* 0x02d84000050075a7 */ /* 0x000e24000800017f */
[----:B0-----:R-:W-:Y:S05]  /*221f0*/  @!P0 BRA `(.L_x_1695) ;  /* 0x0000004800988947 */ /* 0x001fea0003800000 */
.L_x_1831:
[----:B------:R-:W-:Y:S05]  /*22200*/  BSYNC B1 ;  /* 0x0000000000017941 */ /* 0x000fea0003800000 */
.L_x_1694:
        /* <DEDUP_REMOVED lines=52> */
.L_x_1841:
        /* <DEDUP_REMOVED lines=11> */
.L_x_1697:
        /* <DEDUP_REMOVED lines=11> */
.L_x_1698:
[----:B------:R1:W-:Y:S01]  /*226b0*/  SYNCS.ARRIVE.TRANS64.A1T0 RZ, [R5+URZ+0x2d830], RZ ;  /* 0x02d830ff05ff79a7 */ /* 0x0003e2000810003f */
[----:B------:R-:W-:Y:S05]  /*226c0*/  @!P5 BRA `(.L_x_1699) ;  /* 0x000000000004d947 */ /* 0x000fea0003800000 */
[----:B------:R-:W-:Y:S01]  /*226d0*/  BPT.TRAP 0x1 ;  /* 0x000000040000795c */ /* 0x000fe20000300000 */
.L_x_1699:
[----:B------:R-:W-:Y:S01]  /*226e0*/  SHF.L.U32 R2, R20, 0x1f, RZ ;  /* 0x0000001f14027819 */ /* 0x000fe200000006ff */
[----:B-1----:R-:W-:Y:S01]  /*226f0*/  IMAD R5, R10, 0x8, R18 ;  /* 0x000000080a057824 */ /* 0x002fe200078e0212 */
[----:B------:R-:W-:Y:S03]  /*22700*/  BSSY B1, `(.L_x_1700) ;  /* 0x0000003000017945 */ /* 0x000fe60003800000 */
[----:B------:R-:W1:Y:S02]  /*22710*/  SYNCS.PHASECHK.TRANS64.TRYWAIT P0, [R5+URZ+0x2d860], R2 ;  /* 0x02d86002050075a7 */ /* 0x000e64000800017f */
[----:B-1----:R-:W-:Y:S05]  /*22720*/  @!P0 BRA `(.L_x_1701) ;  /* 0x0000004800b48947 */ /* 0x002fea0003800000 */
.L_x_1842:
[----:B------:R-:W-:Y:S05]  /*22730*/  BSYNC B1 ;  /* 0x0000000000017941 */ /* 0x000fea0003800000 */
.L_x_1700:
        /* <DEDUP_REMOVED lines=45> */
.L_x_1852:
        /* <DEDUP_REMOVED lines=29> */
.L_x_1703:
        /* <DEDUP_REMOVED lines=12> */
.L_x_1704:
        /* <DEDUP_REMOVED lines=8> */
.L_x_1692:
[----:B------:R-:W-:Y:S05]  /*22d20*/  BSYNC B0 ;  /* 0x0000000000007941 */ /* 0x000fea0003800000 */
.L_x_1691:
        /* <DEDUP_REMOVED lines=17> */
.L_x_1707:
[----:B------:R-:W-:Y:S05]  /*22e40*/  BSYNC B0 ;  /* 0x0000000000007941 */ /* 0x000fea0003800000 */
.L_x_1706:
[----:B------:R-:W-:-:S05]  /*22e50*/  IMAD.U32 R0, RZ, RZ, UR38 ;  /* 0x00000026ff007e24 */ /* 0x000fca000f8e00ff */
[----:B------:R-:W-:-:S13]  /*22e60*/  ISETP.NE.AND P0, PT, R0, 0x3, PT ;  /* 0x000000030000780c */ /* 0x000fda0003f05270 */
[----:B------:R-:W-:Y:S05]  /*22e70*/  @!P0 BRA `(.L_x_1708) ;  /* 0x0000000000048947 */ /* 0x000fea0003800000 */
[----:B------:R-:W-:Y:S01]  /*22e80*/  BPT.TRAP 0x1 ;  /* 0x000000040000795c */ /* 0x000fe20000300000 */
.L_x_1708:
        /* <DEDUP_REMOVED lines=8> */
.L_x_1853:
[----:B------:R-:W-:Y:S05]  /*22f10*/  BSYNC B0 ;  /* 0x0000000000007941 */ /* 0x000fea0003800000 */
.L_x_1709:
        /* <DEDUP_REMOVED lines=51> */
.L_x_1863:
        /* <DEDUP_REMOVED lines=13> */
.L_x_1712:
        /* <DEDUP_REMOVED lines=11> */
.L_x_1713:
        /* <DEDUP_REMOVED lines=8> */
.L_x_1672:
[----:B------:R-:W-:Y:S05]  /*23450*/  BSYNC B7 ;  /* 0x0000000000077941 */ /* 0x000fea0003800000 */
.L_x_1670:
        /* <DEDUP_REMOVED lines=11> */
.L_x_1714:
[----:B------:R-:W2:Y:S01]  /*23510*/  S2R R0, SR_TID.X ;  /* 0x0000000000007919 */ /* 0x000ea20000002100 */
[----:B------:R-:W-:Y:S01]  /*23520*/  UMOV UR4, 0xffffffff ;  /* 0xffffffff00047882 */ /* 0x000fe20000000000 */
[----:B--2---:R-:W-:-:S04]  /*23530*/  LOP3.LUT R8, R0, 0x1f, RZ, 0xc0, !PT ;  /* 0x0000001f00087812 */ /* 0x004fc800078ec0ff */
[----:B------:R-:W-:Y:S01]  /*23540*/  ISETP.NE.AND P0, PT, R8, 0x1f, PT ;  /* 0x0000001f0800780c */ /* 0x000fe20003f05270 */
[----:B------:R-:W-:-:S12]  /*23550*/  BRA.DIV UR4, `(.L_x_1716) ;  /* 0x0000004a04247947 */ /* 0x000fd8000b800000 */
[----:B------:R-:W-:Y:S01]  /*23560*/  IMAD.IADD R9, R27, 0x1, R8 ;  /* 0x000000011b097824 */ /* 0x000fe200078e0208 */
[----:B------:R-:W-:-:S04]  /*23570*/  ULDC UR4, c[0x0][0xc3c] ;  /* 0x00030f0000047ab9 */ /* 0x000fc80000000800 */
[----:B------:R-:W-:-:S13]  /*23580*/  ISETP.GE.OR P1, PT, R9, UR4, !P0 ;  /* 0x0000000409007c0c */ /* 0x000fda000c726670 */
[----:B0-----:R-:W0:Y:S08]  /*23590*/  @!P1 LDC.64 R2, c[0x0][0xc80] ;  /* 0x00032000ff029b82 */ /* 0x001e300000000a00 */
[----:B------:R-:W2:Y:S01]  /*235a0*/  @!P1 LDC.64 R4, c[0x0][0xc78] ;  /* 0x00031e00ff049b82 */ /* 0x000ea20000000a00 */
[----:B0-----:R-:W-:-:S05]  /*235b0*/  @!P1 IMAD.WIDE R2, R9, 0x4, R2 ;  /* 0x0000000409029825 */ /* 0x001fca00078e0202 */
[----:B------:R2:W3:Y:S02]  /*235c0*/  @!P1 LDG.E R7, desc[UR52][R2.64] ;  /* 0x0000003402079981 */ /* 0x0004e4000c1e1900 */
[----:B--2---:R-:W-:-:S05]  /*235d0*/  @!P1 IMAD.WIDE R2, R9, 0x4, R4 ;  /* 0x0000000409029825 */ /* 0x004fca00078e0204 */
[----:B------:R-:W2:Y:S01]  /*235e0*/  @!P1 LDG.E R4, desc[UR52][R2.64] ;  /* 0x0000003402049981 */ /* 0x000ea2000c1e1900 */
        /* <DEDUP_REMOVED lines=9> */
[----:B---3--:R-:W-:Y:S02]  /*23680*/  @!P1 IMAD.MOV.U32 R25, RZ, RZ, R7 ;  /* 0x000000ffff199224 */ /* 0x008fe400078e0007 */
[----:B--2---:R-:W-:Y:S01]  /*23690*/  @!P1 IMAD.MOV.U32 R5, RZ, RZ, R4 ;  /* 0x000000ffff059224 */ /* 0x004fe200078e0004 */
        /* <DEDUP_REMOVED lines=17> */
[----:B------:R0:W2:Y:S02]  /*237b0*/  SHFL.IDX PT, R14, R2, 0x1f, 0x1f ;  /* 0x03e01f00020e7f89 */ /* 0x0000a400000e0000 */
.L_x_1873:
[----:B------:R-:W-:Y:S02]  /*237c0*/  ULDC UR4, c[0x0][0xc38] ;  /* 0x00030e0000047ab9 */ /* 0x000fe40000000800 */
[----:B------:R-:W-:-:S04]  /*237d0*/  IMAD.U32 R4, RZ, RZ, UR4 ;  /* 0x00000004ff047e24 */ /* 0x000fc8000f8e00ff */
[----:B--2---:R-:W-:-:S04]  /*237e0*/  IMAD R3, R14, R4, RZ ;  /* 0x000000040e037224 */ /* 0x004fc800078e02ff */
[----:B------:R-:W-:-:S05]  /*237f0*/  IMAD.IADD R6, R6, 0x1, R3 ;  /* 0x0000000106067824 */ /* 0x000fca00078e0203 */
[----:B------:R-:W-:-:S13]  /*23800*/  ISETP.GT.AND P6, PT, R6, R0, PT ;  /* 0x000000000600720c */ /* 0x000fda0003fc4270 */
[----:B------:R-:W-:Y:S05]  /*23810*/  @P6 BRA `(.L_x_1717) ;  /* 0x0000000000a46947 */ /* 0x000fea0003800000 */
.L_x_1720:
        /* <DEDUP_REMOVED lines=35> */
.L_x_1881:
[----:B------:R-:W-:Y:S02]  /*23a50*/  ULDC UR4, c[0x0][0xc38] ;  /* 0x00030e0000047ab9 */ /* 0x000fe40000000800 */
[----:B------:R-:W-:-:S04]  /*23a60*/  IMAD.U32 R4, RZ, RZ, UR4 ;  /* 0x00000004ff047e24 */ /* 0x000fc8000f8e00ff */
[----:B--2---:R-:W-:-:S04]  /*23a70*/  IMAD R3, R14, R4, RZ ;  /* 0x000000040e037224 */ /* 0x004fc800078e02ff */
[----:B------:R-:W-:-:S05]  /*23a80*/  IMAD.IADD R6, R3, 0x1, R6 ;  /* 0x0000000103067824 */ /* 0x000fca00078e0206 */
[----:B------:R-:W-:-:S13]  /*23a90*/  ISETP.GT.AND P6, PT, R6, R0, PT ;  /* 0x000000000600720c */ /* 0x000fda0003fc4270 */
[----:B------:R-:W-:Y:S05]  /*23aa0*/  @!P6 BRA `(.L_x_1720) ;  /* 0xfffffffc005ce947 */ /* 0x000fea000383ffff */
.L_x_1717:
[----:B------:R-:W-:Y:S01]  /*23ab0*/  IMAD.IADD R6, R6, 0x1, -R3 ;  /* 0x0000000106067824 */ /* 0x000fe200078e0a03 */
[----:B------:R-:W-:-:S03]  /*23ac0*/  UMOV UR4, 0xffffffff ;  /* 0xffffffff00047882 */ /* 0x000fc60000000000 */
[----:B------:R-:W-:-:S05]  /*23ad0*/  IMAD R3, R2, R4, R6 ;  /* 0x0000000402037224 */ /* 0x000fca00078e0206 */
[----:B------:R-:W-:Y:S01]  /*23ae0*/  ISETP.GT.AND P6, PT, R3, R0, PT ;  /* 0x000000000300720c */ /* 0x000fe20003fc4270 */
[----:B------:R-:W-:-:S12]  /*23af0*/  BRA.DIV UR4, `(.L_x_1721) ;  /* 0x0000004a04ac7947 */ /* 0x000fd8000b800000 */
[----:B------:R-:W-:-:S04]  /*23b00*/  VOTE.ANY R3, PT, !P6 ;  /* 0x0000000000037806 */ /* 0x000fc800070e0100 */
[----:B------:R-:W2:Y:S02]  /*23b10*/  POPC R7, R3 ;  /* 0x0000000300077309 */ /* 0x000ea40000000000 */
[----:B--2---:R2:W3:Y:S01]  /*23b20*/  SHFL.IDX PT, R25, R25, R7, 0x1f ;  /* 0x00001f0719197589 */ /* 0x0044e200000e0000 */
[----:B------:R-:W-:-:S03]  /*23b30*/  IMAD.IADD R27, R7, 0x1, R27 ;  /* 0x00000001071b7824 */ /* 0x000fc600078e021b */
[----:B------:R2:W4:Y:S04]  /*23b40*/  SHFL.IDX PT, R5, R5, R7, 0x1f ;  /* 0x00001f0705057589 */ /* 0x00052800000e0000 */
.L_x_1886:
[----:B------:R-:W-:-:S13]  /*23b50*/  ISETP.NE.AND P0, PT, R3, RZ, PT ;  /* 0x000000ff0300720c */ /* 0x000fda0003f05270 */
[----:B------:R-:W-:Y:S05]  /*23b60*/  @!P0 BRA `(.L_x_1722) ;  /* 0x0000000000108947 */ /* 0x000fea0003800000 */
[----:B------:R-:W-:Y:S01]  /*23b70*/  UMOV UR4, 0xffffffff ;  /* 0xffffffff00047882 */ /* 0x000fe20000000000 */
[----:B-1----:R-:W-:Y:S02]  /*23b80*/  VIADD R12, R7, 0xffffffff ;  /* 0xffffffff070c7836 */ /* 0x002fe40000000000 */
[----:B------:R-:W-:Y:S05]  /*23b90*/  BRA.DIV UR4, `(.L_x_1723) ;  /* 0x0000004a04e47947 */ /* 0x000fea000b800000 */
[----:B------:R1:W0:Y:S02]  /*23ba0*/  SHFL.IDX PT, R24, R2, R12, 0x1f ;  /* 0x00001f0c02187589 */ /* 0x00022400000e0000 */
.L_x_1722:
[----:B----4-:R-:W-:Y:S01]  /*23bb0*/  ISETP.NE.AND P0, PT, R5, 0x1, PT ;  /* 0x000000010500780c */ /* 0x010fe20003f05270 */
[----:B0-----:R-:W-:-:S04]  /*23bc0*/  IMAD R24, R24, R4, R6 ;  /* 0x0000000418187224 */ /* 0x001fc800078e0206 */
[----:B------:R-:W-:-:S08]  /*23bd0*/  IMAD.IADD R0, R0, 0x1, -R24 ;  /* 0x0000000100007824 */ /* 0x000fd000078e0a18 */
[----:B------:R-:W-:Y:S05]  /*23be0*/  @!P0 BRA `(.L_x_1724) ;  /* 0x0000000000dc8947 */ /* 0x000fea0003800000 */
[-C--:B---3--:R-:W-:Y:S01]  /*23bf0*/  IABS R6, R25.reuse ;  /* 0x0000001900067213 */ /* 0x088fe20000000000 */
[----:B-1----:R-:W-:Y:S01]  /*23c00*/  IMAD.MOV.U32 R2, RZ, RZ, RZ ;  /* 0x000000ffff027224 */ /* 0x002fe200078e00ff */
[----:B------:R-:W-:Y:S02]  /*23c10*/  IABS R8, R25 ;  /* 0x0000001900087213 */ /* 0x000fe40000000000 */
[----:B------:R-:W0:Y:S03]  /*23c20*/  I2F.RP R4, R6 ;  /* 0x0000000600047306 */ /* 0x000e260000209400 */
[----:B------:R-:W-:-:S05]  /*23c30*/  IMAD.MOV R8, RZ, RZ, -R8 ;  /* 0x000000ffff087224 */ /* 0x000fca00078e0a08 */
[----:B0-----:R-:W2:Y:S02]  /*23c40*/  MUFU.RCP R4, R4 ;  /* 0x0000000400047308 */ /* 0x001ea40000001000 */
[----:B--2---:R-:W-:-:S06]  /*23c50*/  VIADD R7, R4, 0xffffffe ;  /* 0x0ffffffe04077836 */ /* 0x004fcc0000000000 */
[----:B------:R-:W0:Y:S02]  /*23c60*/  F2I.FTZ.U32.TRUNC.NTZ R3, R7 ;  /* 0x0000000700037305 */ /* 0x000e24000021f000 */
[----:B0-----:R-:W-:-:S04]  /*23c70*/  IMAD.MOV R9, RZ, RZ, -R3 ;  /* 0x000000ffff097224 */ /* 0x001fc800078e0a03 */
[----:B------:R-:W-:-:S04]  /*23c80*/  IMAD R9, R9, R6, RZ ;  /* 0x0000000609097224 */ /* 0x000fc800078e02ff */
[----:B------:R-:W-:Y:S01]  /*23c90*/  IMAD.HI.U32 R2, R3, R9, R2 ;  /* 0x0000000903027227 */ /* 0x000fe200078e0002 */
[----:B------:R-:W-:-:S05]  /*23ca0*/  IABS R3, R0 ;  /* 0x0000000000037213 */ /* 0x000fca0000000000 */
[----:B------:R-:W-:-:S04]  /*23cb0*/  IMAD.HI.U32 R4, R2, R3, RZ ;  /* 0x0000000302047227 */ /* 0x000fc800078e00ff */
[----:B------:R-:W-:Y:S02]  /*23cc0*/  IMAD R3, R4, R8, R3 ;  /* 0x0000000804037224 */ /* 0x000fe400078e0203 */
[----:B------:R-:W-:-:S03]  /*23cd0*/  IMAD.MOV.U32 R2, RZ, RZ, RZ ;  /* 0x000000ffff027224 */ /* 0x000fc600078e00ff */
[----:B------:R-:W-:-:S13]  /*23ce0*/  ISETP.GT.U32.AND P1, PT, R6, R3, PT ;  /* 0x000000030600720c */ /* 0x000fda0003f24070 */
[----:B------:R-:W-:Y:S02]  /*23cf0*/  @!P1 IMAD.IADD R3, R3, 0x1, -R6 ;  /* 0x0000000103039824 */ /* 0x000fe400078e0a06 */
[----:B------:R-:W-:Y:S01]  /*23d00*/  @!P1 VIADD R4, R4, 0x1 ;  /* 0x0000000104049836 */ /* 0x000fe20000000000 */
[----:B------:R-:W-:Y:S02]  /*23d10*/  ISETP.NE.AND P1, PT, R25, RZ, PT ;  /* 0x000000ff1900720c */ /* 0x000fe40003f25270 */
[----:B------:R-:W-:Y:S02]  /*23d20*/  ISETP.GE.U32.AND P0, PT, R3, R6, PT ;  /* 0x000000060300720c */ /* 0x000fe40003f06070 */
[----:B------:R-:W-:-:S04]  /*23d30*/  IABS R6, R5 ;  /* 0x0000000500067213 */ /* 0x000fc80000000000 */
[----:B------:R-:W0:Y:S07]  /*23d40*/  I2F.RP R7, R6 ;  /* 0x0000000600077306 */ /* 0x000e2e0000209400 */
        /* <DEDUP_REMOVED lines=33> */
.L_x_1724:
[----:B-1----:R-:W0:Y:S02]  /*23f60*/  LDC.64 R2, c[0x0][0xc90] ;  /* 0x00032400ff027b82 */ /* 0x002e240000000a00 */
[----:B0-----:R-:W-:-:S05]  /*23f70*/  IMAD.WIDE R2, R27, 0x4, R2 ;  /* 0x000000041b027825 */ /* 0x001fca00078e0202 */
[----:B------:R0:W3:Y:S02]  /*23f80*/  LDG.E R6, desc[UR52][R2.64] ;  /* 0x0000003402067981 */ /* 0x0000e4000c1e1900 */
[----:B0-----:R-:W-:Y:S02]  /*23f90*/  IMAD.MOV.U32 R2, RZ, RZ, RZ ;  /* 0x000000ffff027224 */ /* 0x001fe400078e00ff */
[----:B---3--:R-:W-:-:S05]  /*23fa0*/  IMAD R5, R25, R6, RZ ;  /* 0x0000000619057224 */ /* 0x008fca00078e02ff */
[----:B--2---:R-:W-:-:S04]  /*23fb0*/  IABS R7, R5 ;  /* 0x0000000500077213 */ /* 0x004fc80000000000 */
[----:B------:R-:W0:Y:S08]  /*23fc0*/  I2F.RP R8, R7 ;  /* 0x0000000700087306 */ /* 0x000e300000209400 */
[----:B0-----:R-:W0:Y:S02]  /*23fd0*/  MUFU.RCP R8, R8 ;  /* 0x0000000800087308 */ /* 0x001e240000001000 */
[----:B0-----:R-:W-:-:S06]  /*23fe0*/  VIADD R10, R8, 0xffffffe ;  /* 0x0ffffffe080a7836 */ /* 0x001fcc0000000000 */
[----:B------:R-:W0:Y:S02]  /*23ff0*/  F2I.FTZ.U32.TRUNC.NTZ R3, R10 ;  /* 0x0000000a00037305 */ /* 0x000e24000021f000 */
[----:B0-----:R-:W-:-:S04]  /*24000*/  IMAD.MOV R12, RZ, RZ, -R3 ;  /* 0x000000ffff0c7224 */ /* 0x001fc800078e0a03 */
[----:B------:R-:W-:-:S04]  /*24010*/  IMAD R9, R12, R7, RZ ;  /* 0x000000070c097224 */ /* 0x000fc800078e02ff */
        /* <DEDUP_REMOVED lines=13> */
[----:B------:R-:W-:-:S06]  /*240f0*/  IMAD.MOV.U32 R2, RZ, RZ, RZ ;  /* 0x000000ffff027224 */ /* 0x000fcc00078e00ff */
[----:B------:R-:W-:-:S04]  /*24100*/  @P0 VIADD R9, R9, 0x1 ;  /* 0x0000000109090836 */ /* 0x000fc80000000000 */
[----:B------:R-:W-:-:S04]  /*24110*/  IMAD.MOV.U32 R7, RZ, RZ, R9 ;  /* 0x000000ffff077224 */ /* 0x000fc800078e0009 */
[----:B------:R-:W-:Y:S01]  /*24120*/  @!P2 IMAD.MOV R7, RZ, RZ, -R7 ;  /* 0x000000ffff07a224 */ /* 0x000fe200078e0a07 */
[----:B------:R-:W-:-:S05]  /*24130*/  @!P1 LOP3.LUT R7, RZ, R5, RZ, 0x33, !PT ;  /* 0x00000005ff079212 */ /* 0x000fca00078e33ff */
[----:B------:R-:W-:Y:S02]  /*24140*/  IMAD R8, R6, R7, RZ ;  /* 0x0000000706087224 */ /* 0x000fe400078e02ff */
[----:B------:R-:W-:Y:S02]  /*24150*/  IMAD.MOV R7, RZ, RZ, -R7 ;  /* 0x000000ffff077224 */ /* 0x000fe400078e0a07 */
[----:B------:R-:W-:Y:S02]  /*24160*/  IMAD.MOV R3, RZ, RZ, -R8 ;  /* 0x000000ffff037224 */ /* 0x000fe400078e0a08 */
[----:B------:R-:W-:-:S03]  /*24170*/  IMAD R5, R5, R7, R0 ;  /* 0x0000000705057224 */ /* 0x000fc600078e0200 */
[----:B------:R-:W-:-:S04]  /*24180*/  VIADDMNMX R4, R3, R4, R6, PT ;  /* 0x0000000403047246 */ /* 0x000fc80003800106 */
[-C--:B------:R-:W-:Y:S02]  /*24190*/  IABS R6, R4.reuse ;  /* 0x0000000400067213 */ /* 0x080fe40000000000 */
[----:B------:R-:W-:Y:S02]  /*241a0*/  IABS R0, R4 ;  /* 0x0000000400007213 */ /* 0x000fe40000000000 */
[----:B------:R-:W0:Y:S03]  /*241b0*/  I2F.RP R9, R6 ;  /* 0x0000000600097306 */ /* 0x000e260000209400 */
[----:B------:R-:W-:-:S05]  /*241c0*/  IMAD.MOV R0, RZ, RZ, -R0 ;  /* 0x000000ffff007224 */ /* 0x000fca00078e0a00 */
        /* <DEDUP_REMOVED lines=9> */
[----:B------:R-:W-:Y:S02]  /*24260*/  LOP3.LUT R0, R5, R4, RZ, 0x3c, !PT ;  /* 0x0000000405007212 */ /* 0x000fe400078e3cff */
[----:B------:R-:W-:Y:S02]  /*24270*/  IADD3 R5, R8, 0x1000000, R5 ;  /* 0x0100000008057810 */ /* 0x000fe40007ffe005 */
        /* <DEDUP_REMOVED lines=8> */
[----:B------:R-:W-:Y:S01]  /*24300*/  @!P1 LOP3.LUT R2, RZ, R4, RZ, 0x33, !PT ;  /* 0x00000004ff029212 */ /* 0x000fe200078e33ff */
[----:B------:R-:W-:-:S04]  /*24310*/  IMAD.MOV R4, RZ, RZ, -R4 ;  /* 0x000000ffff047224 */ /* 0x000fc800078e0a04 */
[----:B------:R-:W-:-:S07]  /*24320*/  IMAD R26, R2, R4, R5 ;  /* 0x00000004021a7224 */ /* 0x000fce00078e0205 */
.L_x_1725:
[----:B------:R-:W-:-:S05]  /*24330*/  LOP3.LUT R2, RZ, R2, RZ, 0x33, !PT ;  /* 0x00000002ff027212 */ /* 0x000fca00078e33ff */
[----:B------:R-:W-:Y:S01]  /*24340*/  IMAD.IADD R25, R25, 0x1, R2 ;  /* 0x0000000119197824 */ /* 0x000fe200078e0202 */
[----:B------:R-:W-:Y:S06]  /*24350*/  BRA `(.L_x_1726) ;  /* 0x00000000001c7947 */ /* 0x000fec0003800000 */
.L_x_1718:
[----:B------:R-:W-:Y:S01]  /*24360*/  UMOV UR4, URZ ;  /* 0x0000003f00047c82 */ /* 0x000fe20008000000 */
[----:B------:R-:W-:Y:S01]  /*24370*/  UMOV UR5, URZ ;  /* 0x0000003f00057c82 */ /* 0x000fe20008000000 */
[----:B------:R-:W-:Y:S01]  /*24380*/  ULDC UR6, c[0x0][0xc3c] ;  /* 0x00030f0000067ab9 */ /* 0x000fe20000000800 */
[----:B------:R-:W-:Y:S02]  /*24390*/  IMAD.MOV.U32 R24, RZ, RZ, R0 ;  /* 0x000000ffff187224 */ /* 0x000fe400078e0000 */
[----:B------:R-:W-:Y:S02]  /*243a0*/  IMAD.U32 R25, RZ, RZ, UR4 ;  /* 0x00000004ff197e24 */ /* 0x000fe4000f8e00ff */
[----:B------:R-:W-:Y:S02]  /*243b0*/  IMAD.U32 R26, RZ, RZ, UR5 ;  /* 0x00000005ff1a7e24 */ /* 0x000fe4000f8e00ff */
[----:B------:R-:W-:-:S07]  /*243c0*/  IMAD.U32 R27, RZ, RZ, UR6 ;  /* 0x00000006ff1b7e24 */ /* 0x000fce000f8e00ff */
.L_x_1726:
        /* <DEDUP_REMOVED lines=10> */
.L_x_1715:
[----:B------:R-:W-:Y:S02]  /*24470*/  ULDC UR4, c[0x0][0xc3c] ;  /* 0x00030f0000047ab9 */ /* 0x000fe40000000800 */
[----:B----4-:R-:W-:-:S13]  /*24480*/  ISETP.GE.AND P0, PT, R27, UR4, PT ;  /* 0x000000041b007c0c */ /* 0x010fda000bf06270 */
[----:B------:R-:W-:Y:S05]  /*24490*/  @!P0 BRA `(.L_x_1727) ;  /* 0xffffff9000f88947 */ /* 0x000fea000383ffff */
[----:B------:R-:W-:Y:S05]  /*244a0*/  BSYNC B8 ;  /* 0x0000000000087941 */ /* 0x000fea0003800000 */
.L_x_1606:
[----:B0-----:R-:W4:Y:S01]  /*244b0*/  LDL.LU R0, [R1+0x48] ;  /* 0x0000480001007983 */ /* 0x001f220000300800 */
[----:B------:R-:W-:Y:S01]  /*244c0*/  BSSY B0, `(.L_x_1728) ;  /* 0x000000b000007945 */ /* 0x000fe20003800000 */
[----:B------:R-:W0:Y:S01]  /*244d0*/  S2R R5, SR_CgaCtaId ;  /* 0x0000000000057919 */ /* 0x000e220000008800 */
        /* <DEDUP_REMOVED lines=9> */
.L_x_1889:
[----:B------:R-:W-:Y:S05]  /*24570*/  BSYNC B0 ;  /* 0x0000000000007941 */ /* 0x000fea0003800000 */
.L_x_1728:
[----:B------:R-:W-:-:S03]  /*24580*/  UMOV UR4, 0xffffffff ;  /* 0xffffffff00047882 */ /* 0x000fc60000000000 */
[----:B------:R-:W-:Y:S05]  /*24590*/  BRA.DIV UR4, `(.L_x_1730) ;  /* 0x0000004204a07947 */ /* 0x000fea000b800000 */
[----:B0-----:R-:W0:Y:S02]  /*245a0*/  S2R R0, SR_TID.X ;  /* 0x0000000000007919 */ /* 0x001e240000002100 */
[----:B0-----:R-:W-:-:S04]  /*245b0*/  SHF.R.U32.HI R0, RZ, 0x5, R0 ;  /* 0x00000005ff007819 */ /* 0x001fc80000011600 */
[----:B------:R-:W-:-:S05]  /*245c0*/  LOP3.LUT R0, R0, 0x3, RZ, 0xc0, !PT ;  /* 0x0000000300007812 */ /* 0x000fca00078ec0ff */
[----:B------:R0:W4:Y:S02]  /*245d0*/  SHFL.IDX PT, R14, R0, RZ, 0x1f ;  /* 0x00001fff000e7589 */ /* 0x00012400000e0000 */
.L_x_1892:
[----:B----4-:R-:W-:-:S13]  /*245e0*/  ISETP.NE.AND P0, PT, R14, RZ, PT ;  /* 0x000000ff0e00720c */ /* 0x010fda0003f05270 */
[----:B------:R-:W-:Y:S05]  /*245f0*/  @P0 BRA `(.L_x_1369) ;  /* 0x0000000000900947 */ /* 0x000fea0003800000 */
[----:B------:R-:W-:-:S03]  /*24600*/  UMOV UR4, 0xffffffff ;  /* 0xffffffff00047882 */ /* 0x000fc60000000000 */
[----:B------:R-:W-:Y:S05]  /*24610*/  BRA.DIV UR4, `(.L_x_1731) ;  /* 0x0000004204b47947 */ /* 0x000fea000b800000 */
[----:B------:R-:W-:-:S13]  /*24620*/  ELECT P6, URZ, PT ;  /* 0x00000000003f782f */ /* 0x000fda00038c0000 */
.L_x_1895:
[----:B------:R-:W-:Y:S05]  /*24630*/  @!P6 BRA `(.L_x_1369) ;  /* 0x000000000080e947 */ /* 0x000fea0003800000 */
[----:B------:R-:W-:-:S06]  /*24640*/  ULOP3.LUT UR4, UR36, 0x2, URZ, 0xfc, !UPT ;  /* 0x0000000224047892 */ /* 0x000fcc000f8efc3f */
[----:B0-----:R-:W-:-:S05]  /*24650*/  IMAD.U32 R0, RZ, RZ, UR4 ;  /* 0x00000004ff007e24 */ /* 0x001fca000f8e00ff */
[----:B------:R-:W-:-:S13]  /*24660*/  ISETP.NE.AND P0, PT, R0, 0x3, PT ;  /* 0x000000030000780c */ /* 0x000fda0003f05270 */
[----:B------:R-:W-:Y:S05]  /*24670*/  @!P0 BRA `(.L_x_1732) ;  /* 0x0000000000048947 */ /* 0x000fea0003800000 */
[----:B------:R-:W-:Y:S01]  /*24680*/  BPT.TRAP 0x1 ;  /* 0x000000040000795c */ /* 0x000fe20000300000 */
.L_x_1732:
[----:B------:R-:W4:Y:S01]  /*24690*/  LDL R0, [R1] ;  /* 0x0000000001007983 */ /* 0x000f220000100800 */
[C---:B------:R-:W-:Y:S02]  /*246a0*/  IMAD R3, R28.reuse, 0x8, R5 ;  /* 0x000000081c037824 */ /* 0x040fe400078e0205 */
[----:B------:R-:W-:-:S05]  /*246b0*/  VIADD R28, R28, 0x1 ;  /* 0x000000011c1c7836 */ /* 0x000fca0000000000 */
[----:B------:R-:W-:Y:S02]  /*246c0*/  ISETP.NE.AND P2, PT, R28, 0x2, PT ;  /* 0x000000021c00780c */ /* 0x000fe40003f45270 */
[----:B----4-:R-:W-:Y:S02]  /*246d0*/  SHF.L.U32 R2, R0, 0x1f, RZ ;  /* 0x0000001f00027819 */ /* 0x010fe400000006ff */
[----:B------:R-:W-:Y:S02]  /*246e0*/  SEL R0, RZ, 0x1, P2 ;  /* 0x00000001ff007807 */ /* 0x000fe40001000000 */
[----:B------:R-:W0:Y:S02]  /*246f0*/  SYNCS.PHASECHK.TRANS64.TRYWAIT P1, [R3+URZ+0x2d840], R2 ;  /* 0x02d84002030075a7 */ /* 0x000e24000802017f */
[----:B0-----:R-:W-:Y:S05]  /*24700*/  @!P1 BRA `(.L_x_1733) ;  /* 0x0000004000989947 */ /* 0x001fea0003800000 */
.L_x_1896:
[----:B------:R-:W4:Y:S01]  /*24710*/  LDL.LU R4, [R1] ;  /* 0x0000000001047983 */ /* 0x000f220000300800 */
[----:B------:R-:W-:Y:S02]  /*24720*/  SEL R28, R28, RZ, P2 ;  /* 0x000000ff1c1c7207 */ /* 0x000fe40001000000 */
[----:B----4-:R-:W-:Y:S01]  /*24730*/  LOP3.LUT R0, R4, R0, RZ, 0x3c, !PT ;  /* 0x0000000004007212 */ /* 0x010fe200078e3cff */
[----:B------:R-:W-:Y:S06]  /*24740*/  @!P0 BRA `(.L_x_1734) ;  /* 0x0000000000048947 */ /* 0x000fec0003800000 */
[----:B------:R-:W-:Y:S01]  /*24750*/  BPT.TRAP 0x1 ;  /* 0x000000040000795c */ /* 0x000fe20000300000 */
.L_x_1734:
[----:B------:R-:W-:Y:S01]  /*24760*/  IMAD R5, R28, 0x8, R5 ;  /* 0x000000081c057824 */ /* 0x000fe200078e0205 */
[----:B------:R-:W-:-:S04]  /*24770*/  SHF.L.U32 R0, R0, 0x1f, RZ ;  /* 0x0000001f00007819 */ /* 0x000fc800000006ff */
[----:B------:R-:W4:Y:S02]  /*24780*/  SYNCS.PHASECHK.TRANS64.TRYWAIT P1, [R5+URZ+0x2d840], R0 ;  /* 0x02d84000050075a7 */ /* 0x000f24000802017f */
[----:B----4-:R-:W-:Y:S05]  /*24790*/  @!P1 BRA `(.L_x_1735) ;  /* 0x0000004000889947 */ /* 0x010fea0003800000 */
.L_x_1897:
[----:B------:R-:W-:Y:S05]  /*247a0*/  @!P0 BRA `(.L_x_1736) ;  /* 0x0000000000048947 */ /* 0x000fea0003800000 */
[----:B------:R-:W-:Y:S01]  /*247b0*/  BPT.TRAP 0x1 ;  /* 0x000000040000795c */ /* 0x000fe20000300000 */
.L_x_1736:
[----:B------:R-:W0:Y:S02]  /*247c0*/  SYNCS.PHASECHK.TRANS64.TRYWAIT P1, [R3+URZ+0x2d860], R2 ;  /* 0x02d86002030075a7 */ /* 0x000e24000802017f */
[----:B0-----:R-:W-:Y:S05]  /*247d0*/  @!P1 BRA `(.L_x_1737) ;  /* 0x00000040008c9947 */ /* 0x001fea0003800000 */
.L_x_1898:
[----:B------:R-:W-:Y:S05]  /*247e0*/  @!P0 BRA `(.L_x_1738) ;  /* 0x0000000000048947 */ /* 0x000fea0003800000 */
[----:B------:R-:W-:Y:S01]  /*247f0*/  BPT.TRAP 0x1 ;  /* 0x000000040000795c */ /* 0x000fe20000300000 */
.L_x_1738:
[----:B------:R0:W0:Y:S02]  /*24800*/  SYNCS.PHASECHK.TRANS64.TRYWAIT P0, [R5+URZ+0x2d860], R0 ;  /* 0x02d86000050075a7 */ /* 0x000024000800017f */
[----:B0-----:R-:W-:Y:S05]  /*24810*/  @!P0 NANOSLEEP.SYNCS 0x989680 ;  /* 0x009896800000895d */ /* 0x001fea0003900000 */
[----:B------:R-:W0:Y:S02]  /*24820*/  @!P0 SYNCS.PHASECHK.TRANS64 P0, [R5+URZ+0x2d860], R0 ;  /* 0x02d86000050085a7 */ /* 0x000e24000800007f */
[----:B0-----:R-:W-:Y:S05]  /*24830*/  @!P0 BRA `(.L_x_1738) ;  /* 0xfffffffc00f08947 */ /* 0x001fea000383ffff */
.L_x_1369:
[----:B------:R-:W-:Y:S05]  /*24840*/  BSYNC B9 ;  /* 0x0000000000097941 */ /* 0x000fea0003800000 */
.L_x_1366:
[----:B------:R-:W-:Y:S05]  /*24850*/  EXIT ;  /* 0x000000000000794d */ /* 0x000fea0003800000 */
.L_x_1395:
[----:B0-----:R0:W1:Y:S02]  /*24860*/  SYNCS.PHASECHK.TRANS64.TRYWAIT P4, [R34+URZ+0x2d890], R86 ;  /* 0x02d89056220075a7 */ /* 0x001064000808017f */
[----:B-1----:R-:W-:Y:S05]  /*24870*/  @!P4 NANOSLEEP.SYNCS 0x989680 ;  /* 0x009896800000c95d */ /* 0x002fea0003900000 */
[----:B------:R-:W1:Y:S02]  /*24880*/  @!P4 SYNCS.PHASECHK.TRANS64 P4, [R34+URZ+0x2d890], R86 ;  /* 0x02d890562200c5a7 */ /* 0x000e64000808007f */
[----:B-1----:R-:W-:Y:S05]  /*24890*/  @!P4 BRA `(.L_x_1395) ;  /* 0xfffffffc00f0c947 */ /* 0x002fea000383ffff */
[----:B------:R-:W-:Y:S05]  /*248a0*/  BRA `(.L_x_1739) ;  /* 0xfffffdf0001c7947 */ /* 0x000fea000383ffff */
.L_x_1396:
        /* <DEDUP_REMOVED lines=8> */
.L_x_1741:
[----:B------:R-:W-:Y:S05]  /*24930*/  BSYNC B1 ;  /* 0x0000000000017941 */ /* 0x000fea0003800000 */
.L_x_1740:
        /* <DEDUP_REMOVED lines=8> */
.L_x_1742:
[----:B------:R-:W-:Y:S01]  /*249c0*/  IMAD.MOV.U32 R60, RZ, RZ, R14 ;  /* 0x000000ffff3c7224 */ /* 0x000fe200078e000e */
[----:B------:R-:W-:Y:S06]  /*249d0*/  BRA `(.L_x_1743) ;  /* 0xfffffdec00e47947 */ /* 0x000fec000383ffff */
.L_x_1424:
[----:B0-----:R0:W1:Y:S02]  /*249e0*/  SYNCS.PHASECHK.TRANS64.TRYWAIT P4, [R34+URZ+0x2d890], R86 ;  /* 0x02d89056220075a7 */ /* 0x001064000808017f */
[----:B-1----:R-:W-:Y:S05]  /*249f0*/  @!P4 NANOSLEEP.SYNCS 0x989680 ;  /* 0x009896800000c95d */ /* 0x002fea0003900000 */
[----:B------:R-:W1:Y:S02]  /*24a00*/  @!P4 SYNCS.PHASECHK.TRANS64 P4, [R34+URZ+0x2d890], R86 ;  /* 0x02d890562200c5a7 */ /* 0x000e64000808007f */
[----:B-1----:R-:W-:Y:S05]  /*24a10*/  @!P4 BRA `(.L_x_1424) ;  /* 0xfffffffc00f0c947 */ /* 0x002fea000383ffff */
[----:B------:R-:W-:Y:S05]  /*24a20*/  BRA `(.L_x_1744) ;  /* 0xfffffe0800d07947 */ /* 0x000fea000383ffff */
.L_x_1425:
        /* <DEDUP_REMOVED lines=8> */
.L_x_1746:
[----:B------:R-:W-:Y:S05]  /*24ab0*/  BSYNC B1 ;  /* 0x0000000000017941 */ /* 0x000fea0003800000 */
.L_x_1745:
        /* <DEDUP_REMOVED lines=8> */
.L_x_1747:
[----:B------:R-:W-:Y:S01]  /*24b40*/  IMAD.MOV.U32 R88, RZ, RZ, R14 ;  /* 0x000000ffff587224 */ /* 0x000fe200078e000e */
[----:B------:R-:W-:Y:S06]  /*24b50*/  BRA `(.L_x_1748) ;  /* 0xfffffe0800987947 */ /* 0x000fec000383ffff */
.L_x_1438:
[----:B0-----:R0:W1:Y:S02]  /*24b60*/  SYNCS.PHASECHK.TRANS64.TRYWAIT P3, [R34+URZ+0x2d890], R86 ;  /* 0x02d89056220075a7 */ /* 0x001064000806017f */
[----:B-1----:R-:W-:Y:S05]  /*24b70*/  @!P3 NANOSLEEP.SYNCS 0x989680 ;  /* 0x009896800000b95d */ /* 0x002fea0003900000 */
[----:B------:R-:W1:Y:S02]  /*24b80*/  @!P3 SYNCS.PHASECHK.TRANS64 P3, [R34+URZ+0x2d890], R86 ;  /* 0x02d890562200b5a7 */ /* 0x000e64000806007f */
[----:B-1----:R-:W-:Y:S05]  /*24b90*/  @!P3 BRA `(.L_x_1438) ;  /* 0xfffffffc00f0b947 */ /* 0x002fea000383ffff */
[----:B------:R-:W-:Y:S05]  /*24ba0*/  BRA `(.L_x_1749) ;  /* 0xfffffe2000907947 */ /* 0x000fea000383ffff */
.L_x_1439:
[----:B------:R-:W-:Y:S01]  /*24bb0*/  BSSY B1, `(.L_x_1750) ;  /* 0x0000007000017945 */ /* 0x000fe20003800000 */
[----:B------:R-:W-:Y:S02]  /*24bc0*/  IMAD.MOV.U32 R12, RZ, RZ, RZ ;  /* 0x000000ffff0c7224 */ /* 0x000fe400078e00ff */
[----:B------:R-:W-:Y:S02]  /*24bd0*/  IMAD.MOV.U32 R11, RZ, RZ, 0x1e1f ;  /* 0x00001e1fff0b7424 */ /* 0x000fe400078e00ff */
[----:B------:R-:W-:-:S07]  /*24be0*/  IMAD.MOV.U32 R15, RZ, RZ, -0x1 ;  /* 0xffffffffff0f7424 */ /* 0x000fce00078e00ff */
[----:B0-----:R-:W-:Y:S05]  /*24bf0*/  WARPSYNC.COLLECTIVE R15, `(.L_x_1751) ;  /* 0x000000000f087348 */ /* 0x001fea0003c00000 */
[----:B------:R1:W2:Y:S02]  /*24c00*/  SHFL.IDX P6, R14, R13, R12, R11 ;  /* 0x0000000c0d0e7389 */ /* 0x0002a400000c000b */
[----:B012---:R-:W-:Y:S01]  /*24c10*/  ENDCOLLECTIVE ;  /* 0x000000000000791b */ /* 0x007fe20003800000 */
.L_x_1751:
[----:B------:R-:W-:Y:S05]  /*24c20*/  BSYNC B1 ;  /* 0x0000000000017941 */ /* 0x000fea0003800000 */
.L_x_1750:
        /* <DEDUP_REMOVED lines=8> */
.L_x_1752:
[----:B------:R-:W-:Y:S01]  /*24cb0*/  IMAD.MOV.U32 R43, RZ, RZ, R14 ;  /* 0x000000ffff2b7224 */ /* 0x000fe200078e000e */
[----:B------:R-:W-:Y:S06]  /*24cc0*/  BRA `(.L_x_1753) ;  /* 0xfffffe2000c07947 */ /* 0x000fec000383ffff */
.L_x_1443:
[----:B------:R0:W0:Y:S02]  /*24cd0*/  SYNCS.PHASECHK.TRANS64.TRYWAIT P2, [R34+URZ+0x2d8b0], R86 ;  /* 0x02d8b056220075a7 */ /* 0x000024000804017f */
[----:B0-----:R-:W-:Y:S05]  /*24ce0*/  @!P2 NANOSLEEP.SYNCS 0x989680 ;  /* 0x009896800000a95d */ /* 0x001fea0003900000 */
[----:B------:R-:W0:Y:S02]  /*24cf0*/  @!P2 SYNCS.PHASECHK.TRANS64 P2, [R34+URZ+0x2d8b0], R86 ;  /* 0x02d8b0562200a5a7 */ /* 0x000e24000804007f */
[----:B0-----:R-:W-:Y:S05]  /*24d00*/  @!P2 BRA `(.L_x_1443) ;  /* 0xfffffffc00f0a947 */ /* 0x001fea000383ffff */
[----:B------:R-:W-:Y:S05]  /*24d10*/  BRA `(.L_x_1754) ;  /* 0xfffffe2400a47947 */ /* 0x000fea000383ffff */
.L_x_1459:
[----:B------:R-:W-:Y:S01]  /*24d20*/  BSSY B0, `(.L_x_1755) ;  /* 0x0000007000007945 */ /* 0x000fe20003800000 */
[----:B------:R-:W-:Y:S02]  /*24d30*/  IMAD.MOV.U32 R12, RZ, RZ, RZ ;  /* 0x000000ffff0c7224 */ /* 0x000fe400078e00ff */
[----:B------:R-:W-:Y:S02]  /*24d40*/  IMAD.MOV.U32 R11, RZ, RZ, 0x1f ;  /* 0x0000001fff0b7424 */ /* 0x000fe400078e00ff */
[----:B------:R-:W-:-:S07]  /*24d50*/  IMAD.MOV.U32 R15, RZ, RZ, -0x1 ;  /* 0xffffffffff0f7424 */ /* 0x000fce00078e00ff */
[----:B-----5:R-:W-:Y:S05]  /*24d60*/  WARPSYNC.COLLECTIVE R15, `(.L_x_1756) ;  /* 0x000000000f087348 */ /* 0x020fea0003c00000 */
[----:B------:R0:W1:Y:S02]  /*24d70*/  SHFL.IDX P6, R14, R13, R12, R11 ;  /* 0x0000000c0d0e7389 */ /* 0x00006400000c000b */
[----:B01---5:R-:W-:Y:S01]  /*24d80*/  ENDCOLLECTIVE ;  /* 0x000000000000791b */ /* 0x023fe20003800000 */
.L_x_1756:
[----:B------:R-:W-:Y:S05]  /*24d90*/  BSYNC B0 ;  /* 0x0000000000007941 */ /* 0x000fea0003800000 */
.L_x_1755:
[----:B------:R0:W-:Y:S01]  /*24da0*/  STL [R1+0x10], R14 ;  /* 0x0000100e01007387 */ /* 0x0001e20000100800 */
[----:B------:R-:W-:Y:S05]  /*24db0*/  BRA `(.L_x_1757) ;  /* 0xfffffe3400307947 */ /* 0x000fea000383ffff */
.L_x_1470:
[----:B------:R-:W-:Y:S01]  /*24dc0*/  BSSY B1, `(.L_x_1758) ;  /* 0x0000007000017945 */ /* 0x000fe20003800000 */
[----:B------:R-:W-:Y:S02]  /*24dd0*/  IMAD.MOV.U32 R12, RZ, RZ, RZ ;  /* 0x000000ffff0c7224 */ /* 0x000fe400078e00ff */
[----:B------:R-:W-:Y:S02]  /*24de0*/  IMAD.MOV.U32 R11, RZ, RZ, 0x1e1f ;  /* 0x00001e1fff0b7424 */ /* 0x000fe400078e00ff */
[----:B------:R-:W-:-:S07]  /*24df0*/  IMAD.MOV.U32 R15, RZ, RZ, -0x1 ;  /* 0xffffffffff0f7424 */ /* 0x000fce00078e00ff */
[----:B0-----:R-:W-:Y:S05]  /*24e00*/  WARPSYNC.COLLECTIVE R15, `(.L_x_1759) ;  /* 0x000000000f087348 */ /* 0x001fea0003c00000 */
[----:B0-----:R0:W1:Y:S02]  /*24e10*/  SHFL.IDX P6, R14, R13, R12, R11 ;  /* 0x0000000c0d0e7389 */ /* 0x00106400000c000b */
[----:B01----:R-:W-:Y:S01]  /*24e20*/  ENDCOLLECTIVE ;  /* 0x000000000000791b */ /* 0x003fe20003800000 */
.L_x_1759:
[----:B------:R-:W-:Y:S05]  /*24e30*/  BSYNC B1 ;  /* 0x0000000000017941 */ /* 0x000fea0003800000 */
.L_x_1758:
        /* <DEDUP_REMOVED lines=8> */
.L_x_1760:
[----:B------:R-:W-:Y:S02]  /*24ec0*/  IMAD.MOV.U32 R13, RZ, RZ, R0 ;  /* 0x000000ffff0d7224 */ /* 0x000fe400078e0000 */
[----:B------:R-:W-:-:S07]  /*24ed0*/  IMAD.MOV.U32 R38, RZ, RZ, R14 ;  /* 0x000000ffff267224 */ /* 0x000fce00078e000e */
[----:B------:R-:W-:Y:S05]  /*24ee0*/  WARPSYNC.COLLECTIVE R15, `(.L_x_1761) ;  /* 0x000000000f087348 */ /* 0x000fea0003c00000 */
[----:B------:R0:W1:Y:S02]  /*24ef0*/  SHFL.IDX P6, R14, R13, R12, R11 ;  /* 0x0000000c0d0e7389 */ /* 0x00006400000c000b */
[----:B01----:R-:W-:Y:S01]  /*24f00*/  ENDCOLLECTIVE ;  /* 0x000000000000791b */ /* 0x003fe20003800000 */
.L_x_1761:
[----:B------:R-:W-:Y:S02]  /*24f10*/  IMAD.MOV.U32 R13, RZ, RZ, R39 ;  /* 0x000000ffff0d7224 */ /* 0x000fe400078e0027 */
[----:B------:R-:W-:-:S07]  /*24f20*/  IMAD.MOV.U32 R0, RZ, RZ, R14 ;  /* 0x000000ffff007224 */ /* 0x000fce00078e000e */
[----:B------:R-:W-:Y:S05]  /*24f30*/  WARPSYNC.COLLECTIVE R15, `(.L_x_1762) ;  /* 0x000000000f087348 */ /* 0x000fea0003c00000 */
[----:B------:R0:W1:Y:S02]  /*24f40*/  SHFL.IDX P6, R14, R13, R12, R11 ;  /* 0x0000000c0d0e7389 */ /* 0x00006400000c000b */
[----:B01----:R-:W-:Y:S01]  /*24f50*/  ENDCOLLECTIVE ;  /* 0x000000000000791b */ /* 0x003fe20003800000 */
.L_x_1762:
[----:B------:R-:W-:Y:S01]  /*24f60*/  IMAD.MOV.U32 R39, RZ, RZ, R14 ;  /* 0x000000ffff277224 */ /* 0x000fe200078e000e */
[----:B------:R-:W-:Y:S06]  /*24f70*/  BRA `(.L_x_1763) ;  /* 0xfffffe3800b87947 */ /* 0x000fec000383ffff */
.L_x_1474:
[----:B0-----:R0:W1:Y:S02]  /*24f80*/  SYNCS.PHASECHK.TRANS64.TRYWAIT P0, [R2+URZ+0x2d800], R3 ;  /* 0x02d80003020075a7 */ /* 0x001064000800017f */
[----:B-1----:R-:W-:Y:S05]  /*24f90*/  @!P0 NANOSLEEP.SYNCS 0x989680 ;  /* 0x009896800000895d */ /* 0x002fea0003900000 */
[----:B------:R-:W1:Y:S02]  /*24fa0*/  @!P0 SYNCS.PHASECHK.TRANS64 P0, [R2+URZ+0x2d800], R3 ;  /* 0x02d80003020085a7 */ /* 0x000e64000800007f */
[----:B-1----:R-:W-:Y:S05]  /*24fb0*/  @!P0 BRA `(.L_x_1474) ;  /* 0xfffffffc00f08947 */ /* 0x002fea000383ffff */
[----:B------:R-:W-:Y:S05]  /*24fc0*/  BRA `(.L_x_1764) ;  /* 0xfffffe4000ec7947 */ /* 0x000fea000383ffff */
.L_x_1486:
[----:B------:R-:W-:Y:S01]  /*24fd0*/  BSSY B1, `(.L_x_1765) ;  /* 0x0000007000017945 */ /* 0x000fe20003800000 */
[----:B------:R-:W-:Y:S02]  /*24fe0*/  IMAD.MOV.U32 R12, RZ, RZ, RZ ;  /* 0x000000ffff0c7224 */ /* 0x000fe400078e00ff */
[----:B------:R-:W-:Y:S02]  /*24ff0*/  IMAD.MOV.U32 R11, RZ, RZ, 0x1e1f ;  /* 0x00001e1fff0b7424 */ /* 0x000fe400078e00ff */
[----:B------:R-:W-:-:S07]  /*25000*/  IMAD.MOV.U32 R15, RZ, RZ, -0x1 ;  /* 0xffffffffff0f7424 */ /* 0x000fce00078e00ff */
[----:B0-----:R-:W-:Y:S05]  /*25010*/  WARPSYNC.COLLECTIVE R15, `(.L_x_1766) ;  /* 0x000000000f087348 */ /* 0x001fea0003c00000 */
[----:B0-----:R0:W1:Y:S02]  /*25020*/  SHFL.IDX P6, R14, R13, R12, R11 ;  /* 0x0000000c0d0e7389 */ /* 0x00106400000c000b */
[----:B01----:R-:W-:Y:S01]  /*25030*/  ENDCOLLECTIVE ;  /* 0x000000000000791b */ /* 0x003fe20003800000 */
.L_x_1766:
[----:B------:R-:W-:Y:S05]  /*25040*/  BSYNC B1 ;  /* 0x0000000000017941 */ /* 0x000fea0003800000 */
.L_x_1765:
        /* <DEDUP_REMOVED lines=8> */
.L_x_1767:
[----:B------:R-:W-:Y:S02]  /*250d0*/  IMAD.MOV.U32 R13, RZ, RZ, R26 ;  /* 0x000000ffff0d7224 */ /* 0x000fe400078e001a */
[----:B------:R-:W-:-:S07]  /*250e0*/  IMAD.MOV.U32 R3, RZ, RZ, R14 ;  /* 0x000000ffff037224 */ /* 0x000fce00078e000e */
[----:B------:R-:W-:Y:S05]  /*250f0*/  WARPSYNC.COLLECTIVE R15, `(.L_x_1768) ;  /* 0x000000000f087348 */ /* 0x000fea0003c00000 */
[----:B------:R0:W1:Y:S02]  /*25100*/  SHFL.IDX P6, R14, R13, R12, R11 ;  /* 0x0000000c0d0e7389 */ /* 0x00006400000c000b */
[----:B01----:R-:W-:Y:S01]  /*25110*/  ENDCOLLECTIVE ;  /* 0x000000000000791b */ /* 0x003fe20003800000 */
.L_x_1768:
[----:B------:R-:W-:Y:S02]  /*25120*/  IMAD.MOV.U32 R13, RZ, RZ, R38 ;  /* 0x000000ffff0d7224 */ /* 0x000fe400078e0026 */
[----:B------:R-:W-:-:S07]  /*25130*/  IMAD.MOV.U32 R37, RZ, RZ, R14 ;  /* 0x000000ffff257224 */ /* 0x000fce00078e000e */
[----:B------:R-:W-:Y:S05]  /*25140*/  WARPSYNC.COLLECTIVE R15, `(.L_x_1769) ;  /* 0x000000000f087348 */ /* 0x000fea0003c00000 */
[----:B------:R0:W1:Y:S02]  /*25150*/  SHFL.IDX P6, R14, R13, R12, R11 ;  /* 0x0000000c0d0e7389 */ /* 0x00006400000c000b */
[----:B01----:R-:W-:Y:S01]  /*25160*/  ENDCOLLECTIVE ;  /* 0x000000000000791b */ /* 0x003fe20003800000 */
.L_x_1769:
[----:B------:R-:W-:Y:S01]  /*25170*/  IMAD.MOV.U32 R38, RZ, RZ, R14 ;  /* 0x000000ffff267224 */ /* 0x000fe200078e000e */
[----:B------:R-:W-:Y:S06]  /*25180*/  BRA `(.L_x_1770) ;  /* 0xfffffe54009c7947 */ /* 0x000fec000383ffff */
.L_x_1490:
[----:B0-----:R0:W1:Y:S02]  /*25190*/  SYNCS.PHASECHK.TRANS64.TRYWAIT P0, [R2+URZ+0x2d800], R3 ;  /* 0x02d80003020075a7 */ /* 0x001064000800017f */
[----:B-1----:R-:W-:Y:S05]  /*251a0*/  @!P0 NANOSLEEP.SYNCS 0x989680 ;  /* 0x009896800000895d */ /* 0x002fea0003900000 */
[----:B------:R-:W1:Y:S02]  /*251b0*/  @!P0 SYNCS.PHASECHK.TRANS64 P0, [R2+URZ+0x2d800], R3 ;  /* 0x02d80003020085a7 */ /* 0x000e64000800007f */
[----:B-1----:R-:W-:Y:S05]  /*251c0*/  @!P0 BRA `(.L_x_1490) ;  /* 0xfffffffc00f08947 */ /* 0x002fea000383ffff */
[----:B------:R-:W-:Y:S05]  /*251d0*/  BRA `(.L_x_1771) ;  /* 0xfffffe5c005c7947 */ /* 0x000fea000383ffff */
.L_x_1498:
[----:B--2---:R2:W3:Y:S02]  /*251e0*/  SYNCS.PHASECHK.TRANS64.TRYWAIT P1, [R0+URZ+0x2d830], R5 ;  /* 0x02d83005000075a7 */ /* 0x0044e4000802017f */
[----:B---3--:R-:W-:Y:S05]  /*251f0*/  @!P1 NANOSLEEP.SYNCS 0x989680 ;  /* 0x009896800000995d */ /* 0x008fea0003900000 */
[----:B------:R-:W3:Y:S02]  /*25200*/  @!P1 SYNCS.PHASECHK.TRANS64 P1, [R0+URZ+0x2d830], R5 ;  /* 0x02d83005000095a7 */ /* 0x000ee4000802007f */
[----:B---3--:R-:W-:Y:S05]  /*25210*/  @!P1 BRA `(.L_x_1498) ;  /* 0xfffffffc00f09947 */ /* 0x008fea000383ffff */
[----:B------:R-:W-:Y:S05]  /*25220*/  BRA `(.L_x_1497) ;  /* 0xfffffe7000e47947 */ /* 0x000fea000383ffff */
.L_x_1517:
[----:B-1----:R1:W2:Y:S02]  /*25230*/  SYNCS.PHASECHK.TRANS64.TRYWAIT P2, [R9+URZ+0x2d830], R8 ;  /* 0x02d83008090075a7 */ /* 0x0022a4000804017f */
[----:B--2---:R-:W-:Y:S05]  /*25240*/  @!P2 NANOSLEEP.SYNCS 0x989680 ;  /* 0x009896800000a95d */ /* 0x004fea0003900000 */
[----:B------:R-:W2:Y:S02]  /*25250*/  @!P2 SYNCS.PHASECHK.TRANS64 P2, [R9+URZ+0x2d830], R8 ;  /* 0x02d830080900a5a7 */ /* 0x000ea4000804007f */
[----:B--2---:R-:W-:Y:S05]  /*25260*/  @!P2 BRA `(.L_x_1517) ;  /* 0xfffffffc00f0a947 */ /* 0x004fea000383ffff */
[----:B------:R-:W-:Y:S05]  /*25270*/  BRA `(.L_x_1516) ;  /* 0xfffffea800507947 */ /* 0x000fea000383ffff */
.L_x_1521:
[----:B-1----:R1:W2:Y:S02]  /*25280*/  SYNCS.PHASECHK.TRANS64.TRYWAIT P1, [R9+URZ+0x2d850], R8 ;  /* 0x02d85008090075a7 */ /* 0x0022a4000802017f */
[----:B--2---:R-:W-:Y:S05]  /*25290*/  @!P1 NANOSLEEP.SYNCS 0x989680 ;  /* 0x009896800000995d */ /* 0x004fea0003900000 */
[----:B------:R-:W2:Y:S02]  /*252a0*/  @!P1 SYNCS.PHASECHK.TRANS64 P1, [R9+URZ+0x2d850], R8 ;  /* 0x02d85008090095a7 */ /* 0x000ea4000802007f */
[----:B--2---:R-:W-:Y:S05]  /*252b0*/  @!P1 BRA `(.L_x_1521) ;  /* 0xfffffffc00f09947 */ /* 0x004fea000383ffff */
[----:B------:R-:W-:Y:S05]  /*252c0*/  BRA `(.L_x_1518) ;  /* 0xfffffeac00587947 */ /* 0x000fea000383ffff */
.L_x_1542:
[----:B-1----:R1:W2:Y:S02]  /*252d0*/  SYNCS.PHASECHK.TRANS64.TRYWAIT P2, [R3+URZ+0x2d830], R0 ;  /* 0x02d83000030075a7 */ /* 0x0022a4000804017f */
[----:B--2---:R-:W-:Y:S05]  /*252e0*/  @!P2 NANOSLEEP.SYNCS 0x989680 ;  /* 0x009896800000a95d */ /* 0x004fea0003900000 */
[----:B------:R-:W2:Y:S02]  /*252f0*/  @!P2 SYNCS.PHASECHK.TRANS64 P2, [R3+URZ+0x2d830], R0 ;  /* 0x02d830000300a5a7 */ /* 0x000ea4000804007f */
[----:B--2---:R-:W-:Y:S05]  /*25300*/  @!P2 BRA `(.L_x_1542) ;  /* 0xfffffffc00f0a947 */ /* 0x004fea000383ffff */
[----:B------:R-:W-:Y:S05]  /*25310*/  BRA `(.L_x_1541) ;  /* 0xfffffee000607947 */ /* 0x000fea000383ffff */
.L_x_1546:
[----:B-1----:R1:W2:Y:S02]  /*25320*/  SYNCS.PHASECHK.TRANS64.TRYWAIT P1, [R3+URZ+0x2d850], R0 ;  /* 0x02d85000030075a7 */ /* 0x0022a4000802017f */
[----:B--2---:R-:W-:Y:S05]  /*25330*/  @!P1 NANOSLEEP.SYNCS 0x989680 ;  /* 0x009896800000995d */ /* 0x004fea0003900000 */
[----:B------:R-:W2:Y:S02]  /*25340*/  @!P1 SYNCS.PHASECHK.TRANS64 P1, [R3+URZ+0x2d850], R0 ;  /* 0x02d85000030095a7 */ /* 0x000ea4000802007f */
[----:B--2---:R-:W-:Y:S05]  /*25350*/  @!P1 BRA `(.L_x_1546) ;  /* 0xfffffffc00f09947 */ /* 0x004fea000383ffff */
[----:B------:R-:W-:Y:S05]  /*25360*/  BRA `(.L_x_1543) ;  /* 0xfffffee400747947 */ /* 0x000fea000383ffff */
.L_x_1555:
[----:B-1----:R1:W2:Y:S02]  /*25370*/  SYNCS.PHASECHK.TRANS64.TRYWAIT P2, [R3+URZ+0x2d830], R0 ;  /* 0x02d83000030075a7 */ /* 0x0022a4000804017f */
[----:B--2---:R-:W-:Y:S05]  /*25380*/  @!P2 NANOSLEEP.SYNCS 0x989680 ;  /* 0x009896800000a95d */ /* 0x004fea0003900000 */
[----:B------:R-:W2:Y:S02]  /*25390*/  @!P2 SYNCS.PHASECHK.TRANS64 P2, [R3+URZ+0x2d830], R0 ;  /* 0x02d830000300a5a7 */ /* 0x000ea4000804007f */
[----:B--2---:R-:W-:Y:S05]  /*253a0*/  @!P2 BRA `(.L_x_1555) ;  /* 0xfffffffc00f0a947 */ /* 0x004fea000383ffff */
[----:B------:R-:W-:Y:S05]  /*253b0*/  BRA `(.L_x_1554) ;  /* 0xffffff0400687947 */ /* 0x000fea000383ffff */
.L_x_1559:
[----:B-1----:R1:W2:Y:S02]  /*253c0*/  SYNCS.PHASECHK.TRANS64.TRYWAIT P1, [R3+URZ+0x2d850], R0 ;  /* 0x02d85000030075a7 */ /* 0x0022a4000802017f */
[----:B--2---:R-:W-:Y:S05]  /*253d0*/  @!P1 NANOSLEEP.SYNCS 0x989680 ;  /* 0x009896800000995d */ /* 0x004fea0003900000 */
[----:B------:R-:W2:Y:S02]  /*253e0*/  @!P1 SYNCS.PHASECHK.TRANS64 P1, [R3+URZ+0x2d850], R0 ;  /* 0x02d85000030095a7 */ /* 0x000ea4000802007f */
[----:B--2---:R-:W-:Y:S05]  /*253f0*/  @!P1 BRA `(.L_x_1559) ;  /* 0xfffffffc00f09947 */ /* 0x004fea000383ffff */
[----:B------:R-:W-:Y:S05]  /*25400*/  BRA `(.L_x_1556) ;  /* 0xffffff08007c7947 */ /* 0x000fea000383ffff */
.L_x_1574:
[----:B-1----:R1:W2:Y:S02]  /*25410*/  SYNCS.PHASECHK.TRANS64.TRYWAIT P1, [R14+URZ+0x2d850], R9 ;  /* 0x02d850090e0075a7 */ /* 0x0022a4000802017f */
[----:B--2---:R-:W-:Y:S05]  /*25420*/  @!P1 NANOSLEEP.SYNCS 0x989680 ;  /* 0x009896800000995d */ /* 0x004fea0003900000 */
[----:B------:R-:W2:Y:S02]  /*25430*/  @!P1 SYNCS.PHASECHK.TRANS64 P1, [R14+URZ+0x2d850], R9 ;  /* 0x02d850090e0095a7 */ /* 0x000ea4000802007f */
[----:B--2---:R-:W-:Y:S05]  /*25440*/  @!P1 BRA `(.L_x_1574) ;  /* 0xfffffffc00f09947 */ /* 0x004fea000383ffff */
[----:B------:R-:W-:Y:S05]  /*25450*/  BRA `(.L_x_1573) ;  /* 0xffffff3800947947 */ /* 0x000fea000383ffff */
.L_x_1580:
[----:B------:R-:W-:Y:S02]  /*25460*/  IMAD.MOV.U32 R13, RZ, RZ, R3 ;  /* 0x000000ffff0d7224 */ /* 0x000fe400078e0003 */
[----:B------:R-:W-:Y:S02]  /*25470*/  IMAD.MOV.U32 R12, RZ, RZ, RZ ;  /* 0x000000ffff0c7224 */ /* 0x000fe400078e00ff */
[----:B------:R-:W-:Y:S02]  /*25480*/  IMAD.MOV.U32 R11, RZ, RZ, 0x1c1f ;  /* 0x00001c1fff0b7424 */ /* 0x000fe400078e00ff */
[----:B------:R-:W-:-:S07]  /*25490*/  IMAD.MOV.U32 R15, RZ, RZ, -0x1 ;  /* 0xffffffffff0f7424 */ /* 0x000fce00078e00ff */
[----:B0----5:R-:W-:Y:S05]  /*254a0*/  WARPSYNC.COLLECTIVE R15, `(.L_x_1772) ;  /* 0x000000000f087348 */ /* 0x021fea0003c00000 */
[----:B------:R1:W2:Y:S02]  /*254b0*/  SHFL.IDX P6, R14, R13, R12, R11 ;  /* 0x0000000c0d0e7389 */ /* 0x0002a400000c000b */
[----:B012--5:R-:W-:Y:S01]  /*254c0*/  ENDCOLLECTIVE ;  /* 0x000000000000791b */ /* 0x027fe20003800000 */
.L_x_1772:
[----:B------:R-:W-:Y:S02]  /*254d0*/  IMAD.MOV.U32 R13, RZ, RZ, R20 ;  /* 0x000000ffff0d7224 */ /* 0x000fe400078e0014 */
[----:B------:R-:W-:-:S07]  /*254e0*/  IMAD.MOV.U32 R0, RZ, RZ, R14 ;  /* 0x000000ffff007224 */ /* 0x000fce00078e000e */
[----:B------:R-:W-:Y:S05]  /*254f0*/  WARPSYNC.COLLECTIVE R15, `(.L_x_1773) ;  /* 0x000000000f087348 */ /* 0x000fea0003c00000 */
[----:B------:R0:W1:Y:S02]  /*25500*/  SHFL.IDX P6, R14, R13, R12, R11 ;  /* 0x0000000c0d0e7389 */ /* 0x00006400000c000b */
[----:B01----:R-:W-:Y:S01]  /*25510*/  ENDCOLLECTIVE ;  /* 0x000000000000791b */ /* 0x003fe20003800000 */
.L_x_1773:
[----:B------:R-:W-:Y:S05]  /*25520*/  BRA `(.L_x_1774) ;  /* 0xffffff54005c7947 */ /* 0x000fea000383ffff */
.L_x_1583:
        /* <DEDUP_REMOVED lines=8> */
.L_x_1776:
[----:B------:R-:W-:Y:S05]  /*255b0*/  BSYNC B1 ;  /* 0x0000000000017941 */ /* 0x000fea0003800000 */
.L_x_1775:
[----:B------:R-:W-:Y:S02]  /*255c0*/  IMAD.MOV.U32 R13, RZ, RZ, R20 ;  /* 0x000000ffff0d7224 */ /* 0x000fe400078e0014 */
[----:B------:R-:W-:Y:S02]  /*255d0*/  IMAD.MOV.U32 R12, RZ, RZ, 0x1 ;  /* 0x00000001ff0c7424 */ /* 0x000fe400078e00ff */
[----:B------:R-:W-:Y:S02]  /*255e0*/  IMAD.MOV.U32 R11, RZ, RZ, 0x1c1f ;  /* 0x00001c1fff0b7424 */ /* 0x000fe400078e00ff */
[----:B------:R-:W-:Y:S02]  /*255f0*/  IMAD.MOV.U32 R15, RZ, RZ, -0x1 ;  /* 0xffffffffff0f7424 */ /* 0x000fe400078e00ff */
[----:B------:R-:W-:-:S07]  /*25600*/  IMAD.MOV.U32 R3, RZ, RZ, R14 ;  /* 0x000000ffff037224 */ /* 0x000fce00078e000e */
[----:B------:R-:W-:Y:S05]  /*25610*/  WARPSYNC.COLLECTIVE R15, `(.L_x_1777) ;  /* 0x000000000f087348 */ /* 0x000fea0003c00000 */
[----:B------:R0:W1:Y:S02]  /*25620*/  SHFL.IDX P6, R14, R13, R12, R11 ;  /* 0x0000000c0d0e7389 */ /* 0x00006400000c000b */
[----:B01----:R-:W-:Y:S01]  /*25630*/  ENDCOLLECTIVE ;  /* 0x000000000000791b */ /* 0x003fe20003800000 */
.L_x_1777:
[----:B------:R-:W-:Y:S05]  /*25640*/  BRA `(.L_x_1778) ;  /* 0xffffff5400707947 */ /* 0x000fea000383ffff */
.L_x_1585:
[----:B------:R-:W-:Y:S02]  /*25650*/  IMAD.MOV.U32 R13, RZ, RZ, R20 ;  /* 0x000000ffff0d7224 */ /* 0x000fe400078e0014 */
[----:B------:R-:W-:Y:S02]  /*25660*/  IMAD.MOV.U32 R12, RZ, RZ, RZ ;  /* 0x000000ffff0c7224 */ /* 0x000fe400078e00ff */
[----:B------:R-:W-:Y:S02]  /*25670*/  IMAD.MOV.U32 R11, RZ, RZ, 0x1c1f ;  /* 0x00001c1fff0b7424 */ /* 0x000fe400078e00ff */
[----:B------:R-:W-:-:S07]  /*25680*/  IMAD.MOV.U32 R15, RZ, RZ, -0x1 ;  /* 0xffffffffff0f7424 */ /* 0x000fce00078e00ff */
[----:B------:R-:W-:Y:S05]  /*25690*/  WARPSYNC.COLLECTIVE R15, `(.L_x_1779) ;  /* 0x000000000f087348 */ /* 0x000fea0003c00000 */
[----:B------:R0:W1:Y:S02]  /*256a0*/  SHFL.IDX P6, R14, R13, R12, R11 ;  /* 0x0000000c0d0e7389 */ /* 0x00006400000c000b */
[----:B01----:R-:W-:Y:S01]  /*256b0*/  ENDCOLLECTIVE ;  /* 0x000000000000791b */ /* 0x003fe20003800000 */
.L_x_1779:
[----:B------:R-:W-:Y:S02]  /*256c0*/  IMAD.MOV.U32 R13, RZ, RZ, R0 ;  /* 0x000000ffff0d7224 */ /* 0x000fe400078e0000 */
[----:B------:R-:W-:-:S07]  /*256d0*/  IMAD.MOV.U32 R3, RZ, RZ, R14 ;  /* 0x000000ffff037224 */ /* 0x000fce00078e000e */
[----:B------:R-:W-:Y:S05]  /*256e0*/  WARPSYNC.COLLECTIVE R15, `(.L_x_1780) ;  /* 0x000000000f087348 */ /* 0x000fea0003c00000 */
[----:B------:R0:W1:Y:S02]  /*256f0*/  SHFL.IDX P6, R14, R13, R12, R11 ;  /* 0x0000000c0d0e7389 */ /* 0x00006400000c000b */
[----:B01----:R-:W-:Y:S01]  /*25700*/  ENDCOLLECTIVE ;  /* 0x000000000000791b */ /* 0x003fe20003800000 */
.L_x_1780:
[----:B------:R-:W-:Y:S05]  /*25710*/  BRA `(.L_x_1781) ;  /* 0xffffff58003c7947 */ /* 0x000fea000383ffff */
.L_x_1588:
[----:B------:R-:W-:Y:S01]  /*25720*/  BSSY B1, `(.L_x_1782) ;  /* 0x0000008000017945 */ /* 0x000fe20003800000 */
[----:B---3--:R-:W-:Y:S02]  /*25730*/  IMAD.MOV.U32 R13, RZ, RZ, R20 ;  /* 0x000000ffff0d7224 */ /* 0x008fe400078e0014 */
[----:B------:R-:W-:Y:S02]  /*25740*/  IMAD.MOV.U32 R12, RZ, RZ, 0x1 ;  /* 0x00000001ff0c7424 */ /* 0x000fe400078e00ff */
[----:B------:R-:W-:Y:S02]  /*25750*/  IMAD.MOV.U32 R11, RZ, RZ, 0x1c1f ;  /* 0x00001c1fff0b7424 */ /* 0x000fe400078e00ff */
[----:B------:R-:W-:-:S07]  /*25760*/  IMAD.MOV.U32 R15, RZ, RZ, -0x1 ;  /* 0xffffffffff0f7424 */ /* 0x000fce00078e00ff */
[----:B012---:R-:W-:Y:S05]  /*25770*/  WARPSYNC.COLLECTIVE R15, `(.L_x_1783) ;  /* 0x000000000f087348 */ /* 0x007fea0003c00000 */
[----:B--2---:R2:W3:Y:S02]  /*25780*/  SHFL.IDX P6, R14, R13, R12, R11 ;  /* 0x0000000c0d0e7389 */ /* 0x0044e400000c000b */
[----:B0123--:R-:W-:Y:S01]  /*25790*/  ENDCOLLECTIVE ;  /* 0x000000000000791b */ /* 0x00ffe20003800000 */
.L_x_1783:
[----:B------:R-:W-:Y:S05]  /*257a0*/  BSYNC B1 ;  /* 0x0000000000017941 */ /* 0x000fea0003800000 */
.L_x_1782:
        /* <DEDUP_REMOVED lines=8> */
.L_x_1784:
[----:B------:R-:W-:Y:S05]  /*25830*/  BRA `(.L_x_1785) ;  /* 0xffffff5c005c7947 */ /* 0x000fea000383ffff */
.L_x_1592:
[----:B------:R-:W-:Y:S02]  /*25840*/  IMAD.MOV.U32 R13, RZ, RZ, R4 ;  /* 0x000000ffff0d7224 */ /* 0x000fe400078e0004 */
[----:B------:R-:W-:Y:S02]  /*25850*/  IMAD.MOV.U32 R12, RZ, RZ, RZ ;  /* 0x000000ffff0c7224 */ /* 0x000fe400078e00ff */
[----:B------:R-:W-:Y:S02]  /*25860*/  IMAD.MOV.U32 R11, RZ, RZ, 0x1c1f ;  /* 0x00001c1fff0b7424 */ /* 0x000fe400078e00ff */
[----:B------:R-:W-:-:S07]  /*25870*/  IMAD.MOV.U32 R15, RZ, RZ, -0x1 ;  /* 0xffffffffff0f7424 */ /* 0x000fce00078e00ff */
[----:B-1----:R-:W-:Y:S05]  /*25880*/  WARPSYNC.COLLECTIVE R15, `(.L_x_1786) ;  /* 0x000000000f087348 */ /* 0x002fea0003c00000 */
[----:B------:R0:W2:Y:S02]  /*25890*/  SHFL.IDX P6, R14, R13, R12, R11 ;  /* 0x0000000c0d0e7389 */ /* 0x0000a400000c000b */
[----:B012---:R-:W-:Y:S01]  /*258a0*/  ENDCOLLECTIVE ;  /* 0x000000000000791b */ /* 0x007fe20003800000 */
.L_x_1786:
[----:B------:R-:W-:Y:S02]  /*258b0*/  IMAD.MOV.U32 R13, RZ, RZ, R0 ;  /* 0x000000ffff0d7224 */ /* 0x000fe400078e0000 */
[----:B------:R-:W-:-:S07]  /*258c0*/  IMAD.MOV.U32 R3, RZ, RZ, R14 ;  /* 0x000000ffff037224 */ /* 0x000fce00078e000e */
[----:B------:R-:W-:Y:S05]  /*258d0*/  WARPSYNC.COLLECTIVE R15, `(.L_x_1787) ;  /* 0x000000000f087348 */ /* 0x000fea0003c00000 */
[----:B------:R0:W1:Y:S02]  /*258e0*/  SHFL.IDX P6, R14, R13, R12, R11 ;  /* 0x0000000c0d0e7389 */ /* 0x00006400000c000b */
[----:B01----:R-:W-:Y:S01]  /*258f0*/  ENDCOLLECTIVE ;  /* 0x000000000000791b */ /* 0x003fe20003800000 */
.L_x_1787:
[----:B------:R-:W-:Y:S05]  /*25900*/  BRA `(.L_x_1788) ;  /* 0xffffff6800b47947 */ /* 0x000fea000383ffff */
.L_x_1595:
        /* <DEDUP_REMOVED lines=8> */
.L_x_1790:
[----:B------:R-:W-:Y:S05]  /*25990*/  BSYNC B1 ;  /* 0x0000000000017941 */ /* 0x000fea0003800000 */
.L_x_1789:
        /* <DEDUP_REMOVED lines=8> */
.L_x_1791:
[----:B------:R-:W-:Y:S05]  /*25a20*/  BRA `(.L_x_1792) ;  /* 0xffffff6800c87947 */ /* 0x000fea000383ffff */
.L_x_1622:
[----:B------:R-:W0:Y:S01]  /*25a30*/  S2R R7, SR_TID.X ;  /* 0x0000000000077919 */ /* 0x000e220000002100 */
[----:B------:R-:W-:Y:S01]  /*25a40*/  BSSY B1, `(.L_x_1793) ;  /* 0x000000a000017945 */ /* 0x000fe20003800000 */
[----:B-1----:R-:W-:Y:S02]  /*25a50*/  IMAD.MOV.U32 R12, RZ, RZ, RZ ;  /* 0x000000ffff0c7224 */ /* 0x002fe400078e00ff */
[----:B------:R-:W-:Y:S02]  /*25a60*/  IMAD.MOV.U32 R11, RZ, RZ, 0x1f ;  /* 0x0000001fff0b7424 */ /* 0x000fe400078e00ff */
[----:B------:R-:W-:Y:S01]  /*25a70*/  IMAD.MOV.U32 R15, RZ, RZ, -0x1 ;  /* 0xffffffffff0f7424 */ /* 0x000fe200078e00ff */
[----:B0-----:R-:W-:-:S04]  /*25a80*/  SHF.R.U32.HI R7, RZ, 0x5, R7 ;  /* 0x00000005ff077819 */ /* 0x001fc80000011607 */
[----:B------:R-:W-:-:S05]  /*25a90*/  LOP3.LUT R7, R7, 0x3, RZ, 0xc0, !PT ;  /* 0x0000000307077812 */ /* 0x000fca00078ec0ff */
[----:B------:R-:W-:-:S07]  /*25aa0*/  IMAD.MOV.U32 R13, RZ, RZ, R7 ;  /* 0x000000ffff0d7224 */ /* 0x000fce00078e0007 */
[----:B------:R-:W-:Y:S05]  /*25ab0*/  WARPSYNC.COLLECTIVE R15, `(.L_x_1794) ;  /* 0x000000000f087348 */ /* 0x000fea0003c00000 */
[----:B------:R0:W1:Y:S02]  /*25ac0*/  SHFL.IDX P6, R14, R13, R12, R11 ;  /* 0x0000000c0d0e7389 */ /* 0x00006400000c000b */
[----:B01----:R-:W-:Y:S01]  /*25ad0*/  ENDCOLLECTIVE ;  /* 0x000000000000791b */ /* 0x003fe20003800000 */
.L_x_1794:
[----:B------:R-:W-:Y:S05]  /*25ae0*/  BSYNC B1 ;  /* 0x0000000000017941 */ /* 0x000fea0003800000 */
.L_x_1793:
[----:B------:R-:W-:Y:S05]  /*25af0*/  BRA `(.L_x_1795) ;  /* 0xffffff8800ac7947 */ /* 0x000fea000383ffff */
.L_x_1624:
[----:B------:R-:W-:Y:S01]  /*25b00*/  BSSY B1, `(.L_x_1796) ;  /* 0x0000006000017945 */ /* 0x000fe20003800000 */
[----:B------:R-:W-:-:S07]  /*25b10*/  IMAD.MOV.U32 R15, RZ, RZ, -0x1 ;  /* 0xffffffffff0f7424 */ /* 0x000fce00078e00ff */
[----:B01----:R-:W-:Y:S05]  /*25b20*/  WARPSYNC.COLLECTIVE R15, `(.L_x_1797) ;  /* 0x000000000f0c7348 */ /* 0x003fea0003c00000 */
[----:B------:R-:W-:Y:S02]  /*25b30*/  ELECT P6, UR62, PT ;  /* 0x00000000003e782f */ /* 0x000fe400038c0000 */
[----:B------:R-:W-:Y:S01]  /*25b40*/  MOV R14, UR62 ;  /* 0x0000003e000e7c02 */ /* 0x000fe20008000f00 */
[----:B01----:R-:W-:Y:S10]  /*25b50*/  ENDCOLLECTIVE ;  /* 0x000000000000791b */ /* 0x003ff40003800000 */
.L_x_1797:
[----:B------:R-:W-:Y:S05]  /*25b60*/  BSYNC B1 ;  /* 0x0000000000017941 */ /* 0x000fea0003800000 */
.L_x_1796:
[----:B------:R-:W-:Y:S05]  /*25b70*/  BRA `(.L_x_1623) ;  /* 0xffffff8800a47947 */ /* 0x000fea000383ffff */
.L_x_1626:
[----:B0-----:R0:W2:Y:S02]  /*25b80*/  SYNCS.PHASECHK.TRANS64.TRYWAIT P0, [R18+URZ+0x2d820], R6 ;  /* 0x02d82006120075a7 */ /* 0x0010a4000800017f */
[----:B--2---:R-:W-:Y:S05]  /*25b90*/  @!P0 NANOSLEEP.SYNCS 0x989680 ;  /* 0x009896800000895d */ /* 0x004fea0003900000 */
[----:B------:R-:W2:Y:S02]  /*25ba0*/  @!P0 SYNCS.PHASECHK.TRANS64 P0, [R18+URZ+0x2d820], R6 ;  /* 0x02d82006120085a7 */ /* 0x000ea4000800007f */
[----:B--2---:R-:W-:Y:S05]  /*25bb0*/  @!P0 BRA `(.L_x_1626) ;  /* 0xfffffffc00f08947 */ /* 0x004fea000383ffff */
[----:B------:R-:W-:Y:S05]  /*25bc0*/  BRA `(.L_x_1798) ;  /* 0xffffff8800b47947 */ /* 0x000fea000383ffff */
.L_x_1630:
[----:B--2---:R2:W3:Y:S02]  /*25bd0*/  SYNCS.PHASECHK.TRANS64.TRYWAIT P0, [R10+URZ+0x2d8a0], R9 ;  /* 0x02d8a0090a0075a7 */ /* 0x0044e4000800017f */
[----:B---3--:R-:W-:Y:S05]  /*25be0*/  @!P0 NANOSLEEP.SYNCS 0x989680 ;  /* 0x009896800000895d */ /* 0x008fea0003900000 */
[----:B------:R-:W3:Y:S02]  /*25bf0*/  @!P0 SYNCS.PHASECHK.TRANS64 P0, [R10+URZ+0x2d8a0], R9 ;  /* 0x02d8a0090a0085a7 */ /* 0x000ee4000800007f */
[----:B---3--:R-:W-:Y:S05]  /*25c00*/  @!P0 BRA `(.L_x_1630) ;  /* 0xfffffffc00f08947 */ /* 0x008fea000383ffff */
[----:B------:R-:W-:Y:S05]  /*25c10*/  BRA `(.L_x_1799) ;  /* 0xffffff8800d07947 */ /* 0x000fea000383ffff */
.L_x_1637:
[----:B0-----:R0:W3:Y:S02]  /*25c20*/  SYNCS.PHASECHK.TRANS64.TRYWAIT P0, [R10+URZ+0x2d8c0], R9 ;  /* 0x02d8c0090a0075a7 */ /* 0x0010e4000800017f */
[----:B---3--:R-:W-:Y:S05]  /*25c30*/  @!P0 NANOSLEEP.SYNCS 0x989680 ;  /* 0x009896800000895d */ /* 0x008fea0003900000 */
[----:B------:R-:W3:Y:S02]  /*25c40*/  @!P0 SYNCS.PHASECHK.TRANS64 P0, [R10+URZ+0x2d8c0], R9 ;  /* 0x02d8c0090a0085a7 */ /* 0x000ee4000800007f */
[----:B---3--:R-:W-:Y:S05]  /*25c50*/  @!P0 BRA `(.L_x_1637) ;  /* 0xfffffffc00f08947 */ /* 0x008fea000383ffff */
[----:B------:R-:W-:Y:S05]  /*25c60*/  BRA `(.L_x_1800) ;  /* 0xffffff8c00cc7947 */ /* 0x000fea000383ffff */
.L_x_1646:
[----:B0-----:R0:W2:Y:S02]  /*25c70*/  SYNCS.PHASECHK.TRANS64.TRYWAIT P1, [R9+URZ+0x2d8a0], R8 ;  /* 0x02d8a008090075a7 */ /* 0x0010a4000802017f */
[----:B--2---:R-:W-:Y:S05]  /*25c80*/  @!P1 NANOSLEEP.SYNCS 0x989680 ;  /* 0x009896800000995d */ /* 0x004fea0003900000 */
[----:B------:R-:W2:Y:S02]  /*25c90*/  @!P1 SYNCS.PHASECHK.TRANS64 P1, [R9+URZ+0x2d8a0], R8 ;  /* 0x02d8a008090095a7 */ /* 0x000ea4000802007f */
[----:B--2---:R-:W-:Y:S05]  /*25ca0*/  @!P1 BRA `(.L_x_1646) ;  /* 0xfffffffc00f09947 */ /* 0x004fea000383ffff */
[----:B------:R-:W-:Y:S05]  /*25cb0*/  BRA `(.L_x_1801) ;  /* 0xffffff94000c7947 */ /* 0x000fea000383ffff */
.L_x_1653:
[----:B--2---:R2:W3:Y:S02]  /*25cc0*/  SYNCS.PHASECHK.TRANS64.TRYWAIT P1, [R9+URZ+0x2d8c0], R8 ;  /* 0x02d8c008090075a7 */ /* 0x0044e4000802017f */
[----:B---3--:R-:W-:Y:S05]  /*25cd0*/  @!P1 NANOSLEEP.SYNCS 0x989680 ;  /* 0x009896800000995d */ /* 0x008fea0003900000 */
[----:B------:R-:W3:Y:S02]  /*25ce0*/  @!P1 SYNCS.PHASECHK.TRANS64 P1, [R9+URZ+0x2d8c0], R8 ;  /* 0x02d8c008090095a7 */ /* 0x000ee4000802007f */
[----:B---3--:R-:W-:Y:S05]  /*25cf0*/  @!P1 BRA `(.L_x_1653) ;  /* 0xfffffffc00f09947 */ /* 0x008fea000383ffff */
[----:B------:R-:W-:Y:S05]  /*25d00*/  BRA `(.L_x_1802) ;  /* 0xffffff9800047947 */ /* 0x000fea000383ffff */
.L_x_1678:
        /* <DEDUP_REMOVED lines=11> */
.L_x_1804:
[----:B------:R-:W-:Y:S05]  /*25dc0*/  BSYNC B0 ;  /* 0x0000000000007941 */ /* 0x000fea0003800000 */
.L_x_1803:
[----:B------:R-:W-:Y:S05]  /*25dd0*/  BRA `(.L_x_1805) ;  /* 0xffffffa800cc7947 */ /* 0x000fea000383ffff */
.L_x_1681:
[----:B0-----:R0:W1:Y:S02]  /*25de0*/  SYNCS.PHASECHK.TRANS64.TRYWAIT P0, [R2+URZ+0x2d840], R3 ;  /* 0x02d84003020075a7 */ /* 0x001064000800017f */
[----:B-1----:R-:W-:Y:S05]  /*25df0*/  @!P0 NANOSLEEP.SYNCS 0x989680 ;  /* 0x009896800000895d */ /* 0x002fea0003900000 */
[----:B------:R-:W1:Y:S02]  /*25e00*/  @!P0 SYNCS.PHASECHK.TRANS64 P0, [R2+URZ+0x2d840], R3 ;  /* 0x02d84003020085a7 */ /* 0x000e64000800007f */
[----:B-1----:R-:W-:Y:S05]  /*25e10*/  @!P0 BRA `(.L_x_1681) ;  /* 0xfffffffc00f08947 */ /* 0x002fea000383ffff */
[----:B------:R-:W-:Y:S05]  /*25e20*/  BRA `(.L_x_1806) ;  /* 0xffffffac00207947 */ /* 0x000fea000383ffff */
.L_x_1682:
        /* <DEDUP_REMOVED lines=8> */
.L_x_1808:
[----:B------:R-:W-:Y:S05]  /*25eb0*/  BSYNC B0 ;  /* 0x0000000000007941 */ /* 0x000fea0003800000 */
.L_x_1807:
        /* <DEDUP_REMOVED lines=9> */
.L_x_1809:
[----:B------:R-:W-:Y:S02]  /*25f50*/  IMAD.MOV.U32 R13, RZ, RZ, R7 ;  /* 0x000000ffff0d7224 */ /* 0x000fe400078e0007 */
[----:B------:R-:W-:Y:S02]  /*25f60*/  IMAD.MOV.U32 R12, RZ, RZ, 0x1 ;  /* 0x00000001ff0c7424 */ /* 0x000fe400078e00ff */
[----:B------:R-:W-:-:S07]  /*25f70*/  IMAD.MOV.U32 R5, RZ, RZ, R14 ;  /* 0x000000ffff057224 */ /* 0x000fce00078e000e */
[----:B------:R-:W-:Y:S05]  /*25f80*/  WARPSYNC.COLLECTIVE R15, `(.L_x_1810) ;  /* 0x000000000f087348 */ /* 0x000fea0003c00000 */
[----:B------:R0:W1:Y:S02]  /*25f90*/  SHFL.IDX P6, R14, R13, R12, R11 ;  /* 0x0000000c0d0e7389 */ /* 0x00006400000c000b */
[----:B01----:R-:W-:Y:S01]  /*25fa0*/  ENDCOLLECTIVE ;  /* 0x000000000000791b */ /* 0x003fe20003800000 */
.L_x_1810:
        /* <DEDUP_REMOVED lines=17> */
.L_x_1811:
[----:B------:R-:W-:Y:S02]  /*260c0*/  @P1 IMAD R6, R8, 0x2, R18 ;  /* 0x0000000208061824 */ /* 0x000fe400078e0212 */
[----:B------:R-:W-:Y:S02]  /*260d0*/  IMAD.MOV.U32 R13, RZ, RZ, R7 ;  /* 0x000000ffff0d7224 */ /* 0x000fe400078e0007 */
[----:B------:R-:W-:Y:S02]  /*260e0*/  IMAD.MOV.U32 R12, RZ, RZ, 0x2 ;  /* 0x00000002ff0c7424 */ /* 0x000fe400078e00ff */
[----:B------:R-:W-:-:S07]  /*260f0*/  IMAD.MOV.U32 R5, RZ, RZ, R14 ;  /* 0x000000ffff057224 */ /* 0x000fce00078e000e */
[----:B------:R-:W-:Y:S05]  /*26100*/  WARPSYNC.COLLECTIVE R15, `(.L_x_1812) ;  /* 0x000000000f087348 */ /* 0x000fea0003c00000 */
[----:B------:R0:W1:Y:S02]  /*26110*/  SHFL.IDX P6, R14, R13, R12, R11 ;  /* 0x0000000c0d0e7389 */ /* 0x00006400000c000b */
[----:B01----:R-:W-:Y:S01]  /*26120*/  ENDCOLLECTIVE ;  /* 0x000000000000791b */ /* 0x003fe20003800000 */
.L_x_1812:
        /* <DEDUP_REMOVED lines=17> */
.L_x_1813:
[----:B------:R-:W-:Y:S02]  /*26240*/  @P1 IMAD R6, R8, 0x2, R18 ;  /* 0x0000000208061824 */ /* 0x000fe400078e0212 */
[----:B------:R-:W-:Y:S02]  /*26250*/  IMAD.MOV.U32 R13, RZ, RZ, R7 ;  /* 0x000000ffff0d7224 */ /* 0x000fe400078e0007 */
[----:B------:R-:W-:Y:S02]  /*26260*/  IMAD.MOV.U32 R12, RZ, RZ, 0x3 ;  /* 0x00000003ff0c7424 */ /* 0x000fe400078e00ff */
[----:B------:R-:W-:-:S07]  /*26270*/  IMAD.MOV.U32 R5, RZ, RZ, R14 ;  /* 0x000000ffff057224 */ /* 0x000fce00078e000e */
[----:B------:R-:W-:Y:S05]  /*26280*/  WARPSYNC.COLLECTIVE R15, `(.L_x_1814) ;  /* 0x000000000f087348 */ /* 0x000fea0003c00000 */
[----:B------:R0:W1:Y:S02]  /*26290*/  SHFL.IDX P6, R14, R13, R12, R11 ;  /* 0x0000000c0d0e7389 */ /* 0x00006400000c000b */
[----:B01----:R-:W-:Y:S01]  /*262a0*/  ENDCOLLECTIVE ;  /* 0x000000000000791b */ /* 0x003fe20003800000 */
.L_x_1814:
        /* <DEDUP_REMOVED lines=10> */
.L_x_1815:
        /* <DEDUP_REMOVED lines=8> */
.L_x_1687:
[----:B------:R-:W-:Y:S02]  /*263d0*/  IMAD.MOV.U32 R13, RZ, RZ, R4 ;  /* 0x000000ffff0d7224 */ /* 0x000fe400078e0004 */
[----:B------:R-:W-:Y:S02]  /*263e0*/  IMAD.MOV.U32 R12, RZ, RZ, RZ ;  /* 0x000000ffff0c7224 */ /* 0x000fe400078e00ff */
[----:B------:R-:W-:Y:S02]  /*263f0*/  IMAD.MOV.U32 R11, RZ, RZ, 0x1c1f ;  /* 0x00001c1fff0b7424 */ /* 0x000fe400078e00ff */
[----:B------:R-:W-:Y:S02]  /*26400*/  IMAD.MOV.U32 R15, RZ, RZ, -0x1 ;  /* 0xffffffffff0f7424 */ /* 0x000fe400078e00ff */
[----:B-----5:R-:W-:Y:S02]  /*26410*/  IMAD R0, R21, R9, RZ ;  /* 0x0000000915007224 */ /* 0x020fe400078e02ff */
[----:B------:R-:W-:-:S07]  /*26420*/  IMAD.IADD R25, R20, 0x1, R25 ;  /* 0x0000000114197824 */ /* 0x000fce00078e0219 */
[----:B------:R-:W-:Y:S05]  /*26430*/  WARPSYNC.COLLECTIVE R15, `(.L_x_1817) ;  /* 0x000000000f087348 */ /* 0x000fea0003c00000 */
[----:B------:R0:W1:Y:S02]  /*26440*/  SHFL.IDX P6, R14, R13, R12, R11 ;  /* 0x0000000c0d0e7389 */ /* 0x00006400000c000b */
[----:B01----:R-:W-:Y:S01]  /*26450*/  ENDCOLLECTIVE ;  /* 0x000000000000791b */ /* 0x003fe20003800000 */
.L_x_1817:
[C---:B------:R-:W-:Y:S01]  /*26460*/  VIADD R9, R25.reuse, 0x20 ;  /* 0x0000002019097836 */ /* 0x040fe20000000000 */
[----:B------:R-:W-:Y:S01]  /*26470*/  ISETP.GE.AND P3, PT, R25, R0, PT ;  /* 0x000000001900720c */ /* 0x000fe20003f66270 */
[----:B------:R-:W-:Y:S02]  /*26480*/  IMAD.MOV.U32 R13, RZ, RZ, R5 ;  /* 0x000000ffff0d7224 */ /* 0x000fe400078e0005 */
[----:B------:R-:W-:-:S10]  /*26490*/  IMAD.MOV.U32 R2, RZ, RZ, R14 ;  /* 0x000000ffff027224 */ /* 0x000fd400078e000e */
[----:B------:R-:W-:Y:S05]  /*264a0*/  WARPSYNC.COLLECTIVE R15, `(.L_x_1818) ;  /* 0x000000000f087348 */ /* 0x000fea0003c00000 */
[----:B------:R0:W1:Y:S02]  /*264b0*/  SHFL.IDX P6, R14, R13, R12, R11 ;  /* 0x0000000c0d0e7389 */ /* 0x00006400000c000b */
[----:B01----:R-:W-:Y:S01]  /*264c0*/  ENDCOLLECTIVE ;  /* 0x000000000000791b */ /* 0x003fe20003800000 */
.L_x_1818:
[----:B------:R-:W-:Y:S02]  /*264d0*/  IMAD.MOV.U32 R13, RZ, RZ, R4 ;  /* 0x000000ffff0d7224 */ /* 0x000fe400078e0004 */
[----:B------:R-:W-:Y:S02]  /*264e0*/  IMAD.MOV.U32 R12, RZ, RZ, 0x1 ;  /* 0x00000001ff0c7424 */ /* 0x000fe400078e00ff */
[----:B------:R-:W-:-:S07]  /*264f0*/  IMAD.MOV.U32 R3, RZ, RZ, R14 ;  /* 0x000000ffff037224 */ /* 0x000fce00078e000e */
[----:B------:R-:W-:Y:S05]  /*26500*/  WARPSYNC.COLLECTIVE R15, `(.L_x_1819) ;  /* 0x000000000f087348 */ /* 0x000fea0003c00000 */
[----:B------:R0:W1:Y:S02]  /*26510*/  SHFL.IDX P6, R14, R13, R12, R11 ;  /* 0x0000000c0d0e7389 */ /* 0x00006400000c000b */
[----:B01----:R-:W-:Y:S01]  /*26520*/  ENDCOLLECTIVE ;  /* 0x000000000000791b */ /* 0x003fe20003800000 */
.L_x_1819:
        /* <DEDUP_REMOVED lines=17> */
.L_x_1820:
[----:B------:R-:W-:Y:S02]  /*26640*/  IMAD.MOV.U32 R13, RZ, RZ, R4 ;  /* 0x000000ffff0d7224 */ /* 0x000fe400078e0004 */
[----:B------:R-:W-:Y:S02]  /*26650*/  IMAD.MOV.U32 R12, RZ, RZ, 0x2 ;  /* 0x00000002ff0c7424 */ /* 0x000fe400078e00ff */
[----:B------:R-:W-:-:S07]  /*26660*/  IMAD.MOV.U32 R3, RZ, RZ, R14 ;  /* 0x000000ffff037224 */ /* 0x000fce00078e000e */
[----:B------:R-:W-:Y:S05]  /*26670*/  WARPSYNC.COLLECTIVE R15, `(.L_x_1821) ;  /* 0x000000000f087348 */ /* 0x000fea0003c00000 */
[----:B------:R0:W1:Y:S02]  /*26680*/  SHFL.IDX P6, R14, R13, R12, R11 ;  /* 0x0000000c0d0e7389 */ /* 0x00006400000c000b */
[----:B01----:R-:W-:Y:S01]  /*26690*/  ENDCOLLECTIVE ;  /* 0x000000000000791b */ /* 0x003fe20003800000 */
.L_x_1821:
        /* <DEDUP_REMOVED lines=18> */
.L_x_1822:
[----:B------:R-:W-:Y:S02]  /*267c0*/  IMAD.MOV.U32 R13, RZ, RZ, R4 ;  /* 0x000000ffff0d7224 */ /* 0x000fe400078e0004 */
[----:B------:R-:W-:Y:S02]  /*267d0*/  IMAD.MOV.U32 R12, RZ, RZ, 0x3 ;  /* 0x00000003ff0c7424 */ /* 0x000fe400078e00ff */
[----:B------:R-:W-:-:S07]  /*267e0*/  IMAD.MOV.U32 R3, RZ, RZ, R14 ;  /* 0x000000ffff037224 */ /* 0x000fce00078e000e */
[----:B------:R-:W-:Y:S05]  /*267f0*/  WARPSYNC.COLLECTIVE R15, `(.L_x_1823) ;  /* 0x000000000f087348 */ /* 0x000fea0003c00000 */
[----:B------:R0:W1:Y:S02]  /*26800*/  SHFL.IDX P6, R14, R13, R12, R11 ;  /* 0x0000000c0d0e7389 */ /* 0x00006400000c000b */
[----:B01----:R-:W-:Y:S01]  /*26810*/  ENDCOLLECTIVE ;  /* 0x000000000000791b */ /* 0x003fe20003800000 */
.L_x_1823:
[----:B------:R-:W-:-:S05]  /*26820*/  @!P3 LEA R3, P4, R10, R3, 0x1 ;  /* 0x000000030a03b211 */ /* 0x000fca00078808ff */
[----:B------:R-:W-:-:S05]  /*26830*/  @!P3 IMAD.X R2, RZ, RZ, R2, P4 ;  /* 0x000000ffff02b224 */ /* 0x000fca00020e0602 */
[----:B------:R-:W-:Y:S01]  /*26840*/  @!P3 LOP3.LUT R3, R3, R2, RZ, 0x3c, !PT ;  /* 0x000000020303b212 */ /* 0x000fe200078e3cff */
[----:B------:R-:W-:-:S03]  /*26850*/  IMAD.MOV.U32 R13, RZ, RZ, R5 ;  /* 0x000000ffff0d7224 */ /* 0x000fc600078e0005 */
[----:B------:R-:W-:-:S04]  /*26860*/  @!P3 LOP3.LUT R2, R3, R2, RZ, 0x3c, !PT ;  /* 0x000000020302b212 */ /* 0x000fc800078e3cff */
[----:B------:R-:W-:Y:S01]  /*26870*/  @!P3 LOP3.LUT R3, R3, R2, RZ, 0x3c, !PT ;  /* 0x000000020303b212 */ /* 0x000fe200078e3cff */
[----:B------:R-:W-:-:S07]  /*26880*/  IMAD.MOV.U32 R4, RZ, RZ, R14 ;  /* 0x000000ffff047224 */ /* 0x000fce00078e000e */
[----:B------:R-:W-:Y:S05]  /*26890*/  WARPSYNC.COLLECTIVE R15, `(.L_x_1824) ;  /* 0x000000000f087348 */ /* 0x000fea0003c00000 */
[----:B------:R0:W1:Y:S02]  /*268a0*/  SHFL.IDX P6, R14, R13, R12, R11 ;  /* 0x0000000c0d0e7389 */ /* 0x00006400000c000b */
[----:B01----:R-:W-:Y:S01]  /*268b0*/  ENDCOLLECTIVE ;  /* 0x000000000000791b */ /* 0x003fe20003800000 */
.L_x_1824:
[----:B------:R-:W-:Y:S01]  /*268c0*/  @!PT LDS RZ, [RZ] ;  /* 0x00000000fffff984 */ /* 0x000fe20000000800 */
[----:B------:R-:W-:Y:S01]  /*268d0*/  @!PT LDS RZ, [RZ] ;  /* 0x00000000fffff984 */ /* 0x000fe20000000800 */
[----:B------:R-:W-:Y:S01]  /*268e0*/  @!PT LDS RZ, [RZ] ;  /* 0x00000000fffff984 */ /* 0x000fe20000000800 */
[----:B------:R-:W-:Y:S04]  /*268f0*/  @!P3 LDGSTS.E.BYPASS.LTC128B.128 [R8+0xd400], desc[UR52][R2.64], !P0 ;  /* 0x0d4000000208bfae */ /* 0x000fe8000c101d74 */
[----:B------:R-:W-:Y:S04]  /*26900*/  @!P3 LDGSTS.E.BYPASS.LTC128B.128 [R8+0x10400], desc[UR52][R2.64+0x40], !P1 ;  /* 0x104000400208bfae */ /* 0x000fe8000c901d74 */
[----:B------:R0:W-:Y:S01]  /*26910*/  @!P3 LDGSTS.E.BYPASS.LTC128B.128 [R8+0x13400], desc[UR52][R2.64+0x80], !P2 ;  /* 0x134000800208bfae */ /* 0x0001e2000d101d74 */
[----:B------:R-:W-:Y:S02]  /*26920*/  IMAD.MOV.U32 R13, RZ, RZ, R6 ;  /* 0x000000ffff0d7224 */ /* 0x000fe400078e0006 */
[----:B------:R-:W-:-:S02]  /*26930*/  IMAD.MOV.U32 R12, RZ, RZ, RZ ;  /* 0x000000ffff0c7224 */ /* 0x000fc400078e00ff */
[----:B0-----:R-:W-:Y:S02]  /*26940*/  VIADD R2, R25, 0x60 ;  /* 0x0000006019027836 */ /* 0x001fe40000000000 */
[----:B------:R-:W-:-:S07]  /*26950*/  IMAD.MOV.U32 R5, RZ, RZ, R14 ;  /* 0x000000ffff057224 */ /* 0x000fce00078e000e */
[----:B------:R-:W-:Y:S05]  /*26960*/  WARPSYNC.COLLECTIVE R15, `(.L_x_1825) ;  /* 0x000000000f087348 */ /* 0x000fea0003c00000 */
[----:B------:R0:W1:Y:S02]  /*26970*/  SHFL.IDX P6, R14, R13, R12, R11 ;  /* 0x0000000c0d0e7389 */ /* 0x00006400000c000b */
[----:B01----:R-:W-:Y:S01]  /*26980*/  ENDCOLLECTIVE ;  /* 0x000000000000791b */ /* 0x003fe20003800000 */
.L_x_1825:
[----:B------:R-:W-:-:S13]  /*26990*/  ISETP.GE.AND P3, PT, R2, R0, PT ;  /* 0x000000000200720c */ /* 0x000fda0003f66270 */
        /* <DEDUP_REMOVED lines=15> */
.L_x_1826:
[----:B------:R-:W-:Y:S02]  /*26a90*/  IMAD.MOV.U32 R13, RZ, RZ, R6 ;  /* 0x000000ffff0d7224 */ /* 0x000fe400078e0006 */
[----:B------:R-:W-:Y:S02]  /*26aa0*/  IMAD.MOV.U32 R12, RZ, RZ, 0x1 ;  /* 0x00000001ff0c7424 */ /* 0x000fe400078e00ff */
[----:B------:R-:W-:-:S07]  /*26ab0*/  IMAD.MOV.U32 R3, RZ, RZ, R14 ;  /* 0x000000ffff037224 */ /* 0x000fce00078e000e */
[----:B------:R-:W-:Y:S05]  /*26ac0*/  WARPSYNC.COLLECTIVE R15, `(.L_x_1827) ;  /* 0x000000000f087348 */ /* 0x000fea0003c00000 */
[----:B------:R0:W1:Y:S02]  /*26ad0*/  SHFL.IDX P6, R14, R13, R12, R11 ;  /* 0x0000000c0d0e7389 */ /* 0x00006400000c000b */
[----:B01----:R-:W-:Y:S01]  /*26ae0*/  ENDCOLLECTIVE ;  /* 0x000000000000791b */ /* 0x003fe20003800000 */
.L_x_1827:
        /* <DEDUP_REMOVED lines=10> */
.L_x_1828:
[----:B------:R-:W-:Y:S01]  /*26b90*/  @!PT LDS RZ, [RZ] ;  /* 0x00000000fffff984 */ /* 0x000fe20000000800 */
[----:B------:R-:W-:Y:S01]  /*26ba0*/  @!PT LDS RZ, [RZ] ;  /* 0x00000000fffff984 */ /* 0x000fe20000000800 */
[----:B------:R-:W-:Y:S01]  /*26bb0*/  @!PT LDS RZ, [RZ] ;  /* 0x00000000fffff984 */ /* 0x000fe20000000800 */
[----:B------:R-:W-:Y:S04]  /*26bc0*/  @!P3 LDGSTS.E.BYPASS.LTC128B.128 [R8+0xe400], desc[UR52][R2.64], !P0 ;  /* 0x0e4000000208bfae */ /* 0x000fe8000c101d74 */
[----:B------:R-:W-:Y:S04]  /*26bd0*/  @!P3 LDGSTS.E.BYPASS.LTC128B.128 [R8+0x11400], desc[UR52][R2.64+0x40], !P1 ;  /* 0x114000400208bfae */ /* 0x000fe8000c901d74 */
[----:B------:R0:W-:Y:S02]  /*26be0*/  @!P3 LDGSTS.E.BYPASS.LTC128B.128 [R8+0x14400], desc[UR52][R2.64+0x80], !P2 ;  /* 0x144000800208bfae */ /* 0x0001e4000d101d74 */
[----:B0-----:R-:W-:Y:S01]  /*26bf0*/  IMAD.MOV.U32 R2, RZ, RZ, R14 ;  /* 0x000000ffff027224 */ /* 0x001fe200078e000e */
[----:B------:R-:W-:Y:S06]  /*26c00*/  BRA `(.L_x_1829) ;  /* 0xffffffac00fc7947 */ /* 0x000fec000383ffff */
.L_x_1690:
[----:B-1----:R1:W2:Y:S02]  /*26c10*/  SYNCS.PHASECHK.TRANS64.TRYWAIT P0, [R18+URZ+0x2d820], R0 ;  /* 0x02d82000120075a7 */ /* 0x0022a4000800017f */
[----:B--2---:R-:W-:Y:S05]  /*26c20*/  @!P0 NANOSLEEP.SYNCS 0x989680 ;  /* 0x009896800000895d */ /* 0x004fea0003900000 */
[----:B------:R-:W2:Y:S02]  /*26c30*/  @!P0 SYNCS.PHASECHK.TRANS64 P0, [R18+URZ+0x2d820], R0 ;  /* 0x02d82000120085a7 */ /* 0x000ea4000800007f */
[----:B--2---:R-:W-:Y:S05]  /*26c40*/  @!P0 BRA `(.L_x_1690) ;  /* 0xfffffffc00f08947 */ /* 0x004fea000383ffff */
[----:B------:R-:W-:Y:S05]  /*26c50*/  BRA `(.L_x_1830) ;  /* 0xffffffb000607947 */ /* 0x000fea000383ffff */
.L_x_1695:
[----:B0-----:R0:W1:Y:S02]  /*26c60*/  SYNCS.PHASECHK.TRANS64.TRYWAIT P0, [R5+URZ+0x2d840], R0 ;  /* 0x02d84000050075a7 */ /* 0x001064000800017f */
[----:B-1----:R-:W-:Y:S05]  /*26c70*/  @!P0 NANOSLEEP.SYNCS 0x989680 ;  /* 0x009896800000895d */ /* 0x002fea0003900000 */
[----:B------:R-:W1:Y:S02]  /*26c80*/  @!P0 SYNCS.PHASECHK.TRANS64 P0, [R5+URZ+0x2d840], R0 ;  /* 0x02d84000050085a7 */ /* 0x000e64000800007f */
[----:B-1----:R-:W-:Y:S05]  /*26c90*/  @!P0 BRA `(.L_x_1695) ;  /* 0xfffffffc00f08947 */ /* 0x002fea000383ffff */
[----:B------:R-:W-:Y:S05]  /*26ca0*/  BRA `(.L_x_1831) ;  /* 0xffffffb400547947 */ /* 0x000fea000383ffff */
.L_x_1696:
        /* <DEDUP_REMOVED lines=8> */
.L_x_1833:
[----:B------:R-:W-:Y:S05]  /*26d30*/  BSYNC B1 ;  /* 0x0000000000017941 */ /* 0x000fea0003800000 */
.L_x_1832:
        /* <DEDUP_REMOVED lines=13> */
.L_x_1834:
        /* <DEDUP_REMOVED lines=8> */
.L_x_1835:
        /* <DEDUP_REMOVED lines=14> */
.L_x_1836:
[----:B------:R-:W-:Y:S02]  /*26f70*/  IMAD.MOV.U32 R13, RZ, RZ, R7 ;  /* 0x000000ffff0d7224 */ /* 0x000fe400078e0007 */
[----:B------:R-:W-:Y:S02]  /*26f80*/  IMAD.MOV.U32 R12, RZ, RZ, 0x2 ;  /* 0x00000002ff0c7424 */ /* 0x000fe400078e00ff */
[----:B------:R-:W-:-:S07]  /*26f90*/  IMAD.MOV.U32 R2, RZ, RZ, R14 ;  /* 0x000000ffff027224 */ /* 0x000fce00078e000e */
[----:B------:R-:W-:Y:S05]  /*26fa0*/  WARPSYNC.COLLECTIVE R15, `(.L_x_1837) ;  /* 0x000000000f087348 */ /* 0x000fea0003c00000 */
[----:B------:R0:W1:Y:S02]  /*26fb0*/  SHFL.IDX P6, R14, R13, R12, R11 ;  /* 0x0000000c0d0e7389 */ /* 0x00006400000c000b */
[----:B01----:R-:W-:Y:S01]  /*26fc0*/  ENDCOLLECTIVE ;  /* 0x000000000000791b */ /* 0x003fe20003800000 */
.L_x_1837:
        /* <DEDUP_REMOVED lines=13> */
.L_x_1838:
[----:B------:R-:W-:Y:S02]  /*270a0*/  IMAD.MOV.U32 R13, RZ, RZ, R7 ;  /* 0x000000ffff0d7224 */ /* 0x000fe400078e0007 */
[----:B------:R-:W-:Y:S02]  /*270b0*/  IMAD.MOV.U32 R12, RZ, RZ, 0x3 ;  /* 0x00000003ff0c7424 */ /* 0x000fe400078e00ff */
[----:B------:R-:W-:-:S07]  /*270c0*/  IMAD.MOV.U32 R2, RZ, RZ, R14 ;  /* 0x000000ffff027224 */ /* 0x000fce00078e000e */
[----:B------:R-:W-:Y:S05]  /*270d0*/  WARPSYNC.COLLECTIVE R15, `(.L_x_1839) ;  /* 0x000000000f087348 */ /* 0x000fea0003c00000 */
[----:B------:R0:W1:Y:S02]  /*270e0*/  SHFL.IDX P6, R14, R13, R12, R11 ;  /* 0x0000000c0d0e7389 */ /* 0x00006400000c000b */
[----:B01----:R-:W-:Y:S01]  /*270f0*/  ENDCOLLECTIVE ;  /* 0x000000000000791b */ /* 0x003fe20003800000 */
.L_x_1839:
        /* <DEDUP_REMOVED lines=14> */
.L_x_1840:
[----:B------:R-:W-:Y:S01]  /*271e0*/  IMAD.MOV.U32 R2, RZ, RZ, R14 ;  /* 0x000000ffff027224 */ /* 0x000fe200078e000e */
[----:B------:R-:W-:Y:S06]  /*271f0*/  BRA `(.L_x_1841) ;  /* 0xffffffb000d47947 */ /* 0x000fec000383ffff */
.L_x_1701:
[----:B-1----:R1:W2:Y:S02]  /*27200*/  SYNCS.PHASECHK.TRANS64.TRYWAIT P0, [R5+URZ+0x2d860], R2 ;  /* 0x02d86002050075a7 */ /* 0x0022a4000800017f */
[----:B--2---:R-:W-:Y:S05]  /*27210*/  @!P0 NANOSLEEP.SYNCS 0x989680 ;  /* 0x009896800000895d */ /* 0x004fea0003900000 */
[----:B------:R-:W2:Y:S02]  /*27220*/  @!P0 SYNCS.PHASECHK.TRANS64 P0, [R5+URZ+0x2d860], R2 ;  /* 0x02d86002050085a7 */ /* 0x000ea4000800007f */
[----:B--2---:R-:W-:Y:S05]  /*27230*/  @!P0 BRA `(.L_x_1701) ;  /* 0xfffffffc00f08947 */ /* 0x004fea000383ffff */
[----:B------:R-:W-:Y:S05]  /*27240*/  BRA `(.L_x_1842) ;  /* 0xffffffb400387947 */ /* 0x000fea000383ffff */
.L_x_1702:
        /* <DEDUP_REMOVED lines=8> */
.L_x_1844:
[----:B------:R-:W-:Y:S05]  /*272d0*/  BSYNC B1 ;  /* 0x0000000000017941 */ /* 0x000fea0003800000 */
.L_x_1843:
        /* <DEDUP_REMOVED lines=9> */
.L_x_1845:
[----:B------:R-:W-:Y:S02]  /*27370*/  IMAD.MOV.U32 R13, RZ, RZ, R22 ;  /* 0x000000ffff0d7224 */ /* 0x000fe400078e0016 */
[----:B------:R-:W-:Y:S02]  /*27380*/  IMAD.MOV.U32 R12, RZ, RZ, 0x1 ;  /* 0x00000001ff0c7424 */ /* 0x000fe400078e00ff */
[----:B------:R-:W-:-:S07]  /*27390*/  IMAD.MOV.U32 R2, RZ, RZ, R14 ;  /* 0x000000ffff027224 */ /* 0x000fce00078e000e */
[----:B------:R-:W-:Y:S05]  /*273a0*/  WARPSYNC.COLLECTIVE R15, `(.L_x_1846) ;  /* 0x000000000f087348 */ /* 0x000fea0003c00000 */
[----:B------:R0:W1:Y:S02]  /*273b0*/  SHFL.IDX P6, R14, R13, R12, R11 ;  /* 0x0000000c0d0e7389 */ /* 0x00006400000c000b */
[----:B01----:R-:W-:Y:S01]  /*273c0*/  ENDCOLLECTIVE ;  /* 0x000000000000791b */ /* 0x003fe20003800000 */
.L_x_1846:
        /* <DEDUP_REMOVED lines=16> */
.L_x_1847:
[----:B------:R-:W-:Y:S02]  /*274d0*/  IMAD.MOV.U32 R13, RZ, RZ, R22 ;  /* 0x000000ffff0d7224 */ /* 0x000fe400078e0016 */
[----:B------:R-:W-:Y:S02]  /*274e0*/  IMAD.MOV.U32 R12, RZ, RZ, 0x2 ;  /* 0x00000002ff0c7424 */ /* 0x000fe400078e00ff */
[----:B------:R-:W-:-:S07]  /*274f0*/  IMAD.MOV.U32 R2, RZ, RZ, R14 ;  /* 0x000000ffff027224 */ /* 0x000fce00078e000e */
[----:B------:R-:W-:Y:S05]  /*27500*/  WARPSYNC.COLLECTIVE R15, `(.L_x_1848) ;  /* 0x000000000f087348 */ /* 0x000fea0003c00000 */
[----:B------:R0:W1:Y:S02]  /*27510*/  SHFL.IDX P6, R14, R13, R12, R11 ;  /* 0x0000000c0d0e7389 */ /* 0x00006400000c000b */
[----:B01----:R-:W-:Y:S01]  /*27520*/  ENDCOLLECTIVE ;  /* 0x000000000000791b */ /* 0x003fe20003800000 */
.L_x_1848:
        /* <DEDUP_REMOVED lines=16> */
.L_x_1849:
[----:B------:R-:W-:Y:S02]  /*27630*/  IMAD.MOV.U32 R13, RZ, RZ, R22 ;  /* 0x000000ffff0d7224 */ /* 0x000fe400078e0016 */
[----:B------:R-:W-:Y:S02]  /*27640*/  IMAD.MOV.U32 R12, RZ, RZ, 0x3 ;  /* 0x00000003ff0c7424 */ /* 0x000fe400078e00ff */
[----:B------:R-:W-:-:S07]  /*27650*/  IMAD.MOV.U32 R2, RZ, RZ, R14 ;  /* 0x000000ffff027224 */ /* 0x000fce00078e000e */
[----:B------:R-:W-:Y:S05]  /*27660*/  WARPSYNC.COLLECTIVE R15, `(.L_x_1850) ;  /* 0x000000000f087348 */ /* 0x000fea0003c00000 */
[----:B------:R0:W1:Y:S02]  /*27670*/  SHFL.IDX P6, R14, R13, R12, R11 ;  /* 0x0000000c0d0e7389 */ /* 0x00006400000c000b */
[----:B01----:R-:W-:Y:S01]  /*27680*/  ENDCOLLECTIVE ;  /* 0x000000000000791b */ /* 0x003fe20003800000 */
.L_x_1850:
        /* <DEDUP_REMOVED lines=13> */
.L_x_1851:
        /* <DEDUP_REMOVED lines=8> */
.L_x_1710:
[----:B-1----:R1:W2:Y:S02]  /*277e0*/  SYNCS.PHASECHK.TRANS64.TRYWAIT P0, [R0+URZ+0x2d860], R3 ;  /* 0x02d86003000075a7 */ /* 0x0022a4000800017f */
[----:B--2---:R-:W-:Y:S05]  /*277f0*/  @!P0 NANOSLEEP.SYNCS 0x989680 ;  /* 0x009896800000895d */ /* 0x004fea0003900000 */
[----:B------:R-:W2:Y:S02]  /*27800*/  @!P0 SYNCS.PHASECHK.TRANS64 P0, [R0+URZ+0x2d860], R3 ;  /* 0x02d86003000085a7 */ /* 0x000ea4000800007f */
[----:B--2---:R-:W-:Y:S05]  /*27810*/  @!P0 BRA `(.L_x_1710) ;  /* 0xfffffffc00f08947 */ /* 0x004fea000383ffff */
[----:B------:R-:W-:Y:S05]  /*27820*/  BRA `(.L_x_1853) ;  /* 0xffffffb400b87947 */ /* 0x000fea000383ffff */
.L_x_1711:
        /* <DEDUP_REMOVED lines=8> */
.L_x_1855:
[----:B------:R-:W-:Y:S05]  /*278b0*/  BSYNC B0 ;  /* 0x0000000000007941 */ /* 0x000fea0003800000 */
.L_x_1854:
        /* <DEDUP_REMOVED lines=10> */
.L_x_1856:
        /* <DEDUP_REMOVED lines=17> */
.L_x_1857:
        /* <DEDUP_REMOVED lines=14> */
.L_x_1858:
[----:B------:R-:W-:Y:S02]  /*27b50*/  IMAD.MOV.U32 R13, RZ, RZ, R22 ;  /* 0x000000ffff0d7224 */ /* 0x000fe400078e0016 */
[----:B------:R-:W-:Y:S01]  /*27b60*/  IMAD.MOV.U32 R12, RZ, RZ, 0x2 ;  /* 0x00000002ff0c7424 */ /* 0x000fe200078e00ff */
[----:B------:R-:W-:-:S13]  /*27b70*/  IADD3 R2, P4, R14, R5, RZ ;  /* 0x000000050e027210 */ /* 0x000fda0007f9e0ff */
[----:B------:R-:W-:Y:S05]  /*27b80*/  WARPSYNC.COLLECTIVE R15, `(.L_x_1859) ;  /* 0x000000000f087348 */ /* 0x000fea0003c00000 */
[----:B------:R0:W1:Y:S02]  /*27b90*/  SHFL.IDX P6, R14, R13, R12, R11 ;  /* 0x0000000c0d0e7389 */ /* 0x00006400000c000b */
[----:B01----:R-:W-:Y:S01]  /*27ba0*/  ENDCOLLECTIVE ;  /* 0x000000000000791b */ /* 0x003fe20003800000 */
.L_x_1859:
        /* <DEDUP_REMOVED lines=15> */
.L_x_1860:
[----:B------:R-:W-:Y:S02]  /*27ca0*/  IMAD.MOV.U32 R13, RZ, RZ, R22 ;  /* 0x000000ffff0d7224 */ /* 0x000fe400078e0016 */
[----:B------:R-:W-:Y:S01]  /*27cb0*/  IMAD.MOV.U32 R12, RZ, RZ, 0x3 ;  /* 0x00000003ff0c7424 */ /* 0x000fe200078e00ff */
[----:B------:R-:W-:-:S13]  /*27cc0*/  IADD3 R2, P4, R14, R5, RZ ;  /* 0x000000050e027210 */ /* 0x000fda0007f9e0ff */
[----:B------:R-:W-:Y:S05]  /*27cd0*/  WARPSYNC.COLLECTIVE R15, `(.L_x_1861) ;  /* 0x000000000f087348 */ /* 0x000fea0003c00000 */
[----:B------:R0:W1:Y:S02]  /*27ce0*/  SHFL.IDX P6, R14, R13, R12, R11 ;  /* 0x0000000c0d0e7389 */ /* 0x00006400000c000b */
[----:B01----:R-:W-:Y:S01]  /*27cf0*/  ENDCOLLECTIVE ;  /* 0x000000000000791b */ /* 0x003fe20003800000 */
.L_x_1861:
        /* <DEDUP_REMOVED lines=14> */
.L_x_1862:
[----:B------:R-:W-:Y:S05]  /*27de0*/  BRA `(.L_x_1863) ;  /* 0xffffffb400187947 */ /* 0x000fea000383ffff */
.L_x_1716:
[----:B------:R-:W-:Y:S01]  /*27df0*/  BSSY B0, `(.L_x_1864) ;  /* 0x0000008000007945 */ /* 0x000fe20003800000 */
[----:B------:R-:W-:Y:S02]  /*27e00*/  IMAD.MOV.U32 R13, RZ, RZ, R24 ;  /* 0x000000ffff0d7224 */ /* 0x000fe400078e0018 */
[----:B-1----:R-:W-:Y:S02]  /*27e10*/  IMAD.MOV.U32 R12, RZ, RZ, RZ ;  /* 0x000000ffff0c7224 */ /* 0x002fe400078e00ff */
[----:B------:R-:W-:Y:S02]  /*27e20*/  IMAD.MOV.U32 R11, RZ, RZ, 0x1f ;  /* 0x0000001fff0b7424 */ /* 0x000fe400078e00ff */
[----:B------:R-:W-:-:S07]  /*27e30*/  IMAD.MOV.U32 R15, RZ, RZ, -0x1 ;  /* 0xffffffffff0f7424 */ /* 0x000fce00078e00ff */
[----:B0----5:R-:W-:Y:S05]  /*27e40*/  WARPSYNC.COLLECTIVE R15, `(.L_x_1865) ;  /* 0x000000000f087348 */ /* 0x021fea0003c00000 */
[----:B------:R1:W2:Y:S02]  /*27e50*/  SHFL.IDX P6, R14, R13, R12, R11 ;  /* 0x0000000c0d0e7389 */ /* 0x0002a400000c000b */
[----:B012--5:R-:W-:Y:S01]  /*27e60*/  ENDCOLLECTIVE ;  /* 0x000000000000791b */ /* 0x027fe20003800000 */
.L_x_1865:
[----:B------:R-:W-:Y:S05]  /*27e70*/  BSYNC B0 ;  /* 0x0000000000007941 */ /* 0x000fea0003800000 */
.L_x_1864:
        /* <DEDUP_REMOVED lines=9> */
.L_x_1866:
        /* <DEDUP_REMOVED lines=23> */
.L_x_1867:
[----:B------:R-:W-:Y:S01]  /*28080*/  IMAD.MOV.U32 R12, RZ, RZ, 0x2 ;  /* 0x00000002ff0c7424 */ /* 0x000fe200078e00ff */
[----:B------:R-:W-:-:S05]  /*28090*/  SEL R4, R14, RZ, P1 ;  /* 0x000000ff0e047207 */ /* 0x000fca0000800000 */
[----:B------:R-:W-:-:S04]  /*280a0*/  IMAD.IADD R4, R13, 0x1, R4 ;  /* 0x000000010d047824 */ /* 0x000fc800078e0204 */
[----:B------:R-:W-:-:S07]  /*280b0*/  IMAD.MOV.U32 R13, RZ, RZ, R4 ;  /* 0x000000ffff0d7224 */ /* 0x000fce00078e0004 */
[----:B------:R-:W-:Y:S05]  /*280c0*/  WARPSYNC.COLLECTIVE R15, `(.L_x_1868) ;  /* 0x000000000f087348 */ /* 0x000fea0003c00000 */
[----:B------:R0:W1:Y:S02]  /*280d0*/  SHFL.UP P6, R14, R13, R12, R11 ;  /* 0x0400000c0d0e7389 */ /* 0x00006400000c000b */
[----:B01----:R-:W-:Y:S01]  /*280e0*/  ENDCOLLECTIVE ;  /* 0x000000000000791b */ /* 0x003fe20003800000 */
.L_x_1868:
[----:B------:R-:W-:Y:S01]  /*280f0*/  IMAD.MOV.U32 R12, RZ, RZ, 0x4 ;  /* 0x00000004ff0c7424 */ /* 0x000fe200078e00ff */
[----:B------:R-:W-:-:S05]  /*28100*/  SEL R3, R14, RZ, P2 ;  /* 0x000000ff0e037207 */ /* 0x000fca0001000000 */
[----:B------:R-:W-:-:S04]  /*28110*/  IMAD.IADD R2, R4, 0x1, R3 ;  /* 0x0000000104027824 */ /* 0x000fc800078e0203 */
[----:B------:R-:W-:-:S07]  /*28120*/  IMAD.MOV.U32 R13, RZ, RZ, R2 ;  /* 0x000000ffff0d7224 */ /* 0x000fce00078e0002 */
[----:B------:R-:W-:Y:S05]  /*28130*/  WARPSYNC.COLLECTIVE R15, `(.L_x_1869) ;  /* 0x000000000f087348 */ /* 0x000fea0003c00000 */
[----:B------:R0:W1:Y:S02]  /*28140*/  SHFL.UP P6, R14, R13, R12, R11 ;  /* 0x0400000c0d0e7389 */ /* 0x00006400000c000b */
[----:B01----:R-:W-:Y:S01]  /*28150*/  ENDCOLLECTIVE ;  /* 0x000000000000791b */ /* 0x003fe20003800000 */
.L_x_1869:
[----:B------:R-:W-:Y:S01]  /*28160*/  IMAD.MOV.U32 R12, RZ, RZ, 0x8 ;  /* 0x00000008ff0c7424 */ /* 0x000fe200078e00ff */
[----:B------:R-:W-:-:S05]  /*28170*/  SEL R3, R14, RZ, P3 ;  /* 0x000000ff0e037207 */ /* 0x000fca0001800000 */
[----:B------:R-:W-:-:S04]  /*28180*/  IMAD.IADD R3, R2, 0x1, R3 ;  /* 0x0000000102037824 */ /* 0x000fc800078e0203 */
[----:B------:R-:W-:-:S07]  /*28190*/  IMAD.MOV.U32 R13, RZ, RZ, R3 ;  /* 0x000000ffff0d7224 */ /* 0x000fce00078e0003 */
[----:B------:R-:W-:Y:S05]  /*281a0*/  WARPSYNC.COLLECTIVE R15, `(.L_x_1870) ;  /* 0x000000000f087348 */ /* 0x000fea0003c00000 */
[----:B------:R0:W1:Y:S02]  /*281b0*/  SHFL.UP P6, R14, R13, R12, R11 ;  /* 0x0400000c0d0e7389 */ /* 0x00006400000c000b */
[----:B01----:R-:W-:Y:S01]  /*281c0*/  ENDCOLLECTIVE ;  /* 0x000000000000791b */ /* 0x003fe20003800000 */
.L_x_1870:
[----:B------:R-:W-:Y:S01]  /*281d0*/  IMAD.MOV.U32 R12, RZ, RZ, 0x10 ;  /* 0x00000010ff0c7424 */ /* 0x000fe200078e00ff */
[----:B------:R-:W-:-:S05]  /*281e0*/  SEL R4, R14, RZ, P4 ;  /* 0x000000ff0e047207 */ /* 0x000fca0002000000 */
[----:B------:R-:W-:-:S04]  /*281f0*/  IMAD.IADD R4, R3, 0x1, R4 ;  /* 0x0000000103047824 */ /* 0x000fc800078e0204 */
[----:B------:R-:W-:-:S07]  /*28200*/  IMAD.MOV.U32 R13, RZ, RZ, R4 ;  /* 0x000000ffff0d7224 */ /* 0x000fce00078e0004 */
[----:B------:R-:W-:Y:S05]  /*28210*/  WARPSYNC.COLLECTIVE R15, `(.L_x_1871) ;  /* 0x000000000f087348 */ /* 0x000fea0003c00000 */
[----:B------:R0:W1:Y:S02]  /*28220*/  SHFL.UP P6, R14, R13, R12, R11 ;  /* 0x0400000c0d0e7389 */ /* 0x00006400000c000b */
[----:B01----:R-:W-:Y:S01]  /*28230*/  ENDCOLLECTIVE ;  /* 0x000000000000791b */ /* 0x003fe20003800000 */
.L_x_1871:
        /* <DEDUP_REMOVED lines=8> */
.L_x_1872:
[----:B------:R-:W-:Y:S05]  /*282c0*/  BRA `(.L_x_1873) ;  /* 0xffffffb4003c7947 */ /* 0x000fea000383ffff */
.L_x_1719:
[----:B------:R-:W-:Y:S01]  /*282d0*/  BSSY B0, `(.L_x_1874) ;  /* 0x0000007000007945 */ /* 0x000fe20003800000 */
[----:B-1----:R-:W-:Y:S02]  /*282e0*/  IMAD.MOV.U32 R12, RZ, RZ, 0x1 ;  /* 0x00000001ff0c7424 */ /* 0x002fe400078e00ff */
[----:B------:R-:W-:Y:S02]  /*282f0*/  IMAD.MOV.U32 R11, RZ, RZ, RZ ;  /* 0x000000ffff0b7224 */ /* 0x000fe400078e00ff */
[----:B------:R-:W-:-:S07]  /*28300*/  IMAD.MOV.U32 R15, RZ, RZ, -0x1 ;  /* 0xffffffffff0f7424 */ /* 0x000fce00078e00ff */
[----:B-----5:R-:W-:Y:S05]  /*28310*/  WARPSYNC.COLLECTIVE R15, `(.L_x_1875) ;  /* 0x000000000f087348 */ /* 0x020fea0003c00000 */
[----:B------:R0:W1:Y:S02]  /*28320*/  SHFL.UP P6, R14, R13, R12, R11 ;  /* 0x0400000c0d0e7389 */ /* 0x00006400000c000b */
[----:B01---5:R-:W-:Y:S01]  /*28330*/  ENDCOLLECTIVE ;  /* 0x000000000000791b */ /* 0x023fe20003800000 */
.L_x_1875:
[----:B------:R-:W-:Y:S05]  /*28340*/  BSYNC B0 ;  /* 0x0000000000007941 */ /* 0x000fea0003800000 */
.L_x_1874:
        /* <DEDUP_REMOVED lines=8> */
.L_x_1876:
[----:B------:R-:W-:Y:S01]  /*283d0*/  IMAD.MOV.U32 R12, RZ, RZ, 0x4 ;  /* 0x00000004ff0c7424 */ /* 0x000fe200078e00ff */
[----:B------:R-:W-:-:S05]  /*283e0*/  SEL R14, R14, RZ, P2 ;  /* 0x000000ff0e0e7207 */ /* 0x000fca0001000000 */
[----:B------:R-:W-:-:S04]  /*283f0*/  IMAD.IADD R3, R13, 0x1, R14 ;  /* 0x000000010d037824 */ /* 0x000fc800078e020e */
[----:B------:R-:W-:-:S07]  /*28400*/  IMAD.MOV.U32 R13, RZ, RZ, R3 ;  /* 0x000000ffff0d7224 */ /* 0x000fce00078e0003 */
[----:B------:R-:W-:Y:S05]  /*28410*/  WARPSYNC.COLLECTIVE R15, `(.L_x_1877) ;  /* 0x000000000f087348 */ /* 0x000fea0003c00000 */
[----:B------:R0:W1:Y:S02]  /*28420*/  SHFL.UP P6, R14, R13, R12, R11 ;  /* 0x0400000c0d0e7389 */ /* 0x00006400000c000b */
[----:B01----:R-:W-:Y:S01]  /*28430*/  ENDCOLLECTIVE ;  /* 0x000000000000791b */ /* 0x003fe20003800000 */
.L_x_1877:
[----:B------:R-:W-:Y:S01]  /*28440*/  IMAD.MOV.U32 R12, RZ, RZ, 0x8 ;  /* 0x00000008ff0c7424 */ /* 0x000fe200078e00ff */
[----:B------:R-:W-:-:S05]  /*28450*/  SEL R4, R14, RZ, P3 ;  /* 0x000000ff0e047207 */ /* 0x000fca0001800000 */
[----:B------:R-:W-:-:S04]  /*28460*/  IMAD.IADD R4, R3, 0x1, R4 ;  /* 0x0000000103047824 */ /* 0x000fc800078e0204 */
[----:B------:R-:W-:-:S07]  /*28470*/  IMAD.MOV.U32 R13, RZ, RZ, R4 ;  /* 0x000000ffff0d7224 */ /* 0x000fce00078e0004 */
[----:B------:R-:W-:Y:S05]  /*28480*/  WARPSYNC.COLLECTIVE R15, `(.L_x_1878) ;  /* 0x000000000f087348 */ /* 0x000fea0003c00000 */
[----:B------:R0:W1:Y:S02]  /*28490*/  SHFL.UP P6, R14, R13, R12, R11 ;  /* 0x0400000c0d0e7389 */ /* 0x00006400000c000b */
[----:B01----:R-:W-:Y:S01]  /*284a0*/  ENDCOLLECTIVE ;  /* 0x000000000000791b */ /* 0x003fe20003800000 */
.L_x_1878:
[----:B------:R-:W-:Y:S01]  /*284b0*/  IMAD.MOV.U32 R12, RZ, RZ, 0x10 ;  /* 0x00000010ff0c7424 */ /* 0x000fe200078e00ff */
[----:B------:R-:W-:-:S05]  /*284c0*/  SEL R7, R14, RZ, P4 ;  /* 0x000000ff0e077207 */ /* 0x000fca0002000000 */
[----:B------:R-:W-:-:S04]  /*284d0*/  IMAD.IADD R7, R4, 0x1, R7 ;  /* 0x0000000104077824 */ /* 0x000fc800078e0207 */
[----:B------:R-:W-:-:S07]  /*284e0*/  IMAD.MOV.U32 R13, RZ, RZ, R7 ;  /* 0x000000ffff0d7224 */ /* 0x000fce00078e0007 */
[----:B------:R-:W-:Y:S05]  /*284f0*/  WARPSYNC.COLLECTIVE R15, `(.L_x_1879) ;  /* 0x000000000f087348 */ /* 0x000fea0003c00000 */
[----:B------:R0:W1:Y:S02]  /*28500*/  SHFL.UP P6, R14, R13, R12, R11 ;  /* 0x0400000c0d0e7389 */ /* 0x00006400000c000b */
[----:B01----:R-:W-:Y:S01]  /*28510*/  ENDCOLLECTIVE ;  /* 0x000000000000791b */ /* 0x003fe20003800000 */
.L_x_1879:
        /* <DEDUP_REMOVED lines=8> */
.L_x_1880:
[----:B------:R-:W-:Y:S05]  /*285a0*/  BRA `(.L_x_1881) ;  /* 0xffffffb400287947 */ /* 0x000fea000383ffff */
.L_x_1721:
[----:B------:R-:W-:Y:S01]  /*285b0*/  BSSY B0, `(.L_x_1882) ;  /* 0x0000006000007945 */ /* 0x000fe20003800000 */
[----:B------:R-:W-:Y:S01]  /*285c0*/  PLOP3.LUT P6, PT, P6, PT, PT, 0x8, 0x0 ;  /* 0x000000000000781c */ /* 0x000fe200037ce170 */
[----:B------:R-:W-:-:S12]  /*285d0*/  IMAD.MOV.U32 R15, RZ, RZ, -0x1 ;  /* 0xffffffffff0f7424 */ /* 0x000fd800078e00ff */
[----:B01---5:R-:W-:Y:S05]  /*285e0*/  WARPSYNC.COLLECTIVE R15, `(.L_x_1883) ;  /* 0x000000000f087348 */ /* 0x023fea0003c00000 */
[----:B------:R-:W-:Y:S01]  /*285f0*/  VOTE.ANY R14, PT, P6 ;  /* 0x00000000000e7806 */ /* 0x000fe200030e0100 */
[----:B01---5:R-:W-:Y:S06]  /*28600*/  ENDCOLLECTIVE ;  /* 0x000000000000791b */ /* 0x023fec0003800000 */
.L_x_1883:
[----:B------:R-:W-:Y:S05]  /*28610*/  BSYNC B0 ;  /* 0x0000000000007941 */ /* 0x000fea0003800000 */
.L_x_1882:
        /* <DEDUP_REMOVED lines=10> */
.L_x_1884:
[----:B------:R-:W-:Y:S02]  /*286c0*/  IMAD.MOV.U32 R13, RZ, RZ, R5 ;  /* 0x000000ffff0d7224 */ /* 0x000fe400078e0005 */
[----:B------:R-:W-:-:S07]  /*286d0*/  IMAD.MOV.U32 R25, RZ, RZ, R14 ;  /* 0x000000ffff197224 */ /* 0x000fce00078e000e */
[----:B------:R-:W-:Y:S05]  /*286e0*/  WARPSYNC.COLLECTIVE R15, `(.L_x_1885) ;  /* 0x000000000f087348 */ /* 0x000fea0003c00000 */
[----:B------:R0:W1:Y:S02]  /*286f0*/  SHFL.IDX P6, R14, R13, R12, R11 ;  /* 0x0000000c0d0e7389 */ /* 0x00006400000c000b */
[----:B01----:R-:W-:Y:S01]  /*28700*/  ENDCOLLECTIVE ;  /* 0x000000000000791b */ /* 0x003fe20003800000 */
.L_x_1885:
[----:B------:R-:W-:Y:S01]  /*28710*/  IMAD.MOV.U32 R5, RZ, RZ, R14 ;  /* 0x000000ffff057224 */ /* 0x000fe200078e000e */
[----:B------:R-:W-:Y:S06]  /*28720*/  BRA `(.L_x_1886) ;  /* 0xffffffb400087947 */ /* 0x000fec000383ffff */
.L_x_1723:
[----:B------:R-:W-:Y:S01]  /*28730*/  BSSY B0, `(.L_x_1887) ;  /* 0x0000007000007945 */ /* 0x000fe20003800000 */
[----:B------:R-:W-:Y:S02]  /*28740*/  IMAD.MOV.U32 R13, RZ, RZ, R2 ;  /* 0x000000ffff0d7224 */ /* 0x000fe400078e0002 */
[----:B------:R-:W-:Y:S02]  /*28750*/  IMAD.MOV.U32 R11, RZ, RZ, 0x1f ;  /* 0x0000001fff0b7424 */ /* 0x000fe400078e00ff */
[----:B------:R-:W-:-:S07]  /*28760*/  IMAD.MOV.U32 R15, RZ, RZ, -0x1 ;  /* 0xffffffffff0f7424 */ /* 0x000fce00078e00ff */
[----:B0-2345:R-:W-:Y:S05]  /*28770*/  WARPSYNC.COLLECTIVE R15, `(.L_x_1888) ;  /* 0x000000000f087348 */ /* 0x03dfea0003c00000 */
[----:B------:R1:W0:Y:S02]  /*28780*/  SHFL.IDX P6, R14, R13, R12, R11 ;  /* 0x0000000c0d0e7389 */ /* 0x00022400000c000b */
[----:B012345:R-:W-:Y:S01]  /*28790*/  ENDCOLLECTIVE ;  /* 0x000000000000791b */ /* 0x03ffe20003800000 */
.L_x_1888:
[----:B------:R-:W-:Y:S05]  /*287a0*/  BSYNC B0 ;  /* 0x0000000000007941 */ /* 0x000fea0003800000 */
.L_x_1887:
[----:B------:R-:W-:Y:S01]  /*287b0*/  IMAD.MOV.U32 R24, RZ, RZ, R14 ;  /* 0x000000ffff187224 */ /* 0x000fe200078e000e */
[----:B------:R-:W-:Y:S06]  /*287c0*/  BRA `(.L_x_1722) ;  /* 0xffffffb000f87947 */ /* 0x000fec000383ffff */
.L_x_1729:
[----:B0-----:R0:W4:Y:S02]  /*287d0*/  SYNCS.PHASECHK.TRANS64.TRYWAIT P0, [R5+URZ+0x2d820], R0 ;  /* 0x02d82000050075a7 */ /* 0x001124000800017f */
[----:B----4-:R-:W-:Y:S05]  /*287e0*/  @!P0 NANOSLEEP.SYNCS 0x989680 ;  /* 0x009896800000895d */ /* 0x010fea0003900000 */
[----:B------:R-:W4:Y:S02]  /*287f0*/  @!P0 SYNCS.PHASECHK.TRANS64 P0, [R5+URZ+0x2d820], R0 ;  /* 0x02d82000050085a7 */ /* 0x000f24000800007f */
[----:B----4-:R-:W-:Y:S05]  /*28800*/  @!P0 BRA `(.L_x_1729) ;  /* 0xfffffffc00f08947 */ /* 0x010fea000383ffff */
[----:B------:R-:W-:Y:S05]  /*28810*/  BRA `(.L_x_1889) ;  /* 0xffffffbc00547947 */ /* 0x000fea000383ffff */
.L_x_1730:
[----:B------:R-:W4:Y:S01]  /*28820*/  S2R R2, SR_TID.X ;  /* 0x0000000000027919 */ /* 0x000f220000002100 */
[----:B------:R-:W-:Y:S01]  /*28830*/  BSSY B0, `(.L_x_1890) ;  /* 0x000000a000007945 */ /* 0x000fe20003800000 */
[----:B-1----:R-:W-:Y:S02]  /*28840*/  IMAD.MOV.U32 R12, RZ, RZ, RZ ;  /* 0x000000ffff0c7224 */ /* 0x002fe400078e00ff */
[----:B------:R-:W-:Y:S02]  /*28850*/  IMAD.MOV.U32 R11, RZ, RZ, 0x1f ;  /* 0x0000001fff0b7424 */ /* 0x000fe400078e00ff */
[----:B------:R-:W-:Y:S01]  /*28860*/  IMAD.MOV.U32 R15, RZ, RZ, -0x1 ;  /* 0xffffffffff0f7424 */ /* 0x000fe200078e00ff */
[----:B----4-:R-:W-:-:S04]  /*28870*/  SHF.R.U32.HI R2, RZ, 0x5, R2 ;  /* 0x00000005ff027819 */ /* 0x010fc80000011602 */
[----:B------:R-:W-:-:S05]  /*28880*/  LOP3.LUT R2, R2, 0x3, RZ, 0xc0, !PT ;  /* 0x0000000302027812 */ /* 0x000fca00078ec0ff */
[----:B------:R-:W-:-:S07]  /*28890*/  IMAD.MOV.U32 R13, RZ, RZ, R2 ;  /* 0x000000ffff0d7224 */ /* 0x000fce00078e0002 */
[----:B0-23-5:R-:W-:Y:S05]  /*288a0*/  WARPSYNC.COLLECTIVE R15, `(.L_x_1891) ;  /* 0x000000000f087348 */ /* 0x02dfea0003c00000 */
[----:B------:R1:W4:Y:S02]  /*288b0*/  SHFL.IDX P6, R14, R13, R12, R11 ;  /* 0x0000000c0d0e7389 */ /* 0x00032400000c000b */
[----:B012345:R-:W-:Y:S01]  /*288c0*/  ENDCOLLECTIVE ;  /* 0x000000000000791b */ /* 0x03ffe20003800000 */
.L_x_1891:
[----:B------:R-:W-:Y:S05]  /*288d0*/  BSYNC B0 ;  /* 0x0000000000007941 */ /* 0x000fea0003800000 */
.L_x_1890:
[----:B------:R-:W-:Y:S05]  /*288e0*/  BRA `(.L_x_1892) ;  /* 0xffffffbc003c7947 */ /* 0x000fea000383ffff */
.L_x_1731:
[----:B------:R-:W-:Y:S01]  /*288f0*/  BSSY B0, `(.L_x_1893) ;  /* 0x0000006000007945 */ /* 0x000fe20003800000 */
[----:B------:R-:W-:-:S07]  /*28900*/  IMAD.MOV.U32 R15, RZ, RZ, -0x1 ;  /* 0xffffffffff0f7424 */ /* 0x000fce00078e00ff */
[----:B0123-5:R-:W-:Y:S05]  /*28910*/  WARPSYNC.COLLECTIVE R15, `(.L_x_1894) ;  /* 0x000000000f0c7348 */ /* 0x02ffea0003c00000 */
[----:B------:R-:W-:Y:S02]  /*28920*/  ELECT P6, UR62, PT ;  /* 0x00000000003e782f */ /* 0x000fe400038c0000 */
[----:B------:R-:W-:Y:S01]  /*28930*/  MOV R14, UR62 ;  /* 0x0000003e000e7c02 */ /* 0x000fe20008000f00 */
[----:B0123-5:R-:W-:Y:S10]  /*28940*/  ENDCOLLECTIVE ;  /* 0x000000000000791b */ /* 0x02fff40003800000 */
.L_x_1894:
[----:B------:R-:W-:Y:S05]  /*28950*/  BSYNC B0 ;  /* 0x0000000000007941 */ /* 0x000fea0003800000 */
.L_x_1893:
[----:B------:R-:W-:Y:S05]  /*28960*/  BRA `(.L_x_1895) ;  /* 0xffffffbc00307947 */ /* 0x000fea000383ffff */
.L_x_1733:
[----:B0-----:R0:W4:Y:S02]  /*28970*/  SYNCS.PHASECHK.TRANS64.TRYWAIT P1, [R3+URZ+0x2d840], R2 ;  /* 0x02d84002030075a7 */ /* 0x001124000802017f */
[----:B----4-:R-:W-:Y:S05]  /*28980*/  @!P1 NANOSLEEP.SYNCS 0x989680 ;  /* 0x009896800000995d */ /* 0x010fea0003900000 */
[----:B------:R-:W4:Y:S02]  /*28990*/  @!P1 SYNCS.PHASECHK.TRANS64 P1, [R3+URZ+0x2d840], R2 ;  /* 0x02d84002030095a7 */ /* 0x000f24000802007f */
[----:B----4-:R-:W-:Y:S05]  /*289a0*/  @!P1 BRA `(.L_x_1733) ;  /* 0xfffffffc00f09947 */ /* 0x010fea000383ffff */
[----:B------:R-:W-:Y:S05]  /*289b0*/  BRA `(.L_x_1896) ;  /* 0xffffffbc00547947 */ /* 0x000fea000383ffff */
.L_x_1735:
[----:B----4-:R4:W0:Y:S02]  /*289c0*/  SYNCS.PHASECHK.TRANS64.TRYWAIT P1, [R5+URZ+0x2d840], R0 ;  /* 0x02d84000050075a7 */ /* 0x010824000802017f */
[----:B0-----:R-:W-:Y:S05]  /*289d0*/  @!P1 NANOSLEEP.SYNCS 0x989680 ;  /* 0x009896800000995d */ /* 0x001fea0003900000 */
[----:B------:R-:W0:Y:S02]  /*289e0*/  @!P1 SYNCS.PHASECHK.TRANS64 P1, [R5+URZ+0x2d840], R0 ;  /* 0x02d84000050095a7 */ /* 0x000e24000802007f */
[----:B0-----:R-:W-:Y:S05]  /*289f0*/  @!P1 BRA `(.L_x_1735) ;  /* 0xfffffffc00f09947 */ /* 0x001fea000383ffff */
[----:B------:R-:W-:Y:S05]  /*28a00*/  BRA `(.L_x_1897) ;  /* 0xffffffbc00647947 */ /* 0x000fea000383ffff */
.L_x_1737:
[----:B------:R0:W0:Y:S02]  /*28a10*/  SYNCS.PHASECHK.TRANS64.TRYWAIT P1, [R3+URZ+0x2d860], R2 ;  /* 0x02d86002030075a7 */ /* 0x000024000802017f */
[----:B0-----:R-:W-:Y:S05]  /*28a20*/  @!P1 NANOSLEEP.SYNCS 0x989680 ;  /* 0x009896800000995d */ /* 0x001fea0003900000 */
[----:B------:R-:W0:Y:S02]  /*28a30*/  @!P1 SYNCS.PHASECHK.TRANS64 P1, [R3+URZ+0x2d860], R2 ;  /* 0x02d86002030095a7 */ /* 0x000e24000802007f */
[----:B0-----:R-:W-:Y:S05]  /*28a40*/  @!P1 BRA `(.L_x_1737) ;  /* 0xfffffffc00f09947 */ /* 0x001fea000383ffff */
[----:B------:R-:W-:Y:S05]  /*28a50*/  BRA `(.L_x_1898) ;  /* 0xffffffbc00607947 */ /* 0x000fea000383ffff */
.L_x_1899:
        /* <DEDUP_REMOVED lines=10> */
.L_x_2785:


//--------------------- .text._ZN7cutlass13device_kernelIN5flash11enable_sm90INS1_16FlashAttnFwdSm90INS1_25CollectiveMainloopFwdSm90ILi2EN4cute5tupleIJNS5_1CILi1EEES8_S8_EEENS6_IJNS7_ILi192EEENS7_ILi128EEENS7_ILi96EEEEEELi96ENS_6half_tEfNS_4arch4Sm90ELb1ELb0ELb0ELb0ELb1ELb0ELb0ELb0ELb1ELb1ELb1ELb0EEENS1_21CollectiveEpilogueFwdINS6_IJSA_SC_SB_EEES9_SE_SG_Li384ELb0ELb1ELb1ELb0EEENS1_19SingleTileSchedulerILb0ELb1ELb1ELi192EEEEEEEEEvNT_6ParamsE --------------------------
	.section	.text._ZN7cutlass13device_kernelIN5flash11enable_sm90INS1_16FlashAttnFwdSm90INS1_25CollectiveMainloopFwdSm90ILi2EN4cute5tupleIJNS5_1CILi1EEES8_S8_EEENS6_IJNS7_ILi192EEENS7_ILi128EEENS7_ILi96EEEEEELi96ENS_6half_tEfNS_4arch4Sm90ELb1ELb0ELb0ELb0ELb1ELb0ELb0ELb0ELb1ELb1ELb1ELb0EEENS1_21CollectiveEpilogueFwdINS6_IJSA_SC_SB_EEES9_SE_SG_Li384ELb0ELb1ELb1ELb0EEENS1_19SingleTileSchedulerILb0ELb1ELb1ELi192EEEEEEEEEvNT_6ParamsE,"ax",@progbits
	.align	128
.text._ZN7cutlass13device_kernelIN5flash11enable_sm90INS1_16FlashAttnFwdSm90INS1_25CollectiveMainloopFwdSm90ILi2EN4cute5tupleIJNS5_1CILi1EEES8_S8_EEENS6_IJNS7_ILi192EEENS7_ILi128EEENS7_ILi96EEEEEELi96ENS_6half_tEfNS_4arch4Sm90ELb1ELb0ELb0ELb0ELb1ELb0ELb0ELb0ELb1ELb1ELb1ELb0EEENS1_21CollectiveEpilogueFwdINS6_IJSA_SC_SB_EEES9_SE_SG_Li384ELb0ELb1ELb1ELb0EEENS1_19SingleTileSchedulerILb0ELb1ELb1ELi192EEEEEEEEEvNT_6ParamsE:
        .type           _ZN7cutlass13device_kernelIN5flash11enable_sm90INS1_16FlashAttnFwdSm90INS1_25CollectiveMainloopFwdSm90ILi2EN4cute5tupleIJNS5_1CILi1EEES8_S8_EEENS6_IJNS7_ILi192EEENS7_ILi128EEENS7_ILi96EEEEEELi96ENS_6half_tEfNS_4arch4Sm90ELb1ELb0ELb0ELb0ELb1ELb0ELb0ELb0ELb1ELb1ELb1ELb0EEENS1_21CollectiveEpilogueFwdINS6_IJSA_SC_SB_EEES9_SE_SG_Li384ELb0ELb1ELb1ELb0EEENS1_19SingleTileSchedulerILb0ELb1ELb1ELi192EEEEEEEEEvNT_6ParamsE,@function
        .size           _ZN7cutlass13device_kernelIN5flash11enable_sm90INS1_16FlashAttnFwdSm90INS1_25CollectiveMainloopFwdSm90ILi2EN4cute5tupleIJNS5_1CILi1EEES8_S8_EEENS6_IJNS7_ILi192EEENS7_ILi128EEENS7_ILi96EEEEEELi96ENS_6half_tEfNS_4arch4Sm90ELb1ELb0ELb0ELb0ELb1ELb0ELb0ELb0ELb1ELb1ELb1ELb0EEENS1_21CollectiveEpilogueFwdINS6_IJSA_SC_SB_EEES9_SE_SG_Li384ELb0ELb1ELb1ELb0EEENS1_19SingleTileSchedulerILb0ELb1ELb1ELi192EEEEEEEEEvNT_6ParamsE,(.L_x_2786 - _ZN7cutlass13device_kernelIN5flash11enable_sm90INS1_16FlashAttnFwdSm90INS1_25CollectiveMainloopFwdSm90ILi2EN4cute5tupleIJNS5_1CILi1EEES8_S8_EEENS6_IJNS7_ILi192EEENS7_ILi128EEENS7_ILi96EEEEEELi96ENS_6half_tEfNS_4arch4Sm90ELb1ELb0ELb0ELb0ELb1ELb0ELb0ELb0ELb1ELb1ELb1ELb0EEENS1_21CollectiveEpilogueFwdINS6_IJSA_SC_SB_EEES9_SE_SG_Li384ELb0ELb1ELb1ELb0EEENS1_19SingleTileSchedulerILb0ELb1ELb1ELi192EEEEEEEEEvNT_6ParamsE)
        .other          _ZN7cutlass13device_kernelIN5flash11enable_sm90INS1_16FlashAttnFwdSm90INS1_25CollectiveMainloopFwdSm90ILi2EN4cute5tupleIJNS5_1CILi1EEES8_S8_EEENS6_IJNS7_ILi192EEENS7_ILi128EEENS7_ILi96EEEEEELi96ENS_6half_tEfNS_4arch4Sm90ELb1ELb0ELb0ELb0ELb1ELb0ELb0ELb0ELb1ELb1ELb1ELb0EEENS1_21CollectiveEpilogueFwdINS6_IJSA_SC_SB_EEES9_SE_SG_Li384ELb0ELb1ELb1ELb0EEENS1_19SingleTileSchedulerILb0ELb1ELb1ELi192EEEEEEEEEvNT_6ParamsE,@"STO_CUDA_ENTRY STV_DEFAULT"
_ZN7cutlass13device_kernelIN5flash11enable_sm90INS1_16FlashAttnFwdSm90INS1_25CollectiveMainloopFwdSm90ILi2EN4cute5tupleIJNS5_1CILi1EEES8_S8_EEENS6_IJNS7_ILi192EEENS7_ILi128EEENS7_ILi96EEEEEELi96ENS_6half_tEfNS_4arch4Sm90ELb1ELb0ELb0ELb0ELb1ELb0ELb0ELb0ELb1ELb1ELb1ELb0EEENS1_21CollectiveEpilogueFwdINS6_IJSA_SC_SB_EEES9_SE_SG_Li384ELb0ELb1ELb1ELb0EEENS1_19SingleTileSchedulerILb0ELb1ELb1ELi192EEEEEEEEEvNT_6ParamsE:
        /* <DEDUP_REMOVED lines=45> */
.L_x_1900:
        /* <DEDUP_REMOVED lines=22> */
.L_x_1901:
        /* <DEDUP_REMOVED lines=18> */
.L_x_1902:
        /* <DEDUP_REMOVED lines=22> */
.L_x_1903:
        /* <DEDUP_REMOVED lines=23> */
.L_x_1904:
        /* <DEDUP_REMOVED lines=11> */
.L_x_1907:
        /* <DEDUP_REMOVED lines=20> */
[----:B------:R1:W-:Y:S07]  /*0a10*/  STL [R1], R0 ;  /* 0x0000000001007387 */ /* 0x0003ee0000100800 */
[----:B------:R-:W-:Y:S06]  /*0a20*/  @!P0 BAR.ARV 0x9, 0x100 ;  /* 0x0244000000008b1d */ /* 0x000fec0000002000 */
[----:B---3--:R-:W-:-:S13]  /*0a30*/  ISETP.LE.AND P0, PT, RZ, UR8, PT ;  /* 0x00000008ff007c0c */ /* 0x008fda000bf03270 */
[----:B-1----:R-:W-:Y:S05]  /*0a40*/  @!P0 BRA `(.L_x_1908) ;  /* 0x000000d800948947 */ /* 0x002fea0003800000 */
[----:B------:R-:W1:Y:S01]  /*0a50*/  S2UR UR38, SR_CTAID.X ;  /* 0x00000000002679c3 */ /* 0x000e620000002500 */
[----:B------:R-:W-:Y:S01]  /*0a60*/  ULDC UR4, c[0x0][0x448] ;  /* 0x0001120000047ab9 */ /* 0x000fe20000000800 */
[----:B------:R-:W-:Y:S01]  /*0a70*/  ULDC UR36, c[0x0][0x424] ;  /* 0x0001090000247ab9 */ /* 0x000fe20000000800 */
[----:B------:R-:W-:Y:S01]  /*0a80*/  UISETP.NE.AND UP1, UPT, UR4, 0x1, UPT ;  /* 0x000000010400788c */ /* 0x000fe2000bf25270 */
[----:B------:R-:W-:Y:S02]  /*0a90*/  ULDC UR7, c[0x0][0x288] ;  /* 0x0000a20000077ab9 */ /* 0x000fe40000000800 */
[----:B------:R-:W-:Y:S01]  /*0aa0*/  ULDC.64 UR4, c[0x0][0x418] ;  /* 0x0001060000047ab9 */ /* 0x000fe20000000a00 */
[----:B------:R-:W-:Y:S02]  /*0ab0*/  UIADD3 UR7, -UR7, 0x80, URZ ;  /* 0x0000008007077890 */ /* 0x000fe4000fffe13f */
[----:B------:R-:W-:Y:S01]  /*0ac0*/  UISETP.NE.U32.AND UP0, UPT, UR4, URZ, UPT ;  /* 0x0000003f0400728c */ /* 0x000fe2000bf05070 */
[----:B------:R-:W-:Y:S01]  /*0ad0*/  ULDC UR8, c[0x0][0x2f0] ;  /* 0x0000bc0000087ab9 */ /* 0x000fe20000000800 */
[----:B------:R-:W-:-:S02]  /*0ae0*/  UP2UR UR37, UPR, URZ, 0x2 ;  /* 0x000000023f257883 */ /* 0x000fc40008000000 */
[----:B------:R-:W-:Y:S01]  /*0af0*/  UISETP.NE.AND.EX UP0, UPT, UR5, URZ, UPT, UP0 ;  /* 0x0000003f0500728c */ /* 0x000fe2000bf05300 */
[----:B------:R-:W-:Y:S02]  /*0b00*/  @UP1 ULDC UR10, c[0x0][0x450] ;  /* 0x00011400000a1ab9 */ /* 0x000fe40000000800 */
[----:B------:R-:W-:Y:S01]  /*0b10*/  @UP1 ULDC UR5, c[0x0][0x44c] ;  /* 0x0001130000051ab9 */ /* 0x000fe20000000800 */
[----:B------:R-:W-:Y:S02]  /*0b20*/  USEL UR36, UR36, 0x1, UP0 ;  /* 0x0000000124247887 */ /* 0x000fe40008000000 */
[----:B------:R-:W-:Y:S02]  /*0b30*/  USHF.R.U32.HI UR11, URZ, 0x10, UR9 ;  /* 0x000000103f0b7899 */ /* 0x000fe40008011609 */
[----:B------:R-:W-:Y:S02]  /*0b40*/  UIMAD UR7, UR36, UR8, UR7 ;  /* 0x00000008240772a4 */ /* 0x000fe4000f8e0207 */
[----:B-1----:R-:W-:-:S04]  /*0b50*/  UIMAD UR38, UR38, 0xc0, URZ ;  /* 0x000000c0262678a4 */ /* 0x002fc8000f8e023f */
[----:B------:R-:W-:Y:S02]  /*0b60*/  @UP1 UIADD3 UR4, UR38, 0xbf, URZ ;  /* 0x000000bf26041890 */ /* 0x000fe4000fffe03f */
[----:B------:R-:W-:Y:S02]  /*0b70*/  UIADD3 UR6, UR38, 0xbf, URZ ;  /* 0x000000bf26067890 */ /* 0x000fe4000fffe03f */
[----:B------:R-:W-:Y:S02]  /*0b80*/  UIMAD.WIDE.U32 UR4, UR4, UR5, URZ ;  /* 0x00000005040472a5 */ /* 0x000fe4000f8e003f */
[----:B------:R-:W-:Y:S02]  /*0b90*/  UIMAD UR4, UR36, UR8, 0x7f ;  /* 0x0000007f240474a4 */ /* 0x000fe4000f8e0208 */
[----:B------:R-:W-:Y:S02]  /*0ba0*/  @UP1 USHF.R.U32.HI UR6, URZ, UR10, UR5 ;  /* 0x0000000a3f061299 */ /* 0x000fe40008011605 */
[----:B------:R-:W-:-:S02]  /*0bb0*/  USHF.R.S32.HI UR5, URZ, 0x1f, UR4 ;  /* 0x0000001f3f057899 */ /* 0x000fc40008011404 */
[----:B------:R-:W-:Y:S02]  /*0bc0*/  UIADD3 UR6, UR7, UR6, URZ ;  /* 0x0000000607067290 */ /* 0x000fe4000fffe03f */
[----:B------:R-:W-:Y:S02]  /*0bd0*/  ULEA.HI UR5, UR5, UR4, URZ, 0x7 ;  /* 0x0000000405057291 */ /* 0x000fe4000f8f383f */
[----:B------:R-:W-:Y:S02]  /*0be0*/  USHF.R.S32.HI UR7, URZ, 0x1f, UR6 ;  /* 0x0000001f3f077899 */ /* 0x000fe40008011406 */
[----:B------:R-:W-:Y:S02]  /*0bf0*/  USHF.R.S32.HI UR5, URZ, 0x7, UR5 ;  /* 0x000000073f057899 */ /* 0x000fe40008011405 */
[----:B------:R-:W-:Y:S01]  /*0c00*/  ULEA.HI UR7, UR7, UR6, URZ, 0x7 ;  /* 0x0000000607077291 */ /* 0x000fe2000f8f383f */
[----:B------:R-:W-:-:S03]  /*0c10*/  UMOV UR4, URZ ;  /* 0x0000003f00047c82 */ /* 0x000fc60008000000 */
[----:B------:R-:W-:-:S04]  /*0c20*/  USHF.R.S32.HI UR7, URZ, 0x7, UR7 ;  /* 0x000000073f077899 */ /* 0x000fc80008011407 */
[----:B------:R-:W-:-:S04]  /*0c30*/  UISETP.LT.AND UP0, UPT, UR5, UR7, UPT ;  /* 0x000000070500728c */ /* 0x000fc8000bf01270 */
[----:B------:R-:W-:Y:S02]  /*0c40*/  USEL UR10, UR5, UR7, UP0 ;  /* 0x00000007050a7287 */ /* 0x000fe40008000000 */
[----:B------:R-:W-:Y:S02]  /*0c50*/  UISETP.NE.AND UP0, UPT, UR11, URZ, UPT ;  /* 0x0000003f0b00728c */ /* 0x000fe4000bf05270 */
[----:B------:R-:W-:Y:S02]  /*0c60*/  UISETP.GE.AND UP1, UPT, UR10, 0x1, UPT ;  /* 0x000000010a00788c */ /* 0x000fe4000bf26270 */
[----:B------:R-:W-:-:S04]  /*0c70*/  ULOP3.LUT UR7, UR9, 0xffff, URZ, 0xc0, !UPT ;  /* 0x0000ffff09077892 */ /* 0x000fc8000f8ec03f */
[----:B------:R-:W-:-:S03]  /*0c80*/  PLOP3.LUT P0, PT, PT, PT, UP1, 0x80, 0x0 ;  /* 0x000000000000781c */ /* 0x000fc60003f0f018 */
[----:B------:R-:W-:-:S10]  /*0c90*/  @!UP0 ULDC UR11, c[0x0][0x9f0] ;  /* 0x00027c00000b8ab9 */ /* 0x000fd40000000800 */
[----:B------:R-:W-:Y:S05]  /*0ca0*/  @!P0 BRA `(.L_x_1909) ;  /* 0x0000000000848947 */ /* 0x000fea0003800000 */
[----:B------:R-:W-:Y:S01]  /*0cb0*/  IMAD.U32 R3, RZ, RZ, UR11 ;  /* 0x0000000bff037e24 */ /* 0x000fe2000f8e00ff */
[----:B------:R-:W-:Y:S01]  /*0cc0*/  UIADD3 UR6, UR11, -0x1, UR10 ;  /* 0xffffffff0b067890 */ /* 0x000fe2000fffe00a */
[----:B------:R-:W-:-:S03]  /*0cd0*/  UMOV UR4, URZ ;  /* 0x0000003f00047c82 */ /* 0x000fc60008000000 */
[-C--:B------:R-:W-:Y:S02]  /*0ce0*/  IABS R0, R3.reuse ;  /* 0x0000000300007213 */ /* 0x080fe40000000000 */
[----:B------:R-:W-:Y:S01]  /*0cf0*/  IMAD.U32 R4, RZ, RZ, UR6 ;  /* 0x00000006ff047e24 */ /* 0x000fe2000f8e00ff */
[----:B------:R-:W-:Y:S01]  /*0d00*/  IABS R5, R3 ;  /* 0x0000000300057213 */ /* 0x000fe20000000000 */
[----:B------:R-:W-:Y:S01]  /*0d10*/  ULOP3.LUT UR6, UR6, UR11, URZ, 0x3c, !UPT ;  /* 0x0000000b06067292 */ /* 0x000fe2000f8e3c3f */
[----:B------:R-:W-:Y:S02]  /*0d20*/  R2UR UR12, R0 ;  /* 0x00000000000c72ca */ /* 0x000fe400000e0000 */
[----:B------:R-:W-:-:S05]  /*0d30*/  IABS R4, R4 ;  /* 0x0000000400047213 */ /* 0x000fca0000000000 */
[----:B------:R-:W-:-:S05]  /*0d40*/  IMAD.MOV.U32 R3, RZ, RZ, R4 ;  /* 0x000000ffff037224 */ /* 0x000fca00078e0004 */
[----:B------:R-:W-:Y:S01]  /*0d50*/  R2UR UR9, R3 ;  /* 0x00000000030972ca */ /* 0x000fe200000e0000 */
[----:B------:R-:W1:Y:S08]  /*0d60*/  I2F.RP R0, UR12 ;  /* 0x0000000c00007d06 */ /* 0x000e700008209400 */
[----:B-1----:R-:W0:Y:S02]  /*0d70*/  MUFU.RCP R0, R0 ;  /* 0x0000000000007308 */ /* 0x002e240000001000 */
        /* <DEDUP_REMOVED lines=20> */
.L_x_1909:
[----:B------:R-:W-:Y:S01]  /*0ec0*/  UIMAD UR5, UR7, UR4, URZ ;  /* 0x00000004070572a4 */ /* 0x000fe2000f8e023f */
[----:B------:R-:W-:Y:S01]  /*0ed0*/  IMAD.U32 R0, RZ, RZ, UR10 ;  /* 0x0000000aff007e24 */ /* 0x000fe2000f8e00ff */
[----:B------:R-:W-:Y:S01]  /*0ee0*/  PLOP3.LUT P0, PT, PT, PT, PT, 0x80, 0x0 ;  /* 0x000000000000781c */ /* 0x000fe20003f0f070 */
[----:B------:R-:W-:Y:S01]  /*0ef0*/  IMAD.U32 R3, RZ, RZ, UR4 ;  /* 0x00000004ff037e24 */ /* 0x000fe2000f8e00ff */
[----:B------:R-:W-:Y:S01]  /*0f00*/  CS2R R134, SRZ ;  /* 0x0000000000867805 */ /* 0x000fe2000001ff00 */
[----:B------:R-:W-:Y:S01]  /*0f10*/  VIADD R17, R6, 0xffffff80 ;  /* 0xffffff8006117836 */ /* 0x000fe20000000000 */
[----:B------:R-:W-:Y:S01]  /*0f20*/  CS2R R132, SRZ ;  /* 0x0000000000847805 */ /* 0x000fe2000001ff00 */
[----:B------:R-:W-:Y:S01]  /*0f30*/  IMAD.U32 R141, RZ, RZ, UR5 ;  /* 0x00000005ff8d7e24 */ /* 0x000fe2000f8e00ff */
[----:B------:R-:W-:Y:S02]  /*0f40*/  VIADDMNMX R0, R3, UR5, R0, PT ;  /* 0x0000000503007c46 */ /* 0x000fe4000b800100 */
[----:B0-----:R-:W-:-:S02]  /*0f50*/  CS2R R2, SRZ ;  /* 0x0000000000027805 */ /* 0x001fc4000001ff00 */
[----:B------:R-:W-:Y:S02]  /*0f60*/  CS2R R130, SRZ ;  /* 0x0000000000827805 */ /* 0x000fe4000001ff00 */
[----:B------:R-:W-:Y:S02]  /*0f70*/  CS2R R128, SRZ ;  /* 0x0000000000807805 */ /* 0x000fe4000001ff00 */
[----:B------:R-:W-:Y:S02]  /*0f80*/  R2UR UR39, R0 ;  /* 0x00000000002772ca */ /* 0x000fe400000e0000 */
        /* <DEDUP_REMOVED lines=11> */
[----:B------:R-:W-:Y:S01]  /*1040*/  CS2R R104, SRZ ;  /* 0x0000000000687805 */ /* 0x000fe2000001ff00 */
[----:B------:R-:W-:Y:S01]  /*1050*/  UISETP.GT.AND UP0, UPT, UR39, UR5, UPT ;  /* 0x000000052700728c */ /* 0x000fe2000bf04270 */
[----:B------:R-:W-:Y:S02]  /*1060*/  CS2R R102, SRZ ;  /* 0x0000000000667805 */ /* 0x000fe4000001ff00 */
[----:B------:R-:W-:Y:S02]  /*1070*/  CS2R R100, SRZ ;  /* 0x0000000000647805 */ /* 0x000fe4000001ff00 */
[----:B------:R-:W-:-:S02]  /*1080*/  CS2R R98, SRZ ;  /* 0x0000000000627805 */ /* 0x000fc4000001ff00 */
[----:B------:R-:W-:Y:S02]  /*1090*/  CS2R R96, SRZ ;  /* 0x0000000000607805 */ /* 0x000fe4000001ff00 */
[----:B------:R-:W-:Y:S02]  /*10a0*/  CS2R R94, SRZ ;  /* 0x00000000005e7805 */ /* 0x000fe4000001ff00 */
[----:B------:R-:W-:Y:S02]  /*10b0*/  PLOP3.LUT P1, PT, PT, PT, UP0, 0x80, 0x0 ;  /* 0x000000000000781c */ /* 0x000fe40003f2f008 */
[----:B------:R-:W-:Y:S02]  /*10c0*/  CS2R R92, SRZ ;  /* 0x00000000005c7805 */ /* 0x000fe4000001ff00 */
[----:B------:R-:W-:Y:S02]  /*10d0*/  CS2R R90, SRZ ;  /* 0x00000000005a7805 */ /* 0x000fe4000001ff00 */
[----:B------:R-:W-:-:S07]  /*10e0*/  CS2R R88, SRZ ;  /* 0x0000000000587805 */ /* 0x000fce000001ff00 */
[----:B------:R-:W-:Y:S05]  /*10f0*/  @!P1 BRA `(.L_x_1910) ;  /* 0x0000008000989947 */ /* 0x000fea0003800000 */
[----:B------:R-:W-:Y:S01]  /*1100*/  SHF.R.S32.HI R18, RZ, 0x1f, R17 ;  /* 0x0000001fff127819 */ /* 0x000fe20000011411 */
[----:B------:R-:W0:Y:S01]  /*1110*/  S2UR UR7, SR_CgaCtaId ;  /* 0x00000000000779c3 */ /* 0x000e220000008800 */
[----:B------:R-:W-:Y:S02]  /*1120*/  UMOV UR6, 0x400 ;  /* 0x0000040000067882 */ /* 0x000fe40000000000 */
[----:B------:R-:W-:-:S04]  /*1130*/  LEA.HI R19, R18, R17, RZ, 0x7 ;  /* 0x0000001112137211 */ /* 0x000fc800078f38ff */
[----:B------:R-:W-:-:S05]  /*1140*/  SHF.R.S32.HI R22, RZ, 0x7, R19 ;  /* 0x00000007ff167819 */ /* 0x000fca0000011413 */
[----:B------:R-:W1:Y:S01]  /*1150*/  SHFL.IDX PT, R0, R22, RZ, 0x1f ;  /* 0x00001fff16007589 */ /* 0x000e6200000e0000 */
[----:B0-----:R-:W-:-:S04]  /*1160*/  ULEA UR8, UR7, UR6, 0x18 ;  /* 0x0000000607087291 */ /* 0x001fc8000f8ec03f */
[----:B------:R-:W-:Y:S02]  /*1170*/  UIADD3 UR6, UR8, 0x21800, URZ ;  /* 0x0002180008067890 */ /* 0x000fe4000fffe03f */
[----:B------:R-:W-:Y:S02]  /*1180*/  IMAD.U32 R2, RZ, RZ, UR8 ;  /* 0x00000008ff027e24 */ /* 0x000fe4000f8e00ff */
[----:B------:R-:W-:Y:S01]  /*1190*/  ULOP3.LUT UP0, URZ, UR6, 0x3ff, URZ, 0xc0, !UPT ;  /* 0x000003ff063f7892 */ /* 0x000fe2000f80c03f */
[----:B-1----:R-:W-:-:S05]  /*11a0*/  R2UR UR9, R0 ;  /* 0x00000000000972ca */ /* 0x002fca00000e0000 */
[----:B------:R-:W-:-:S08]  /*11b0*/  PLOP3.LUT P0, PT, PT, PT, UP0, 0x80, 0x0 ;  /* 0x000000000000781c */ /* 0x000fd00003f0f008 */
[----:B------:R-:W-:Y:S02]  /*11c0*/  UIMAD.WIDE UR4, UR9, 0x55555556, URZ ;  /* 0x55555556090478a5 */ /* 0x000fe4000f8e023f */
[----:B------:R-:W-:Y:S02]  /*11d0*/  IMAD.U32 R16, RZ, RZ, UR9 ;  /* 0x00000009ff107e24 */ /* 0x000fe4000f8e00ff */
        /* <DEDUP_REMOVED lines=27> */
.L_x_1911:
[----:B------:R-:W-:Y:S02]  /*1390*/  R2UR UR4, R2 ;  /* 0x00000000020472ca */ /* 0x000fe400000e0000 */
[----:B------:R-:W-:Y:S02]  /*13a0*/  SHF.L.U32 R8, RZ, 0x1f, RZ ;  /* 0x0000001fff087819 */ /* 0x000fe400000006ff */
[----:B------:R-:W-:-:S04]  /*13b0*/  LEA.HI R6, R18, R17, RZ, 0x4 ;  /* 0x0000001112067211 */ /* 0x000fc800078f20ff */
[----:B------:R-:W-:-:S05]  /*13c0*/  LOP3.LUT R0, R6, 0xfffffff0, RZ, 0xc0, !PT ;  /* 0xfffffff006007812 */ /* 0x000fca00078ec0ff */
[----:B------:R-:W0:Y:S01]  /*13d0*/  SYNCS.PHASECHK.TRANS64.TRYWAIT P0, [UR4+0x2d800], R8 ;  /* 0x02d80008ff0075a7 */ /* 0x000e220008000144 */
[----:B------:R-:W-:-:S05]  /*13e0*/  IMAD.IADD R0, R17, 0x1, -R0 ;  /* 0x0000000111007824 */ /* 0x000fca00078e0a00 */
[----:B------:R-:W-:-:S04]  /*13f0*/  SHF.R.S32.HI R3, RZ, 0x1f, R0 ;  /* 0x0000001fff037819 */ /* 0x000fc80000011400 */
[----:B------:R-:W-:Y:S01]  /*1400*/  LEA.HI R3, R3, R0, RZ, 0x3 ;  /* 0x0000000003037211 */ /* 0x000fe200078f18ff */
[----:B0-----:R-:W-:Y:S06]  /*1410*/  @!P0 BRA `(.L_x_1912) ;  /* 0x000000d000288947 */ /* 0x001fec0003800000 */
.L_x_1997:
[----:B------:R-:W2:Y:S01]  /*1420*/  LDL R4, [R1+0x8] ;  /* 0x0000080001047983 */ /* 0x000ea20000100800 */
[----:B0-----:R-:W-:-:S05]  /*1430*/  LOP3.LUT R5, R3, 0xfffffff8, RZ, 0xc0, !PT ;  /* 0xfffffff803057812 */ /* 0x001fca00078ec0ff */
[----:B------:R-:W-:-:S05]  /*1440*/  IMAD.IADD R5, R0, 0x1, -R5 ;  /* 0x0000000100057824 */ /* 0x000fca00078e0a05 */
[----:B------:R-:W-:Y:S02]  /*1450*/  LOP3.LUT P1, RZ, R5, 0x4, RZ, 0xc0, !PT ;  /* 0x0000000405ff7812 */ /* 0x000fe4000782c0ff */
[----:B--2---:R-:W-:-:S13]  /*1460*/  R2UR UR4, R4 ;  /* 0x00000000040472ca */ /* 0x004fda00000e0000 */
[----:B------:R-:W-:-:S06]  /*1470*/  ULOP3.LUT UR4, UR4, 0x1, URZ, 0xfc, !UPT ;  /* 0x0000000104047892 */ /* 0x000fcc000f8efc3f */
[----:B------:R-:W-:-:S05]  /*1480*/  IMAD.U32 R4, RZ, RZ, UR4 ;  /* 0x00000004ff047e24 */ /* 0x000fca000f8e00ff */
[----:B------:R-:W-:Y:S01]  /*1490*/  ISETP.NE.AND P0, PT, R4, 0x3, PT ;  /* 0x000000030400780c */ /* 0x000fe20003f05270 */
[----:B------:R-:W-:-:S05]  /*14a0*/  IMAD.MOV.U32 R4, RZ, RZ, 0x20 ;  /* 0x00000020ff047424 */ /* 0x000fca00078e00ff */
[----:B------:R-:W-:-:S07]  /*14b0*/  SEL R7, R4, 0xffffffe0, !P1 ;  /* 0xffffffe004077807 */ /* 0x000fce0004800000 */
[----:B------:R-:W-:Y:S05]  /*14c0*/  @!P0 BRA `(.L_x_1913) ;  /* 0x0000000000048947 */ /* 0x000fea0003800000 */
[----:B------:R-:W-:Y:S01]  /*14d0*/  BPT.TRAP 0x1 ;  /* 0x000000040000795c */ /* 0x000fe20000300000 */
.L_x_1913:
[----:B------:R-:W-:-:S13]  /*14e0*/  R2UR UR4, R2 ;  /* 0x00000000020472ca */ /* 0x000fda00000e0000 */
[----:B------:R0:W1:Y:S01]  /*14f0*/  SYNCS.PHASECHK.TRANS64.TRYWAIT P1, [UR4+0x2d830], R8 ;  /* 0x02d83008ff0075a7 */ /* 0x0000620008020144 */
[----:B------:R-:W-:Y:S05]  /*1500*/  @!P0 BRA `(.L_x_1914) ;  /* 0x0000000000048947 */ /* 0x000fea0003800000 */
[----:B------:R-:W-:Y:S01]  /*1510*/  BPT.TRAP 0x1 ;  /* 0x000000040000795c */ /* 0x000fe20000300000 */
.L_x_1914:
[----:B------:R-:W-:-:S05]  /*1520*/  IMAD.U32 R10, RZ, RZ, UR40 ;  /* 0x00000028ff0a7e24 */ /* 0x000fca000f8e00ff */
[----:B------:R-:W-:Y:S01]  /*1530*/  LOP3.LUT R10, R10, 0x10000, RZ, 0xfc, !PT ;  /* 0x000100000a0a7812 */ /* 0x000fe200078efcff */
[----:B-1----:R-:W-:Y:S06]  /*1540*/  @P1 BRA `(.L_x_1915) ;  /* 0x00000000000c1947 */ /* 0x002fec0003800000 */
[----:B------:R-:W-:-:S13]  /*1550*/  R2UR UR4, R2 ;  /* 0x00000000020472ca */ /* 0x000fda00000e0000 */
[----:B------:R-:W1:Y:S02]  /*1560*/  SYNCS.PHASECHK.TRANS64.TRYWAIT P1, [UR4+0x2d830], R8 ;  /* 0x02d83008ff0075a7 */ /* 0x000e640008020144 */
[----:B-1----:R-:W-:Y:S05]  /*1570*/  @!P1 BRA `(.L_x_1916) ;  /* 0x000000cc00ec9947 */ /* 0x002fea0003800000 */
.L_x_1915:
[----:B------:R-:W-:Y:S05]  /*1580*/  WARPSYNC.ALL ;  /* 0x0000000000007948 */ /* 0x000fea0003800000 */
[----:B------:R-:W-:Y:S01]  /*1590*/  IMAD.MOV.U32 R11, RZ, RZ, -0x7fffffe0 ;  /* 0x80000020ff0b7424 */ /* 0x000fe200078e00ff */
[----:B------:R-:W-:Y:S01]  /*15a0*/  R2UR UR4, R2 ;  /* 0x00000000020472ca */ /* 0x000fe200000e0000 */
[----:B------:R-:W-:Y:S01]  /*15b0*/  WARPGROUP.ARRIVE ;  /* 0x00000000000079c5 */ /* 0x000fe20000000000 */
[C---:B------:R-:W-:Y:S01]  /*15c0*/  R2UR UR8, R10.reuse ;  /* 0x000000000a0872ca */ /* 0x040fe200000e0000 */
[----:B------:R-:W-:Y:S01]  /*15d0*/  UMOV UR11, 0x80000020 ;  /* 0x80000020000b7882 */ /* 0x000fe20000000000 */
[----:B------:R-:W-:Y:S01]  /*15e0*/  R2UR UR9, R11 ;  /* 0x000000000b0972ca */ /* 0x000fe200000e0000 */
[----:B------:R-:W-:Y:S01]  /*15f0*/  UMOV UR13, 0x80000020 ;  /* 0x80000020000d7882 */ /* 0x000fe20000000000 */
[----:B------:R-:W-:Y:S01]  /*1600*/  R2UR UR24, R10 ;  /* 0x000000000a1872ca */ /* 0x000fe200000e0000 */
[----:B------:R-:W-:Y:S01]  /*1610*/  UMOV UR15, 0x80000020 ;  /* 0x80000020000f7882 */ /* 0x000fe20000000000 */
[----:B------:R-:W-:Y:S01]  /*1620*/  UMOV UR17, 0x80000020 ;  /* 0x8000002000117882 */ /* 0x000fe20000000000 */
[----:B------:R-:W-:Y:S01]  /*1630*/  UMOV UR7, 0x80000020 ;  /* 0x8000002000077882 */ /* 0x000fe20000000000 */
[----:B------:R-:W-:Y:S01]  /*1640*/  UMOV UR5, UR17 ;  /* 0x0000001100057c82 */ /* 0x000fe20008000000 */
[----:B------:R-:W-:Y:S01]  /*1650*/  UMOV UR21, 0x80000020 ;  /* 0x8000002000157882 */ /* 0x000fe20000000000 */
[----:B------:R-:W-:Y:S01]  /*1660*/  UMOV UR25, 0x80000020 ;  /* 0x8000002000197882 */ /* 0x000fe20000000000 */
[----:B------:R-:W-:-:S04]  /*1670*/  UIADD3 UR4, UR4, 0x15400, URZ ;  /* 0x0001540004047890 */ /* 0x000fc8000fffe03f */
[----:B------:R-:W-:Y:S02]  /*1680*/  USHF.R.U32.HI UR4, URZ, 0x4, UR4 ;  /* 0x000000043f047899 */ /* 0x000fe40008011604 */
[----:B------:R-:W-:Y:S02]  /*1690*/  UIADD3 UR12, UR24, 0x300, URZ ;  /* 0x00000300180c7890 */ /* 0x000fe4000fffe03f */
[----:B------:R-:W-:Y:S02]  /*16a0*/  ULOP3.LUT UR4, UR4, 0x3fff, URZ, 0xc0, !UPT ;  /* 0x00003fff04047892 */ /* 0x000fe4000f8ec03f */
[----:B------:R-:W-:Y:S02]  /*16b0*/  UIADD3 UR16, UR24, 0x302, URZ ;  /* 0x0000030218107890 */ /* 0x000fe4000fffe03f */
[----:B------:R-:W-:Y:S02]  /*16c0*/  ULOP3.LUT UR18, UR4, 0x10000, URZ, 0xfc, !UPT ;  /* 0x0001000004127892 */ /* 0x000fe4000f8efc3f */
[----:B------:R-:W-:-:S02]  /*16d0*/  UIADD3 UR20, UR24, 0x600, URZ ;  /* 0x0000060018147890 */ /* 0x000fc4000fffe03f */
[----:B------:R-:W-:Y:S02]  /*16e0*/  UIADD3 UR14, UR18, 0x200, URZ ;  /* 0x00000200120e7890 */ /* 0x000fe4000fffe03f */
[----:B------:R-:W-:Y:S02]  /*16f0*/  UIADD3 UR6, UR18, 0x202, URZ ;  /* 0x0000020212067890 */ /* 0x000fe4000fffe03f */
[----:B------:R-:W-:Y:S01]  /*1700*/  IMAD.U32 R12, RZ, RZ, UR18 ;  /* 0x00000012ff0c7e24 */ /* 0x000fe2000f8e00ff */
[----:B------:R-:W-:Y:S01]  /*1710*/  UMOV UR10, UR18 ;  /* 0x00000012000a7c82 */ /* 0x000fe20008000000 */
[----:B------:R-:W-:Y:S01]  /*1720*/  UMOV UR4, UR16 ;  /* 0x0000001000047c82 */ /* 0x000fe20008000000 */
[----:B------:R-:W-:Y:S01]  /*1730*/  HGMMA.64x128x16.F32 R24, gdesc[UR8], RZ, !UPT, gsb0 ;  /* 0x01e00000081879f0 */ /* 0x000fe2000c0008ff */
[----:B------:R-:W-:Y:S02]  /*1740*/  UIADD3 UR8, UR24, 0x2, URZ ;  /* 0x0000000218087890 */ /* 0x000fe4000fffe03f */
[----:B------:R-:W-:Y:S01]  /*1750*/  UIADD3 UR10, UR18, 0x2, URZ ;  /* 0x00000002120a7890 */ /* 0x000fe2000fffe03f */
[----:B------:R-:W-:Y:S01]  /*1760*/  UMOV UR9, 0x80000020 ;  /* 0x8000002000097882 */ /* 0x000fe20000000000 */
[----:B------:R-:W-:Y:S01]  /*1770*/  UMOV UR11, 0x80000020 ;  /* 0x80000020000b7882 */ /* 0x000fe20000000000 */
[----:B------:R-:W-:Y:S01]  /*1780*/  UIADD3 UR24, UR24, 0x602, URZ ;  /* 0x0000060218187890 */ /* 0x000fe2000fffe03f */
        /* <DEDUP_REMOVED lines=8> */
[----:B------:R-:W-:Y:S01]  /*1810*/  HGMMA.64x128x16.F32 R24, gdesc[UR4], R24, gsb0 ;  /* 0x01e00000041879f0 */ /* 0x000fe20008000818 */
[----:B------:R-:W-:Y:S01]  /*1820*/  UIADD3 UR6, UR18, 0x400, URZ ;  /* 0x0000040012067890 */ /* 0x000fe2000fffe03f */
[----:B------:R-:W-:Y:S01]  /*1830*/  UMOV UR4, UR20 ;  /* 0x0000001400047c82 */ /* 0x000fe20008000000 */
[----:B------:R-:W-:Y:S01]  /*1840*/  UMOV UR5, UR21 ;  /* 0x0000001500057c82 */ /* 0x000fe20008000000 */
[----:B------:R-:W-:Y:S01]  /*1850*/  UMOV UR7, 0x80000020 ;  /* 0x8000002000077882 */ /* 0x000fe20000000000 */
[----:B------:R-:W-:Y:S02]  /*1860*/  WARPGROUP.DEPBAR.LE gsb0, 0x0 ;  /* 0x00008000000079c5 */ /* 0x000fe40000010000 */
[----:B------:R-:W-:-:S06]  /*1870*/  WARPGROUP.ARRIVE ;  /* 0x00000000000079c5 */ /* 0x000fcc0000000000 */
[----:B------:R-:W-:Y:S01]  /*1880*/  HGMMA.64x128x16.F32 R24, gdesc[UR4], R24, gsb0 ;  /* 0x01e00000041879f0 */ /* 0x000fe20008000818 */
[----:B------:R-:W-:Y:S01]  /*1890*/  UIADD3 UR6, UR18, 0x402, URZ ;  /* 0x0000040212067890 */ /* 0x000fe2000fffe03f */
[----:B------:R-:W-:Y:S01]  /*18a0*/  UMOV UR4, UR24 ;  /* 0x0000001800047c82 */ /* 0x000fe20008000000 */
[----:B------:R-:W-:Y:S01]  /*18b0*/  UMOV UR5, UR25 ;  /* 0x0000001900057c82 */ /* 0x000fe20008000000 */
[----:B------:R-:W-:Y:S01]  /*18c0*/  UMOV UR7, 0x80000020 ;  /* 0x8000002000077882 */ /* 0x000fe20000000000 */
[----:B------:R-:W-:Y:S02]  /*18d0*/  WARPGROUP.DEPBAR.LE gsb0, 0x0 ;  /* 0x00008000000079c5 */ /* 0x000fe40000010000 */
[----:B------:R-:W-:-:S06]  /*18e0*/  WARPGROUP.ARRIVE ;  /* 0x00000000000079c5 */ /* 0x000fcc0000000000 */
[----:B------:R-:W-:Y:S03]  /*18f0*/  HGMMA.64x128x16.F32 R24, gdesc[UR4], R24, gsb0 ;  /* 0x01e00000041879f0 */ /* 0x000fe60008000818 */
[----:B------:R-:W-:Y:S02]  /*1900*/  WARPGROUP.DEPBAR.LE gsb0, 0x0 ;  /* 0x00008000000079c5 */ /* 0x000fe40000010000 */
[----:B------:R-:W-:Y:S05]  /*1910*/  @!P0 BRA `(.L_x_1917) ;  /* 0x0000000000048947 */ /* 0x000fea0003800000 */
[----:B------:R-:W-:Y:S01]  /*1920*/  BPT.TRAP 0x1 ;  /* 0x000000040000795c */ /* 0x000fe20000300000 */
.L_x_1917:
[----:B------:R-:W-:Y:S01]  /*1930*/  LOP3.LUT R0, R19, 0xffffff80, RZ, 0xc0, !PT ;  /* 0xffffff8013007812 */ /* 0x000fe200078ec0ff */
[----:B------:R-:W-:Y:S01]  /*1940*/  IMAD.HI R15, R22, 0x55555556, RZ ;  /* 0x55555556160f7827 */ /* 0x000fe200078e02ff */
[----:B------:R-:W-:Y:S01]  /*1950*/  LEA.HI R13, R18, R17, RZ, 0x2 ;  /* 0x00000011120d7211 */ /* 0x000fe200078f10ff */
[----:B------:R-:W-:Y:S01]  /*1960*/  UISETP.NE.AND UP0, UPT, UR37, URZ, UPT ;  /* 0x0000003f2500728c */ /* 0x000fe2000bf05270 */
[----:B------:R-:W-:Y:S01]  /*1970*/  R2UR UR7, R2 ;  /* 0x00000000020772ca */ /* 0x000fe200000e0000 */
[----:B------:R-:W-:Y:S01]  /*1980*/  IMAD.IADD R0, R17, 0x1, -R0 ;  /* 0x0000000111007824 */ /* 0x000fe200078e0a00 */
[----:B------:R-:W-:Y:S01]  /*1990*/  LOP3.LUT R20, R13, 0xfffffffc, RZ, 0xc0, !PT ;  /* 0xfffffffc0d147812 */ /* 0x000fe200078ec0ff */
[----:B------:R-:W-:Y:S01]  /*19a0*/  ULDC UR6, c[0x0][0x2f0] ;  /* 0x0000bc0000067ab9 */ /* 0x000fe20000000800 */
[----:B------:R-:W-:Y:S01]  /*19b0*/  LEA.HI R15, R15, R15, RZ, 0x1 ;  /* 0x0000000f0f0f7211 */ /* 0x000fe200078f08ff */
[----:B------:R-:W-:Y:S01]  /*19c0*/  ULDC UR14, c[0x0][0x288] ;  /* 0x0000a200000e7ab9 */ /* 0x000fe20000000800 */
[----:B-1----:R-:W-:Y:S01]  /*19d0*/  SHF.R.S32.HI R9, RZ, 0x1f, R0 ;  /* 0x0000001fff097819 */ /* 0x002fe20000011400 */
[----:B------:R-:W-:Y:S01]  /*19e0*/  IMAD.IADD R20, R17, 0x1, -R20 ;  /* 0x0000000111147824 */ /* 0x000fe200078e0a14 */
[----:B------:R-:W-:Y:S01]  /*19f0*/  PLOP3.LUT P1, PT, PT, PT, UP0, 0x80, 0x0 ;  /* 0x000000000000781c */ /* 0x000fe20003f2f008 */
[----:B------:R-:W-:Y:S01]  /*1a00*/  IMAD R15, R15, -0x3, R22 ;  /* 0xfffffffd0f0f7824 */ /* 0x000fe200078e0216 */
[CC--:B0-----:R-:W-:Y:S01]  /*1a10*/  LEA.HI R8, R9.reuse, R0.reuse, RZ, 0x2 ;  /* 0x0000000009087211 */ /* 0x0c1fe200078f10ff */
[----:B------:R-:W-:Y:S01]  /*1a20*/  @UP0 ULDC UR4, c[0x0][0x44c] ;  /* 0x0001130000040ab9 */ /* 0x000fe20000000800 */
[----:B------:R-:W-:Y:S01]  /*1a30*/  LEA.HI R13, R9, R0, RZ, 0x5 ;  /* 0x00000000090d7211 */ /* 0x000fe200078f28ff */
[----:B------:R-:W-:Y:S01]  /*1a40*/  @UP0 ULDC UR5, c[0x0][0x450] ;  /* 0x0001140000050ab9 */ /* 0x000fe20000000800 */
[--C-:B------:R-:W-:Y:S01]  /*1a50*/  SHF.R.S32.HI R9, RZ, 0x2, R8.reuse ;  /* 0x00000002ff097819 */ /* 0x100fe20000011408 */
[----:B------:R-:W-:Y:S01]  /*1a60*/  ULDC UR31, c[0x0][0x988] ;  /* 0x00026200001f7ab9 */ /* 0x000fe20000000800 */
[----:B------:R-:W-:Y:S01]  /*1a70*/  SHF.R.S32.HI R14, RZ, 0x1f, R8 ;  /* 0x0000001fff0e7819 */ /* 0x000fe20000011408 */
[----:B------:R-:W-:Y:S01]  /*1a80*/  IMAD.SHL.U32 R3, R3, 0x40, RZ ;  /* 0x0000004003037824 */ /* 0x000fe200078e00ff */
[----:B------:R-:W-:Y:S01]  /*1a90*/  SHF.R.S32.HI R13, RZ, 0x5, R13 ;  /* 0x00000005ff0d7819 */ /* 0x000fe2000001140d */
[----:B------:R-:W0:Y:S01]  /*1aa0*/  S2UR UR10, SR_CgaCtaId ;  /* 0x00000000000a79c3 */ /* 0x000e220000008800 */
[----:B------:R-:W-:Y:S01]  /*1ab0*/  LEA.HI R14, R14, R9, RZ, 0x3 ;  /* 0x000000090e0e7211 */ /* 0x000fe200078f18ff */
[----:B------:R-:W-:Y:S01]  /*1ac0*/  @UP0 ULDC UR15, c[0x0][0x450] ;  /* 0x00011400000f0ab9 */ /* 0x000fe20000000800 */
[----:B------:R-:W-:-:S02]  /*1ad0*/  LEA.HI R19, R20, R20, RZ, 0x1 ;  /* 0x0000001414137211 */ /* 0x000fc400078f08ff */
[----:B------:R-:W-:Y:S02]  /*1ae0*/  CS2R R134, SRZ ;  /* 0x0000000000867805 */ /* 0x000fe4000001ff00 */
[----:B------:R-:W-:Y:S02]  /*1af0*/  LEA R13, R13, UR38, 0x4 ;  /* 0x000000260d0d7c11 */ /* 0x000fe4000f8e20ff */
[----:B------:R-:W-:Y:S02]  /*1b00*/  CS2R R132, SRZ ;  /* 0x0000000000847805 */ /* 0x000fe4000001ff00 */
[----:B------:R-:W-:Y:S02]  /*1b10*/  LOP3.LUT R14, R14, 0xfffffff8, RZ, 0xc0, !PT ;  /* 0xfffffff80e0e7812 */ /* 0x000fe400078ec0ff */
[----:B------:R-:W-:Y:S02]  /*1b20*/  CS2R R130, SRZ ;  /* 0x0000000000827805 */ /* 0x000fe4000001ff00 */
[----:B------:R-:W-:-:S02]  /*1b30*/  LOP3.LUT R19, R19, 0x1ffffffe, RZ, 0xc0, !PT ;  /* 0x1ffffffe13137812 */ /* 0x000fc400078ec0ff */
[----:B------:R-:W-:Y:S02]  /*1b40*/  CS2R R128, SRZ ;  /* 0x0000000000807805 */ /* 0x000fe4000001ff00 */
[----:B------:R-:W-:Y:S02]  /*1b50*/  IADD3 R14, R13, R9, -R14 ;  /* 0x000000090d0e7210 */ /* 0x000fe40007ffe80e */
[----:B------:R-:W-:Y:S02]  /*1b60*/  CS2R R126, SRZ ;  /* 0x00000000007e7805 */ /* 0x000fe4000001ff00 */
[----:B------:R-:W-:Y:S01]  /*1b70*/  PLOP3.LUT P2, PT, PT, PT, UP0, 0x80, 0x0 ;  /* 0x000000000000781c */ /* 0x000fe20003f4f008 */
[----:B------:R-:W-:Y:S01]  /*1b80*/  IMAD.IADD R9, R20, 0x1, -R19 ;  /* 0x0000000114097824 */ /* 0x000fe200078e0a13 */
[----:B------:R-:W-:Y:S01]  /*1b90*/  LOP3.LUT R139, R8, 0x7ffffffc, RZ, 0xc0, !PT ;  /* 0x7ffffffc088b7812 */ /* 0x000fe200078ec0ff */
[----:B------:R-:W-:Y:S01]  /*1ba0*/  IMAD R14, R15, 0x40, R14 ;  /* 0x000000400f0e7824 */ /* 0x000fe200078e020e */
[----:B------:R-:W-:-:S02]  /*1bb0*/  R2UR UR18, R141 ;  /* 0x000000008d1272ca */ /* 0x000fc400000e0000 */
[----:B------:R-:W-:Y:S02]  /*1bc0*/  CS2R R124, SRZ ;  /* 0x00000000007c7805 */ /* 0x000fe4000001ff00 */
[----:B------:R-:W-:Y:S01]  /*1bd0*/  CS2R R122, SRZ ;  /* 0x00000000007a7805 */ /* 0x000fe2000001ff00 */
[----:B------:R-:W-:Y:S01]  /*1be0*/  IMAD R9, R9, 0x8, R14 ;  /* 0x0000000809097824 */ /* 0x000fe200078e020e */
[----:B------:R-:W-:Y:S01]  /*1bf0*/  CS2R R120, SRZ ;  /* 0x0000000000787805 */ /* 0x000fe2000001ff00 */
[----:B------:R-:W-:Y:S01]  /*1c00*/  IMAD.IADD R139, R0, 0x1, -R139 ;  /* 0x00000001008b7824 */ /* 0x000fe200078e0a8b */
[----:B------:R-:W-:Y:S01]  /*1c10*/  CS2R R118, SRZ ;  /* 0x0000000000767805 */ /* 0x000fe2000001ff00 */
[----:B------:R-:W-:Y:S01]  /*1c20*/  @P1 IMAD.HI.U32 R13, R9, UR4, RZ ;  /* 0x00000004090d1c27 */ /* 0x000fe2000f8e00ff */
[----:B------:R-:W-:Y:S01]  /*1c30*/  UMOV UR4, 0xffffff80 ;  /* 0xffffff8000047882 */ /* 0x000fe20000000000 */
[----:B------:R-:W-:Y:S01]  /*1c40*/  CS2R R116, SRZ ;  /* 0x0000000000747805 */ /* 0x000fe2000001ff00 */
[----:B------:R-:W-:Y:S01]  /*1c50*/  UIMAD UR4, UR39, UR4, 0x80 ;  /* 0x00000080270474a4 */ /* 0x000fe2000f8e0204 */
[----:B------:R-:W-:Y:S01]  /*1c60*/  IMAD.MOV.U32 R15, RZ, RZ, R9 ;  /* 0x000000ffff0f7224 */ /* 0x000fe200078e0009 */
[----:B------:R-:W-:Y:S01]  /*1c70*/  @P2 SHF.R.U32.HI R15, RZ, UR5, R13 ;  /* 0x00000005ff0f2c19 */ /* 0x000fe2000801160d */
[----:B------:R-:W-:Y:S01]  /*1c80*/  IMAD.U32 R13, RZ, RZ, UR6 ;  /* 0x00000006ff0d7e24 */ /* 0x000fe2000f8e00ff */
[----:B------:R-:W-:Y:S01]  /*1c90*/  UIADD3 UR5, UR4, 0x1, URZ ;  /* 0x0000000104057890 */ /* 0x000fe2000fffe03f */
[----:B------:R-:W-:Y:S01]  /*1ca0*/  CS2R R114, SRZ ;  /* 0x0000000000727805 */ /* 0x000fe2000001ff00 */
[----:B------:R-:W-:Y:S01]  /*1cb0*/  UIMAD UR4, UR36, UR6, UR4 ;  /* 0x00000006240472a4 */ /* 0x000fe2000f8e0204 */
[----:B------:R-:W1:Y:S01]  /*1cc0*/  SHFL.IDX PT, R8, R15, RZ, 0x1c1f ;  /* 0x001c1fff0f087589 */ /* 0x000e6200000e0000 */
[----:B------:R-:W-:Y:S01]  /*1cd0*/  UIMAD UR6, UR36, UR6, -UR14 ;  /* 0x00000006240672a4 */ /* 0x000fe2000f8e0a0e */
[----:B------:R-:W-:Y:S01]  /*1ce0*/  CS2R R112, SRZ ;  /* 0x0000000000707805 */ /* 0x000fe2000001ff00 */
[----:B------:R-:W-:Y:S01]  /*1cf0*/  IMAD.U32 R22, RZ, RZ, UR5 ;  /* 0x00000005ff167e24 */ /* 0x000fe2000f8e00ff */
[----:B------:R-:W-:Y:S01]  /*1d00*/  SHFL.IDX PT, R15, R15, 0x1, 0x1c1f ;  /* 0x003c1f000f0f7f89 */ /* 0x000fe200000e0000 */
[----:B------:R-:W-:Y:S01]  /*1d10*/  IMAD.U32 R14, RZ, RZ, UR4 ;  /* 0x00000004ff0e7e24 */ /* 0x000fe2000f8e00ff */
[----:B------:R-:W-:Y:S01]  /*1d20*/  UIADD3 UR4, UR7, 0x2d840, URZ ;  /* 0x0002d84007047890 */ /* 0x000fe2000fffe03f */
[C---:B------:R-:W-:Y:S01]  /*1d30*/  IMAD R22, R139.reuse, -0x2, R22 ;  /* 0xfffffffe8b167824 */ /* 0x040fe200078e0216 */
[----:B------:R-:W-:Y:S01]  /*1d40*/  UMOV UR5, URZ ;  /* 0x0000003f00057c82 */ /* 0x000fe20008000000 */
[----:B------:R-:W-:Y:S01]  /*1d50*/  IMAD R14, R139, -0x2, R14 ;  /* 0xfffffffe8b0e7824 */ /* 0x000fe200078e020e */
[----:B0-----:R-:W-:Y:S01]  /*1d60*/  UPRMT UR4, UR10, 0x654, UR4 ;  /* 0x000006540a047896 */ /* 0x001fe20008000004 */
[----:B------:R-:W-:Y:S01]  /*1d70*/  IMAD R22, R13, UR36, R22 ;  /* 0x000000240d167c24 */ /* 0x000fe2000f8e0216 */
[----:B------:R-:W-:Y:S01]  /*1d80*/  CS2R R110, SRZ ;  /* 0x00000000006e7805 */ /* 0x000fe2000001ff00 */
[----:B------:R-:W-:Y:S01]  /*1d90*/  @UP0 ULDC UR10, c[0x0][0x44c] ;  /* 0x00011300000a0ab9 */ /* 0x000fe20000000800 */
[----:B------:R-:W-:Y:S01]  /*1da0*/  CS2R R108, SRZ ;  /* 0x00000000006c7805 */ /* 0x000fe2000001ff00 */
[----:B------:R-:W-:Y:S01]  /*1db0*/  VIADD R13, R22, -UR14 ;  /* 0x8000000e160d7c36 */ /* 0x000fe20008000000 */
[----:B------:R-:W-:Y:S01]  /*1dc0*/  UIMAD.WIDE.U32 UR10, UR38, UR10, URZ ;  /* 0x0000000a260a72a5 */ /* 0x000fe2000f8e003f */
[----:B------:R-:W-:-:S02]  /*1dd0*/  CS2R R106, SRZ ;  /* 0x00000000006a7805 */ /* 0x000fc4000001ff00 */
[----:B------:R-:W-:Y:S01]  /*1de0*/  CS2R R104, SRZ ;  /* 0x0000000000687805 */ /* 0x000fe2000001ff00 */
[----:B------:R-:W-:Y:S01]  /*1df0*/  SYNCS.ARRIVE.TRANS64.RED.A1T0 RZ, [UR4], RZ ;  /* 0x000000ffffff79a7 */ /* 0x000fe20008100404 */
[----:B------:R-:W-:Y:S01]  /*1e00*/  @UP0 USHF.R.U32.HI UR38, URZ, UR15, UR11 ;  /* 0x0000000f3f260299 */ /* 0x000fe2000801160b */
[----:B------:R-:W-:Y:S01]  /*1e10*/  CS2R R102, SRZ ;  /* 0x0000000000667805 */ /* 0x000fe2000001ff00 */
[----:B------:R-:W-:Y:S01]  /*1e20*/  UMOV UR4, URZ ;  /* 0x0000003f00047c82 */ /* 0x000fe20008000000 */
[----:B------:R-:W-:Y:S02]  /*1e30*/  CS2R R100, SRZ ;  /* 0x0000000000647805 */ /* 0x000fe4000001ff00 */
[----:B-1----:R-:W-:Y:S01]  /*1e40*/  VIADDMNMX R8, R8, R13, R14, PT ;  /* 0x0000000d08087246 */ /* 0x002fe2000380010e */
[----:B------:R-:W-:-:S03]  /*1e50*/  UIADD3 UR6, UR6, UR38, URZ ;  /* 0x0000002606067290 */ /* 0x000fc6000fffe03f */
[C---:B------:R-:W-:Y:S01]  /*1e60*/  ISETP.GT.AND P1, PT, R8.reuse, RZ, PT ;  /* 0x000000ff0800720c */ /* 0x040fe20003f24270 */
[----:B------:R-:W-:Y:S01]  /*1e70*/  USHF.R.S32.HI UR10, URZ, 0x1f, UR6 ;  /* 0x0000001f3f0a7899 */ /* 0x000fe20008011406 */
[C---:B------:R-:W-:Y:S02]  /*1e80*/  ISETP.GT.AND P2, PT, R8.reuse, 0x1, PT ;  /* 0x000000010800780c */ /* 0x040fe40003f44270 */
[----:B------:R-:W-:Y:S01]  /*1e90*/  ISETP.GT.AND P3, PT, R8, 0x8, PT ;  /* 0x000000080800780c */ /* 0x000fe20003f64270 */
[----:B------:R-:W-:Y:S01]  /*1ea0*/  ULEA.HI UR10, UR10, UR6, URZ, 0x7 ;  /* 0x000000060a0a7291 */ /* 0x000fe2000f8f383f */
[----:B------:R-:W-:Y:S02]  /*1eb0*/  FSEL R97, R24, -INF , P1 ;  /* 0xff80000018617808 */ /* 0x000fe40000800000 */
[----:B------:R-:W-:Y:S01]  /*1ec0*/  FSEL R95, R25, -INF , P2 ;  /* 0xff800000195f7808 */ /* 0x000fe20001000000 */
[----:B------:R-:W-:Y:S01]  /*1ed0*/  USHF.R.S32.HI UR10, URZ, 0x7, UR10 ;  /* 0x000000073f0a7899 */ /* 0x000fe2000801140a */
[----:B------:R-:W-:-:S02]  /*1ee0*/  ISETP.GT.AND P1, PT, R8, 0x9, PT ;  /* 0x000000090800780c */ /* 0x000fc40003f24270 */
[----:B------:R-:W-:Y:S01]  /*1ef0*/  FSEL R23, R28, -INF , P3 ;  /* 0xff8000001c177808 */ /* 0x000fe20001800000 */
[----:B------:R-:W-:Y:S01]  /*1f00*/  UISETP.LT.AND UP0, UPT, UR18, UR10, UPT ;  /* 0x0000000a1200728c */ /* 0x000fe2000bf01270 */
[----:B------:R-:W-:Y:S02]  /*1f10*/  FMNMX.FTZ R0, R97, R95, !PT ;  /* 0x0000005f61007209 */ /* 0x000fe40007810000 */
[C---:B------:R-:W-:Y:S01]  /*1f20*/  ISETP.GT.AND P2, PT, R8.reuse, 0x10, PT ;  /* 0x000000100800780c */ /* 0x040fe20003f44270 */
[----:B------:R-:W-:Y:S01]  /*1f30*/  USEL UR28, UR18, UR10, !UP0 ;  /* 0x0000000a121c7287 */ /* 0x000fe2000c000000 */
[----:B------:R-:W-:Y:S02]  /*1f40*/  FSEL R19, R29, -INF , P1 ;  /* 0xff8000001d137808 */ /* 0x000fe40000800000 */
[----:B------:R-:W-:Y:S02]  /*1f50*/  FMNMX.FTZ R0, R23, R0, !PT ;  /* 0x0000000017007209 */ /* 0x000fe40007810000 */
[----:B------:R-:W-:-:S02]  /*1f60*/  ISETP.GT.AND P1, PT, R8, 0x11, PT ;  /* 0x000000110800780c */ /* 0x000fc40003f24270 */
[----:B------:R-:W-:Y:S02]  /*1f70*/  FSEL R93, R32, -INF , P2 ;  /* 0xff800000205d7808 */ /* 0x000fe40001000000 */
[----:B------:R-:W-:Y:S02]  /*1f80*/  FMNMX.FTZ R0, R19, R0, !PT ;  /* 0x0000000013007209 */ /* 0x000fe40007810000 */
[C---:B------:R-:W-:Y:S02]  /*1f90*/  ISETP.GT.AND P2, PT, R8.reuse, 0x18, PT ;  /* 0x000000180800780c */ /* 0x040fe40003f44270 */
        /* <DEDUP_REMOVED lines=41> */
[----:B------:R-:W-:Y:S02]  /*2230*/  ISETP.GT.AND P2, PT, R8, 0x50, PT ;  /* 0x000000500800780c */ /* 0x000fe40003f44270 */
        /* <DEDUP_REMOVED lines=35> */
[----:B------:R-:W-:Y:S02]  /*2470*/  FSEL R85, R85, -INF , P1 ;  /* 0xff80000055557808 */ /* 0x000fe40000800000 */
[----:B------:R-:W-:-:S04]  /*2480*/  FMNMX.FTZ R0, R84, R99, !PT ;  /* 0x0000006354007209 */ /* 0x000fc80007810000 */
[----:B------:R-:W-:-:S05]  /*2490*/  FMNMX.FTZ R24, R85, R0, !PT ;  /* 0x0000000055187209 */ /* 0x000fca0007810000 */
[----:B------:R-:W0:Y:S02]  /*24a0*/  SHFL.BFLY PT, R99, R24, 0x2, 0x1f ;  /* 0x0c401f0018637f89 */ /* 0x000e2400000e0000 */
[----:B0-----:R-:W-:-:S05]  /*24b0*/  FMNMX.FTZ R99, R24, R99, !PT ;  /* 0x0000006318637209 */ /* 0x001fca0007810000 */
[----:B------:R-:W0:Y:S02]  /*24c0*/  SHFL.BFLY PT, R0, R99, 0x1, 0x1f ;  /* 0x0c201f0063007f89 */ /* 0x000e2400000e0000 */
[----:B0-----:R-:W-:Y:S02]  /*24d0*/  FMNMX.FTZ R0, R99, R0, !PT ;  /* 0x0000000063007209 */ /* 0x001fe40007810000 */
[----:B------:R-:W-:Y:S02]  /*24e0*/  CS2R R98, SRZ ;  /* 0x0000000000627805 */ /* 0x000fe4000001ff00 */
[C---:B------:R-:W-:Y:S01]  /*24f0*/  FSETP.NEU.FTZ.AND P1, PT, R0.reuse, -INF , PT ;  /* 0xff8000000000780b */ /* 0x040fe20003f3d000 */
[----:B------:R-:W-:-:S05]  /*2500*/  FMUL.FTZ R8, R0, UR31 ;  /* 0x0000001f00087c20 */ /* 0x000fca0008410000 */
[----:B------:R-:W-:-:S05]  /*2510*/  FSEL R8, R8, RZ, P1 ;  /* 0x000000ff08087208 */ /* 0x000fca0000800000 */
[----:B------:R-:W-:Y:S01]  /*2520*/  FFMA.FTZ R20, R97, UR31, -R8 ;  /* 0x0000001f61147c23 */ /* 0x000fe20008010808 */
[----:B------:R-:W-:Y:S01]  /*2530*/  IADD3 R97, R15, -UR14, R22 ;  /* 0x8000000e0f617c10 */ /* 0x000fe2000fffe016 */
[--C-:B------:R-:W-:Y:S01]  /*2540*/  FFMA.FTZ R22, R23, UR31, -R8.reuse ;  /* 0x0000001f17167c23 */ /* 0x100fe20008010808 */
[--C-:B------:R-:W-:Y:S01]  /*2550*/  FFMA.FTZ R40, R37, UR31, -R8.reuse ;  /* 0x0000001f25287c23 */ /* 0x100fe20008010808 */
[--C-:B------:R-:W-:Y:S01]  /*2560*/  FFMA.FTZ R53, R53, UR31, -R8.reuse ;  /* 0x0000001f35357c23 */ /* 0x100fe20008010808 */
[----:B------:R-:W-:Y:S01]  /*2570*/  VIMNMX R44, R14, R97, PT ;  /* 0x000000610e2c7248 */ /* 0x000fe20003fe0100 */
[--C-:B------:R-:W-:Y:S01]  /*2580*/  FFMA.FTZ R56, R60, UR31, -R8.reuse ;  /* 0x0000001f3c387c23 */ /* 0x100fe20008010808 */
[--C-:B------:R-:W-:Y:S01]  /*2590*/  FFMA.FTZ R95, R95, UR31, -R8.reuse ;  /* 0x0000001f5f5f7c23 */ /* 0x100fe20008010808 */
[--C-:B------:R-:W-:Y:S01]  /*25a0*/  FFMA.FTZ R60, R69, UR31, -R8.reuse ;  /* 0x0000001f453c7c23 */ /* 0x100fe20008010808 */
[C---:B------:R-:W-:Y:S01]  /*25b0*/  ISETP.GT.AND P1, PT, R44.reuse, RZ, PT ;  /* 0x000000ff2c00720c */ /* 0x040fe20003f24270 */
[--C-:B------:R-:W-:Y:S01]  /*25c0*/  FFMA.FTZ R19, R19, UR31, -R8.reuse ;  /* 0x0000001f13137c23 */ /* 0x100fe20008010808 */
[C---:B------:R-:W-:Y:S01]  /*25d0*/  ISETP.GT.AND P2, PT, R44.reuse, 0x1, PT ;  /* 0x000000012c00780c */ /* 0x040fe20003f44270 */
[--C-:B------:R-:W-:Y:S01]  /*25e0*/  FFMA.FTZ R93, R93, UR31, -R8.reuse ;  /* 0x0000001f5d5d7c23 */ /* 0x100fe20008010808 */
[----:B------:R-:W-:Y:S01]  /*25f0*/  ISETP.GT.AND P3, PT, R44, 0x8, PT ;  /* 0x000000082c00780c */ /* 0x000fe20003f64270 */
[--C-:B------:R-:W-:Y:S01]  /*2600*/  FFMA.FTZ R25, R25, UR31, -R8.reuse ;  /* 0x0000001f19197c23 */ /* 0x100fe20008010808 */
[----:B------:R-:W-:Y:S01]  /*2610*/  FSEL R14, R26, -INF , P1 ;  /* 0xff8000001a0e7808 */ /* 0x000fe20000800000 */
[--C-:B------:R-:W-:Y:S01]  /*2620*/  FFMA.FTZ R91, R91, UR31, -R8.reuse ;  /* 0x0000001f5b5b7c23 */ /* 0x100fe20008010808 */
[----:B------:R-:W-:Y:S01]  /*2630*/  FSEL R23, R27, -INF , P2 ;  /* 0xff8000001b177808 */ /* 0x000fe20001000000 */
[--C-:B------:R-:W-:Y:S01]  /*2640*/  FFMA.FTZ R33, R33, UR31, -R8.reuse ;  /* 0x0000001f21217c23 */ /* 0x100fe20008010808 */
[----:B------:R-:W-:Y:S01]  /*2650*/  ISETP.GT.AND P1, PT, R44, 0x9, PT ;  /* 0x000000092c00780c */ /* 0x000fe20003f24270 */
[----:B------:R-:W-:Y:S01]  /*2660*/  FFMA.FTZ R69, R80, UR31, -R8 ;  /* 0x0000001f50457c23 */ /* 0x000fe20008010808 */
[----:B------:R-:W-:Y:S01]  /*2670*/  FSEL R30, R30, -INF , P3 ;  /* 0xff8000001e1e7808 */ /* 0x000fe20001800000 */
[----:B------:R-:W-:Y:S01]  /*2680*/  MUFU.EX2 R20, R20 ;  /* 0x0000001400147308 */ /* 0x000fe20000000800 */
[----:B------:R-:W-:-:S02]  /*2690*/  FMNMX.FTZ R27, R14, R23, !PT ;  /* 0x000000170e1b7209 */ /* 0x000fc40007810000 */
[----:B------:R-:W-:Y:S02]  /*26a0*/  CS2R R96, SRZ ;  /* 0x0000000000607805 */ /* 0x000fe4000001ff00 */
[----:B------:R-:W-:Y:S02]  /*26b0*/  ISETP.GT.AND P2, PT, R44, 0x10, PT ;  /* 0x000000102c00780c */ /* 0x000fe40003f44270 */
[----:B------:R-:W-:Y:S02]  /*26c0*/  FSEL R31, R31, -INF , P1 ;  /* 0xff8000001f1f7808 */ /* 0x000fe40000800000 */
[----:B------:R-:W-:Y:S01]  /*26d0*/  FMNMX.FTZ R24, R30, R27, !PT ;  /* 0x0000001b1e187209 */ /* 0x000fe20007810000 */
[----:B------:R0:W1:Y:S01]  /*26e0*/  MUFU.EX2 R15, R95 ;  /* 0x0000005f000f7308 */ /* 0x0000620000000800 */
[----:B------:R-:W-:Y:S02]  /*26f0*/  ISETP.GT.AND P1, PT, R44, 0x11, PT ;  /* 0x000000112c00780c */ /* 0x000fe40003f24270 */
[----:B------:R-:W-:-:S02]  /*2700*/  FSEL R34, R34, -INF , P2 ;  /* 0xff80000022227808 */ /* 0x000fc40001000000 */
[----:B------:R-:W-:Y:S02]  /*2710*/  FMNMX.FTZ R27, R31, R24, !PT ;  /* 0x000000181f1b7209 */ /* 0x000fe40007810000 */
[----:B------:R-:W-:Y:S01]  /*2720*/  ISETP.GT.AND P2, PT, R44, 0x18, PT ;  /* 0x000000182c00780c */ /* 0x000fe20003f44270 */
[----:B------:R-:W2:Y:S01]  /*2730*/  MUFU.EX2 R22, R22 ;  /* 0x0000001600167308 */ /* 0x000ea20000000800 */
[----:B------:R-:W-:Y:S02]  /*2740*/  FSEL R32, R35, -INF , P1 ;  /* 0xff80000023207808 */ /* 0x000fe40000800000 */
[----:B0-----:R-:W-:Y:S02]  /*2750*/  CS2R R94, SRZ ;  /* 0x00000000005e7805 */ /* 0x001fe4000001ff00 */
[----:B------:R-:W-:Y:S02]  /*2760*/  FMNMX.FTZ R27, R34, R27, !PT ;  /* 0x0000001b221b7209 */ /* 0x000fe40007810000 */
[----:B------:R-:W-:-:S02]  /*2770*/  ISETP.GT.AND P1, PT, R44, 0x19, PT ;  /* 0x000000192c00780c */ /* 0x000fc40003f24270 */
[----:B------:R-:W-:Y:S01]  /*2780*/  FSEL R38, R38, -INF , P2 ;  /* 0xff80000026267808 */ /* 0x000fe20001000000 */
[----:B------:R-:W-:Y:S01]  /*2790*/  MUFU.EX2 R19, R19 ;  /* 0x0000001300137308 */ /* 0x000fe20000000800 */
[----:B------:R-:W-:Y:S02]  /*27a0*/  FMNMX.FTZ R27, R32, R27, !PT ;  /* 0x0000001b201b7209 */ /* 0x000fe40007810000 */
[----:B------:R-:W-:Y:S02]  /*27b0*/  ISETP.GT.AND P2, PT, R44, 0x20, PT ;  /* 0x000000202c00780c */ /* 0x000fe40003f44270 */
[----:B------:R-:W-:Y:S02]  /*27c0*/  FSEL R39, R39, -INF , P1 ;  /* 0xff80000027277808 */ /* 0x000fe40000800000 */
[----:B------:R-:W-:Y:S01]  /*27d0*/  FMNMX.FTZ R26, R38, R27, !PT ;  /* 0x0000001b261a7209 */ /* 0x000fe20007810000 */
[----:B------:R0:W-:Y:S01]  /*27e0*/  MUFU.EX2 R24, R93 ;  /* 0x0000005d00187308 */ /* 0x0001e20000000800 */
[----:B------:R-:W-:-:S02]  /*27f0*/  ISETP.GT.AND P1, PT, R44, 0x21, PT ;  /* 0x000000212c00780c */ /* 0x000fc40003f24270 */
[----:B------:R-:W-:Y:S02]  /*2800*/  FSEL R42, R42, -INF , P2 ;  /* 0xff8000002a2a7808 */ /* 0x000fe40001000000 */
[----:B------:R-:W-:Y:S02]  /*2810*/  FMNMX.FTZ R27, R39, R26, !PT ;  /* 0x0000001a271b7209 */ /* 0x000fe40007810000 */
[----:B------:R-:W-:Y:S01]  /*2820*/  ISETP.GT.AND P2, PT, R44, 0x28, PT ;  /* 0x000000282c00780c */ /* 0x000fe20003f44270 */
[----:B------:R-:W-:Y:S01]  /*2830*/  MUFU.EX2 R25, R25 ;  /* 0x0000001900197308 */ /* 0x000fe20000000800 */
[----:B------:R-:W-:Y:S02]  /*2840*/  FSEL R43, R43, -INF , P1 ;  /* 0xff8000002b2b7808 */ /* 0x000fe40000800000 */
[----:B0-----:R-:W-:Y:S02]  /*2850*/  CS2R R92, SRZ ;  /* 0x00000000005c7805 */ /* 0x001fe4000001ff00 */
[----:B------:R-:W-:Y:S01]  /*2860*/  FMNMX.FTZ R28, R42, R27, !PT ;  /* 0x0000001b2a1c7209 */ /* 0x000fe20007810000 */
[----:B------:R-:W-:Y:S01]  /*2870*/  FFMA.FTZ R27, R89, UR31, -R8 ;  /* 0x0000001f591b7c23 */ /* 0x000fe20008010808 */
[----:B------:R-:W-:-:S02]  /*2880*/  ISETP.GT.AND P1, PT, R44, 0x29, PT ;  /* 0x000000292c00780c */ /* 0x000fc40003f24270 */
[----:B------:R-:W-:Y:S01]  /*2890*/  FSEL R46, R46, -INF , P2 ;  /* 0xff8000002e2e7808 */ /* 0x000fe20001000000 */
[----:B------:R0:W-:Y:S01]  /*28a0*/  MUFU.EX2 R26, R91 ;  /* 0x0000005b001a7308 */ /* 0x0001e20000000800 */
[----:B------:R-:W-:Y:S02]  /*28b0*/  FMNMX.FTZ R35, R43, R28, !PT ;  /* 0x0000001c2b237209 */ /* 0x000fe40007810000 */
[----:B------:R-:W-:Y:S02]  /*28c0*/  ISETP.GT.AND P2, PT, R44, 0x30, PT ;  /* 0x000000302c00780c */ /* 0x000fe40003f44270 */
[----:B------:R-:W-:Y:S02]  /*28d0*/  FSEL R47, R47, -INF , P1 ;  /* 0xff8000002f2f7808 */ /* 0x000fe40000800000 */
[----:B------:R-:W-:Y:S01]  /*28e0*/  FMNMX.FTZ R28, R46, R35, !PT ;  /* 0x000000232e1c7209 */ /* 0x000fe20007810000 */
[----:B------:R-:W-:Y:S01]  /*28f0*/  MUFU.EX2 R27, R27 ;  /* 0x0000001b001b7308 */ /* 0x000fe20000000800 */
[----:B------:R-:W-:-:S02]  /*2900*/  ISETP.GT.AND P1, PT, R44, 0x31, PT ;  /* 0x000000312c00780c */ /* 0x000fc40003f24270 */
[----:B0-----:R-:W-:Y:S02]  /*2910*/  CS2R R90, SRZ ;  /* 0x00000000005a7805 */ /* 0x001fe4000001ff00 */
[----:B------:R-:W-:Y:S02]  /*2920*/  FSEL R50, R50, -INF , P2 ;  /* 0xff80000032327808 */ /* 0x000fe40001000000 */
[----:B------:R-:W-:Y:S02]  /*2930*/  FMNMX.FTZ R35, R47, R28, !PT ;  /* 0x0000001c2f237209 */ /* 0x000fe40007810000 */
[----:B------:R-:W-:Y:S01]  /*2940*/  ISETP.GT.AND P2, PT, R44, 0x38, PT ;  /* 0x000000382c00780c */ /* 0x000fe20003f44270 */
[----:B------:R0:W-:Y:S01]  /*2950*/  MUFU.EX2 R28, R40 ;  /* 0x00000028001c7308 */ /* 0x0001e20000000800 */
[----:B------:R-:W-:Y:S02]  /*2960*/  FSEL R51, R51, -INF , P1 ;  /* 0xff80000033337808 */ /* 0x000fe40000800000 */
[----:B------:R-:W-:Y:S01]  /*2970*/  FMNMX.FTZ R36, R50, R35, !PT ;  /* 0x0000002332247209 */ /* 0x000fe20007810000 */
[--C-:B------:R-:W-:Y:S01]  /*2980*/  FFMA.FTZ R35, R41, UR31, -R8.reuse ;  /* 0x0000001f29237c23 */ /* 0x100fe20008010808 */
[----:B------:R-:W-:Y:S01]  /*2990*/  ISETP.GT.AND P1, PT, R44, 0x39, PT ;  /* 0x000000392c00780c */ /* 0x000fe20003f24270 */
[--C-:B------:R-:W-:Y:S01]  /*29a0*/  FFMA.FTZ R41, R29, UR31, -R8.reuse ;  /* 0x0000001f1d297c23 */ /* 0x100fe20008010808 */
[----:B------:R-:W-:Y:S01]  /*29b0*/  FSEL R54, R54, -INF , P2 ;  /* 0xff80000036367808 */ /* 0x000fe20001000000 */
[----:B------:R-:W-:Y:S01]  /*29c0*/  MUFU.EX2 R33, R33 ;  /* 0x0000002100217308 */ /* 0x000fe20000000800 */
[----:B------:R-:W-:Y:S01]  /*29d0*/  FMNMX.FTZ R37, R51, R36, !PT ;  /* 0x0000002433257209 */ /* 0x000fe20007810000 */
[--C-:B0-----:R-:W-:Y:S01]  /*29e0*/  FFMA.FTZ R40, R45, UR31, -R8.reuse ;  /* 0x0000001f2d287c23 */ /* 0x101fe20008010808 */
[----:B------:R-:W-:Y:S01]  /*29f0*/  ISETP.GT.AND P2, PT, R44, 0x40, PT ;  /* 0x000000402c00780c */ /* 0x000fe20003f44270 */
[----:B------:R-:W-:Y:S01]  /*2a00*/  FFMA.FTZ R45, R13, UR31, -R8 ;  /* 0x0000001f0d2d7c23 */ /* 0x000fe20008010808 */
[----:B------:R-:W-:-:S02]  /*2a10*/  FSEL R55, R55, -INF , P1 ;  /* 0xff80000037377808 */ /* 0x000fc40000800000 */
[----:B------:R-:W-:Y:S01]  /*2a20*/  FMNMX.FTZ R36, R54, R37, !PT ;  /* 0x0000002536247209 */ /* 0x000fe20007810000 */
[----:B------:R-:W-:Y:S01]  /*2a30*/  MUFU.EX2 R35, R35 ;  /* 0x0000002300237308 */ /* 0x000fe20000000800 */
[----:B------:R-:W-:Y:S02]  /*2a40*/  ISETP.GT.AND P1, PT, R44, 0x41, PT ;  /* 0x000000412c00780c */ /* 0x000fe40003f24270 */
[----:B------:R-:W-:Y:S02]  /*2a50*/  FSEL R58, R58, -INF , P2 ;  /* 0xff8000003a3a7808 */ /* 0x000fe40001000000 */
[----:B------:R-:W-:Y:S02]  /*2a60*/  FMNMX.FTZ R37, R55, R36, !PT ;  /* 0x0000002437257209 */ /* 0x000fe40007810000 */
[----:B------:R-:W-:Y:S01]  /*2a70*/  ISETP.GT.AND P2, PT, R44, 0x48, PT ;  /* 0x000000482c00780c */ /* 0x000fe20003f44270 */
[----:B------:R-:W-:Y:S01]  /*2a80*/  MUFU.EX2 R40, R40 ;  /* 0x0000002800287308 */ /* 0x000fe20000000800 */
[----:B------:R-:W-:-:S02]  /*2a90*/  FSEL R59, R59, -INF , P1 ;  /* 0xff8000003b3b7808 */ /* 0x000fc40000800000 */
[----:B------:R-:W-:Y:S02]  /*2aa0*/  FMNMX.FTZ R36, R58, R37, !PT ;  /* 0x000000253a247209 */ /* 0x000fe40007810000 */
[----:B------:R-:W-:Y:S02]  /*2ab0*/  ISETP.GT.AND P1, PT, R44, 0x49, PT ;  /* 0x000000492c00780c */ /* 0x000fe40003f24270 */
[----:B------:R-:W-:Y:S01]  /*2ac0*/  FSEL R62, R62, -INF , P2 ;  /* 0xff8000003e3e7808 */ /* 0x000fe20001000000 */
[----:B------:R-:W-:Y:S01]  /*2ad0*/  MUFU.EX2 R45, R45 ;  /* 0x0000002d002d7308 */ /* 0x000fe20000000800 */
[----:B------:R-:W-:Y:S02]  /*2ae0*/  FMNMX.FTZ R37, R59, R36, !PT ;  /* 0x000000243b257209 */ /* 0x000fe40007810000 */
[----:B------:R-:W-:Y:S02]  /*2af0*/  ISETP.GT.AND P2, PT, R44, 0x50, PT ;  /* 0x000000502c00780c */ /* 0x000fe40003f44270 */
[----:B------:R-:W-:-:S02]  /*2b00*/  FSEL R63, R63, -INF , P1 ;  /* 0xff8000003f3f7808 */ /* 0x000fc40000800000 */
[----:B------:R-:W-:Y:S01]  /*2b10*/  FMNMX.FTZ R36, R62, R37, !PT ;  /* 0x000000253e247209 */ /* 0x000fe20007810000 */
[--C-:B------:R-:W-:Y:S01]  /*2b20*/  FFMA.FTZ R37, R49, UR31, -R8.reuse ;  /* 0x0000001f31257c23 */ /* 0x100fe20008010808 */
[----:B------:R-:W-:Y:S01]  /*2b30*/  ISETP.GT.AND P1, PT, R44, 0x51, PT ;  /* 0x000000512c00780c */ /* 0x000fe20003f24270 */
[--C-:B------:R-:W-:Y:S01]  /*2b40*/  FFMA.FTZ R49, R65, UR31, -R8.reuse ;  /* 0x0000001f41317c23 */ /* 0x100fe20008010808 */
[----:B------:R-:W-:Y:S01]  /*2b50*/  FSEL R66, R66, -INF , P2 ;  /* 0xff80000042427808 */ /* 0x000fe20001000000 */
[--C-:B------:R-:W-:Y:S01]  /*2b60*/  FFMA.FTZ R65, R76, UR31, -R8.reuse ;  /* 0x0000001f4c417c23 */ /* 0x100fe20008010808 */
[----:B------:R-:W-:Y:S01]  /*2b70*/  FMNMX.FTZ R29, R63, R36, !PT ;  /* 0x000000243f1d7209 */ /* 0x000fe20007810000 */
[----:B------:R-:W-:Y:S01]  /*2b80*/  FFMA.FTZ R76, R81, UR31, -R8 ;  /* 0x0000001f514c7c23 */ /* 0x000fe20008010808 */
[----:B------:R-:W-:Y:S01]  /*2b90*/  ISETP.GT.AND P2, PT, R44, 0x58, PT ;  /* 0x000000582c00780c */ /* 0x000fe20003f44270 */
[----:B------:R0:W-:Y:S01]  /*2ba0*/  MUFU.EX2 R36, R41 ;  /* 0x0000002900247308 */ /* 0x0001e20000000800 */
[----:B------:R-:W-:-:S02]  /*2bb0*/  FSEL R67, R67, -INF , P1 ;  /* 0xff80000043437808 */ /* 0x000fc40000800000 */
[----:B------:R-:W-:Y:S02]  /*2bc0*/  FMNMX.FTZ R48, R66, R29, !PT ;  /* 0x0000001d42307209 */ /* 0x000fe40007810000 */
[----:B------:R-:W-:Y:S02]  /*2bd0*/  ISETP.GT.AND P1, PT, R44, 0x59, PT ;  /* 0x000000592c00780c */ /* 0x000fe40003f24270 */
[----:B------:R-:W-:Y:S01]  /*2be0*/  FSEL R70, R70, -INF , P2 ;  /* 0xff80000046467808 */ /* 0x000fe20001000000 */
[----:B------:R-:W-:Y:S01]  /*2bf0*/  MUFU.EX2 R37, R37 ;  /* 0x0000002500257308 */ /* 0x000fe20000000800 */
[----:B------:R-:W-:Y:S01]  /*2c00*/  FMNMX.FTZ R29, R67, R48, !PT ;  /* 0x00000030431d7209 */ /* 0x000fe20007810000 */
[----:B0-----:R-:W-:Y:S01]  /*2c10*/  FFMA.FTZ R41, R21, UR31, -R8 ;  /* 0x0000001f15297c23 */ /* 0x001fe20008010808 */
[----:B------:R-:W-:Y:S02]  /*2c20*/  ISETP.GT.AND P2, PT, R44, 0x60, PT ;  /* 0x000000602c00780c */ /* 0x000fe40003f44270 */
        /* <DEDUP_REMOVED lines=19> */
[----:B------:R0:W-:Y:S01]  /*2d60*/  MUFU.EX2 R48, R53 ;  /* 0x0000003500307308 */ /* 0x0001e20000000800 */
[----:B------:R-:W-:Y:S01]  /*2d70*/  FSEL R82, R82, -INF , P2 ;  /* 0xff80000052527808 */ /* 0x000fe20001000000 */
[--C-:B------:R-:W-:Y:S01]  /*2d80*/  FFMA.FTZ R57, R61, UR31, -R8.reuse ;  /* 0x0000001f3d397c23 */ /* 0x100fe20008010808 */
        /* <DEDUP_REMOVED lines=13> */
[----:B------:R-:W-:Y:S02]  /*2e60*/  FSEL R87, R87, -INF , P1 ;  /* 0xff80000057577808 */ /* 0x000fe40000800000 */
[----:B------:R-:W-:-:S04]  /*2e70*/  FMNMX.FTZ R44, R86, R13, !PT ;  /* 0x0000000d562c7209 */ /* 0x000fc80007810000 */
[----:B------:R-:W-:Y:S01]  /*2e80*/  FMNMX.FTZ R13, R87, R44, !PT ;  /* 0x0000002c570d7209 */ /* 0x000fe20007810000 */
[----:B------:R0:W-:Y:S01]  /*2e90*/  MUFU.EX2 R52, R21 ;  /* 0x0000001500347308 */ /* 0x0001e20000000800 */
[--C-:B------:R-:W-:Y:S01]  /*2ea0*/  FFMA.FTZ R44, R64, UR31, -R8.reuse ;  /* 0x0000001f402c7c23 */ /* 0x100fe20008010808 */
[--C-:B------:R-:W-:Y:S01]  /*2eb0*/  FFMA.FTZ R64, R73, UR31, -R8.reuse ;  /* 0x0000001f49407c23 */ /* 0x100fe20008010808 */
[----:B------:R-:W-:Y:S01]  /*2ec0*/  FFMA.FTZ R73, R85, UR31, -R8 ;  /* 0x0000001f55497c23 */ /* 0x000fe20008010808 */
[----:B------:R-:W3:Y:S04]  /*2ed0*/  SHFL.BFLY PT, R88, R13, 0x2, 0x1f ;  /* 0x0c401f000d587f89 */ /* 0x000ee800000e0000 */
[----:B------:R-:W-:Y:S08]  /*2ee0*/  MUFU.EX2 R44, R44 ;  /* 0x0000002c002c7308 */ /* 0x000ff00000000800 */
[----:B------:R-:W-:Y:S08]  /*2ef0*/  MUFU.EX2 R60, R60 ;  /* 0x0000003c003c7308 */ /* 0x000ff00000000800 */
[----:B------:R-:W-:Y:S01]  /*2f00*/  MUFU.EX2 R61, R61 ;  /* 0x0000003d003d7308 */ /* 0x000fe20000000800 */
[----:B---3--:R-:W-:-:S07]  /*2f10*/  FMNMX.FTZ R88, R13, R88, !PT ;  /* 0x000000580d587209 */ /* 0x008fce0007810000 */
[----:B------:R-:W-:Y:S01]  /*2f20*/  MUFU.EX2 R64, R64 ;  /* 0x0000004000407308 */ /* 0x000fe20000000800 */
[----:B------:R-:W3:Y:S07]  /*2f30*/  SHFL.BFLY PT, R13, R88, 0x1, 0x1f ;  /* 0x0c201f00580d7f89 */ /* 0x000eee00000e0000 */
[----:B------:R-:W-:Y:S08]  /*2f40*/  MUFU.EX2 R65, R65 ;  /* 0x0000004100417308 */ /* 0x000ff00000000800 */
[----:B------:R-:W-:Y:S08]  /*2f50*/  MUFU.EX2 R72, R72 ;  /* 0x0000004800487308 */ /* 0x000ff00000000800 */
[----:B------:R-:W-:Y:S01]  /*2f60*/  MUFU.EX2 R69, R69 ;  /* 0x0000004500457308 */ /* 0x000fe20000000800 */
[----:B---3--:R-:W-:-:S02]  /*2f70*/  FMNMX.FTZ R13, R88, R13, !PT ;  /* 0x0000000d580d7209 */ /* 0x008fc40007810000 */
[----:B------:R-:W-:Y:S02]  /*2f80*/  CS2R R88, SRZ ;  /* 0x0000000000587805 */ /* 0x000fe4000001ff00 */
[C---:B------:R-:W-:Y:S01]  /*2f90*/  FSETP.NEU.FTZ.AND P1, PT, R13.reuse, -INF , PT ;  /* 0xff8000000d00780b */ /* 0x040fe20003f3d000 */
[----:B------:R-:W-:Y:S02]  /*2fa0*/  FMUL.FTZ R29, R13, UR31 ;  /* 0x0000001f0d1d7c20 */ /* 0x000fe40008410000 */
[----:B------:R-:W-:Y:S03]  /*2fb0*/  MUFU.EX2 R76, R76 ;  /* 0x0000004c004c7308 */ /* 0x000fe60000000800 */
[----:B------:R-:W-:Y:S02]  /*2fc0*/  FSEL R29, R29, RZ, P1 ;  /* 0x000000ff1d1d7208 */ /* 0x000fe40000800000 */
[----:B------:R-:W-:-:S03]  /*2fd0*/  LOP3.LUT P1, RZ, R5, 0x2, RZ, 0xc0, !PT ;  /* 0x0000000205ff7812 */ /* 0x000fc6000782c0ff */
[--C-:B0-----:R-:W-:Y:S01]  /*2fe0*/  FFMA.FTZ R21, R31, UR31, -R29.reuse ;  /* 0x0000001f1f157c23 */ /* 0x101fe2000801081d */
[--C-:B------:R-:W-:Y:S01]  /*2ff0*/  FFMA.FTZ R8, R34, UR31, -R29.reuse ;  /* 0x0000001f22087c23 */ /* 0x100fe2000801081d */
[--C-:B------:R-:W-:Y:S01]  /*3000*/  FFMA.FTZ R23, R23, UR31, -R29.reuse ;  /* 0x0000001f17177c23 */ /* 0x100fe2000801081d */
[--C-:B------:R-:W-:Y:S01]  /*3010*/  FFMA.FTZ R34, R42, UR31, -R29.reuse ;  /* 0x0000001f2a227c23 */ /* 0x100fe2000801081d */
[----:B------:R0:W-:Y:S01]  /*3020*/  MUFU.EX2 R81, R21 ;  /* 0x0000001500517308 */ /* 0x0001e20000000800 */
[----:B------:R-:W-:Y:S01]  /*3030*/  SHF.R.S32.HI R42, RZ, 0x4, R6 ;  /* 0x00000004ff2a7819 */ /* 0x000fe20000011406 */
[--C-:B------:R-:W-:Y:S01]  /*3040*/  FFMA.FTZ R14, R14, UR31, -R29.reuse ;  /* 0x0000001f0e0e7c23 */ /* 0x100fe2000801081d */
[--C-:B------:R-:W-:Y:S01]  /*3050*/  FFMA.FTZ R30, R30, UR31, -R29.reuse ;  /* 0x0000001f1e1e7c23 */ /* 0x100fe2000801081d */
[--C-:B------:R-:W-:Y:S01]  /*3060*/  FFMA.FTZ R31, R32, UR31, -R29.reuse ;  /* 0x0000001f201f7c23 */ /* 0x100fe2000801081d */
[--C-:B------:R-:W-:Y:S01]  /*3070*/  FFMA.FTZ R32, R38, UR31, -R29.reuse ;  /* 0x0000001f26207c23 */ /* 0x100fe2000801081d */
[--C-:B------:R-:W-:Y:S01]  /*3080*/  FFMA.FTZ R38, R46, UR31, -R29.reuse ;  /* 0x0000001f2e267c23 */ /* 0x100fe2000801081d */
[----:B------:R-:W-:Y:S01]  /*3090*/  IMAD.SHL.U32 R42, R42, 0x8, RZ ;  /* 0x000000082a2a7824 */ /* 0x000fe200078e00ff */
[----:B------:R3:W-:Y:S01]  /*30a0*/  MUFU.EX2 R80, R14 ;  /* 0x0000000e00507308 */ /* 0x0007e20000000800 */
[----:B0-----:R-:W-:Y:S01]  /*30b0*/  IMAD.SHL.U32 R21, R5, 0x40, RZ ;  /* 0x0000004005157824 */ /* 0x001fe200078e00ff */
[----:B------:R-:W-:Y:S01]  /*30c0*/  LEA.HI R46, R18, R17, RZ, 0x5 ;  /* 0x00000011122e7211 */ /* 0x000fe200078f28ff */
[--C-:B------:R-:W-:Y:S01]  /*30d0*/  FFMA.FTZ R77, R39, UR31, -R29.reuse ;  /* 0x0000001f274d7c23 */ /* 0x100fe2000801081d */
[--C-:B------:R-:W-:Y:S01]  /*30e0*/  FFMA.FTZ R39, R51, UR31, -R29.reuse ;  /* 0x0000001f33277c23 */ /* 0x100fe2000801081d */
[--C-:B------:R-:W-:Y:S01]  /*30f0*/  FFMA.FTZ R55, R55, UR31, -R29.reuse ;  /* 0x0000001f37377c23 */ /* 0x100fe2000801081d */
[----:B------:R-:W-:Y:S01]  /*3100*/  LOP3.LUT R21, R21, 0x1c0, RZ, 0xc0, !PT ;  /* 0x000001c015157812 */ /* 0x000fe200078ec0ff */
[----:B------:R-:W-:Y:S01]  /*3110*/  IMAD.SHL.U32 R46, R46, 0x20, RZ ;  /* 0x000000202e2e7824 */ /* 0x000fe200078e00ff */
[----:B------:R-:W0:Y:S01]  /*3120*/  MUFU.EX2 R23, R23 ;  /* 0x0000001700177308 */ /* 0x000e220000000800 */
[--C-:B------:R-:W-:Y:S01]  /*3130*/  FFMA.FTZ R43, R43, UR31, -R29.reuse ;  /* 0x0000001f2b2b7c23 */ /* 0x100fe2000801081d */
[----:B------:R-:W-:Y:S01]  /*3140*/  LOP3.LUT R42, R21, 0x8, R42, 0xf8, !PT ;  /* 0x00000008152a7812 */ /* 0x000fe200078ef82a */
[----:B------:R-:W-:Y:S01]  /*3150*/  FFMA.FTZ R47, R47, UR31, -R29 ;  /* 0x0000001f2f2f7c23 */ /* 0x000fe2000801081d */
[----:B------:R-:W-:Y:S01]  /*3160*/  SHF.R.U32.HI R21, RZ, 0x3, R21 ;  /* 0x00000003ff157819 */ /* 0x000fe20000011615 */
[--C-:B---3--:R-:W-:Y:S01]  /*3170*/  FFMA.FTZ R14, R50, UR31, -R29.reuse ;  /* 0x0000001f320e7c23 */ /* 0x108fe2000801081d */
[----:B------:R-:W-:Y:S01]  /*3180*/  LOP3.LUT R46, R46, 0x7ffffc00, RZ, 0xc0, !PT ;  /* 0x7ffffc002e2e7812 */ /* 0x000fe200078ec0ff */
[--C-:B------:R-:W-:Y:S01]  /*3190*/  FFMA.FTZ R54, R54, UR31, -R29.reuse ;  /* 0x0000001f36367c23 */ /* 0x100fe2000801081d */
[----:B------:R-:W3:Y:S01]  /*31a0*/  MUFU.EX2 R30, R30 ;  /* 0x0000001e001e7308 */ /* 0x000ee20000000800 */
[----:B------:R-:W-:Y:S01]  /*31b0*/  LOP3.LUT R21, R42, R21, RZ, 0x3c, !PT ;  /* 0x000000152a157212 */ /* 0x000fe200078e3cff */
[----:B------:R-:W-:Y:S01]  /*31c0*/  FFMA.FTZ R18, R58, UR31, -R29 ;  /* 0x0000001f3a127c23 */ /* 0x000fe2000801081d */
[----:B------:R-:W-:Y:S01]  /*31d0*/  LOP3.LUT R42, R3, 0x7ffffe00, RZ, 0xc0, !PT ;  /* 0x7ffffe00032a7812 */ /* 0x000fe200078ec0ff */
[----:B-1----:R-:W-:Y:S01]  /*31e0*/  FADD.FTZ R3, R20, R15 ;  /* 0x0000000f14037221 */ /* 0x002fe20000010000 */
[----:B------:R-:W-:Y:S01]  /*31f0*/  F2FP.F16.F32.PACK_AB R20, R15, R20 ;  /* 0x000000140f14723e */ /* 0x000fe200000000ff */
[----:B------:R-:W-:Y:S01]  /*3200*/  FFMA.FTZ R5, R59, UR31, -R29 ;  /* 0x0000001f3b057c23 */ /* 0x000fe2000801081d */
[----:B------:R-:W-:Y:S01]  /*3210*/  IADD3 R46, R21, R42, R46 ;  /* 0x0000002a152e7210 */ /* 0x000fe20007ffe02e */
[----:B------:R-:W1:Y:S01]  /*3220*/  MUFU.EX2 R8, R8 ;  /* 0x0000000800087308 */ /* 0x000e620000000800 */
[----:B--2---:R-:W-:Y:S01]  /*3230*/  FADD.FTZ R42, R22, R3 ;  /* 0x00000003162a7221 */ /* 0x004fe20000010000 */
[----:B0-----:R-:W-:Y:S01]  /*3240*/  FADD.FTZ R3, R80, R23 ;  /* 0x0000001750037221 */ /* 0x001fe20000010000 */
[----:B------:R-:W-:Y:S01]  /*3250*/  F2FP.F16.F32.PACK_AB R21, R23, R80 ;  /* 0x000000501715723e */ /* 0x000fe200000000ff */
[--C-:B------:R-:W-:Y:S01]  /*3260*/  FFMA.FTZ R15, R62, UR31, -R29.reuse ;  /* 0x0000001f3e0f7c23 */ /* 0x100fe2000801081d */
[C---:B------:R-:W-:Y:S01]  /*3270*/  FADD.FTZ R51, R19.reuse, R42 ;  /* 0x0000002a13337221 */ /* 0x040fe20000010000 */
[----:B------:R-:W-:Y:S01]  /*3280*/  F2FP.F16.F32.PACK_AB R22, R19, R22 ;  /* 0x000000161316723e */ /* 0x000fe200000000ff */
[----:B------:R-:W-:Y:S01]  /*3290*/  FFMA.FTZ R19, R66, UR31, -R29 ;  /* 0x0000001f42137c23 */ /* 0x000fe2000801081d */
[----:B------:R-:W-:Y:S01]  /*32a0*/  MUFU.EX2 R31, R31 ;  /* 0x0000001f001f7308 */ /* 0x000fe20000000800 */
[----:B---3--:R-:W-:Y:S01]  /*32b0*/  FADD.FTZ R42, R30, R3 ;  /* 0x000000031e2a7221 */ /* 0x008fe20000010000 */
[----:B------:R-:W-:Y:S01]  /*32c0*/  F2FP.F16.F32.PACK_AB R23, R81, R30 ;  /* 0x0000001e5117723e */ /* 0x000fe200000000ff */
[----:B------:R-:W-:Y:S01]  /*32d0*/  FADD.FTZ R30, R24, R51 ;  /* 0x00000033181e7221 */ /* 0x000fe20000010000 */
[----:B------:R-:W-:Y:S01]  /*32e0*/  LEA R3, R46, UR7, 0x1 ;  /* 0x000000072e037c11 */ /* 0x000fe2000f8e08ff */
[--C-:B------:R-:W-:Y:S01]  /*32f0*/  FFMA.FTZ R50, R67, UR31, -R29.reuse ;  /* 0x0000001f43327c23 */ /* 0x100fe2000801081d */
[--C-:B------:R-:W-:Y:S01]  /*3300*/  FFMA.FTZ R70, R70, UR31, -R29.reuse ;  /* 0x0000001f46467c23 */ /* 0x100fe2000801081d */
[----:B------:R-:W-:Y:S01]  /*3310*/  FADD.FTZ R51, R25, R30 ;  /* 0x0000001e19337221 */ /* 0x000fe20000010000 */
[----:B------:R-:W-:Y:S01]  /*3320*/  MUFU.EX2 R32, R32 ;  /* 0x0000002000207308 */ /* 0x000fe20000000800 */
[--C-:B------:R-:W-:Y:S01]  /*3330*/  FFMA.FTZ R71, R71, UR31, -R29.reuse ;  /* 0x0000001f47477c23 */ /* 0x100fe2000801081d */
[----:B------:R-:W-:Y:S01]  /*3340*/  FFMA.FTZ R74, R74, UR31, -R29 ;  /* 0x0000001f4a4a7c23 */ /* 0x000fe2000801081d */
[----:B------:R-:W-:Y:S01]  /*3350*/  FADD.FTZ R46, R26, R51 ;  /* 0x000000331a2e7221 */ /* 0x000fe20000010000 */
[--C-:B------:R-:W-:Y:S01]  /*3360*/  FFMA.FTZ R75, R75, UR31, -R29.reuse ;  /* 0x0000001f4b4b7c23 */ /* 0x100fe2000801081d */
[--C-:B------:R-:W-:Y:S01]  /*3370*/  FFMA.FTZ R78, R78, UR31, -R29.reuse ;  /* 0x0000001f4e4e7c23 */ /* 0x100fe2000801081d */
[--C-:B------:R-:W-:Y:S01]  /*3380*/  FFMA.FTZ R79, R79, UR31, -R29.reuse ;  /* 0x0000001f4f4f7c23 */ /* 0x100fe2000801081d */
[--C-:B------:R-:W-:Y:S01]  /*3390*/  FFMA.FTZ R82, R82, UR31, -R29.reuse ;  /* 0x0000001f52527c23 */ /* 0x100fe2000801081d */
[----:B------:R-:W0:Y:S01]  /*33a0*/  MUFU.EX2 R77, R77 ;  /* 0x0000004d004d7308 */ /* 0x000e220000000800 */
[--C-:B------:R-:W-:Y:S01]  /*33b0*/  FFMA.FTZ R83, R83, UR31, -R29.reuse ;  /* 0x0000001f53537c23 */ /* 0x100fe2000801081d */
[--C-:B------:R-:W-:Y:S01]  /*33c0*/  FFMA.FTZ R86, R86, UR31, -R29.reuse ;  /* 0x0000001f56567c23 */ /* 0x100fe2000801081d */
[----:B------:R-:W-:Y:S01]  /*33d0*/  FFMA.FTZ R87, R87, UR31, -R29 ;  /* 0x0000001f57577c23 */ /* 0x000fe2000801081d */
[----:B------:R-:W-:Y:S01]  /*33e0*/  F2FP.F16.F32.PACK_AB R24, R25, R24 ;  /* 0x000000181918723e */ /* 0x000fe200000000ff */
[----:B------:R2:W-:Y:S01]  /*33f0*/  STSM.16.M88.4 [R3+0x21800], R20 ;  /* 0x0218001403007844 */ /* 0x0005e20000000200 */
[----:B------:R-:W-:Y:S01]  /*3400*/  F2FP.F16.F32.PACK_AB R26, R27, R26 ;  /* 0x0000001a1b1a723e */ /* 0x000fe200000000ff */
[----:B------:R-:W-:Y:S01]  /*3410*/  UIADD3 UR7, UR39, -0x2, URZ ;  /* 0xfffffffe27077890 */ /* 0x000fe2000fffe03f */
[----:B------:R3:W-:Y:S01]  /*3420*/  MUFU.EX2 R17, R55 ;  /* 0x0000003700117308 */ /* 0x0007e20000000800 */
[----:B------:R-:W-:-:S02]  /*3430*/  F2FP.F16.F32.PACK_AB R66, R72, R65 ;  /* 0x000000414842723e */ /* 0x000fc400000000ff */
[----:B------:R-:W-:-:S05]  /*3440*/  UISETP.GE.AND UP0, UPT, UR7, UR28, UPT ;  /* 0x0000001c0700728c */ /* 0x000fca000bf06270 */
[----:B------:R-:W4:Y:S01]  /*3450*/  MUFU.EX2 R34, R34 ;  /* 0x0000002200227308 */ /* 0x000f220000000800 */
[----:B---3--:R-:W-:Y:S01]  /*3460*/  FADD.FTZ R55, R81, R42 ;  /* 0x0000002a51377221 */ /* 0x008fe20000010000 */
[----:B------:R-:W-:-:S03]  /*3470*/  FFMA.FTZ R42, R63, UR31, -R29 ;  /* 0x0000001f3f2a7c23 */ /* 0x000fc6000801081d */
[----:B-1----:R-:W-:Y:S01]  /*3480*/  FADD.FTZ R30, R8, R55 ;  /* 0x00000037081e7221 */ /* 0x002fe20000010000 */
[----:B------:R-:W-:Y:S01]  /*3490*/  FADD.FTZ R55, R27, R46 ;  /* 0x0000002e1b377221 */ /* 0x000fe20000010000 */
[----:B0-----:R-:W-:Y:S01]  /*34a0*/  F2FP.F16.F32.PACK_AB R27, R77, R32 ;  /* 0x000000204d1b723e */ /* 0x001fe200000000ff */
[----:B------:R-:W0:Y:S01]  /*34b0*/  MUFU.EX2 R43, R43 ;  /* 0x0000002b002b7308 */ /* 0x000e220000000800 */
[----:B------:R-:W-:Y:S01]  /*34c0*/  FADD.FTZ R51, R31, R30 ;  /* 0x0000001e1f337221 */ /* 0x000fe20000010000 */
[----:B------:R-:W-:Y:S01]  /*34d0*/  FADD.FTZ R46, R28, R55 ;  /* 0x000000371c2e7221 */ /* 0x000fe20000010000 */
[C---:B------:R-:W-:Y:S02]  /*34e0*/  F2FP.F16.F32.PACK_AB R28, R35.reuse, R28 ;  /* 0x0000001c231c723e */ /* 0x040fe400000000ff */
[----:B------:R-:W-:Y:S01]  /*34f0*/  FADD.FTZ R30, R32, R51 ;  /* 0x00000033201e7221 */ /* 0x000fe20000010000 */
[----:B------:R-:W-:Y:S02]  /*3500*/  FADD.FTZ R46, R35, R46 ;  /* 0x0000002e232e7221 */ /* 0x000fe40000010000 */
[----:B------:R-:W1:Y:S01]  /*3510*/  MUFU.EX2 R38, R38 ;  /* 0x0000002600267308 */ /* 0x000e620000000800 */
[----:B------:R-:W-:-:S04]  /*3520*/  FADD.FTZ R29, R77, R30 ;  /* 0x0000001e4d1d7221 */ /* 0x000fc80000010000 */
[----:B----4-:R-:W-:Y:S01]  /*3530*/  FADD.FTZ R30, R34, R29 ;  /* 0x0000001d221e7221 */ /* 0x010fe20000010000 */
[----:B------:R-:W-:Y:S01]  /*3540*/  FADD.FTZ R29, R33, R46 ;  /* 0x0000002e211d7221 */ /* 0x000fe20000010000 */
[----:B------:R-:W-:Y:S01]  /*3550*/  F2FP.F16.F32.PACK_AB R46, R60, R53 ;  /* 0x000000353c2e723e */ /* 0x000fe200000000ff */
[----:B------:R-:W3:Y:S01]  /*3560*/  MUFU.EX2 R47, R47 ;  /* 0x0000002f002f7308 */ /* 0x000ee20000000800 */
[----:B0-----:R-:W-:Y:S01]  /*3570*/  FADD.FTZ R25, R43, R30 ;  /* 0x0000001e2b197221 */ /* 0x001fe20000010000 */
[C---:B------:R-:W-:Y:S01]  /*3580*/  FADD.FTZ R29, R40.reuse, R29 ;  /* 0x0000001d281d7221 */ /* 0x040fe20000010000 */
[----:B------:R-:W-:Y:S01]  /*3590*/  F2FP.F16.F32.PACK_AB R30, R40, R33 ;  /* 0x00000021281e723e */ /* 0x000fe200000000ff */
[----:B------:R-:W-:Y:S01]  /*35a0*/  VIADD R40, R3, 0x21800 ;  /* 0x0002180003287836 */ /* 0x000fe20000000000 */
[----:B------:R-:W-:Y:S01]  /*35b0*/  SEL R33, R4, 0xffffffe0, !P1 ;  /* 0xffffffe004217807 */ /* 0x000fe20004800000 */
[----:B--2---:R-:W-:Y:S01]  /*35c0*/  FADD.FTZ R22, R36, R29 ;  /* 0x0000001d24167221 */ /* 0x004fe20000010000 */
[----:B------:R-:W-:Y:S01]  /*35d0*/  F2FP.F16.F32.PACK_AB R29, R43, R34 ;  /* 0x000000222b1d723e */ /* 0x000fe200000000ff */
[----:B------:R-:W0:Y:S01]  /*35e0*/  MUFU.EX2 R14, R14 ;  /* 0x0000000e000e7308 */ /* 0x000e220000000800 */
[----:B-1----:R-:W-:Y:S01]  /*35f0*/  FADD.FTZ R20, R38, R25 ;  /* 0x0000001926147221 */ /* 0x002fe20000010000 */
[----:B------:R-:W-:Y:S01]  /*3600*/  F2FP.F16.F32.PACK_AB R25, R31, R8 ;  /* 0x000000081f19723e */ /* 0x000fe200000000ff */
[----:B------:R-:W-:Y:S01]  /*3610*/  FADD.FTZ R22, R37, R22 ;  /* 0x0000001625167221 */ /* 0x000fe20000010000 */
[----:B------:R-:W-:-:S03]  /*3620*/  PLOP3.LUT P1, PT, PT, PT, UP0, 0x80, 0x0 ;  /* 0x000000000000781c */ /* 0x000fc60003f2f008 */
[----:B------:R-:W-:Y:S01]  /*3630*/  FADD.FTZ R23, R41, R22 ;  /* 0x0000001629177221 */ /* 0x000fe20000010000 */
[----:B------:R-:W1:Y:S01]  /*3640*/  MUFU.EX2 R39, R39 ;  /* 0x0000002700277308 */ /* 0x000e620000000800 */
[C---:B---3--:R-:W-:Y:S01]  /*3650*/  FADD.FTZ R21, R47.reuse, R20 ;  /* 0x000000142f157221 */ /* 0x048fe20000010000 */
[----:B------:R-:W-:Y:S01]  /*3660*/  F2FP.F16.F32.PACK_AB R31, R47, R38 ;  /* 0x000000262f1f723e */ /* 0x000fe200000000ff */
[----:B------:R-:W-:Y:S01]  /*3670*/  FADD.FTZ R4, R48, R23 ;  /* 0x0000001730047221 */ /* 0x000fe20000010000 */
[----:B------:R-:W-:-:S03]  /*3680*/  F2FP.F16.F32.PACK_AB R20, R37, R36 ;  /* 0x000000242514723e */ /* 0x000fc600000000ff */
[----:B------:R-:W-:Y:S01]  /*3690*/  FADD.FTZ R23, R45, R4 ;  /* 0x000000042d177221 */ /* 0x000fe20000010000 */
[----:B------:R-:W2:Y:S01]  /*36a0*/  MUFU.EX2 R6, R54 ;  /* 0x0000003600067308 */ /* 0x000ea20000000800 */
[----:B0-----:R-:W-:Y:S01]  /*36b0*/  FADD.FTZ R8, R14, R21 ;  /* 0x000000150e087221 */ /* 0x001fe20000010000 */
[----:B------:R-:W-:Y:S02]  /*36c0*/  IMAD.IADD R4, R40, 0x1, R33 ;  /* 0x0000000128047824 */ /* 0x000fe400078e0221 */
[----:B------:R-:W-:Y:S01]  /*36d0*/  FADD.FTZ R23, R52, R23 ;  /* 0x0000001734177221 */ /* 0x000fe20000010000 */
[----:B------:R-:W-:-:S03]  /*36e0*/  IMAD R33, R7, 0x2, R3 ;  /* 0x0000000207217824 */ /* 0x000fc600078e0203 */
[----:B------:R-:W-:Y:S01]  /*36f0*/  FADD.FTZ R22, R56, R23 ;  /* 0x0000001738167221 */ /* 0x000fe20000010000 */
[----:B------:R-:W0:Y:S01]  /*3700*/  MUFU.EX2 R18, R18 ;  /* 0x0000001200127308 */ /* 0x000e220000000800 */
[----:B-1----:R-:W-:Y:S01]  /*3710*/  FADD.FTZ R21, R39, R8 ;  /* 0x0000000827157221 */ /* 0x002fe20000010000 */
[----:B------:R1:W-:Y:S01]  /*3720*/  STSM.16.M88.4 [R4], R24 ;  /* 0x0000001804007844 */ /* 0x0003e20000000200 */
[----:B------:R-:W-:Y:S01]  /*3730*/  FADD.FTZ R23, R57, R22 ;  /* 0x0000001639177221 */ /* 0x000fe20000010000 */
[----:B------:R-:W-:Y:S02]  /*3740*/  F2FP.F16.F32.PACK_AB R22, R48, R41 ;  /* 0x000000293016723e */ /* 0x000fe400000000ff */
[----:B------:R3:W-:Y:S01]  /*3750*/  STSM.16.M88.4 [R33+0x21800], R28 ;  /* 0x0218001c21007844 */ /* 0x0007e20000000200 */
[----:B------:R-:W-:Y:S01]  /*3760*/  FADD.FTZ R34, R44, R23 ;  /* 0x000000172c227221 */ /* 0x000fe20000010000 */
[----:B------:R-:W4:Y:S01]  /*3770*/  MUFU.EX2 R5, R5 ;  /* 0x0000000500057308 */ /* 0x000f220000000800 */
[----:B--2---:R-:W-:Y:S01]  /*3780*/  FADD.FTZ R8, R6, R21 ;  /* 0x0000001506087221 */ /* 0x004fe20000010000 */
[----:B------:R-:W-:Y:S01]  /*3790*/  F2FP.F16.F32.PACK_AB R23, R17, R6 ;  /* 0x000000061117723e */ /* 0x000fe200000000ff */
[C---:B------:R-:W-:Y:S01]  /*37a0*/  FADD.FTZ R34, R49.reuse, R34 ;  /* 0x0000002231227221 */ /* 0x040fe20000010000 */
[----:B------:R-:W-:Y:S01]  /*37b0*/  F2FP.F16.F32.PACK_AB R44, R49, R44 ;  /* 0x0000002c312c723e */ /* 0x000fe200000000ff */
[----:B------:R-:W-:-:S03]  /*37c0*/  FADD.FTZ R21, R17, R8 ;  /* 0x0000000811157221 */ /* 0x000fc60000010000 */
[----:B------:R-:W2:Y:S01]  /*37d0*/  MUFU.EX2 R15, R15 ;  /* 0x0000000f000f7308 */ /* 0x000ea20000000800 */
[----:B0-----:R-:W-:Y:S01]  /*37e0*/  FADD.FTZ R8, R18, R21 ;  /* 0x0000001512087221 */ /* 0x001fe20000010000 */
[----:B-1----:R-:W-:Y:S02]  /*37f0*/  F2FP.F16.F32.PACK_AB R24, R52, R45 ;  /* 0x0000002d3418723e */ /* 0x002fe400000000ff */
[----:B------:R-:W-:Y:S01]  /*3800*/  F2FP.F16.F32.PACK_AB R26, R57, R56 ;  /* 0x00000038391a723e */ /* 0x000fe200000000ff */
[----:B---3--:R-:W-:-:S03]  /*3810*/  FADD.FTZ R29, R53, R34 ;  /* 0x00000022351d7221 */ /* 0x008fc60000010000 */
[----:B------:R-:W0:Y:S01]  /*3820*/  MUFU.EX2 R42, R42 ;  /* 0x0000002a002a7308 */ /* 0x000e220000000800 */
[C---:B----4-:R-:W-:Y:S01]  /*3830*/  FADD.FTZ R8, R5.reuse, R8 ;  /* 0x0000000805087221 */ /* 0x050fe20000010000 */
[----:B------:R-:W-:Y:S01]  /*3840*/  F2FP.F16.F32.PACK_AB R25, R5, R18 ;  /* 0x000000120519723e */ /* 0x000fe200000000ff */
[----:B------:R-:W-:-:S04]  /*3850*/  FADD.FTZ R18, R60, R29 ;  /* 0x0000001d3c127221 */ /* 0x000fc80000010000 */
[----:B------:R-:W-:Y:S01]  /*3860*/  FADD.FTZ R17, R61, R18 ;  /* 0x000000123d117221 */ /* 0x000fe20000010000 */
[----:B------:R-:W1:Y:S01]  /*3870*/  MUFU.EX2 R19, R19 ;  /* 0x0000001300137308 */ /* 0x000e620000000800 */
[----:B--2---:R-:W-:Y:S02]  /*3880*/  FADD.FTZ R21, R15, R8 ;  /* 0x000000080f157221 */ /* 0x004fe40000010000 */
[C---:B------:R-:W-:Y:S01]  /*3890*/  FADD.FTZ R18, R64.reuse, R17 ;  /* 0x0000001140127221 */ /* 0x040fe20000010000 */
[----:B------:R-:W-:-:S04]  /*38a0*/  F2FP.F16.F32.PACK_AB R64, R64, R61 ;  /* 0x0000003d4040723e */ /* 0x000fc800000000ff */
[----:B------:R-:W2:Y:S01]  /*38b0*/  MUFU.EX2 R50, R50 ;  /* 0x0000003200327308 */ /* 0x000ea20000000800 */
[----:B0-----:R-:W-:Y:S01]  /*38c0*/  FADD.FTZ R8, R42, R21 ;  /* 0x000000152a087221 */ /* 0x001fe20000010000 */
[----:B------:R-:W-:-:S06]  /*38d0*/  F2FP.F16.F32.PACK_AB R21, R39, R14 ;  /* 0x0000000e2715723e */ /* 0x000fcc00000000ff */
[----:B------:R-:W0:Y:S01]  /*38e0*/  MUFU.EX2 R70, R70 ;  /* 0x0000004600467308 */ /* 0x000e220000000800 */
[----:B-1----:R-:W-:Y:S01]  /*38f0*/  FADD.FTZ R27, R19, R8 ;  /* 0x00000008131b7221 */ /* 0x002fe20000010000 */
[C---:B------:R-:W-:Y:S02]  /*3900*/  IMAD R8, R7.reuse, 0x2, R40 ;  /* 0x0000000207087824 */ /* 0x040fe400078e0228 */
[----:B------:R-:W-:-:S04]  /*3910*/  IMAD R7, R7, 0x2, R4 ;  /* 0x0000000207077824 */ /* 0x000fc800078e0204 */
[----:B------:R-:W1:Y:S01]  /*3920*/  MUFU.EX2 R71, R71 ;  /* 0x0000004700477308 */ /* 0x000e620000000800 */
[C---:B--2---:R-:W-:Y:S01]  /*3930*/  FADD.FTZ R27, R50.reuse, R27 ;  /* 0x0000001b321b7221 */ /* 0x044fe20000010000 */
[----:B------:R-:W-:Y:S01]  /*3940*/  F2FP.F16.F32.PACK_AB R45, R50, R19 ;  /* 0x00000013322d723e */ /* 0x000fe200000000ff */
[----:B------:R2:W-:Y:S05]  /*3950*/  STSM.16.M88.4 [R7], R20 ;  /* 0x0000001407007844 */ /* 0x0005ea0000000200 */
[----:B------:R-:W3:Y:S01]  /*3960*/  MUFU.EX2 R74, R74 ;  /* 0x0000004a004a7308 */ /* 0x000ee20000000800 */
[----:B0-----:R-:W-:Y:S01]  /*3970*/  FADD.FTZ R14, R70, R27 ;  /* 0x0000001b460e7221 */ /* 0x001fe20000010000 */
[----:B------:R-:W-:-:S05]  /*3980*/  F2FP.F16.F32.PACK_AB R27, R42, R15 ;  /* 0x0000000f2a1b723e */ /* 0x000fca00000000ff */
[----:B------:R2:W-:Y:S01]  /*3990*/  STSM.16.M88.4 [R3+0x27800], R24 ;  /* 0x0278001803007844 */ /* 0x0005e20000000200 */
[----:B------:R-:W0:Y:S01]  /*39a0*/  MUFU.EX2 R75, R75 ;  /* 0x0000004b004b7308 */ /* 0x000e220000000800 */
[C---:B-1----:R-:W-:Y:S01]  /*39b0*/  FADD.FTZ R5, R71.reuse, R14 ;  /* 0x0000000e47057221 */ /* 0x042fe20000010000 */
[----:B------:R-:W-:-:S05]  /*39c0*/  F2FP.F16.F32.PACK_AB R47, R71, R70 ;  /* 0x00000046472f723e */ /* 0x000fca00000000ff */
[----:B------:R2:W-:Y:S01]  /*39d0*/  STSM.16.M88.4 [R4+0x6000], R44 ;  /* 0x0060002c04007844 */ /* 0x0005e20000000200 */
[----:B------:R-:W1:Y:S01]  /*39e0*/  MUFU.EX2 R67, R78 ;  /* 0x0000004e00437308 */ /* 0x000e620000000800 */
[----:B---3--:R-:W-:Y:S01]  /*39f0*/  FADD.FTZ R14, R74, R5 ;  /* 0x000000054a0e7221 */ /* 0x008fe20000010000 */
[----:B------:R-:W-:-:S04]  /*3a00*/  FADD.FTZ R5, R65, R18 ;  /* 0x0000001241057221 */ /* 0x000fc80000010000 */
[----:B------:R-:W-:Y:S02]  /*3a10*/  FADD.FTZ R18, R72, R5 ;  /* 0x0000000548127221 */ /* 0x000fe40000010000 */
[----:B------:R-:W3:Y:S01]  /*3a20*/  MUFU.EX2 R32, R79 ;  /* 0x0000004f00207308 */ /* 0x000ee20000000800 */
[----:B0-----:R-:W-:Y:S01]  /*3a30*/  FADD.FTZ R14, R75, R14 ;  /* 0x0000000e4b0e7221 */ /* 0x001fe20000010000 */
[----:B------:R-:W-:Y:S01]  /*3a40*/  FADD.FTZ R15, R69, R18 ;  /* 0x00000012450f7221 */ /* 0x000fe20000010000 */
[----:B------:R-:W-:-:S03]  /*3a50*/  F2FP.F16.F32.PACK_AB R65, R75, R74 ;  /* 0x0000004a4b41723e */ /* 0x000fc600000000ff */
[C---:B------:R-:W-:Y:S01]  /*3a60*/  FADD.FTZ R15, R76.reuse, R15 ;  /* 0x0000000f4c0f7221 */ /* 0x040fe20000010000 */
[----:B------:R-:W-:Y:S01]  /*3a70*/  F2FP.F16.F32.PACK_AB R76, R76, R69 ;  /* 0x000000454c4c723e */ /* 0x000fe200000000ff */
[----:B------:R-:W0:Y:S01]  /*3a80*/  MUFU.EX2 R77, R82 ;  /* 0x00000052004d7308 */ /* 0x000e220000000800 */
[----:B-1----:R-:W-:-:S07]  /*3a90*/  FADD.FTZ R5, R67, R14 ;  /* 0x0000000e43057221 */ /* 0x002fce0000010000 */
[----:B------:R-:W-:Y:S01]  /*3aa0*/  MUFU.EX2 R68, R68 ;  /* 0x0000004400447308 */ /* 0x000fe20000000800 */
[C---:B---3--:R-:W-:Y:S01]  /*3ab0*/  FADD.FTZ R14, R32.reuse, R5 ;  /* 0x00000005200e7221 */ /* 0x048fe20000010000 */
[----:B------:R-:W-:-:S05]  /*3ac0*/  F2FP.F16.F32.PACK_AB R67, R32, R67 ;  /* 0x000000432043723e */ /* 0x000fca00000000ff */
[----:B------:R2:W-:Y:S01]  /*3ad0*/  STSM.16.M88.4 [R33+0x27800], R64 ;  /* 0x0278004021007844 */ /* 0x0005e20000000200 */
[----:B------:R-:W1:Y:S01]  /*3ae0*/  MUFU.EX2 R73, R73 ;  /* 0x0000004900497308 */ /* 0x000e620000000800 */
[----:B0-----:R-:W-:-:S07]  /*3af0*/  FADD.FTZ R5, R77, R14 ;  /* 0x0000000e4d057221 */ /* 0x001fce0000010000 */
[----:B------:R-:W0:Y:S08]  /*3b00*/  MUFU.EX2 R6, R83 ;  /* 0x0000005300067308 */ /* 0x000e300000000800 */
[----:B------:R-:W-:Y:S01]  /*3b10*/  MUFU.EX2 R86, R86 ;  /* 0x0000005600567308 */ /* 0x000fe20000000800 */
[----:B-1----:R-:W-:-:S07]  /*3b20*/  F2FP.F16.F32.PACK_AB R78, R73, R68 ;  /* 0x00000044494e723e */ /* 0x002fce00000000ff */
[----:B------:R-:W1:Y:S01]  /*3b30*/  MUFU.EX2 R87, R87 ;  /* 0x0000005700577308 */ /* 0x000e620000000800 */
[C---:B0-----:R-:W-:Y:S01]  /*3b40*/  F2FP.F16.F32.PACK_AB R77, R6.reuse, R77 ;  /* 0x0000004d064d723e */ /* 0x041fe200000000ff */
[----:B------:R-:W-:Y:S01]  /*3b50*/  FADD.FTZ R5, R6, R5 ;  /* 0x0000000506057221 */ /* 0x000fe20000010000 */
[----:B------:R-:W-:-:S04]  /*3b60*/  FADD.FTZ R6, R68, R15 ;  /* 0x0000000f44067221 */ /* 0x000fc80000010000 */
[----:B------:R-:W-:Y:S01]  /*3b70*/  FADD.FTZ R6, R73, R6 ;  /* 0x0000000649067221 */ /* 0x000fe20000010000 */
[----:B-1----:R-:W-:Y:S01]  /*3b80*/  F2FP.F16.F32.PACK_AB R79, R87, R86 ;  /* 0x00000056574f723e */ /* 0x002fe200000000ff */
[----:B------:R-:W-:-:S04]  /*3b90*/  FADD.FTZ R86, R86, R5 ;  /* 0x0000000556567221 */ /* 0x000fc80000010000 */
[----:B------:R2:W-:Y:S01]  /*3ba0*/  STSM.16.M88.4 [R7+0x6000], R76 ;  /* 0x0060004c07007844 */ /* 0x0005e20000000200 */
[----:B------:R-:W-:Y:S01]  /*3bb0*/  FADD.FTZ R5, R87, R86 ;  /* 0x0000005657057221 */ /* 0x000fe20000010000 */
[----:B------:R0:W-:Y:S06]  /*3bc0*/  MEMBAR.ALL.CTA ;  /* 0x0000000000007992 */ /* 0x0001ec0000008000 */
[----:B0-----:R-:W0:Y:S02]  /*3bd0*/  FENCE.VIEW.ASYNC.S ;  /* 0x00000000000073c6 */ /* 0x001e240000000000 */
[----:B0-----:R-:W-:Y:S01]  /*3be0*/  NOP ;  /* 0x0000000000007918 */ /* 0x001fe20000000000 */
[----:B------:R-:W-:Y:S05]  /*3bf0*/  @!P1 BRA `(.L_x_1918) ;  /* 0x0000002800e49947 */ /* 0x000fea0003800000 */
[----:B------:R-:W-:Y:S01]  /*3c00*/  IMAD.MOV.U32 R15, RZ, RZ, R13 ;  /* 0x000000ffff0f7224 */ /* 0x000fe200078e000d */
[----:B------:R-:W-:Y:S01]  /*3c10*/  UMOV UR38, URZ ;  /* 0x0000003f00267c82 */ /* 0x000fe20008000000 */
[----:B------:R-:W-:Y:S01]  /*3c20*/  IMAD.MOV.U32 R14, RZ, RZ, R0 ;  /* 0x000000ffff0e7224 */ /* 0x000fe200078e0000 */
[----:B------:R-:W-:Y:S01]  /*3c30*/  UMOV UR6, URZ ;  /* 0x0000003f00067c82 */ /* 0x000fe20008000000 */
[----:B------:R-:W-:Y:S01]  /*3c40*/  IMAD.MOV.U32 R135, RZ, RZ, RZ ;  /* 0x000000ffff877224 */ /* 0x000fe200078e00ff */
[----:B------:R-:W-:Y:S01]  /*3c50*/  ULDC UR30, c[0x0][0x288] ;  /* 0x0000a200001e7ab9 */ /* 0x000fe20000000800 */
[----:B------:R-:W-:Y:S01]  /*3c60*/  ULDC UR29, c[0x0][0x2f0] ;  /* 0x0000bc00001d7ab9 */ /* 0x000fe20000000800 */
[----:B------:R-:W-:-:S05]  /*3c70*/  ULDC UR31, c[0x0][0x988] ;  /* 0x00026200001f7ab9 */ /* 0x000fca0000000800 */
.L_x_1929:
[----:B------:R-:W-:Y:S01]  /*3c80*/  R2UR UR4, R16 ;  /* 0x00000000100472ca */ /* 0x000fe200000e0000 */
[----:B------:R-:W-:-:S04]  /*3c90*/  UISETP.NE.AND UP0, UPT, UR6, 0x1, UPT ;  /* 0x000000010600788c */ /* 0x000fc8000bf05270 */
[----:B------:R-:W-:-:S04]  /*3ca0*/  USEL UR5, URZ, 0x1, UP0 ;  /* 0x000000013f057887 */ /* 0x000fc80008000000 */
[----:B------:R-:W-:-:S04]  /*3cb0*/  ULOP3.LUT UR5, UR38, UR5, URZ, 0x3c, !UPT ;  /* 0x0000000526057292 */ /* 0x000fc8000f8e3c3f */
[----:B------:R-:W-:-:S13]  /*3cc0*/  ISETP.NE.AND P2, PT, RZ, UR4, PT ;  /* 0x00000004ff007c0c */ /* 0x000fda000bf45270 */
[----:B------:R-:W-:Y:S05]  /*3cd0*/  @P2 BRA `(.L_x_1919) ;  /* 0x00000000003c2947 */ /* 0x000fea0003800000 */
[----:B------:R-:W-:Y:S05]  /*3ce0*/  @!P0 BRA `(.L_x_1920) ;  /* 0x0000000000048947 */ /* 0x000fea0003800000 */
[----:B------:R-:W-:Y:S01]  /*3cf0*/  BPT.TRAP 0x1 ;  /* 0x000000040000795c */ /* 0x000fe20000300000 */
.L_x_1920:
[----:B------:R-:W-:Y:S01]  /*3d00*/  R2UR UR10, R2 ;  /* 0x00000000020a72ca */ /* 0x000fe200000e0000 */
        /* <DEDUP_REMOVED lines=9> */
.L_x_1921:
[----:B-1----:R-:W-:Y:S05]  /*3da0*/  @P1 BRA `(.L_x_1919) ;  /* 0x0000000000081947 */ /* 0x002fea0003800000 */
[----:B------:R-:W1:Y:S02]  /*3db0*/  SYNCS.PHASECHK.TRANS64.TRYWAIT P1, [UR4+0x2d830], R0 ;  /* 0x02d83000ff0075a7 */ /* 0x000e640008020144 */
[----:B-1----:R-:W-:Y:S05]  /*3dc0*/  @!P1 BRA `(.L_x_1922) ;  /* 0x000000a400f49947 */ /* 0x002fea0003800000 */
.L_x_1919:
[----:B-1----:R-:W1:Y:S01]  /*3dd0*/  S2R R13, SR_TID.X ;  /* 0x00000000000d7919 */ /* 0x002e620000002100 */
[----:B------:R-:W-:Y:S01]  /*3de0*/  R2UR UR10, R12 ;  /* 0x000000000c0a72ca */ /* 0x000fe200000e0000 */
        /* <DEDUP_REMOVED lines=17> */
[----:B-1----:R-:W-:-:S05]  /*3f00*/  SHF.R.U32.HI R13, RZ, 0x7, R13 ;  /* 0x00000007ff0d7819 */ /* 0x002fca000001160d */
[----:B0-----:R-:W-:-:S05]  /*3f10*/  VIADD R0, R13, 0x8 ;  /* 0x000000080d007836 */ /* 0x001fca0000000000 */
[----:B------:R0:W-:Y:S06]  /*3f20*/  BAR.SYNC.DEFER_BLOCKING R0, 0x100 ;  /* 0x000400000000751d */ /* 0x0001ec0000010000 */
[----:B--2---:R-:W-:-:S06]  /*3f30*/  WARPGROUP.ARRIVE ;  /* 0x00000000000079c5 */ /* 0x004fcc0000000000 */
        /* <DEDUP_REMOVED lines=20> */
.L_x_1924:
[----:B------:R-:W-:Y:S01]  /*4080*/  R2UR UR10, R2 ;  /* 0x00000000020a72ca */ /* 0x000fe200000e0000 */
[----:B------:R-:W-:-:S05]  /*4090*/  IMAD.U32 R0, RZ, RZ, UR38 ;  /* 0x00000026ff007e24 */ /* 0x000fca000f8e00ff */
[----:B------:R-:W-:-:S07]  /*40a0*/  SHF.L.U32 R0, R0, 0x1f, RZ ;  /* 0x0000001f00007819 */ /* 0x000fce00000006ff */
[----:B------:R-:W-:-:S09]  /*40b0*/  ULEA UR10, UR6, UR10, 0x3 ;  /* 0x0000000a060a7291 */ /* 0x000fd2000f8e183f */
[----:B------:R0:W1:Y:S01]  /*40c0*/  SYNCS.PHASECHK.TRANS64.TRYWAIT P1, [UR10+0x2d850], R0 ;  /* 0x02d85000ff0075a7 */ /* 0x000062000802014a */
[----:B------:R-:W-:Y:S05]  /*40d0*/  @!P0 BRA `(.L_x_1925) ;  /* 0x0000000000048947 */ /* 0x000fea0003800000 */
[----:B------:R-:W-:Y:S01]  /*40e0*/  BPT.TRAP 0x1 ;  /* 0x000000040000795c */ /* 0x000fe20000300000 */
.L_x_1925:
[----:B-1----:R-:W-:Y:S05]  /*40f0*/  @P1 BRA `(.L_x_1923) ;  /* 0x0000000000081947 */ /* 0x002fea0003800000 */
[----:B------:R-:W1:Y:S02]  /*4100*/  SYNCS.PHASECHK.TRANS64.TRYWAIT P1, [UR10+0x2d850], R0 ;  /* 0x02d85000ff0075a7 */ /* 0x000e64000802014a */
[----:B-1----:R-:W-:Y:S05]  /*4110*/  @!P1 BRA `(.L_x_1926) ;  /* 0x000000a400389947 */ /* 0x002fea0003800000 */
.L_x_1923:
[----:B------:R-:W-:Y:S01]  /*4120*/  R2UR UR10, R2 ;  /* 0x00000000020a72ca */ /* 0x000fe200000e0000 */
[----:B------:R-:W-:Y:S01]  /*4130*/  WARPGROUP.ARRIVE ;  /* 0x00000000000079c5 */ /* 0x000fe20000000000 */
[----:B------:R-:W-:Y:S01]  /*4140*/  R2UR UR14, R140 ;  /* 0x000000008c0e72ca */ /* 0x000fe200000e0000 */
[----:B------:R-:W-:Y:S01]  /*4150*/  UMOV UR33, 0x40000040 ;  /* 0x4000004000217882 */ /* 0x000fe20000000000 */
[----:B------:R-:W-:-:S03]  /*4160*/  UMOV UR35, 0x80000020 ;  /* 0x8000002000237882 */ /* 0x000fc60000000000 */
[----:B------:R-:W1:Y:S06]  /*4170*/  S2R R17, SR_TID.X ;  /* 0x0000000000117919 */ /* 0x000e6c0000002100 */
[----:B------:R-:W-:-:S04]  /*4180*/  UIADD3 UR10, UR10, 0x400, URZ ;  /* 0x000004000a0a7890 */ /* 0x000fc8000fffe03f */
[----:B------:R-:W-:-:S04]  /*4190*/  USHF.R.U32.HI UR10, URZ, 0x4, UR10 ;  /* 0x000000043f0a7899 */ /* 0x000fc8000801160a */
[----:B------:R-:W-:-:S04]  /*41a0*/  ULOP3.LUT UR10, UR10, 0x3fff, URZ, 0xc0, !UPT ;  /* 0x00003fff0a0a7892 */ /* 0x000fc8000f8ec03f */
[----:B------:R-:W-:Y:S02]  /*41b0*/  ULOP3.LUT UR11, UR10, 0x2000000, URZ, 0xfc, !UPT ;  /* 0x020000000a0b7892 */ /* 0x000fe4000f8efc3f */
[----:B------:R-:W-:Y:S02]  /*41c0*/  ULOP3.LUT UR10, UR14, 0x10000, URZ, 0xfc, !UPT ;  /* 0x000100000e0a7892 */ /* 0x000fe4000f8efc3f */
[----:B------:R-:W-:-:S05]  /*41d0*/  UIMAD UR11, UR6, 0x600, UR11 ;  /* 0x00000600060b78a4 */ /* 0x000fca000f8e020b */
[----:B------:R-:W-:Y:S02]  /*41e0*/  UMOV UR32, UR10 ;  /* 0x0000000a00207c82 */ /* 0x000fe40008000000 */
[----:B------:R-:W-:Y:S01]  /*41f0*/  UMOV UR34, UR11 ;  /* 0x0000000b00227c82 */ /* 0x000fe20008000000 */
[----:B-1----:R-:W-:Y:S01]  /*4200*/  SHF.R.U32.HI R13, RZ, 0x7, R17 ;  /* 0x00000007ff0d7819 */ /* 0x002fe20000011611 */
[----:B------:R-:W-:Y:S01]  /*4210*/  HGMMA.64x96x16.F32 R88, gdesc[UR32].tnspB, R88, gsb0 ;  /* 0x41600000205879f0 */ /* 0x000fe20008000858 */
[----:B------:R-:W-:Y:S01]  /*4220*/  UIADD3 UR32, UR10, 0x2, URZ ;  /* 0x000000020a207890 */ /* 0x000fe2000fffe03f */
[----:B------:R-:W-:Y:S01]  /*4230*/  ISETP.GE.U32.AND P1, PT, R17, 0x180, PT ;  /* 0x000001801100780c */ /* 0x000fe20003f26070 */
[----:B------:R-:W-:Y:S01]  /*4240*/  UIADD3 UR34, UR11, 0x40, URZ ;  /* 0x000000400b227890 */ /* 0x000fe2000fffe03f */
[----:B0-----:R-:W-:Y:S01]  /*4250*/  VIADD R0, R13, 0x9 ;  /* 0x000000090d007836 */ /* 0x001fe20000000000 */
[----:B------:R-:W-:Y:S01]  /*4260*/  UMOV UR33, 0x40000040 ;  /* 0x4000004000217882 */ /* 0x000fe20000000000 */
[----:B------:R-:W-:-:S03]  /*4270*/  UMOV UR35, 0x80000020 ;  /* 0x8000002000237882 */ /* 0x000fc60000000000 */
        /* <DEDUP_REMOVED lines=50> */
.L_x_1927:
[----:B------:R-:W-:Y:S01]  /*45a0*/  UISETP.NE.AND UP0, UPT, UR37, URZ, UPT ;  /* 0x0000003f2500728c */ /* 0x000fe2000bf05270 */
[----:B0-----:R-:W-:Y:S01]  /*45b0*/  IMAD.MOV.U32 R0, RZ, RZ, R9 ;  /* 0x000000ffff007224 */ /* 0x001fe200078e0009 */
[----:B------:R-:W-:Y:S01]  /*45c0*/  R2UR UR11, R2 ;  /* 0x00000000020b72ca */ /* 0x000fe200000e0000 */
[----:B------:R-:W-:Y:S02]  /*45d0*/  IMAD.MOV.U32 R22, RZ, RZ, -0x2 ;  /* 0xfffffffeff167424 */ /* 0x000fe400078e00ff */
[----:B------:R-:W-:Y:S01]  /*45e0*/  IMAD.U32 R20, RZ, RZ, UR29 ;  /* 0x0000001dff147e24 */ /* 0x000fe2000f8e00ff */
[----:B------:R-:W-:Y:S02]  /*45f0*/  PLOP3.LUT P1, PT, PT, PT, UP0, 0x80, 0x0 ;  /* 0x000000000000781c */ /* 0x000fe40003f2f008 */
[----:B------:R-:W-:-:S03]  /*4600*/  PLOP3.LUT P2, PT, PT, PT, UP0, 0x80, 0x0 ;  /* 0x000000000000781c */ /* 0x000fc60003f4f008 */
[----:B------:R-:W-:-:S08]  /*4610*/  @UP0 ULDC UR10, c[0x0][0x44c] ;  /* 0x00011300000a0ab9 */ /* 0x000fd00000000800 */
[----:B------:R-:W-:Y:S01]  /*4620*/  @P1 IMAD.HI.U32 R13, R9, UR10, RZ ;  /* 0x0000000a090d1c27 */ /* 0x000fe2000f8e00ff */
[----:B------:R-:W-:-:S04]  /*4630*/  @UP0 ULDC UR10, c[0x0][0x450] ;  /* 0x00011400000a0ab9 */ /* 0x000fc80000000800 */
[----:B------:R-:W-:Y:S01]  /*4640*/  @P2 SHF.R.U32.HI R0, RZ, UR10, R13 ;  /* 0x0000000aff002c19 */ /* 0x000fe2000801160d */
[----:B------:R-:W-:Y:S02]  /*4650*/  UMOV UR10, 0xffffff80 ;  /* 0xffffff80000a7882 */ /* 0x000fe40000000000 */
[----:B------:R-:W-:Y:S02]  /*4660*/  UIMAD UR10, UR7, UR10, 0x1 ;  /* 0x00000001070a74a4 */ /* 0x000fe4000f8e020a */
[----:B------:R-:W0:Y:S04]  /*4670*/  SHFL.IDX PT, R18, R0, RZ, 0x1c1f ;  /* 0x001c1fff00127589 */ /* 0x000e2800000e0000 */
[----:B------:R-:W-:Y:S01]  /*4680*/  IMAD R13, R139, R22, UR10 ;  /* 0x0000000a8b0d7e24 */ /* 0x000fe2000f8e0216 */
[----:B------:R-:W-:Y:S01]  /*4690*/  ULEA UR10, UR4, UR11, 0x3 ;  /* 0x0000000b040a7291 */ /* 0x000fe2000f8e183f */
[----:B------:R-:W1:Y:S02]  /*46a0*/  S2UR UR11, SR_CgaCtaId ;  /* 0x00000000000b79c3 */ /* 0x000e640000008800 */
[----:B------:R-:W-:Y:S01]  /*46b0*/  IMAD R13, R20, UR36, R13 ;  /* 0x00000024140d7c24 */ /* 0x000fe2000f8e020d */
[----:B------:R-:W-:Y:S01]  /*46c0*/  UIADD3 UR10, UR10, 0x2d840, URZ ;  /* 0x0002d8400a0a7890 */ /* 0x000fe2000fffe03f */
[----:B------:R-:W2:Y:S03]  /*46d0*/  SHFL.IDX PT, R20, R0, 0x1, 0x1c1f ;  /* 0x003c1f0000147f89 */ /* 0x000ea600000e0000 */
[----:B0-----:R-:W-:-:S04]  /*46e0*/  IADD3 R17, R18, -UR30, R13 ;  /* 0x8000001e12117c10 */ /* 0x001fc8000fffe00d */
[C---:B------:R-:W-:Y:S02]  /*46f0*/  ISETP.GT.AND P1, PT, R17.reuse, RZ, PT ;  /* 0x000000ff1100720c */ /* 0x040fe40003f24270 */
[C---:B------:R-:W-:Y:S01]  /*4700*/  ISETP.GT.AND P2, PT, R17.reuse, 0x1, PT ;  /* 0x000000011100780c */ /* 0x040fe20003f44270 */
[----:B-1----:R-:W-:Y:S01]  /*4710*/  UPRMT UR10, UR11, 0x654, UR10 ;  /* 0x000006540b0a7896 */ /* 0x002fe2000800000a */
[----:B------:R-:W-:Y:S02]  /*4720*/  FSEL R24, R24, -INF , P1 ;  /* 0xff80000018187808 */ /* 0x000fe40000800000 */
[----:B------:R-:W-:Y:S02]  /*4730*/  ISETP.GT.AND P1, PT, R17, 0x8, PT ;  /* 0x000000081100780c */ /* 0x000fe40003f24270 */
[----:B------:R-:W-:Y:S02]  /*4740*/  FSEL R25, R25, -INF , P2 ;  /* 0xff80000019197808 */ /* 0x000fe40001000000 */
[----:B------:R-:W-:-:S02]  /*4750*/  FMNMX.FTZ R18, R24, R14, !PT ;  /* 0x0000000e18127209 */ /* 0x000fc40007810000 */
[----:B------:R-:W-:Y:S01]  /*4760*/  ISETP.GT.AND P2, PT, R17, 0x9, PT ;  /* 0x000000091100780c */ /* 0x000fe20003f44270 */
[----:B------:R-:W-:Y:S01]  /*4770*/  SYNCS.ARRIVE.TRANS64.RED.A1T0 RZ, [UR10], RZ ;  /* 0x000000ffffff79a7 */ /* 0x000fe2000810040a */
[----:B------:R-:W-:Y:S02]  /*4780*/  FSEL R28, R28, -INF , P1 ;  /* 0xff8000001c1c7808 */ /* 0x000fe40000800000 */
[----:B------:R-:W-:Y:S02]  /*4790*/  FMNMX.FTZ R19, R25, R18, !PT ;  /* 0x0000001219137209 */ /* 0x000fe40007810000 */
[----:B------:R-:W-:Y:S02]  /*47a0*/  ISETP.GT.AND P1, PT, R17, 0x10, PT ;  /* 0x000000101100780c */ /* 0x000fe40003f24270 */
[----:B------:R-:W-:Y:S02]  /*47b0*/  FSEL R29, R29, -INF , P2 ;  /* 0xff8000001d1d7808 */ /* 0x000fe40001000000 */
[----:B------:R-:W-:-:S02]  /*47c0*/  FMNMX.FTZ R18, R28, R19, !PT ;  /* 0x000000131c127209 */ /* 0x000fc40007810000 */
[----:B------:R-:W-:Y:S02]  /*47d0*/  ISETP.GT.AND P2, PT, R17, 0x11, PT ;  /* 0x000000111100780c */ /* 0x000fe40003f44270 */
        /* <DEDUP_REMOVED lines=80> */
[----:B------:R-:W-:Y:S02]  /*4ce0*/  FSEL R85, R85, -INF , P2 ;  /* 0xff80000055557808 */ /* 0x000fe40001000000 */
[----:B------:R-:W-:Y:S02]  /*4cf0*/  FMNMX.FTZ R18, R84, R17, !PT ;  /* 0x0000001154127209 */ /* 0x000fe40007810000 */
[----:B--2---:R-:W-:-:S02]  /*4d00*/  IADD3 R13, R20, -UR30, R13 ;  /* 0x8000001e140d7c10 */ /* 0x004fc4000fffe00d */
[----:B------:R-:W-:Y:S02]  /*4d10*/  FMNMX.FTZ R19, R85, R18, !PT ;  /* 0x0000001255137209 */ /* 0x000fe40007810000 */
[C---:B------:R-:W-:Y:S02]  /*4d20*/  ISETP.GT.AND P2, PT, R13.reuse, RZ, PT ;  /* 0x000000ff0d00720c */ /* 0x040fe40003f44270 */
[C---:B------:R-:W-:Y:S01]  /*4d30*/  ISETP.GT.AND P3, PT, R13.reuse, 0x1, PT ;  /* 0x000000010d00780c */ /* 0x040fe20003f64270 */
[----:B------:R-:W0:Y:S01]  /*4d40*/  SHFL.BFLY PT, R18, R19, 0x2, 0x1f ;  /* 0x0c401f0013127f89 */ /* 0x000e2200000e0000 */
[----:B------:R-:W-:Y:S02]  /*4d50*/  FSEL R26, R26, -INF , P2 ;  /* 0xff8000001a1a7808 */ /* 0x000fe40001000000 */
[----:B------:R-:W-:Y:S02]  /*4d60*/  ISETP.GT.AND P2, PT, R13, 0x8, PT ;  /* 0x000000080d00780c */ /* 0x000fe40003f44270 */
[----:B------:R-:W-:-:S02]  /*4d70*/  FSEL R27, R27, -INF , P3 ;  /* 0xff8000001b1b7808 */ /* 0x000fc40001800000 */
[----:B------:R-:W-:Y:S02]  /*4d80*/  FMNMX.FTZ R22, R26, R15, !PT ;  /* 0x0000000f1a167209 */ /* 0x000fe40007810000 */
[----:B------:R-:W-:Y:S02]  /*4d90*/  ISETP.GT.AND P3, PT, R13, 0x9, PT ;  /* 0x000000090d00780c */ /* 0x000fe40003f64270 */
[----:B------:R-:W-:Y:S02]  /*4da0*/  FSEL R30, R30, -INF , P2 ;  /* 0xff8000001e1e7808 */ /* 0x000fe40001000000 */
[----:B------:R-:W-:Y:S02]  /*4db0*/  FMNMX.FTZ R23, R27, R22, !PT ;  /* 0x000000161b177209 */ /* 0x000fe40007810000 */
[----:B------:R-:W-:Y:S02]  /*4dc0*/  ISETP.GT.AND P2, PT, R13, 0x10, PT ;  /* 0x000000100d00780c */ /* 0x000fe40003f44270 */
[----:B------:R-:W-:-:S02]  /*4dd0*/  FSEL R31, R31, -INF , P3 ;  /* 0xff8000001f1f7808 */ /* 0x000fc40001800000 */
[----:B------:R-:W-:Y:S02]  /*4de0*/  FMNMX.FTZ R22, R30, R23, !PT ;  /* 0x000000171e167209 */ /* 0x000fe40007810000 */
[----:B------:R-:W-:Y:S02]  /*4df0*/  ISETP.GT.AND P3, PT, R13, 0x11, PT ;  /* 0x000000110d00780c */ /* 0x000fe40003f64270 */
[----:B------:R-:W-:Y:S02]  /*4e00*/  FSEL R34, R34, -INF , P2 ;  /* 0xff80000022227808 */ /* 0x000fe40001000000 */
[----:B0-----:R-:W-:Y:S02]  /*4e10*/  FMNMX.FTZ R21, R19, R18, !PT ;  /* 0x0000001213157209 */ /* 0x001fe40007810000 */
[----:B------:R-:W-:Y:S02]  /*4e20*/  FMNMX.FTZ R23, R31, R22, !PT ;  /* 0x000000161f177209 */ /* 0x000fe40007810000 */
[----:B------:R-:W-:Y:S01]  /*4e30*/  ISETP.GT.AND P2, PT, R13, 0x18, PT ;  /* 0x000000180d00780c */ /* 0x000fe20003f44270 */
[----:B------:R-:W0:Y:S01]  /*4e40*/  SHFL.BFLY PT, R18, R21, 0x1, 0x1f ;  /* 0x0c201f0015127f89 */ /* 0x000e2200000e0000 */
[----:B------:R-:W-:-:S02]  /*4e50*/  FSEL R35, R35, -INF , P3 ;  /* 0xff80000023237808 */ /* 0x000fc40001800000 */
[C---:B------:R-:W-:Y:S02]  /*4e60*/  ISETP.GT.AND P3, PT, R13.reuse, 0x19, PT ;  /* 0x000000190d00780c */ /* 0x040fe40003f64270 */
[----:B------:R-:W-:Y:S02]  /*4e70*/  FSEL R38, R38, -INF , P2 ;  /* 0xff80000026267808 */ /* 0x000fe40001000000 */
[----:B------:R-:W-:Y:S02]  /*4e80*/  ISETP.GT.AND P2, PT, R13, 0x20, PT ;  /* 0x000000200d00780c */ /* 0x000fe40003f44270 */
[----:B------:R-:W-:Y:S02]  /*4e90*/  FSEL R39, R39, -INF , P3 ;  /* 0xff80000027277808 */ /* 0x000fe40001800000 */
[----:B------:R-:W-:Y:S02]  /*4ea0*/  ISETP.GT.AND P3, PT, R13, 0x21, PT ;  /* 0x000000210d00780c */ /* 0x000fe40003f64270 */
[----:B------:R-:W-:-:S02]  /*4eb0*/  FSEL R42, R42, -INF , P2 ;  /* 0xff8000002a2a7808 */ /* 0x000fc40001000000 */
[----:B------:R-:W-:Y:S02]  /*4ec0*/  ISETP.GT.AND P2, PT, R13, 0x28, PT ;  /* 0x000000280d00780c */ /* 0x000fe40003f44270 */
[----:B------:R-:W-:Y:S02]  /*4ed0*/  FSEL R43, R43, -INF , P3 ;  /* 0xff8000002b2b7808 */ /* 0x000fe40001800000 */
[C---:B------:R-:W-:Y:S02]  /*4ee0*/  ISETP.GT.AND P3, PT, R13.reuse, 0x29, PT ;  /* 0x000000290d00780c */ /* 0x040fe40003f64270 */
[----:B------:R-:W-:Y:S02]  /*4ef0*/  FSEL R46, R46, -INF , P2 ;  /* 0xff8000002e2e7808 */ /* 0x000fe40001000000 */
[----:B------:R-:W-:Y:S02]  /*4f00*/  ISETP.GT.AND P2, PT, R13, 0x30, PT ;  /* 0x000000300d00780c */ /* 0x000fe40003f44270 */
[----:B0-----:R-:W-:-:S02]  /*4f10*/  FMNMX.FTZ R0, R21, R18, !PT ;  /* 0x0000001215007209 */ /* 0x001fc40007810000 */
[----:B------:R-:W-:Y:S02]  /*4f20*/  FSEL R47, R47, -INF , P3 ;  /* 0xff8000002f2f7808 */ /* 0x000fe40001800000 */
[C---:B------:R-:W-:Y:S01]  /*4f30*/  FSETP.NEU.FTZ.AND P1, PT, R0.reuse, -INF , PT ;  /* 0xff8000000000780b */ /* 0x040fe20003f3d000 */
[----:B------:R-:W-:Y:S01]  /*4f40*/  FMUL.FTZ R17, R0, UR31 ;  /* 0x0000001f00117c20 */ /* 0x000fe20008410000 */
[----:B------:R-:W-:Y:S02]  /*4f50*/  ISETP.GT.AND P3, PT, R13, 0x31, PT ;  /* 0x000000310d00780c */ /* 0x000fe40003f64270 */
[----:B------:R-:W-:Y:S02]  /*4f60*/  FSEL R50, R50, -INF , P2 ;  /* 0xff80000032327808 */ /* 0x000fe40001000000 */
[----:B------:R-:W-:Y:S02]  /*4f70*/  FSEL R17, R17, RZ, P1 ;  /* 0x000000ff11117208 */ /* 0x000fe40000800000 */
[----:B------:R-:W-:-:S02]  /*4f80*/  ISETP.GT.AND P2, PT, R13, 0x38, PT ;  /* 0x000000380d00780c */ /* 0x000fc40003f44270 */
        /* <DEDUP_REMOVED lines=9> */
[----:B------:R-:W-:Y:S01]  /*5020*/  ISETP.GT.AND P3, PT, R13, 0x39, PT ;  /* 0x000000390d00780c */ /* 0x000fe20003f64270 */
[--C-:B------:R-:W-:Y:S01]  /*5030*/  FFMA.FTZ R36, R36, UR31, -R17.reuse ;  /* 0x0000001f24247c23 */ /* 0x100fe20008010811 */
[----:B------:R-:W-:Y:S01]  /*5040*/  FMNMX.FTZ R24, R38, R25, !PT ;  /* 0x0000001926187209 */ /* 0x000fe20007810000 */
[----:B------:R0:W-:Y:S01]  /*5050*/  MUFU.EX2 R22, R32 ;  /* 0x0000002000167308 */ /* 0x0001e20000000800 */
[----:B------:R-:W-:Y:S01]  /*5060*/  FSEL R54, R54, -INF , P2 ;  /* 0xff80000036367808 */ /* 0x000fe20001000000 */
[--C-:B------:R-:W-:Y:S01]  /*5070*/  FFMA.FTZ R40, R40, UR31, -R17.reuse ;  /* 0x0000001f28287c23 */ /* 0x100fe20008010811 */
[----:B------:R-:W-:Y:S01]  /*5080*/  FMNMX.FTZ R25, R39, R24, !PT ;  /* 0x0000001827197209 */ /* 0x000fe20007810000 */
[--C-:B------:R-:W-:Y:S01]  /*5090*/  FFMA.FTZ R44, R44, UR31, -R17.reuse ;  /* 0x0000001f2c2c7c23 */ /* 0x100fe20008010811 */
[----:B------:R-:W-:Y:S01]  /*50a0*/  ISETP.GT.AND P2, PT, R13, 0x40, PT ;  /* 0x000000400d00780c */ /* 0x000fe20003f44270 */
[--C-:B------:R-:W-:Y:S01]  /*50b0*/  FFMA.FTZ R48, R48, UR31, -R17.reuse ;  /* 0x0000001f30307c23 */ /* 0x100fe20008010811 */
[----:B------:R-:W-:Y:S01]  /*50c0*/  FMNMX.FTZ R28, R42, R25, !PT ;  /* 0x000000192a1c7209 */ /* 0x000fe20007810000 */
[----:B------:R1:W-:Y:S01]  /*50d0*/  MUFU.EX2 R24, R36 ;  /* 0x0000002400187308 */ /* 0x0003e20000000800 */
[----:B------:R-:W-:Y:S01]  /*50e0*/  FSEL R55, R55, -INF , P3 ;  /* 0xff80000037377808 */ /* 0x000fe20001800000 */
[----:B------:R-:W-:Y:S01]  /*50f0*/  FFMA.FTZ R25, R37, UR31, -R17 ;  /* 0x0000001f25197c23 */ /* 0x000fe20008010811 */
[----:B------:R-:W-:-:S02]  /*5100*/  FMNMX.FTZ R29, R43, R28, !PT ;  /* 0x0000001c2b1d7209 */ /* 0x000fc40007810000 */
[----:B------:R-:W-:Y:S02]  /*5110*/  ISETP.GT.AND P3, PT, R13, 0x41, PT ;  /* 0x000000410d00780c */ /* 0x000fe40003f64270 */
[----:B------:R-:W-:Y:S01]  /*5120*/  FMNMX.FTZ R28, R46, R29, !PT ;  /* 0x0000001d2e1c7209 */ /* 0x000fe20007810000 */
[----:B------:R-:W-:Y:S01]  /*5130*/  MUFU.EX2 R18, R18 ;  /* 0x0000001200127308 */ /* 0x000fe20000000800 */
[----:B------:R-:W-:Y:S02]  /*5140*/  FSEL R58, R58, -INF , P2 ;  /* 0xff8000003a3a7808 */ /* 0x000fe40001000000 */
[----:B------:R-:W-:Y:S02]  /*5150*/  FMNMX.FTZ R29, R47, R28, !PT ;  /* 0x0000001c2f1d7209 */ /* 0x000fe40007810000 */
[----:B------:R-:W-:Y:S02]  /*5160*/  ISETP.GT.AND P2, PT, R13, 0x48, PT ;  /* 0x000000480d00780c */ /* 0x000fe40003f44270 */
[----:B0-----:R-:W-:Y:S01]  /*5170*/  FMNMX.FTZ R32, R50, R29, !PT ;  /* 0x0000001d32207209 */ /* 0x001fe20007810000 */
[----:B------:R-:W-:Y:S01]  /*5180*/  MUFU.EX2 R28, R40 ;  /* 0x00000028001c7308 */ /* 0x000fe20000000800 */
        /* <DEDUP_REMOVED lines=9> */
[----:B-1----:R-:W-:Y:S01]  /*5220*/  FMNMX.FTZ R36, R58, R33, !PT ;  /* 0x000000213a247209 */ /* 0x002fe20007810000 */
        /* <DEDUP_REMOVED lines=8> */
[--C-:B------:R-:W-:Y:S01]  /*52b0*/  FFMA.FTZ R61, R69, UR31, -R17.reuse ;  /* 0x0000001f453d7c23 */ /* 0x100fe20008010811 */
[----:B------:R-:W-:Y:S01]  /*52c0*/  FSEL R66, R66, -INF , P2 ;  /* 0xff80000042427808 */ /* 0x000fe20001000000 */
[--C-:B0-----:R-:W-:Y:S01]  /*52d0*/  FFMA.FTZ R44, R52, UR31, -R17.reuse ;  /* 0x0000001f342c7c23 */ /* 0x101fe20008010811 */
        /* <DEDUP_REMOVED lines=11> */
[--C-:B------:R-:W-:Y:S01]  /*5390*/  FFMA.FTZ R57, R65, UR31, -R17.reuse ;  /* 0x0000001f41397c23 */ /* 0x100fe20008010811 */
[----:B------:R-:W-:Y:S01]  /*53a0*/  FMNMX.FTZ R41, R67, R40, !PT ;  /* 0x0000002843297209 */ /* 0x000fe20007810000 */
[--C-:B0-----:R-:W-:Y:S01]  /*53b0*/  FFMA.FTZ R48, R56, UR31, -R17.reuse ;  /* 0x0000001f38307c23 */ /* 0x101fe20008010811 */
[----:B------:R-:W-:Y:S01]  /*53c0*/  ISETP.GT.AND P2, PT, R13, 0x60, PT ;  /* 0x000000600d00780c */ /* 0x000fe20003f44270 */
[--C-:B------:R-:W-:Y:S01]  /*53d0*/  FFMA.FTZ R56, R64, UR31, -R17.reuse ;  /* 0x0000001f40387c23 */ /* 0x100fe20008010811 */
        /* <DEDUP_REMOVED lines=35> */
[----:B------:R-:W-:Y:S02]  /*5610*/  FSEL R87, R87, -INF , P3 ;  /* 0xff80000057577808 */ /* 0x000fe40001800000 */
        /* <DEDUP_REMOVED lines=22> */
[----:B------:R-:W-:Y:S01]  /*5780*/  FSEL R39, R0, RZ, P1 ;  /* 0x000000ff00277208 */ /* 0x000fe20000800000 */
[--C-:B------:R-:W-:Y:S01]  /*5790*/  FFMA.FTZ R136, R27, UR31, -R40.reuse ;  /* 0x0000001f1b887c23 */ /* 0x100fe20008010828 */
[----:B------:R-:W-:Y:S01]  /*57a0*/  FSEL R46, R13, RZ, P2 ;  /* 0x000000ff0d2e7208 */ /* 0x000fe20001000000 */
[--C-:B------:R-:W-:Y:S01]  /*57b0*/  FFMA.FTZ R27, R42, UR31, -R40.reuse ;  /* 0x0000001f2a1b7c23 */ /* 0x100fe20008010828 */
[----:B------:R-:W-:Y:S01]  /*57c0*/  FFMA.FTZ R41, R26, UR31, -R40 ;  /* 0x0000001f1a297c23 */ /* 0x000fe20008010828 */
[----:B------:R-:W-:Y:S01]  /*57d0*/  FADD.FTZ R14, -R39, R14 ;  /* 0x0000000e270e7221 */ /* 0x000fe20000010100 */
[--C-:B------:R-:W-:Y:S01]  /*57e0*/  FFMA.FTZ R77, R30, UR31, -R40.reuse ;  /* 0x0000001f1e4d7c23 */ /* 0x100fe20008010828 */
[----:B------:R-:W-:Y:S01]  /*57f0*/  FADD.FTZ R46, -R46, R15 ;  /* 0x0000000f2e2e7221 */ /* 0x000fe20000010100 */
[----:B------:R-:W-:Y:S01]  /*5800*/  MUFU.EX2 R136, R136 ;  /* 0x0000008800887308 */ /* 0x000fe20000000800 */
[----:B------:R-:W-:Y:S01]  /*5810*/  FMUL.FTZ R42, R14, UR31 ;  /* 0x0000001f0e2a7c20 */ /* 0x000fe20008410000 */
[--C-:B------:R-:W-:Y:S01]  /*5820*/  FFMA.FTZ R34, R34, UR31, -R40.reuse ;  /* 0x0000001f22227c23 */ /* 0x100fe20008010828 */
[----:B------:R-:W-:Y:S01]  /*5830*/  FMUL.FTZ R14, R46, UR31 ;  /* 0x0000001f2e0e7c20 */ /* 0x000fe20008410000 */
        /* <DEDUP_REMOVED lines=24> */
[----:B------:R-:W-:Y:S01]  /*59c0*/  FFMA.FTZ R62, R82, UR31, -R40 ;  /* 0x0000001f523e7c23 */ /* 0x000fe20008010828 */
[----:B------:R-:W-:Y:S01]  /*59d0*/  FADD.FTZ R43, R19, R6 ;  /* 0x00000006132b7221 */ /* 0x000fe20000010000 */
[--C-:B------:R-:W-:Y:S01]  /*59e0*/  FFMA.FTZ R70, R83, UR31, -R40.reuse ;  /* 0x0000001f53467c23 */ /* 0x100fe20008010828 */
[--C-:B------:R-:W-:Y:S01]  /*59f0*/  FFMA.FTZ R71, R86, UR31, -R40.reuse ;  /* 0x0000001f56477c23 */ /* 0x100fe20008010828 */
[----:B------:R-:W0:Y:S01]  /*5a00*/  MUFU.EX2 R77, R77 ;  /* 0x0000004d004d7308 */ /* 0x000e220000000800 */
[----:B------:R-:W-:Y:S01]  /*5a10*/  FADD.FTZ R42, R20, R43 ;  /* 0x0000002b142a7221 */ /* 0x000fe20000010000 */
[----:B------:R-:W-:-:S06]  /*5a20*/  FFMA.FTZ R74, R87, UR31, -R40 ;  /* 0x0000001f574a7c23 */ /* 0x000fcc0008010828 */
[----:B------:R-:W2:Y:S01]  /*5a30*/  MUFU.EX2 R85, R85 ;  /* 0x0000005500557308 */ /* 0x000ea20000000800 */
[----:B-1----:R-:W-:-:S04]  /*5a40*/  FFMA.FTZ R5, R14, R5, R41 ;  /* 0x000000050e057223 */ /* 0x002fc80000010029 */
[----:B------:R-:W-:Y:S01]  /*5a50*/  FADD.FTZ R6, R136, R5 ;  /* 0x0000000588067221 */ /* 0x000fe20000010000 */
[----:B------:R-:W-:Y:S02]  /*5a60*/  FADD.FTZ R5, R21, R42 ;  /* 0x0000002a15057221 */ /* 0x000fe40000010000 */
[----:B------:R-:W1:Y:S01]  /*5a70*/  MUFU.EX2 R34, R34 ;  /* 0x0000002200227308 */ /* 0x000e620000000800 */
[----:B0-----:R-:W-:-:S07]  /*5a80*/  FADD.FTZ R6, R77, R6 ;  /* 0x000000064d067221 */ /* 0x001fce0000010000 */
[----:B------:R-:W0:Y:S01]  /*5a90*/  MUFU.EX2 R84, R84 ;  /* 0x0000005400547308 */ /* 0x000e220000000800 */
[----:B--2---:R-:W-:Y:S01]  /*5aa0*/  FADD.FTZ R43, R85, R6 ;  /* 0x00000006552b7221 */ /* 0x004fe20000010000 */
[----:B------:R-:W-:-:S04]  /*5ab0*/  FADD.FTZ R6, R22, R5 ;  /* 0x0000000516067221 */ /* 0x000fc80000010000 */
[----:B------:R-:W-:Y:S02]  /*5ac0*/  FADD.FTZ R5, R23, R6 ;  /* 0x0000000617057221 */ /* 0x000fe40000010000 */
[----:B------:R-:W2:Y:S01]  /*5ad0*/  MUFU.EX2 R30, R30 ;  /* 0x0000001e001e7308 */ /* 0x000ea20000000800 */
[----:B-1----:R-:W-:Y:S01]  /*5ae0*/  FADD.FTZ R43, R34, R43 ;  /* 0x0000002b222b7221 */ /* 0x002fe20000010000 */
[----:B------:R-:W-:-:S04]  /*5af0*/  FADD.FTZ R6, R24, R5 ;  /* 0x0000000518067221 */ /* 0x000fc80000010000 */
[----:B------:R-:W-:Y:S02]  /*5b00*/  FADD.FTZ R5, R25, R6 ;  /* 0x0000000619057221 */ /* 0x000fe40000010000 */
[----:B------:R-:W1:Y:S01]  /*5b10*/  MUFU.EX2 R81, R81 ;  /* 0x0000005100517308 */ /* 0x000e620000000800 */
[----:B0-----:R-:W-:Y:S01]  /*5b20*/  FADD.FTZ R43, R84, R43 ;  /* 0x0000002b542b7221 */ /* 0x001fe20000010000 */
[----:B------:R-:W-:-:S06]  /*5b30*/  FADD.FTZ R6, R28, R5 ;  /* 0x000000051c067221 */ /* 0x000fcc0000010000 */
[----:B------:R-:W0:Y:S01]  /*5b40*/  MUFU.EX2 R27, R27 ;  /* 0x0000001b001b7308 */ /* 0x000e220000000800 */
[----:B--2---:R-:W-:Y:S01]  /*5b50*/  FADD.FTZ R42, R30, R43 ;  /* 0x0000002b1e2a7221 */ /* 0x004fe20000010000 */
[----:B------:R-:W-:-:S06]  /*5b60*/  FADD.FTZ R43, R29, R6 ;  /* 0x000000061d2b7221 */ /* 0x000fcc0000010000 */
[----:B------:R-:W2:Y:S01]  /*5b70*/  MUFU.EX2 R80, R80 ;  /* 0x0000005000507308 */ /* 0x000ea20000000800 */
[----:B-1----:R-:W-:-:S07]  /*5b80*/  FADD.FTZ R42, R81, R42 ;  /* 0x0000002a512a7221 */ /* 0x002fce0000010000 */
[----:B------:R-:W1:Y:S01]  /*5b90*/  MUFU.EX2 R31, R31 ;  /* 0x0000001f001f7308 */ /* 0x000e620000000800 */
[----:B0-----:R-:W-:Y:S01]  /*5ba0*/  FADD.FTZ R5, R27, R42 ;  /* 0x0000002a1b057221 */ /* 0x001fe20000010000 */
[----:B------:R-:W-:-:S04]  /*5bb0*/  FADD.FTZ R42, R32, R43 ;  /* 0x0000002b202a7221 */ /* 0x000fc80000010000 */
[----:B------:R-:W-:Y:S02]  /*5bc0*/  FADD.FTZ R43, R33, R42 ;  /* 0x0000002a212b7221 */ /* 0x000fe40000010000 */
[----:B------:R-:W0:Y:S01]  /*5bd0*/  MUFU.EX2 R38, R38 ;  /* 0x0000002600267308 */ /* 0x000e220000000800 */
[----:B--2---:R-:W-:-:S07]  /*5be0*/  FADD.FTZ R6, R80, R5 ;  /* 0x0000000550067221 */ /* 0x004fce0000010000 */
[----:B------:R-:W2:Y:S01]  /*5bf0*/  MUFU.EX2 R26, R26 ;  /* 0x0000001a001a7308 */ /* 0x000ea20000000800 */
[----:B-1----:R-:W-:Y:S01]  /*5c00*/  FADD.FTZ R5, R31, R6 ;  /* 0x000000061f057221 */ /* 0x002fe20000010000 */
[----:B------:R-:W-:-:S06]  /*5c10*/  FADD.FTZ R6, R36, R43 ;  /* 0x0000002b24067221 */ /* 0x000fcc0000010000 */
        /* <DEDUP_REMOVED lines=12> */
[----:B------:R-:W-:-:S04]  /*5ce0*/  FADD.FTZ R43, R49, R6 ;  /* 0x00000006312b7221 */ /* 0x000fc80000010000 */
[----:B------:R-:W-:Y:S02]  /*5cf0*/  FADD.FTZ R42, R52, R43 ;  /* 0x0000002b342a7221 */ /* 0x000fe40000010000 */
[----:B------:R-:W0:Y:S01]  /*5d00*/  MUFU.EX2 R50, R50 ;  /* 0x0000003200327308 */ /* 0x000e220000000800 */
[----:B--2---:R-:W-:-:S07]  /*5d10*/  FADD.FTZ R5, R138, R5 ;  /* 0x000000058a057221 */ /* 0x004fce0000010000 */
        /* <DEDUP_REMOVED lines=56> */
.L_x_1928:
[----:B------:R-:W0:Y:S01]  /*60a0*/  S2UR UR10, SR_CgaCtaId ;  /* 0x00000000000a79c3 */ /* 0x000e220000008800 */
[----:B------:R-:W-:Y:S01]  /*60b0*/  R2UR UR11, R2 ;  /* 0x00000000020b72ca */ /* 0x000fe200000e0000 */
[----:B------:R-:W-:Y:S01]  /*60c0*/  UISETP.GT.AND UP0, UPT, UR7, UR28, UPT ;  /* 0x0000001c0700728c */ /* 0x000fe2000bf04270 */
[----:B------:R-:W-:Y:S01]  /*60d0*/  F2FP.F16.F32.PACK_AB R42, R21, R20 ;  /* 0x00000014152a723e */ /* 0x000fe200000000ff */
[----:B------:R-:W-:Y:S01]  /*60e0*/  UMOV UR38, UR5 ;  /* 0x0000000500267c82 */ /* 0x000fe20008000000 */
[----:B------:R-:W-:Y:S01]  /*60f0*/  F2FP.F16.F32.PACK_AB R40, R19, R18 ;  /* 0x000000121328723e */ /* 0x000fe200000000ff */
[----:B------:R-:W-:Y:S01]  /*6100*/  FMUL.FTZ R88, R88, R15 ;  /* 0x0000000f58587220 */ /* 0x000fe20000410000 */
[----:B------:R-:W-:Y:S01]  /*6110*/  F2FP.F16.F32.PACK_AB R41, R136, R41 ;  /* 0x000000298829723e */ /* 0x000fe200000000ff */
[----:B------:R-:W-:Y:S01]  /*6120*/  FMUL.FTZ R89, R89, R15 ;  /* 0x0000000f59597220 */ /* 0x000fe20000410000 */
[----:B------:R-:W-:Y:S01]  /*6130*/  F2FP.F16.F32.PACK_AB R43, R85, R77 ;  /* 0x0000004d552b723e */ /* 0x000fe200000000ff */
[-C--:B------:R-:W-:Y:S01]  /*6140*/  FMUL.FTZ R92, R92, R15.reuse ;  /* 0x0000000f5c5c7220 */ /* 0x080fe20000410000 */
[----:B------:R-:W-:Y:S01]  /*6150*/  F2FP.F16.F32.PACK_AB R20, R23, R22 ;  /* 0x000000161714723e */ /* 0x000fe200000000ff */
[-C--:B------:R-:W-:Y:S01]  /*6160*/  FMUL.FTZ R93, R93, R15.reuse ;  /* 0x0000000f5d5d7220 */ /* 0x080fe20000410000 */
[----:B------:R-:W-:Y:S01]  /*6170*/  F2FP.F16.F32.PACK_AB R21, R84, R34 ;  /* 0x000000225415723e */ /* 0x000fe200000000ff */
[----:B------:R-:W-:Y:S01]  /*6180*/  ULEA UR6, UR6, UR11, 0x3 ;  /* 0x0000000b06067291 */ /* 0x000fe2000f8e183f */
[----:B------:R-:W-:Y:S01]  /*6190*/  F2FP.F16.F32.PACK_AB R22, R25, R24 ;  /* 0x000000181916723e */ /* 0x000fe200000000ff */
[-C--:B------:R-:W-:Y:S01]  /*61a0*/  FMUL.FTZ R96, R96, R15.reuse ;  /* 0x0000000f60607220 */ /* 0x080fe20000410000 */
[----:B------:R-:W-:Y:S01]  /*61b0*/  F2FP.F16.F32.PACK_AB R23, R81, R30 ;  /* 0x0000001e5117723e */ /* 0x000fe200000000ff */
[----:B------:R-:W-:Y:S01]  /*61c0*/  UIADD3 UR6, UR6, 0x2d860, URZ ;  /* 0x0002d86006067890 */ /* 0x000fe2000fffe03f */
[----:B------:R-:W-:Y:S01]  /*61d0*/  F2FP.F16.F32.PACK_AB R28, R29, R28 ;  /* 0x0000001c1d1c723e */ /* 0x000fe200000000ff */
[-C--:B------:R-:W-:Y:S01]  /*61e0*/  FMUL.FTZ R97, R97, R15.reuse ;  /* 0x0000000f61617220 */ /* 0x080fe20000410000 */
[----:B------:R-:W-:Y:S01]  /*61f0*/  F2FP.F16.F32.PACK_AB R48, R49, R48 ;  /* 0x000000303130723e */ /* 0x000fe200000000ff */
[----:B------:R-:W-:Y:S01]  /*6200*/  FMUL.FTZ R100, R100, R15 ;  /* 0x0000000f64647220 */ /* 0x000fe20000410000 */
[----:B------:R-:W-:Y:S01]  /*6210*/  F2FP.F16.F32.PACK_AB R29, R80, R27 ;  /* 0x0000001b501d723e */ /* 0x000fe200000000ff */
[----:B0-----:R-:W-:Y:S01]  /*6220*/  UPRMT UR6, UR10, 0x654, UR6 ;  /* 0x000006540a067896 */ /* 0x001fe20008000006 */
[----:B------:R-:W-:Y:S01]  /*6230*/  F2FP.F16.F32.PACK_AB R30, R33, R32 ;  /* 0x00000020211e723e */ /* 0x000fe200000000ff */
[----:B------:R-:W-:Y:S01]  /*6240*/  UIADD3 UR10, UR7, -0x1, URZ ;  /* 0xffffffff070a7890 */ /* 0x000fe2000fffe03f */
        /* <DEDUP_REMOVED lines=40> */
[----:B------:R-:W-:Y:S01]  /*64d0*/  PLOP3.LUT P1, PT, PT, PT, UP0, 0x80, 0x0 ;  /* 0x000000000000781c */ /* 0x000fe20003f2f008 */
        /* <DEDUP_REMOVED lines=39> */
[----:B------:R-:W-:Y:S01]  /*6750*/  IMAD.MOV.U32 R14, RZ, RZ, R0 ;  /* 0x000000ffff0e7224 */ /* 0x000fe200078e0000 */
[----:B-1----:R-:W-:Y:S01]  /*6760*/  NOP ;  /* 0x0000000000007918 */ /* 0x002fe20000000000 */
[----:B0-----:R-:W-:Y:S05]  /*6770*/  @P1 BRA `(.L_x_1929) ;  /* 0xffffffd400401947 */ /* 0x001fea000383ffff */
[----:B------:R-:W-:-:S05]  /*6780*/  UMOV UR7, UR10 ;  /* 0x0000000a00077c82 */ /* 0x000fca0008000000 */
.L_x_1918:
[----:B------:R-:W-:-:S13]  /*6790*/  R2UR UR6, R141 ;  /* 0x000000008d0672ca */ /* 0x000fda00000e0000 */
[----:B------:R-:W-:-:S06]  /*67a0*/  UISETP.GE.AND UP0, UPT, UR7, UR6, UPT ;  /* 0x000000060700728c */ /* 0x000fcc000bf06270 */
[----:B------:R-:W-:-:S13]  /*67b0*/  PLOP3.LUT P1, PT, PT, PT, UP0, 0x80, 0x0 ;  /* 0x000000000000781c */ /* 0x000fda0003f2f008 */
[----:B------:R-:W-:Y:S05]  /*67c0*/  @!P1 BRA `(.L_x_1930) ;  /* 0x00000020006c9947 */ /* 0x000fea0003800000 */
[----:B------:R-:W0:Y:S01]  /*67d0*/  S2R R9, SR_TID.X ;  /* 0x0000000000097919 */ /* 0x000e220000002100 */
[----:B------:R-:W-:Y:S01]  /*67e0*/  R2UR UR6, R140 ;  /* 0x000000008c0672ca */ /* 0x000fe200000e0000 */
[----:B------:R-:W-:Y:S01]  /*67f0*/  IMAD.MOV.U32 R14, RZ, RZ, R13 ;  /* 0x000000ffff0e7224 */ /* 0x000fe200078e000d */
[----:B------:R-:W-:Y:S01]  /*6800*/  UMOV UR30, UR5 ;  /* 0x00000005001e7c82 */ /* 0x000fe20008000000 */
[----:B------:R-:W-:Y:S01]  /*6810*/  IMAD.MOV.U32 R15, RZ, RZ, R0 ;  /* 0x000000ffff0f7224 */ /* 0x000fe200078e0000 */
[----:B------:R-:W-:Y:S01]  /*6820*/  UMOV UR29, 0x40000040 ;  /* 0x40000040001d7882 */ /* 0x000fe20000000000 */
[----:B------:R-:W-:Y:S01]  /*6830*/  UMOV UR33, 0x40000040 ;  /* 0x4000004000217882 */ /* 0x000fe20000000000 */
[----:B------:R-:W-:Y:S01]  /*6840*/  UMOV UR37, 0x40000040 ;  /* 0x4000004000257882 */ /* 0x000fe20000000000 */
[----:B------:R-:W-:Y:S01]  /*6850*/  UMOV UR41, 0x40000040 ;  /* 0x4000004000297882 */ /* 0x000fe20000000000 */
[----:B------:R-:W-:Y:S01]  /*6860*/  UMOV UR45, 0x40000040 ;  /* 0x40000040002d7882 */ /* 0x000fe20000000000 */
[----:B------:R-:W-:Y:S01]  /*6870*/  UMOV UR49, 0x40000040 ;  /* 0x4000004000317882 */ /* 0x000fe20000000000 */
[----:B------:R-:W-:-:S03]  /*6880*/  UMOV UR53, 0x40000040 ;  /* 0x4000004000357882 */ /* 0x000fc60000000000 */
[----:B------:R-:W-:-:S04]  /*6890*/  ULOP3.LUT UR6, UR6, 0x10000, URZ, 0xfc, !UPT ;  /* 0x0001000006067892 */ /* 0x000fc8000f8efc3f */
[----:B------:R-:W-:Y:S02]  /*68a0*/  UIADD3 UR28, UR6, 0x2, URZ ;  /* 0x00000002061c7890 */ /* 0x000fe4000fffe03f */
[----:B------:R-:W-:Y:S01]  /*68b0*/  IMAD.U32 R139, RZ, RZ, UR6 ;  /* 0x00000006ff8b7e24 */ /* 0x000fe2000f8e00ff */
[----:B------:R-:W-:Y:S02]  /*68c0*/  UIADD3 UR32, UR6, 0x4, URZ ;  /* 0x0000000406207890 */ /* 0x000fe4000fffe03f */
[----:B------:R-:W-:Y:S02]  /*68d0*/  UIADD3 UR36, UR6, 0x6, URZ ;  /* 0x0000000606247890 */ /* 0x000fe4000fffe03f */
[----:B------:R-:W-:Y:S02]  /*68e0*/  UIADD3 UR40, UR6, 0x600, URZ ;  /* 0x0000060006287890 */ /* 0x000fe4000fffe03f */
[----:B------:R-:W-:Y:S02]  /*68f0*/  UIADD3 UR44, UR6, 0x602, URZ ;  /* 0x00000602062c7890 */ /* 0x000fe4000fffe03f */
[----:B------:R-:W-:-:S02]  /*6900*/  UIADD3 UR48, UR6, 0x604, URZ ;  /* 0x0000060406307890 */ /* 0x000fc4000fffe03f */
[----:B------:R-:W-:Y:S01]  /*6910*/  UIADD3 UR52, UR6, 0x606, URZ ;  /* 0x0000060606347890 */ /* 0x000fe2000fffe03f */
[----:B0-----:R-:W-:Y:S02]  /*6920*/  SHF.R.U32.HI R17, RZ, 0x7, R9 ;  /* 0x00000007ff117819 */ /* 0x001fe40000011609 */
[----:B------:R-:W-:Y:S01]  /*6930*/  ISETP.GE.U32.AND P1, PT, R9, 0x180, PT ;  /* 0x000001800900780c */ /* 0x000fe20003f26070 */
[----:B------:R-:W-:Y:S02]  /*6940*/  UMOV UR6, UR4 ;  /* 0x0000000400067c82 */ /* 0x000fe40008000000 */
[C---:B------:R-:W-:Y:S02]  /*6950*/  VIADD R9, R17.reuse, 0x9 ;  /* 0x0000000911097836 */ /* 0x040fe40000000000 */
[----:B------:R-:W-:-:S03]  /*6960*/  VIADD R142, R17, 0x8 ;  /* 0x00000008118e7836 */ /* 0x000fc60000000000 */
[----:B------:R-:W-:-:S07]  /*6970*/  SEL R9, R9, 0x9, !P1 ;  /* 0x0000000909097807 */ /* 0x000fce0004800000 */
.L_x_1941:
[----:B------:R-:W-:Y:S01]  /*6980*/  R2UR UR10, R16 ;  /* 0x00000000100a72ca */ /* 0x000fe200000e0000 */
[----:B------:R-:W-:-:S04]  /*6990*/  UIADD3 UR4, UR6, 0x1, URZ ;  /* 0x0000000106047890 */ /* 0x000fc8000fffe03f */
[----:B------:R-:W-:-:S04]  /*69a0*/  UISETP.NE.AND UP0, UPT, UR4, 0x2, UPT ;  /* 0x000000020400788c */ /* 0x000fc8000bf05270 */
[----:B------:R-:W-:Y:S02]  /*69b0*/  USEL UR5, URZ, 0x1, UP0 ;  /* 0x000000013f057887 */ /* 0x000fe40008000000 */
[----:B------:R-:W-:Y:S02]  /*69c0*/  USEL UR4, UR4, URZ, UP0 ;  /* 0x0000003f04047287 */ /* 0x000fe40008000000 */
[----:B------:R-:W-:Y:S01]  /*69d0*/  ISETP.NE.AND P2, PT, RZ, UR10, PT ;  /* 0x0000000aff007c0c */ /* 0x000fe2000bf45270 */
[----:B------:R-:W-:-:S12]  /*69e0*/  ULOP3.LUT UR5, UR30, UR5, URZ, 0x3c, !UPT ;  /* 0x000000051e057292 */ /* 0x000fd8000f8e3c3f */
[----:B--2---:R-:W-:Y:S05]  /*69f0*/  @P2 BRA `(.L_x_1931) ;  /* 0x0000000000302947 */ /* 0x004fea0003800000 */
[----:B------:R-:W-:Y:S05]  /*6a00*/  @!P0 BRA `(.L_x_1932) ;  /* 0x0000000000048947 */ /* 0x000fea0003800000 */
[----:B------:R-:W-:Y:S01]  /*6a10*/  BPT.TRAP 0x1 ;  /* 0x000000040000795c */ /* 0x000fe20000300000 */
.L_x_1932:
[----:B------:R-:W-:Y:S01]  /*6a20*/  R2UR UR10, R2 ;  /* 0x00000000020a72ca */ /* 0x000fe200000e0000 */
[----:B------:R-:W-:-:S05]  /*6a30*/  IMAD.U32 R0, RZ, RZ, UR5 ;  /* 0x00000005ff007e24 */ /* 0x000fca000f8e00ff */
[----:B------:R-:W-:-:S07]  /*6a40*/  SHF.L.U32 R0, R0, 0x1f, RZ ;  /* 0x0000001f00007819 */ /* 0x000fce00000006ff */
[----:B------:R-:W-:-:S09]  /*6a50*/  ULEA UR10, UR4, UR10, 0x3 ;  /* 0x0000000a040a7291 */ /* 0x000fd2000f8e183f */
[----:B------:R0:W1:Y:S01]  /*6a60*/  SYNCS.PHASECHK.TRANS64.TRYWAIT P1, [UR10+0x2d830], R0 ;  /* 0x02d83000ff0075a7 */ /* 0x000062000802014a */
[----:B------:R-:W-:Y:S05]  /*6a70*/  @!P0 BRA `(.L_x_1933) ;  /* 0x0000000000048947 */ /* 0x000fea0003800000 */
[----:B------:R-:W-:Y:S01]  /*6a80*/  BPT.TRAP 0x1 ;  /* 0x000000040000795c */ /* 0x000fe20000300000 */
.L_x_1933:
[----:B-1----:R-:W-:Y:S05]  /*6a90*/  @P1 BRA `(.L_x_1931) ;  /* 0x0000000000081947 */ /* 0x002fea0003800000 */
[----:B------:R-:W1:Y:S02]  /*6aa0*/  SYNCS.PHASECHK.TRANS64.TRYWAIT P1, [UR10+0x2d830], R0 ;  /* 0x02d83000ff0075a7 */ /* 0x000e64000802014a */
[----:B-1----:R-:W-:Y:S05]  /*6ab0*/  @!P1 BRA `(.L_x_1934) ;  /* 0x0000007800e89947 */ /* 0x002fea0003800000 */
.L_x_1931:
[----:B------:R3:W-:Y:S01]  /*6ac0*/  BAR.SYNC.DEFER_BLOCKING R142, 0x100 ;  /* 0x0004008e0000751d */ /* 0x0007e20000010000 */
[----:B------:R-:W-:Y:S02]  /*6ad0*/  R2UR UR10, R12 ;  /* 0x000000000c0a72ca */ /* 0x000fe400000e0000 */
[----:B------:R-:W-:Y:S02]  /*6ae0*/  R2UR UR56, R10 ;  /* 0x000000000a3872ca */ /* 0x000fe400000e0000 */
[----:B------:R-:W-:Y:S01]  /*6af0*/  R2UR UR57, R11 ;  /* 0x000000000b3972ca */ /* 0x000fe200000e0000 */
[----:B------:R-:W-:Y:S01]  /*6b00*/  UMOV UR59, 0x80000020 ;  /* 0x80000020003b7882 */ /* 0x000fe20000000000 */
[----:B------:R-:W-:Y:S01]  /*6b10*/  UMOV UR11, 0x80000020 ;  /* 0x80000020000b7882 */ /* 0x000fe20000000000 */
[----:B------:R-:W-:Y:S01]  /*6b20*/  UMOV UR15, 0x80000020 ;  /* 0x80000020000f7882 */ /* 0x000fe20000000000 */
[----:B------:R-:W-:Y:S01]  /*6b30*/  UMOV UR19, 0x80000020 ;  /* 0x8000002000137882 */ /* 0x000fe20000000000 */
[----:B------:R-:W-:Y:S01]  /*6b40*/  UMOV UR23, 0x80000020 ;  /* 0x8000002000177882 */ /* 0x000fe20000000000 */
[----:B------:R-:W-:-:S03]  /*6b50*/  UMOV UR27, 0x80000020 ;  /* 0x80000020001b7882 */ /* 0x000fc60000000000 */
[----:B------:R-:W-:-:S04]  /*6b60*/  UIMAD UR26, UR4, 0x600, UR10 ;  /* 0x00000600041a78a4 */ /* 0x000fc8000f8e020a */
[----:B------:R-:W-:Y:S02]  /*6b70*/  UIADD3 UR10, UR26, 0x2, URZ ;  /* 0x000000021a0a7890 */ /* 0x000fe4000fffe03f */
[----:B------:R-:W-:Y:S02]  /*6b80*/  UIADD3 UR14, UR26, 0x200, URZ ;  /* 0x000002001a0e7890 */ /* 0x000fe4000fffe03f */
[----:B------:R-:W-:Y:S01]  /*6b90*/  UMOV UR58, UR26 ;  /* 0x0000001a003a7c82 */ /* 0x000fe20008000000 */
[----:B------:R-:W-:Y:S01]  /*6ba0*/  UIADD3 UR18, UR26, 0x202, URZ ;  /* 0x000002021a127890 */ /* 0x000fe2000fffe03f */
[----:B--2---:R-:W-:Y:S01]  /*6bb0*/  WARPGROUP.ARRIVE ;  /* 0x00000000000079c5 */ /* 0x004fe20000000000 */
[----:B------:R-:W-:Y:S02]  /*6bc0*/  UIADD3 UR22, UR26, 0x400, URZ ;  /* 0x000004001a167890 */ /* 0x000fe4000fffe03f */
[----:B------:R-:W-:-:S03]  /*6bd0*/  UIADD3 UR26, UR26, 0x402, URZ ;  /* 0x000004021a1a7890 */ /* 0x000fc6000fffe03f */
        /* <DEDUP_REMOVED lines=20> */
.L_x_1936:
[----:B------:R-:W-:Y:S01]  /*6d20*/  R2UR UR10, R2 ;  /* 0x00000000020a72ca */ /* 0x000fe200000e0000 */
[----:B01----:R-:W-:-:S05]  /*6d30*/  IMAD.U32 R0, RZ, RZ, UR30 ;  /* 0x0000001eff007e24 */ /* 0x003fca000f8e00ff */
[----:B------:R-:W-:-:S07]  /*6d40*/  SHF.L.U32 R0, R0, 0x1f, RZ ;  /* 0x0000001f00007819 */ /* 0x000fce00000006ff */
[----:B------:R-:W-:-:S09]  /*6d50*/  ULEA UR10, UR6, UR10, 0x3 ;  /* 0x0000000a060a7291 */ /* 0x000fd2000f8e183f */
[----:B------:R0:W1:Y:S01]  /*6d60*/  SYNCS.PHASECHK.TRANS64.TRYWAIT P1, [UR10+0x2d850], R0 ;  /* 0x02d85000ff0075a7 */ /* 0x000062000802014a */
[----:B------:R-:W-:Y:S05]  /*6d70*/  @!P0 BRA `(.L_x_1937) ;  /* 0x0000000000048947 */ /* 0x000fea0003800000 */
[----:B------:R-:W-:Y:S01]  /*6d80*/  BPT.TRAP 0x1 ;  /* 0x000000040000795c */ /* 0x000fe20000300000 */
.L_x_1937:
[----:B-1----:R-:W-:Y:S05]  /*6d90*/  @P1 BRA `(.L_x_1935) ;  /* 0x0000000000081947 */ /* 0x002fea0003800000 */
[----:B------:R-:W1:Y:S02]  /*6da0*/  SYNCS.PHASECHK.TRANS64.TRYWAIT P1, [UR10+0x2d850], R0 ;  /* 0x02d85000ff0075a7 */ /* 0x000e64000802014a */
[----:B-1----:R-:W-:Y:S05]  /*6db0*/  @!P1 BRA `(.L_x_1938) ;  /* 0x0000007800409947 */ /* 0x002fea0003800000 */
.L_x_1935:
[----:B------:R-:W-:Y:S01]  /*6dc0*/  R2UR UR10, R2 ;  /* 0x00000000020a72ca */ /* 0x000fe200000e0000 */
[----:B------:R-:W-:Y:S01]  /*6dd0*/  WARPGROUP.ARRIVE ;  /* 0x00000000000079c5 */ /* 0x000fe20000000000 */
[----:B------:R-:W-:Y:S01]  /*6de0*/  R2UR UR11, R139 ;  /* 0x000000008b0b72ca */ /* 0x000fe200000e0000 */
[----:B------:R-:W-:Y:S01]  /*6df0*/  UMOV UR57, 0x40000040 ;  /* 0x4000004000397882 */ /* 0x000fe20000000000 */
[----:B------:R-:W-:Y:S01]  /*6e00*/  UMOV UR59, 0x80000020 ;  /* 0x80000020003b7882 */ /* 0x000fe20000000000 */
[----:B------:R-:W-:Y:S01]  /*6e10*/  UMOV UR31, 0x80000020 ;  /* 0x80000020001f7882 */ /* 0x000fe20000000000 */
[----:B------:R-:W-:Y:S01]  /*6e20*/  UMOV UR35, 0x80000020 ;  /* 0x8000002000237882 */ /* 0x000fe20000000000 */
[----:B------:R-:W-:Y:S01]  /*6e30*/  UMOV UR39, 0x80000020 ;  /* 0x8000002000277882 */ /* 0x000fe20000000000 */
[----:B------:R-:W-:Y:S01]  /*6e40*/  UMOV UR43, 0x80000020 ;  /* 0x80000020002b7882 */ /* 0x000fe20000000000 */
[----:B------:R-:W-:Y:S01]  /*6e50*/  UMOV UR47, 0x80000020 ;  /* 0x80000020002f7882 */ /* 0x000fe20000000000 */
[----:B------:R-:W-:Y:S01]  /*6e60*/  UMOV UR51, 0x80000020 ;  /* 0x8000002000337882 */ /* 0x000fe20000000000 */
[----:B------:R-:W-:-:S02]  /*6e70*/  UMOV UR55, 0x80000020 ;  /* 0x8000002000377882 */ /* 0x000fc40000000000 */
[----:B------:R-:W-:Y:S02]  /*6e80*/  UIADD3 UR10, UR10, 0x400, URZ ;  /* 0x000004000a0a7890 */ /* 0x000fe4000fffe03f */
[----:B------:R-:W-:Y:S02]  /*6e90*/  UMOV UR56, UR11 ;  /* 0x0000000b00387c82 */ /* 0x000fe40008000000 */
[----:B------:R-:W-:-:S04]  /*6ea0*/  USHF.R.U32.HI UR10, URZ, 0x4, UR10 ;  /* 0x000000043f0a7899 */ /* 0x000fc8000801160a */
[----:B------:R-:W-:-:S04]  /*6eb0*/  ULOP3.LUT UR10, UR10, 0x3fff, URZ, 0xc0, !UPT ;  /* 0x00003fff0a0a7892 */ /* 0x000fc8000f8ec03f */
[----:B------:R-:W-:-:S04]  /*6ec0*/  ULOP3.LUT UR10, UR10, 0x2000000, URZ, 0xfc, !UPT ;  /* 0x020000000a0a7892 */ /* 0x000fc8000f8efc3f */
[----:B------:R-:W-:-:S04]  /*6ed0*/  UIMAD UR58, UR6, 0x600, UR10 ;  /* 0x00000600063a78a4 */ /* 0x000fc8000f8e020a */
        /* <DEDUP_REMOVED lines=33> */
.L_x_1939:
[----:B01----:R-:W-:Y:S01]  /*70f0*/  FMNMX.FTZ R0, R24, R15, !PT ;  /* 0x0000000f18007209 */ /* 0x003fe20007810000 */
[----:B------:R-:W-:Y:S01]  /*7100*/  ULDC UR10, c[0x0][0x988] ;  /* 0x00026200000a7ab9 */ /* 0x000fe20000000800 */
[----:B------:R-:W-:Y:S01]  /*7110*/  FMNMX.FTZ R18, R26, R14, !PT ;  /* 0x0000000e1a127209 */ /* 0x000fe20007810000 */
[----:B------:R-:W-:Y:S01]  /*7120*/  UMOV UR31, UR10 ;  /* 0x0000000a001f7c82 */ /* 0x000fe20008000000 */
[----:B------:R-:W-:Y:S01]  /*7130*/  FMNMX.FTZ R13, R25, R0, !PT ;  /* 0x00000000190d7209 */ /* 0x000fe20007810000 */
[----:B------:R-:W0:Y:S01]  /*7140*/  S2UR UR11, SR_CgaCtaId ;  /* 0x00000000000b79c3 */ /* 0x000e220000008800 */
        /* <DEDUP_REMOVED lines=62> */
[----:B------:R-:W1:Y:S04]  /*7530*/  SHFL.BFLY PT, R0, R17, 0x2, 0x1f ;  /* 0x0c401f0011007f89 */ /* 0x000e6800000e0000 */
[----:B------:R-:W3:Y:S08]  /*7540*/  SHFL.BFLY PT, R13, R18, 0x2, 0x1f ;  /* 0x0c401f00120d7f89 */ /* 0x000ef000000e0000 */
[----:B------:R-:W-:-:S04]  /*7550*/  ULEA UR10, UR4, UR10, 0x3 ;  /* 0x0000000a040a7291 */ /* 0x000fc8000f8e183f */
[----:B------:R-:W-:-:S04]  /*7560*/  UIADD3 UR10, UR10, 0x2d840, URZ ;  /* 0x0002d8400a0a7890 */ /* 0x000fc8000fffe03f */
[----:B0-----:R-:W-:Y:S01]  /*7570*/  UPRMT UR10, UR11, 0x654, UR10 ;  /* 0x000006540b0a7896 */ /* 0x001fe2000800000a */
[----:B-1----:R-:W-:Y:S02]  /*7580*/  FMNMX.FTZ R19, R17, R0, !PT ;  /* 0x0000000011137209 */ /* 0x002fe40007810000 */
[----:B---3--:R-:W-:-:S03]  /*7590*/  FMNMX.FTZ R20, R18, R13, !PT ;  /* 0x0000000d12147209 */ /* 0x008fc60007810000 */
[----:B------:R-:W0:Y:S03]  /*75a0*/  SHFL.BFLY PT, R0, R19, 0x1, 0x1f ;  /* 0x0c201f0013007f89 */ /* 0x000e2600000e0000 */
[----:B------:R-:W-:Y:S01]  /*75b0*/  SYNCS.ARRIVE.TRANS64.RED.A1T0 RZ, [UR10], RZ ;  /* 0x000000ffffff79a7 */ /* 0x000fe2000810040a */
[----:B------:R-:W1:Y:S01]  /*75c0*/  SHFL.BFLY PT, R13, R20, 0x1, 0x1f ;  /* 0x0c201f00140d7f89 */ /* 0x000e6200000e0000 */
[----:B0-----:R-:W-:Y:S02]  /*75d0*/  FMNMX.FTZ R0, R19, R0, !PT ;  /* 0x0000000013007209 */ /* 0x001fe40007810000 */
[----:B-1----:R-:W-:-:S03]  /*75e0*/  FMNMX.FTZ R13, R20, R13, !PT ;  /* 0x0000000d140d7209 */ /* 0x002fc60007810000 */
[C---:B------:R-:W-:Y:S01]  /*75f0*/  FMUL.FTZ R17, R0.reuse, UR31 ;  /* 0x0000001f00117c20 */ /* 0x040fe20008410000 */
[----:B------:R-:W-:-:S03]  /*7600*/  FADD.FTZ R15, -R0, R15 ;  /* 0x0000000f000f7221 */ /* 0x000fc60000010100 */
[--C-:B------:R-:W-:Y:S01]  /*7610*/  FFMA.FTZ R18, R24, UR31, -R17.reuse ;  /* 0x0000001f18127c23 */ /* 0x100fe20008010811 */
[--C-:B------:R-:W-:Y:S01]  /*7620*/  FFMA.FTZ R24, R36, UR31, -R17.reuse ;  /* 0x0000001f24187c23 */ /* 0x100fe20008010811 */
[C---:B------:R-:W-:Y:S01]  /*7630*/  FADD.FTZ R14, -R13.reuse, R14 ;  /* 0x0000000e0d0e7221 */ /* 0x040fe20000010100 */
[----:B------:R-:W-:Y:S01]  /*7640*/  FMUL.FTZ R36, R13, UR31 ;  /* 0x0000001f0d247c20 */ /* 0x000fe20008410000 */
[--C-:B------:R-:W-:Y:S01]  /*7650*/  FFMA.FTZ R19, R25, UR31, -R17.reuse ;  /* 0x0000001f19137c23 */ /* 0x100fe20008010811 */
        /* <DEDUP_REMOVED lines=26> */
[----:B------:R-:W-:Y:S01]  /*7800*/  FFMA.FTZ R136, R35, UR31, -R36 ;  /* 0x0000001f23887c23 */ /* 0x000fe20008010824 */
        /* <DEDUP_REMOVED lines=9> */
[----:B0-----:R-:W-:Y:S01]  /*78a0*/  FFMA.FTZ R6, R15, R6, R18 ;  /* 0x000000060f067223 */ /* 0x001fe20000010012 */
[----:B------:R-:W0:Y:S01]  /*78b0*/  MUFU.EX2 R19, R19 ;  /* 0x0000001300137308 */ /* 0x000e220000000800 */
[--C-:B------:R-:W-:Y:S01]  /*78c0*/  FFMA.FTZ R69, R77, UR31, -R17.reuse ;  /* 0x0000001f4d457c23 */ /* 0x100fe20008010811 */
[--C-:B------:R-:W-:Y:S01]  /*78d0*/  FFMA.FTZ R72, R80, UR31, -R17.reuse ;  /* 0x0000001f50487c23 */ /* 0x100fe20008010811 */
[--C-:B------:R-:W-:Y:S01]  /*78e0*/  FFMA.FTZ R73, R81, UR31, -R17.reuse ;  /* 0x0000001f51497c23 */ /* 0x100fe20008010811 */
[--C-:B------:R-:W-:Y:S01]  /*78f0*/  FFMA.FTZ R76, R84, UR31, -R17.reuse ;  /* 0x0000001f544c7c23 */ /* 0x100fe20008010811 */
[----:B------:R-:W-:Y:S01]  /*7900*/  FFMA.FTZ R17, R85, UR31, -R17 ;  /* 0x0000001f55117c23 */ /* 0x000fe20008010811 */
[--C-:B------:R-:W-:Y:S01]  /*7910*/  FFMA.FTZ R30, R38, UR31, -R36.reuse ;  /* 0x0000001f261e7c23 */ /* 0x100fe20008010824 */
[--C-:B------:R-:W-:Y:S01]  /*7920*/  FFMA.FTZ R85, R39, UR31, -R36.reuse ;  /* 0x0000001f27557c23 */ /* 0x100fe20008010824 */
[----:B------:R-:W3:Y:S01]  /*7930*/  MUFU.EX2 R138, R138 ;  /* 0x0000008a008a7308 */ /* 0x000ee20000000800 */
        /* <DEDUP_REMOVED lines=32> */
[----:B0-----:R-:W-:-:S07]  /*7b40*/  FADD.FTZ R38, R26, R5 ;  /* 0x000000051a267221 */ /* 0x001fce0000010000 */
[----:B------:R-:W0:Y:S01]  /*7b50*/  MUFU.EX2 R22, R22 ;  /* 0x0000001600167308 */ /* 0x000e220000000800 */
[----:B---3--:R-:W-:-:S07]  /*7b60*/  FADD.FTZ R5, R21, R6 ;  /* 0x0000000615057221 */ /* 0x008fce0000010000 */
[----:B------:R-:W3:Y:S01]  /*7b70*/  MUFU.EX2 R27, R27 ;  /* 0x0000001b001b7308 */ /* 0x000ee20000000800 */
[----:B-1----:R-:W-:-:S07]  /*7b80*/  FADD.FTZ R38, R137, R38 ;  /* 0x0000002689267221 */ /* 0x002fce0000010000 */
        /* <DEDUP_REMOVED lines=107> */
[----:B-1----:R-:W-:Y:S01]  /*8240*/  FADD.FTZ R5, R71, R6 ;  /* 0x0000000647057221 */ /* 0x002fe20000010000 */
[----:B0-----:R-:W-:-:S03]  /*8250*/  FADD.FTZ R6, R17, R36 ;  /* 0x0000002411067221 */ /* 0x001fc60000010000 */
[----:B---3--:R-:W-:Y:S01]  /*8260*/  FADD.FTZ R5, R74, R5 ;  /* 0x000000054a057221 */ /* 0x008fe20000010000 */
[----:B------:R-:W-:Y:S06]  /*8270*/  @!P0 BRA `(.L_x_1940) ;  /* 0x0000000000048947 */ /* 0x000fec0003800000 */
[----:B------:R-:W-:Y:S01]  /*8280*/  BPT.TRAP 0x1 ;  /* 0x000000040000795c */ /* 0x000fe20000300000 */
.L_x_1940:
[----:B------:R-:W0:Y:S01]  /*8290*/  S2UR UR10, SR_CgaCtaId ;  /* 0x00000000000a79c3 */ /* 0x000e220000008800 */
[----:B------:R-:W-:Y:S01]  /*82a0*/  R2UR UR11, R2 ;  /* 0x00000000020b72ca */ /* 0x000fe200000e0000 */
[----:B------:R-:W-:Y:S01]  /*82b0*/  UMOV UR30, UR5 ;  /* 0x00000005001e7c82 */ /* 0x000fe20008000000 */
        /* <DEDUP_REMOVED lines=19> */
[-C--:B------:R-:W-:Y:S01]  /*83f0*/  FMUL.FTZ R101, R101, R15.reuse ;  /* 0x0000000f65657220 */ /* 0x080fe20000410000 */
[----:B------:R-:W-:Y:S01]  /*8400*/  F2FP.F16.F32.PACK_AB R40, R41, R40 ;  /* 0x000000282928723e */ /* 0x000fe200000000ff */
[----:B0-----:R-:W-:Y:S01]  /*8410*/  UPRMT UR6, UR10, 0x654, UR6 ;  /* 0x000006540a067896 */ /* 0x001fe20008000006 */
        /* <DEDUP_REMOVED lines=13> */
[----:B------:R-:W-:Y:S01]  /*84f0*/  UIADD3 UR6, UR7, -0x1, URZ ;  /* 0xffffffff07067890 */ /* 0x000fe2000fffe03f */
        /* <DEDUP_REMOVED lines=15> */
[-C--:B------:R-:W-:Y:S01]  /*85f0*/  FMUL.FTZ R117, R117, R15.reuse ;  /* 0x0000000f75757220 */ /* 0x080fe20000410000 */
[----:B------:R-:W-:Y:S01]  /*8600*/  R2UR UR10, R141 ;  /* 0x000000008d0a72ca */ /* 0x000fe200000e0000 */
        /* <DEDUP_REMOVED lines=12> */
[----:B------:R-:W-:Y:S01]  /*86d0*/  UISETP.GT.AND UP0, UPT, UR7, UR10, UPT ;  /* 0x0000000a0700728c */ /* 0x000fe2000bf04270 */
[-C--:B------:R-:W-:Y:S01]  /*86e0*/  FMUL.FTZ R128, R128, R15.reuse ;  /* 0x0000000f80807220 */ /* 0x080fe20000410000 */
[-C--:B------:R-:W-:Y:S01]  /*86f0*/  FMUL.FTZ R129, R129, R15.reuse ;  /* 0x0000000f81817220 */ /* 0x080fe20000410000 */
[----:B------:R-:W-:Y:S01]  /*8700*/  UMOV UR7, UR6 ;  /* 0x0000000600077c82 */ /* 0x000fe20008000000 */
[----:B------:R0:W-:Y:S01]  /*8710*/  STSM.16.M88.4 [R7+0x6000], R68 ;  /* 0x0060004407007844 */ /* 0x0001e20000000200 */
[----:B------:R-:W-:Y:S01]  /*8720*/  UMOV UR6, UR4 ;  /* 0x0000000400067c82 */ /* 0x000fe20008000000 */
[----:B------:R-:W-:Y:S01]  /*8730*/  PLOP3.LUT P1, PT, PT, PT, UP0, 0x80, 0x0 ;  /* 0x000000000000781c */ /* 0x000fe20003f2f008 */
[-C--:B------:R-:W-:Y:S01]  /*8740*/  FMUL.FTZ R132, R132, R15.reuse ;  /* 0x0000000f84847220 */ /* 0x080fe20000410000 */
[----:B------:R-:W-:Y:S01]  /*8750*/  @!PT LDS RZ, [RZ] ;  /* 0x00000000fffff984 */ /* 0x000fe20000000800 */
[----:B------:R-:W-:Y:S01]  /*8760*/  @!PT LDS RZ, [RZ] ;  /* 0x00000000fffff984 */ /* 0x000fe20000000800 */
[----:B------:R-:W-:Y:S01]  /*8770*/  @!PT LDS RZ, [RZ] ;  /* 0x00000000fffff984 */ /* 0x000fe20000000800 */
[----:B------:R-:W-:Y:S01]  /*8780*/  @!PT LDS RZ, [RZ] ;  /* 0x00000000fffff984 */ /* 0x000fe20000000800 */
[----:B------:R1:W-:Y:S06]  /*8790*/  MEMBAR.ALL.CTA ;  /* 0x0000000000007992 */ /* 0x0003ec0000008000 */
[----:B-1----:R-:W1:Y:S01]  /*87a0*/  FENCE.VIEW.ASYNC.S ;  /* 0x00000000000073c6 */ /* 0x002e620000000000 */
        /* <DEDUP_REMOVED lines=29> */
.L_x_1930:
[----:B------:R-:W-:Y:S06]  /*8980*/  BAR.ARV 0x8, 0x200 ;  /* 0x0208000000007b1d */ /* 0x000fec0000002000 */
[----:B------:R-:W-:Y:S05]  /*8990*/  @!P0 BRA `(.L_x_1942) ;  /* 0x0000000000048947 */ /* 0x000fea0003800000 */
[----:B------:R-:W-:Y:S01]  /*89a0*/  BPT.TRAP 0x1 ;  /* 0x000000040000795c */ /* 0x000fe20000300000 */
.L_x_1942:
[----:B------:R-:W-:Y:S01]  /*89b0*/  R2UR UR6, R2 ;  /* 0x00000000020672ca */ /* 0x000fe200000e0000 */
[----:B--2---:R-:W-:-:S05]  /*89c0*/  IMAD.U32 R3, RZ, RZ, UR5 ;  /* 0x00000005ff037e24 */ /* 0x004fca000f8e00ff */
[----:B------:R-:W-:-:S07]  /*89d0*/  SHF.L.U32 R3, R3, 0x1f, RZ ;  /* 0x0000001f03037819 */ /* 0x000fce00000006ff */
[----:B------:R-:W-:-:S09]  /*89e0*/  ULEA UR6, UR4, UR6, 0x3 ;  /* 0x0000000604067291 */ /* 0x000fd2000f8e183f */
[----:B------:R0:W1:Y:S01]  /*89f0*/  SYNCS.PHASECHK.TRANS64.TRYWAIT P1, [UR6+0x2d850], R3 ;  /* 0x02d85003ff0075a7 */ /* 0x0000620008020146 */
[----:B------:R-:W-:Y:S05]  /*8a00*/  @!P0 BRA `(.L_x_1943) ;  /* 0x0000000000048947 */ /* 0x000fea0003800000 */
[----:B------:R-:W-:Y:S01]  /*8a10*/  BPT.TRAP 0x1 ;  /* 0x000000040000795c */ /* 0x000fe20000300000 */
.L_x_1943:
[----:B-1----:R-:W-:Y:S05]  /*8a20*/  @P1 BRA `(.L_x_1944) ;  /* 0x0000000000081947 */ /* 0x002fea0003800000 */
[----:B------:R-:W1:Y:S02]  /*8a30*/  SYNCS.PHASECHK.TRANS64.TRYWAIT P1, [UR6+0x2d850], R3 ;  /* 0x02d85003ff0075a7 */ /* 0x000e640008020146 */
[----:B-1----:R-:W-:Y:S05]  /*8a40*/  @!P1 BRA `(.L_x_1945) ;  /* 0x0000005c00349947 */ /* 0x002fea0003800000 */
.L_x_1944:
[----:B------:R-:W-:Y:S01]  /*8a50*/  R2UR UR5, R2 ;  /* 0x00000000020572ca */ /* 0x000fe200000e0000 */
[----:B------:R-:W-:Y:S01]  /*8a60*/  WARPGROUP.ARRIVE ;  /* 0x00000000000079c5 */ /* 0x000fe20000000000 */
[----:B------:R-:W-:Y:S01]  /*8a70*/  R2UR UR7, R140 ;  /* 0x000000008c0772ca */ /* 0x000fe200000e0000 */
[----:B------:R-:W-:Y:S01]  /*8a80*/  UMOV UR9, 0x40000040 ;  /* 0x4000004000097882 */ /* 0x000fe20000000000 */
[----:B------:R-:W-:Y:S01]  /*8a90*/  UMOV UR11, 0x80000020 ;  /* 0x80000020000b7882 */ /* 0x000fe20000000000 */
[----:B01----:R-:W0:Y:S01]  /*8aa0*/  SHFL.BFLY PT, R3, R6, 0x2, 0x1f ;  /* 0x0c401f0006037f89 */ /* 0x003e2200000e0000 */
[----:B------:R-:W-:Y:S02]  /*8ab0*/  IMAD.MOV.U32 R8, RZ, RZ, RZ ;  /* 0x000000ffff087224 */ /* 0x000fe400078e00ff */
[----:B------:R-:W-:Y:S01]  /*8ac0*/  IMAD.U32 R15, RZ, RZ, UR31 ;  /* 0x0000001fff0f7e24 */ /* 0x000fe2000f8e00ff */
[----:B------:R-:W1:Y:S04]  /*8ad0*/  SHFL.BFLY PT, R2, R5, 0x2, 0x1f ;  /* 0x0c401f0005027f89 */ /* 0x000e6800000e0000 */
[----:B------:R-:W-:-:S02]  /*8ae0*/  UIADD3 UR5, UR5, 0x400, URZ ;  /* 0x0000040005057890 */ /* 0x000fc4000fffe03f */
[----:B------:R-:W-:Y:S02]  /*8af0*/  ULOP3.LUT UR7, UR7, 0x10000, URZ, 0xfc, !UPT ;  /* 0x0001000007077892 */ /* 0x000fe4000f8efc3f */
[----:B------:R-:W-:-:S04]  /*8b00*/  USHF.R.U32.HI UR5, URZ, 0x4, UR5 ;  /* 0x000000043f057899 */ /* 0x000fc80008011605 */
[----:B------:R-:W-:Y:S01]  /*8b10*/  ULOP3.LUT UR5, UR5, 0x3fff, URZ, 0xc0, !UPT ;  /* 0x00003fff05057892 */ /* 0x000fe2000f8ec03f */
[----:B------:R-:W-:-:S03]  /*8b20*/  UMOV UR8, UR7 ;  /* 0x0000000700087c82 */ /* 0x000fc60008000000 */
[----:B------:R-:W-:-:S04]  /*8b30*/  ULOP3.LUT UR5, UR5, 0x2000000, URZ, 0xfc, !UPT ;  /* 0x0200000005057892 */ /* 0x000fc8000f8efc3f */
[----:B------:R-:W-:Y:S01]  /*8b40*/  UIMAD UR4, UR4, 0x600, UR5 ;  /* 0x00000600040478a4 */ /* 0x000fe2000f8e0205 */
[----:B0-----:R-:W-:Y:S01]  /*8b50*/  FADD.FTZ R3, R3, R6 ;  /* 0x0000000603037221 */ /* 0x001fe20000010000 */
[----:B-1----:R-:W-:Y:S01]  /*8b60*/  FADD.FTZ R4, R2, R5 ;  /* 0x0000000502047221 */ /* 0x002fe20000010000 */
[----:B------:R-:W-:-:S03]  /*8b70*/  IMAD.MOV.U32 R5, RZ, RZ, RZ ;  /* 0x000000ffff057224 */ /* 0x000fc600078e00ff */
[----:B------:R-:W0:Y:S01]  /*8b80*/  SHFL.BFLY PT, R2, R3, 0x1, 0x1f ;  /* 0x0c201f0003027f89 */ /* 0x000e2200000e0000 */
[----:B------:R-:W-:Y:S02]  /*8b90*/  UMOV UR10, UR4 ;  /* 0x00000004000a7c82 */ /* 0x000fe40008000000 */
[----:B------:R-:W-:Y:S01]  /*8ba0*/  HGMMA.64x96x16.F32 R88, gdesc[UR8].tnspB, R88, gsb0 ;  /* 0x41600000085879f0 */ /* 0x000fe20008000858 */
[----:B------:R-:W-:Y:S01]  /*8bb0*/  UIADD3 UR8, UR7, 0x2, URZ ;  /* 0x0000000207087890 */ /* 0x000fe2000fffe03f */
[----:B------:R-:W1:Y:S01]  /*8bc0*/  SHFL.BFLY PT, R7, R4, 0x1, 0x1f ;  /* 0x0c201f0004077f89 */ /* 0x000e6200000e0000 */
[----:B------:R-:W-:Y:S01]  /*8bd0*/  UIADD3 UR10, UR4, 0x40, URZ ;  /* 0x00000040040a7890 */ /* 0x000fe2000fffe03f */
[----:B------:R-:W-:Y:S01]  /*8be0*/  UMOV UR9, 0x40000040 ;  /* 0x4000004000097882 */ /* 0x000fe20000000000 */
[----:B------:R-:W-:Y:S01]  /*8bf0*/  UMOV UR11, 0x80000020 ;  /* 0x80000020000b7882 */ /* 0x000fe20000000000 */
[----:B0-----:R-:W-:Y:S01]  /*8c00*/  FADD.FTZ R10, R3, R2 ;  /* 0x00000002030a7221 */ /* 0x001fe20000010000 */
[----:B------:R-:W-:-:S02]  /*8c10*/  IMAD.MOV.U32 R3, RZ, RZ, -0x800000 ;  /* 0xff800000ff037424 */ /* 0x000fc400078e00ff */
[----:B------:R-:W-:Y:S02]  /*8c20*/  IMAD.MOV.U32 R2, RZ, RZ, -0x800000 ;  /* 0xff800000ff027424 */ /* 0x000fe400078e00ff */
[----:B-1----:R-:W-:Y:S01]  /*8c30*/  FADD.FTZ R11, R4, R7 ;  /* 0x00000007040b7221 */ /* 0x002fe20000010000 */
[----:B------:R-:W-:Y:S01]  /*8c40*/  FSETP.NE.FTZ.AND P1, PT, R10, RZ, PT ;  /* 0x000000ff0a00720b */ /* 0x000fe20003f35000 */
[----:B------:R-:W-:-:S03]  /*8c50*/  IMAD.U32 R7, RZ, RZ, UR31 ;  /* 0x0000001fff077e24 */ /* 0x000fc6000f8e00ff */
[----:B------:R-:W-:-:S09]  /*8c60*/  FSETP.NE.FTZ.AND P2, PT, R11, RZ, PT ;  /* 0x000000ff0b00720b */ /* 0x000fd20003f55000 */
[----:B------:R-:W0:Y:S01]  /*8c70*/  @P1 MUFU.LG2 R6, R10 ;  /* 0x0000000a00061308 */ /* 0x000e220000000c00 */
[----:B------:R-:W-:-:S03]  /*8c80*/  @P1 FMUL.FTZ R7, R7, 0.69314718246459960938 ;  /* 0x3f31721807071820 */ /* 0x000fc60000410000 */
[----:B------:R-:W-:-:S04]  /*8c90*/  @P2 FMUL.FTZ R15, R15, 0.69314718246459960938 ;  /* 0x3f3172180f0f2820 */ /* 0x000fc80000410000 */
        /* <DEDUP_REMOVED lines=55> */
.L_x_1946:
        /* <DEDUP_REMOVED lines=53> */
.L_x_1910:
[----:B------:R-:W-:Y:S05]  /*9360*/  @P0 BRA `(.L_x_1947) ;  /* 0x0000001000940947 */ /* 0x000fea0003800000 */
[----:B------:R-:W2:Y:S01]  /*9370*/  LDL R4, [R1] ;  /* 0x0000000001047983 */ /* 0x000ea20000100800 */
[----:B------:R-:W0:Y:S01]  /*9380*/  S2UR UR12, SR_CTAID.Z ;  /* 0x00000000000c79c3 */ /* 0x000e220000002700 */
[----:B------:R-:W-:Y:S01]  /*9390*/  ULDC.64 UR8, c[0x0][0xbd0] ;  /* 0x0002f40000087ab9 */ /* 0x000fe20000000a00 */
[----:B------:R-:W-:Y:S01]  /*93a0*/  BSSY B0, `(.L_x_1948) ;  /* 0x00000d5000007945 */ /* 0x000fe20003800000 */
[----:B------:R-:W1:Y:S01]  /*93b0*/  S2R R0, SR_TID.X ;  /* 0x0000000000007919 */ /* 0x000e620000002100 */
[----:B------:R-:W3:Y:S04]  /*93c0*/  S2R R21, SR_CTAID.X ;  /* 0x0000000000157919 */ /* 0x000ee80000002500 */
[----:B------:R-:W4:Y:S08]  /*93d0*/  S2UR UR11, SR_CTAID.Y ;  /* 0x00000000000b79c3 */ /* 0x000f300000002600 */
[----:B------:R-:W4:Y:S08]  /*93e0*/  LDC R20, c[0x0][0xc50] ;  /* 0x00031400ff147b82 */ /* 0x000f300000000800 */
[----:B------:R-:W5:Y:S01]  /*93f0*/  LDC.64 R18, c[0x0][0xb40] ;  /* 0x0002d000ff127b82 */ /* 0x000f620000000a00 */
        /* <DEDUP_REMOVED lines=50> */
[----:B---3--:R-:W-:Y:S01]  /*9720*/  IMAD R12, R21, 0xc0, R8 ;  /* 0x000000c0150c7824 */ /* 0x008fe200078e0208 */
[----:B------:R-:W-:Y:S01]  /*9730*/  ULDC.64 UR8, c[0x0][0xb28] ;  /* 0x0002ca0000087ab9 */ /* 0x000fe20000000a00 */
[----:B------:R-:W-:Y:S02]  /*9740*/  IMAD R17, RZ, RZ, -UR13 ;  /* 0x8000000dff117e24 */ /* 0x000fe4000f8e02ff */
[----:B------:R-:W-:Y:S01]  /*9750*/  IMAD.WIDE.U32 R4, R14, UR12, R4 ;  /* 0x0000000c0e047c25 */ /* 0x000fe2000f8e0004 */
[----:B------:R-:W2:Y:S03]  /*9760*/  @P0 LDC R25, c[0x0][0xbec] ;  /* 0x0002fb00ff190b82 */ /* 0x000ea60000000800 */
[----:B------:R-:W-:-:S02]  /*9770*/  IMAD.U32 R9, RZ, RZ, UR5 ;  /* 0x00000005ff097e24 */ /* 0x000fc4000f8e00ff */
[----:B----4-:R-:W-:Y:S02]  /*9780*/  IMAD R23, R20, R17, UR11 ;  /* 0x0000000b14177e24 */ /* 0x010fe4000f8e0211 */
[----:B------:R-:W-:Y:S01]  /*9790*/  IMAD.U32 R8, RZ, RZ, UR4 ;  /* 0x00000004ff087e24 */ /* 0x000fe2000f8e00ff */
[----:B------:R-:W3:Y:S01]  /*97a0*/  @P0 LDC R22, c[0x0][0xbf0] ;  /* 0x0002fc00ff160b82 */ /* 0x000ee20000000800 */
[----:B0-----:R-:W-:Y:S01]  /*97b0*/  @P0 IMAD.HI.U32 R13, R12, R13, RZ ;  /* 0x0000000d0c0d0227 */ /* 0x001fe200078e00ff */
[----:B------:R-:W-:-:S03]  /*97c0*/  ULDC.64 UR4, c[0x0][0xbe0] ;  /* 0x0002f80000047ab9 */ /* 0x000fc60000000a00 */
[----:B------:R-:W-:Y:S01]  /*97d0*/  IMAD.U32 R9, RZ, RZ, UR6 ;  /* 0x00000006ff097e24 */ /* 0x000fe2000f8e00ff */
[----:B------:R-:W-:Y:S01]  /*97e0*/  ULDC.64 UR6, c[0x0][0xb48] ;  /* 0x0002d20000067ab9 */ /* 0x000fe20000000a00 */
[C---:B-----5:R-:W-:Y:S02]  /*97f0*/  IMAD R14, R18.reuse, UR10, RZ ;  /* 0x0000000a120e7c24 */ /* 0x060fe4000f8e02ff */
        /* <DEDUP_REMOVED lines=11> */
[----:B---3--:R-:W-:Y:S01]  /*98b0*/  @P0 SHF.R.U32.HI R13, RZ, R22, R25 ;  /* 0x00000016ff0d0219 */ /* 0x008fe20000011619 */
        /* <DEDUP_REMOVED lines=131> */
.L_x_1949:
[----:B------:R-:W-:Y:S05]  /*a0f0*/  BSYNC B0 ;  /* 0x0000000000007941 */ /* 0x000fea0003800000 */
.L_x_1948:
[----:B------:R-:W-:Y:S01]  /*a100*/  ISETP.GE.AND P0, PT, R18, R19, PT ;  /* 0x000000131200720c */ /* 0x000fe20003f06270 */
[----:B0-----:R0:W1:Y:S04]  /*a110*/  SHFL.IDX PT, R15, R22, 0x1, 0x1c1f ;  /* 0x003c1f00160f7f89 */ /* 0x00106800000e0000 */
[----:B------:R0:W0:Y:S08]  /*a120*/  SHFL.IDX PT, R14, R20, 0x1, 0x1c1f ;  /* 0x003c1f00140e7f89 */ /* 0x00003000000e0000 */
        /* <DEDUP_REMOVED lines=24> */
[--C-:B01----:R-:W-:Y:S01]  /*a2b0*/  @!P2 IMAD.WIDE R2, R7, 0x4, R14.reuse ;  /* 0x000000040702a825 */ /* 0x103fe200078e020e */
        /* <DEDUP_REMOVED lines=44> */
[----:B0-----:R-:W-:-:S05]  /*a580*/  LOP3.LUT R3, R7, 0xfffffffe, RZ, 0xc0, !PT ;  /* 0xfffffffe07037812 */ /* 0x001fca00078ec0ff */
[----:B------:R-:W-:-:S05]  /*a590*/  IMAD.WIDE R2, R3, 0x4, R14 ;  /* 0x0000000403027825 */ /* 0x000fca00078e020e */
[----:B------:R0:W-:Y:S01]  /*a5a0*/  ST.E.64 desc[UR60][R2.64], R134 ;  /* 0x0000008602007985 */ /* 0x0001e2000c101b3c */
[----:B------:R-:W-:Y:S05]  /*a5b0*/  BRA `(.L_x_1908) ;  /* 0x0000003c00b87947 */ /* 0x000fea0003800000 */
.L_x_1947:
        /* <DEDUP_REMOVED lines=12> */
[----:B------:R-:W2:Y:S01]  /*a680*/  LDL R2, [R1] ;  /* 0x0000000001027983 */ /* 0x000ea20000100800 */
[----:B------:R-:W-:Y:S01]  /*a690*/  ISETP.NE.AND P0, PT, R6, 0x1, PT ;  /* 0x000000010600780c */ /* 0x000fe20003f05270 */
[----:B------:R-:W-:Y:S01]  /*a6a0*/  S2UR UR7, SR_CTAID.Z ;  /* 0x00000000000779c3 */ /* 0x000fe20000002700 */
[----:B------:R-:W-:Y:S01]  /*a6b0*/  ULDC.64 UR8, c[0x0][0xbd0] ;  /* 0x0002f40000087ab9 */ /* 0x000fe20000000a00 */
[----:B------:R-:W-:-:S06]  /*a6c0*/  IMAD.MOV.U32 R5, RZ, RZ, R0 ;  /* 0x000000ffff057224 */ /* 0x000fcc00078e0000 */
[----:B------:R-:W0:Y:S08]  /*a6d0*/  LDC.64 R10, c[0x0][0xbd8] ;  /* 0x0002f600ff0a7b82 */ /* 0x000e300000000a00 */
[----:B------:R-:W1:Y:S08]  /*a6e0*/  @P0 LDC R7, c[0x0][0xbec] ;  /* 0x0002fb00ff070b82 */ /* 0x000e700000000800 */
[----:B------:R-:W3:Y:S08]  /*a6f0*/  @P0 LDC R9, c[0x0][0xbf0] ;  /* 0x0002fc00ff090b82 */ /* 0x000ef00000000800 */
[----:B------:R-:W4:Y:S08]  /*a700*/  S2UR UR10, SR_CTAID.Y ;  /* 0x00000000000a79c3 */ /* 0x000f300000002600 */
[----:B------:R-:W4:Y:S01]  /*a710*/  LDC R8, c[0x0][0xc50] ;  /* 0x00031400ff087b82 */ /* 0x000f220000000800 */
[----:B-1----:R-:W-:-:S05]  /*a720*/  @P0 IMAD.HI.U32 R4, R0, R7, RZ ;  /* 0x0000000700040227 */ /* 0x002fca00078e00ff */
[----:B---3--:R-:W-:Y:S02]  /*a730*/  @P0 SHF.R.U32.HI R5, RZ, R9, R4 ;  /* 0x00000009ff050219 */ /* 0x008fe40000011604 */
[----:B--2---:R-:W-:-:S13]  /*a740*/  R2UR UR11, R2 ;  /* 0x00000000020b72ca */ /* 0x004fda00000e0000 */
[----:B------:R-:W-:Y:S02]  /*a750*/  USHF.R.S32.HI UR6, URZ, 0x1f, UR11 ;  /* 0x0000001f3f067899 */ /* 0x000fe4000801140b */
[----:B------:R-:W-:Y:S01]  /*a760*/  IMAD R7, RZ, RZ, -UR11 ;  /* 0x8000000bff077e24 */ /* 0x000fe2000f8e02ff */
[----:B------:R-:W-:Y:S02]  /*a770*/  UIMAD.WIDE.U32 UR4, UR11, UR8, URZ ;  /* 0x000000080b0472a5 */ /* 0x000fe4000f8e003f */
[----:B------:R-:W-:Y:S01]  /*a780*/  UIMAD UR6, UR6, UR8, URZ ;  /* 0x00000008060672a4 */ /* 0x000fe2000f8e023f */
[----:B----4-:R-:W-:Y:S01]  /*a790*/  IMAD R9, R8, R7, UR10 ;  /* 0x0000000a08097e24 */ /* 0x010fe2000f8e0207 */
        /* <DEDUP_REMOVED lines=32> */
.L_x_1906:
        /* <DEDUP_REMOVED lines=18> */
.L_x_1950:
[----:B------:R-:W-:Y:S01]  /*aac0*/  ULDC UR42, c[0x0][0xc50] ;  /* 0x00031400002a7ab9 */ /* 0x000fe20000000800 */
[----:B------:R-:W-:Y:S01]  /*aad0*/  UMOV UR39, UR6 ;  /* 0x0000000600277c82 */ /* 0x000fe20008000000 */
[----:B------:R-:W-:-:S11]  /*aae0*/  UISETP.NE.AND UP0, UPT, UR42, 0x1, UPT ;  /* 0x000000012a00788c */ /* 0x000fd6000bf05270 */
[----:B------:R-:W-:Y:S01]  /*aaf0*/  @UP0 ULDC UR4, c[0x0][0xc54] ;  /* 0x0003150000040ab9 */ /* 0x000fe20000000800 */
[----:B------:R-:W-:Y:S01]  /*ab00*/  @UP0 ULDC UR7, c[0x0][0xc58] ;  /* 0x0003160000070ab9 */ /* 0x000fe20000000800 */
[----:B------:R-:W-:-:S04]  /*ab10*/  UIMAD.WIDE.U32 UR4, UR6, UR4, URZ ;  /* 0x00000004060472a5 */ /* 0x000fc8000f8e003f */
[----:B------:R-:W-:-:S12]  /*ab20*/  @UP0 USHF.R.U32.HI UR39, URZ, UR7, UR5 ;  /* 0x000000073f270299 */ /* 0x000fd80008011605 */
.L_x_1951:
        /* <DEDUP_REMOVED lines=8> */
[----:B------:R-:W-:Y:S01]  /*abb0*/  ULDC UR6, c[0x0][0x448] ;  /* 0x0001120000067ab9 */ /* 0x000fe20000000800 */
[----:B------:R-:W-:Y:S01]  /*abc0*/  ULDC.64 UR4, c[0x0][0x418] ;  /* 0x0001060000047ab9 */ /* 0x000fe20000000a00 */
[----:B------:R-:W-:-:S05]  /*abd0*/  IMAD.MOV.U32 R22, RZ, RZ, RZ ;  /* 0x000000ffff167224 */ /* 0x000fca00078e00ff */
[----:B------:R-:W1:Y:S01]  /*abe0*/  S2UR UR46, SR_CTAID.X ;  /* 0x00000000002e79c3 */ /* 0x000e620000002500 */
[----:B------:R-:W-:Y:S02]  /*abf0*/  UISETP.NE.AND UP1, UPT, UR6, 0x1, UPT ;  /* 0x000000010600788c */ /* 0x000fe4000bf25270 */
[----:B------:R-:W-:Y:S01]  /*ac00*/  UISETP.NE.U32.AND UP0, UPT, UR4, URZ, UPT ;  /* 0x0000003f0400728c */ /* 0x000fe2000bf05070 */
[----:B------:R-:W-:Y:S02]  /*ac10*/  UMOV UR6, 0xc0 ;  /* 0x000000c000067882 */ /* 0x000fe40000000000 */
[----:B------:R-:W-:Y:S01]  /*ac20*/  ULDC UR4, c[0x0][0x424] ;  /* 0x0001090000047ab9 */ /* 0x000fe20000000800 */
[----:B------:R-:W-:Y:S01]  /*ac30*/  UISETP.NE.AND.EX UP0, UPT, UR5, URZ, UPT, UP0 ;  /* 0x0000003f0500728c */ /* 0x000fe2000bf05300 */
[----:B------:R-:W-:Y:S01]  /*ac40*/  ULDC UR7, c[0x0][0x2f0] ;  /* 0x0000bc0000077ab9 */ /* 0x000fe20000000800 */
[----:B------:R-:W-:Y:S02]  /*ac50*/  ULDC UR8, c[0x0][0x288] ;  /* 0x0000a20000087ab9 */ /* 0x000fe40000000800 */
[----:B------:R-:W-:Y:S01]  /*ac60*/  USEL UR40, UR4, 0x1, UP0 ;  /* 0x0000000104287887 */ /* 0x000fe20008000000 */
[----:B------:R-:W-:Y:S01]  /*ac70*/  @UP1 ULDC UR5, c[0x0][0x44c] ;  /* 0x0001130000051ab9 */ /* 0x000fe20000000800 */
[----:B0-----:R-:W-:-:S04]  /*ac80*/  ISETP.NE.U32.AND P0, PT, R2, RZ, PT ;  /* 0x000000ff0200720c */ /* 0x001fc80003f05070 */
[----:B------:R-:W-:Y:S01]  /*ac90*/  ISETP.NE.AND.EX P0, PT, R3, RZ, PT, P0 ;  /* 0x000000ff0300720c */ /* 0x000fe20003f05300 */
[----:B-1----:R-:W-:Y:S02]  /*aca0*/  UIMAD UR6, UR46, UR6, 0xbf ;  /* 0x000000bf2e0674a4 */ /* 0x002fe4000f8e0206 */
[----:B------:R-:W-:Y:S02]  /*acb0*/  UIMAD UR40, UR40, UR7, URZ ;  /* 0x00000007282872a4 */ /* 0x000fe4000f8e023f */
[----:B------:R-:W-:Y:S01]  /*acc0*/  UIMAD.WIDE.U32 UR4, UR6, UR5, URZ ;  /* 0x00000005060472a5 */ /* 0x000fe2000f8e003f */
[----:B------:R-:W-:-:S03]  /*acd0*/  @UP1 ULDC UR7, c[0x0][0x450] ;  /* 0x0001140000071ab9 */ /* 0x000fc60000000800 */
[----:B------:R-:W-:-:S04]  /*ace0*/  @UP1 USHF.R.U32.HI UR6, URZ, UR7, UR5 ;  /* 0x000000073f061299 */ /* 0x000fc80008011605 */
[----:B------:R-:W0:Y:S01]  /*acf0*/  @P0 LDC.64 R2, c[0x0][0xa28] ;  /* 0x00028a00ff020b82 */ /* 0x000e220000000a00 */
[----:B------:R-:W-:Y:S02]  /*ad00*/  UIADD3 UR5, UR40, 0x80, -UR8 ;  /* 0x0000008028057890 */ /* 0x000fe4000fffe808 */
[----:B------:R-:W-:Y:S02]  /*ad10*/  UIADD3 UR4, UR40, 0x7f, URZ ;  /* 0x0000007f28047890 */ /* 0x000fe4000fffe03f */
[----:B------:R-:W-:Y:S02]  /*ad20*/  UIADD3 UR6, UR5, UR6, URZ ;  /* 0x0000000605067290 */ /* 0x000fe4000fffe03f */
[----:B------:R-:W-:Y:S02]  /*ad30*/  USHF.R.S32.HI UR5, URZ, 0x1f, UR4 ;  /* 0x0000001f3f057899 */ /* 0x000fe40008011404 */
[----:B------:R-:W-:Y:S02]  /*ad40*/  USHF.R.S32.HI UR7, URZ, 0x1f, UR6 ;  /* 0x0000001f3f077899 */ /* 0x000fe40008011406 */
[----:B------:R-:W-:-:S02]  /*ad50*/  ULEA.HI UR5, UR5, UR4, URZ, 0x7 ;  /* 0x0000000405057291 */ /* 0x000fc4000f8f383f */
[----:B------:R-:W-:Y:S02]  /*ad60*/  ULEA.HI UR7, UR7, UR6, URZ, 0x7 ;  /* 0x0000000607077291 */ /* 0x000fe4000f8f383f */
[----:B------:R-:W-:Y:S02]  /*ad70*/  USHF.R.S32.HI UR41, URZ, 0x7, UR5 ;  /* 0x000000073f297899 */ /* 0x000fe40008011405 */
[----:B------:R-:W-:-:S04]  /*ad80*/  USHF.R.S32.HI UR43, URZ, 0x7, UR7 ;  /* 0x000000073f2b7899 */ /* 0x000fc80008011407 */
[----:B------:R-:W-:Y:S02]  /*ad90*/  UISETP.LT.AND UP0, UPT, UR41, UR43, UPT ;  /* 0x0000002b2900728c */ /* 0x000fe4000bf01270 */
[----:B------:R-:W-:Y:S01]  /*ada0*/  UP2UR UR47, UPR, URZ, 0x2 ;  /* 0x000000023f2f7883 */ /* 0x000fe20008000000 */
[----:B0-----:R-:W-:Y:S01]  /*adb0*/  @P0 IMAD.WIDE R2, R24, 0x4, R2 ;  /* 0x0000000418020825 */ /* 0x001fe200078e0202 */
[----:B------:R-:W-:-:S04]  /*adc0*/  USEL UR11, UR41, UR43, UP0 ;  /* 0x0000002b290b7287 */ /* 0x000fc80008000000 */
[----:B------:R-:W-:Y:S01]  /*add0*/  UISETP.GE.AND UP1, UPT, UR11, 0x1, UPT ;  /* 0x000000010b00788c */ /* 0x000fe2000bf26270 */
[----:B------:R0:W5:Y:S01]  /*ade0*/  @P0 LDG.E R22, desc[UR60][R2.64] ;  /* 0x0000003c02160981 */ /* 0x000162000c1e1900 */
[----:B------:R-:W-:Y:S02]  /*adf0*/  USHF.R.U32.HI UR9, URZ, 0x10, UR42 ;  /* 0x000000103f097899 */ /* 0x000fe4000801162a */
[----:B------:R-:W-:Y:S02]  /*ae00*/  ULOP3.LUT UR42, UR42, 0xffff, URZ, 0xc0, !UPT ;  /* 0x0000ffff2a2a7892 */ /* 0x000fe4000f8ec03f */
[----:B------:R-:W-:Y:S01]  /*ae10*/  PLOP3.LUT P0, PT, PT, PT, UP1, 0x80, 0x0 ;  /* 0x000000000000781c */ /* 0x000fe20003f0f018 */
[----:B------:R-:W-:Y:S01]  /*ae20*/  UISETP.NE.AND UP0, UPT, UR9, URZ, UPT ;  /* 0x0000003f0900728c */ /* 0x000fe2000bf05270 */
[----:B------:R-:W-:-:S10]  /*ae30*/  UMOV UR38, URZ ;  /* 0x0000003f00267c82 */ /* 0x000fd40008000000 */
[----:B------:R-:W-:Y:S01]  /*ae40*/  @!UP0 ULDC UR9, c[0x0][0x9f0] ;  /* 0x00027c0000098ab9 */ /* 0x000fe20000000800 */
[----:B0-----:R-:W-:Y:S05]  /*ae50*/  @!P0 BRA `(.L_x_1953) ;  /* 0x0000000000788947 */ /* 0x001fea0003800000 */
[----:B------:R-:W-:Y:S01]  /*ae60*/  IABS R2, UR9 ;  /* 0x0000000900027c13 */ /* 0x000fe20008000000 */
[----:B------:R-:W-:Y:S02]  /*ae70*/  UIADD3 UR6, UR9, -0x1, UR11 ;  /* 0xffffffff09067890 */ /* 0x000fe4000fffe00b */
[----:B------:R-:W-:Y:S01]  /*ae80*/  IABS R5, UR9 ;  /* 0x0000000900057c13 */ /* 0x000fe20008000000 */
[----:B------:R-:W-:Y:S01]  /*ae90*/  UMOV UR4, URZ ;  /* 0x0000003f00047c82 */ /* 0x000fe20008000000 */
[----:B------:R-:W-:Y:S02]  /*aea0*/  R2UR UR10, R2 ;  /* 0x00000000020a72ca */ /* 0x000fe400000e0000 */
[----:B------:R-:W-:Y:S01]  /*aeb0*/  IABS R4, UR6 ;  /* 0x0000000600047c13 */ /* 0x000fe20008000000 */
[----:B------:R-:W-:-:S03]  /*aec0*/  ULOP3.LUT UR6, UR6, UR9, URZ, 0x3c, !UPT ;  /* 0x0000000906067292 */ /* 0x000fc6000f8e3c3f */
[----:B------:R-:W-:-:S07]  /*aed0*/  R2UR UR8, R4 ;  /* 0x00000000040872ca */ /* 0x000fce00000e0000 */
        /* <DEDUP_REMOVED lines=22> */
.L_x_1953:
[----:B------:R-:W-:Y:S02]  /*b040*/  UIMAD UR48, UR42, UR38, URZ ;  /* 0x000000262a3072a4 */ /* 0x000fe4000f8e023f */
[----:B------:R-:W-:Y:S02]  /*b050*/  IMAD.U32 R2, RZ, RZ, UR38 ;  /* 0x00000026ff027e24 */ /* 0x000fe4000f8e00ff */
[----:B------:R-:W-:Y:S02]  /*b060*/  IMAD.MOV.U32 R6, RZ, RZ, 0x1 ;  /* 0x00000001ff067424 */ /* 0x000fe400078e00ff */
[----:B------:R-:W-:-:S05]  /*b070*/  IMAD.U32 R19, RZ, RZ, UR48 ;  /* 0x00000030ff137e24 */ /* 0x000fca000f8e00ff */
[----:B------:R-:W-:Y:S01]  /*b080*/  VIADDMNMX R19, R19, R2, UR11, PT ;  /* 0x0000000b13137e46 */ /* 0x000fe2000b800102 */
[----:B------:R-:W-:-:S03]  /*b090*/  IMAD.MOV.U32 R2, RZ, RZ, RZ ;  /* 0x000000ffff027224 */ /* 0x000fc600078e00ff */
        /* <DEDUP_REMOVED lines=25> */
.L_x_1954:
        /* <DEDUP_REMOVED lines=20> */
.L_x_1956:
        /* <DEDUP_REMOVED lines=15> */
.L_x_1955:
        /* <DEDUP_REMOVED lines=57> */
.L_x_1999:
        /* <DEDUP_REMOVED lines=14> */
.L_x_1958:
        /* <DEDUP_REMOVED lines=26> */
.L_x_2000:
        /* <DEDUP_REMOVED lines=76> */
.L_x_2010:
        /* <DEDUP_REMOVED lines=20> */
.L_x_1961:
        /* <DEDUP_REMOVED lines=30> */
.L_x_1962:
[----:B------:R-:W0:Y:S01]  /*c250*/  S2R R13, SR_TID.X ;  /* 0x00000000000d7919 */ /* 0x000e220000002100 */
[----:B------:R-:W-:Y:S01]  /*c260*/  UISETP.NE.AND UP0, UPT, UR47, URZ, UPT ;  /* 0x0000003f2f00728c */ /* 0x000fe2000bf05270 */
[----:B------:R-:W-:Y:S01]  /*c270*/  IMAD.U32 R4, RZ, RZ, UR36 ;  /* 0x00000024ff047e24 */ /* 0x000fe2000f8e00ff */
[----:B------:R-:W-:Y:S01]  /*c280*/  ULDC.64 UR4, c[0x0][0x2e0] ;  /* 0x0000b80000047ab9 */ /* 0x000fe20000000a00 */
[----:B------:R-:W-:Y:S01]  /*c290*/  IMAD.U32 R7, RZ, RZ, UR46 ;  /* 0x0000002eff077e24 */ /* 0x000fe2000f8e00ff */
[----:B------:R-:W1:Y:S01]  /*c2a0*/  LDC R20, c[0x0][0x448] ;  /* 0x00011200ff147b82 */ /* 0x000e620000000800 */
[----:B------:R-:W-:Y:S01]  /*c2b0*/  IMAD.U32 R3, RZ, RZ, UR45 ;  /* 0x0000002dff037e24 */ /* 0x000fe2000f8e00ff */
[----:B------:R-:W-:Y:S01]  /*c2c0*/  PLOP3.LUT P1, PT, PT, PT, UP0, 0x80, 0x0 ;  /* 0x000000000000781c */ /* 0x000fe20003f2f008 */
[----:B------:R-:W-:Y:S01]  /*c2d0*/  IMAD.MOV.U32 R2, RZ, RZ, R4 ;  /* 0x000000ffff027224 */ /* 0x000fe200078e0004 */
[----:B------:R-:W-:Y:S01]  /*c2e0*/  PLOP3.LUT P0, PT, PT, PT, UP0, 0x80, 0x0 ;  /* 0x000000000000781c */ /* 0x000fe20003f0f008 */
[----:B------:R-:W-:-:S02]  /*c2f0*/  IMAD R25, R25, UR4, RZ ;  /* 0x0000000419197c24 */ /* 0x000fc4000f8e02ff */
[----:B------:R-:W-:Y:S01]  /*c300*/  IMAD.WIDE.U32 R2, R24, UR4, R2 ;  /* 0x0000000418027c25 */ /* 0x000fe2000f8e0002 */
[----:B------:R-:W-:-:S03]  /*c310*/  @UP0 ULDC UR4, c[0x0][0x44c] ;  /* 0x0001130000040ab9 */ /* 0x000fc60000000800 */
[----:B------:R-:W-:Y:S02]  /*c320*/  IMAD.U32 R5, RZ, RZ, UR37 ;  /* 0x00000025ff057e24 */ /* 0x000fe4000f8e00ff */
[----:B------:R-:W-:-:S04]  /*c330*/  IMAD R25, R24, UR5, R25 ;  /* 0x0000000518197c24 */ /* 0x000fc8000f8e0219 */
[----:B------:R-:W-:Y:S01]  /*c340*/  IMAD.IADD R3, R3, 0x1, R25 ;  /* 0x0000000103037824 */ /* 0x000fe200078e0219 */
[C---:B0-----:R-:W-:Y:S01]  /*c350*/  LOP3.LUT R21, R13.reuse, 0x7f, RZ, 0xc0, !PT ;  /* 0x0000007f0d157812 */ /* 0x041fe200078ec0ff */
[----:B------:R-:W-:-:S03]  /*c360*/  IMAD.SHL.U32 R13, R13, 0x8, RZ ;  /* 0x000000080d0d7824 */ /* 0x000fc600078e00ff */
[----:B------:R-:W-:Y:S02]  /*c370*/  SHF.R.U32.HI R21, RZ, 0x2, R21 ;  /* 0x00000002ff157819 */ /* 0x000fe40000011615 */
[----:B------:R-:W-:-:S03]  /*c380*/  LOP3.LUT R13, R13, 0x18, RZ, 0xc0, !PT ;  /* 0x000000180d0d7812 */ /* 0x000fc600078ec0ff */
[----:B------:R-:W-:Y:S01]  /*c390*/  IMAD.IADD R0, R23, 0x1, R21 ;  /* 0x0000000117007824 */ /* 0x000fe200078e0215 */
[C---:B------:R-:W-:Y:S02]  /*c3a0*/  LOP3.LUT R14, R13.reuse, 0x20, RZ, 0xfc, !PT ;  /* 0x000000200d0e7812 */ /* 0x040fe400078efcff */
[----:B------:R-:W-:Y:S01]  /*c3b0*/  LOP3.LUT R13, R13, 0x40, RZ, 0xfc, !PT ;  /* 0x000000400d0d7812 */ /* 0x000fe200078efcff */
[----:B------:R-:W-:-:S04]  /*c3c0*/  IMAD R7, R7, 0xc0, R0 ;  /* 0x000000c007077824 */ /* 0x000fc800078e0200 */
[C---:B------:R-:W-:Y:S01]  /*c3d0*/  @P1 IMAD.HI.U32 R0, R7.reuse, UR4, RZ ;  /* 0x0000000407001c27 */ /* 0x040fe2000f8e00ff */
[----:B------:R-:W-:Y:S01]  /*c3e0*/  PLOP3.LUT P1, PT, PT, PT, UP0, 0x80, 0x0 ;  /* 0x000000000000781c */ /* 0x000fe20003f2f008 */
[----:B------:R-:W-:Y:S02]  /*c3f0*/  @UP0 ULDC UR4, c[0x0][0x450] ;  /* 0x0001140000040ab9 */ /* 0x000fe40000000800 */
[----:B------:R-:W-:Y:S01]  /*c400*/  IMAD.MOV.U32 R5, RZ, RZ, R7 ;  /* 0x000000ffff057224 */ /* 0x000fe200078e0007 */
[----:B------:R-:W-:Y:S01]  /*c410*/  @P0 SHF.R.U32.HI R5, RZ, UR4, R0 ;  /* 0x00000004ff050c19 */ /* 0x000fe20008011600 */
[----:B------:R-:W-:Y:S01]  /*c420*/  VIADD R0, R7, 0x80 ;  /* 0x0000008007007836 */ /* 0x000fe20000000000 */
[----:B------:R-:W-:Y:S01]  /*c430*/  PLOP3.LUT P0, PT, PT, PT, UP0, 0x80, 0x0 ;  /* 0x000000000000781c */ /* 0x000fe20003f0f008 */
[----:B------:R-:W-:Y:S02]  /*c440*/  @UP0 ULDC UR4, c[0x0][0x44c] ;  /* 0x0001130000040ab9 */ /* 0x000fe40000000800 */
[----:B------:R-:W-:-:S02]  /*c450*/  IMAD.MOV.U32 R10, RZ, RZ, R0 ;  /* 0x000000ffff0a7224 */ /* 0x000fc400078e0000 */
        /* <DEDUP_REMOVED lines=43> */
[----:B------:R-:W-:Y:S01]  /*c710*/  IMAD.U32 R0, RZ, RZ, UR46 ;  /* 0x0000002eff007e24 */ /* 0x000fe2000f8e00ff */
        /* <DEDUP_REMOVED lines=9> */
[----:B------:R-:W-:Y:S02]  /*c7b0*/  IMAD R0, R0, 0xc0, R3 ;  /* 0x000000c000007824 */ /* 0x000fe400078e0203 */
        /* <DEDUP_REMOVED lines=48> */
.L_x_2023:
        /* <DEDUP_REMOVED lines=14> */
.L_x_1965:
[----:B------:R-:W-:Y:S05]  /*cba0*/  BSYNC B0 ;  /* 0x0000000000007941 */ /* 0x000fea0003800000 */
.L_x_1964:
        /* <DEDUP_REMOVED lines=11> */
.L_x_2024:
[----:B------:R-:W-:Y:S01]  /*cc60*/  IMAD.MOV.U32 R21, RZ, RZ, RZ ;  /* 0x000000ffff157224 */ /* 0x000fe200078e00ff */
[----:B------:R-:W-:Y:S06]  /*cc70*/  @!P0 BRA `(.L_x_1967) ;  /* 0x0000000c00c88947 */ /* 0x000fec0003800000 */
[----:B0-----:R-:W0:Y:S01]  /*cc80*/  S2R R2, SR_TID.X ;  /* 0x0000000000027919 */ /* 0x001e220000002100 */
[----:B------:R-:W-:Y:S01]  /*cc90*/  UIADD3 UR4, UR42, 0x1, URZ ;  /* 0x000000012a047890 */ /* 0x000fe2000fffe03f */
[----:B------:R-:W-:Y:S01]  /*cca0*/  LOP3.LUT R0, RZ, UR41, RZ, 0x33, !PT ;  /* 0x00000029ff007c12 */ /* 0x000fe2000f8e33ff */
[----:B------:R-:W-:Y:S01]  /*ccb0*/  ULOP3.LUT UR5, URZ, UR43, URZ, 0x33, !UPT ;  /* 0x0000002b3f057292 */ /* 0x000fe2000f8e333f */
[----:B------:R-:W1:Y:S01]  /*ccc0*/  S2R R4, SR_TID.X ;  /* 0x0000000000047919 */ /* 0x000e620000002100 */
[----:B------:R-:W-:Y:S01]  /*ccd0*/  UIMAD UR4, UR4, UR38, URZ ;  /* 0x00000026040472a4 */ /* 0x000fe2000f8e023f */
[----:B------:R-:W-:Y:S01]  /*cce0*/  BSSY B0, `(.L_x_1967) ;  /* 0x00000eb000007945 */ /* 0x000fe20003800000 */
[----:B------:R-:W-:-:S04]  /*ccf0*/  IMAD.MOV.U32 R20, RZ, RZ, RZ ;  /* 0x000000ffff147224 */ /* 0x000fc800078e00ff */
[----:B------:R-:W-:Y:S01]  /*cd00*/  LOP3.LUT R3, RZ, UR4, RZ, 0x33, !PT ;  /* 0x00000004ff037c12 */ /* 0x000fe2000f8e33ff */
[----:B------:R-:W-:-:S03]  /*cd10*/  ULDC UR4, c[0x0][0x2f4] ;  /* 0x0000bd0000047ab9 */ /* 0x000fc60000000800 */
[----:B------:R-:W-:-:S04]  /*cd20*/  VIMNMX3 R0, R0, UR5, R3, !PT ;  /* 0x0000000500007c0f */ /* 0x000fc8000f800103 */
        /* <DEDUP_REMOVED lines=19> */
.L_x_1980:
        /* <DEDUP_REMOVED lines=29> */
.L_x_1968:
[----:B------:R-:W-:Y:S01]  /*d030*/  LEA R7, R21, UR44, 0x3 ;  /* 0x0000002c15077c11 */ /* 0x000fe2000f8e18ff */
[----:B------:R-:W-:Y:S01]  /*d040*/  BSSY B1, `(.L_x_1969) ;  /* 0x0000004000017945 */ /* 0x000fe20003800000 */
[----:B------:R-:W-:-:S04]  /*d050*/  SHF.L.U32 R2, R24, 0x1f, RZ ;  /* 0x0000001f18027819 */ /* 0x000fc800000006ff */
[----:B------:R-:W0:Y:S02]  /*d060*/  SYNCS.PHASECHK.TRANS64.TRYWAIT P0, [R7+URZ+0x2d840], R2 ;  /* 0x02d84002070075a7 */ /* 0x000e24000800017f */
[----:B0-----:R-:W-:Y:S05]  /*d070*/  @!P0 BRA `(.L_x_1970) ;  /* 0x00000024006c8947 */ /* 0x001fea0003800000 */
.L_x_2025:
[----:B------:R-:W-:Y:S05]  /*d080*/  BSYNC B1 ;  /* 0x0000000000017941 */ /* 0x000fea0003800000 */
.L_x_1969:
        /* <DEDUP_REMOVED lines=58> */
.L_x_2035:
        /* <DEDUP_REMOVED lines=11> */
.L_x_1972:
        /* <DEDUP_REMOVED lines=10> */
.L_x_1973:
[----:B------:R2:W-:Y:S01]  /*d580*/  SYNCS.ARRIVE.TRANS64.A1T0 RZ, [R7+URZ+0x2d830], RZ ;  /* 0x02d830ff07ff79a7 */ /* 0x0005e2000810003f */
[----:B------:R-:W-:Y:S05]  /*d590*/  @!P5 BRA `(.L_x_1974) ;  /* 0x000000000004d947 */ /* 0x000fea0003800000 */
[----:B------:R-:W-:Y:S01]  /*d5a0*/  BPT.TRAP 0x1 ;  /* 0x000000040000795c */ /* 0x000fe20000300000 */
.L_x_1974:
[----:B-1----:R-:W-:Y:S01]  /*d5b0*/  SHF.L.U32 R2, R22, 0x1f, RZ ;  /* 0x0000001f16027819 */ /* 0x002fe200000006ff */
[----:B------:R-:W-:Y:S01]  /*d5c0*/  BSSY B1, `(.L_x_1975) ;  /* 0x0000004000017945 */ /* 0x000fe20003800000 */
[----:B--2---:R-:W-:-:S04]  /*d5d0*/  LEA R7, R20, UR44, 0x3 ;  /* 0x0000002c14077c11 */ /* 0x004fc8000f8e18ff */
[----:B------:R-:W1:Y:S02]  /*d5e0*/  SYNCS.PHASECHK.TRANS64.TRYWAIT P0, [R7+URZ+0x2d860], R2 ;  /* 0x02d86002070075a7 */ /* 0x000e64000800017f */
[----:B-1----:R-:W-:Y:S05]  /*d5f0*/  @!P0 BRA `(.L_x_1976) ;  /* 0x0000002400748947 */ /* 0x002fea0003800000 */
.L_x_2036:
[----:B------:R-:W-:Y:S05]  /*d600*/  BSYNC B1 ;  /* 0x0000000000017941 */ /* 0x000fea0003800000 */
.L_x_1975:
        /* <DEDUP_REMOVED lines=36> */
.L_x_2046:
        /* <DEDUP_REMOVED lines=23> */
.L_x_1978:
        /* <DEDUP_REMOVED lines=10> */
.L_x_1979:
        /* <DEDUP_REMOVED lines=20> */
.L_x_1967:
[----:B------:R-:W-:-:S13]  /*dba0*/  LOP3.LUT P0, RZ, R16, 0x8, RZ, 0xc0, !PT ;  /* 0x0000000810ff7812 */ /* 0x000fda000780c0ff */
[----:B------:R-:W-:Y:S05]  /*dbb0*/  @!P0 BRA `(.L_x_1981) ;  /* 0x0000000000048947 */ /* 0x000fea0003800000 */
[----:B------:R-:W-:Y:S01]  /*dbc0*/  BPT.TRAP 0x1 ;  /* 0x000000040000795c */ /* 0x000fe20000300000 */
.L_x_1981:
        /* <DEDUP_REMOVED lines=12> */
.L_x_2047:
[----:B------:R-:W-:Y:S05]  /*dc90*/  BSYNC B0 ;  /* 0x0000000000007941 */ /* 0x000fea0003800000 */
.L_x_1982:
        /* <DEDUP_REMOVED lines=48> */
.L_x_2057:
        /* <DEDUP_REMOVED lines=14> */
.L_x_1985:
        /* <DEDUP_REMOVED lines=10> */
.L_x_1986:
[----:B0-----:R-:W-:Y:S01]  /*e120*/  VIADD R2, R21, 0x1 ;  /* 0x0000000115027836 */ /* 0x001fe20000000000 */
[----:B------:R0:W-:Y:S04]  /*e130*/  SYNCS.ARRIVE.TRANS64.A1T0 RZ, [R0+URZ+0x2d850], RZ ;  /* 0x02d850ff00ff79a7 */ /* 0x0001e8000810003f */
[----:B------:R-:W-:-:S04]  /*e140*/  ISETP.NE.AND P0, PT, R2, 0x2, PT ;  /* 0x000000020200780c */ /* 0x000fc80003f05270 */
[----:B------:R-:W-:Y:S02]  /*e150*/  SEL R3, RZ, 0x1, P0 ;  /* 0x00000001ff037807 */ /* 0x000fe40000000000 */
[----:B------:R-:W-:Y:S02]  /*e160*/  SEL R2, R2, RZ, P0 ;  /* 0x000000ff02027207 */ /* 0x000fe40000000000 */
[----:B0-----:R-:W-:-:S07]  /*e170*/  LOP3.LUT R0, R24, R3, RZ, 0x3c, !PT ;  /* 0x0000000318007212 */ /* 0x001fce00078e3cff */
.L_x_1952:
[----:B------:R-:W0:Y:S01]  /*e180*/  S2R R4, SR_CgaCtaId ;  /* 0x0000000000047919 */ /* 0x000e220000008800 */
[----:B------:R-:W-:Y:S02]  /*e190*/  MOV R3, 0x400 ;  /* 0x0000040000037802 */ /* 0x000fe40000000f00 */
[----:B------:R-:W-:Y:S02]  /*e1a0*/  SHF.L.U32 R6, R6, 0x1f, RZ ;  /* 0x0000001f06067819 */ /* 0x000fe400000006ff */
[----:B0-----:R-:W-:-:S04]  /*e1b0*/  LEA R7, R4, R3, 0x18 ;  /* 0x0000000304077211 */ /* 0x001fc800078ec0ff */
[----:B------:R-:W0:Y:S02]  /*e1c0*/  SYNCS.PHASECHK.TRANS64.TRYWAIT P0, [R7+URZ+0x2d820], R6 ;  /* 0x02d82006070075a7 */ /* 0x000e24000800017f */
[----:B0-----:R-:W-:Y:S05]  /*e1d0*/  @!P0 BRA `(.L_x_1987) ;  /* 0x0000002400748947 */ /* 0x001fea0003800000 */
.L_x_2058:
[----:B------:R-:W-:-:S03]  /*e1e0*/  UMOV UR4, 0xffffffff ;  /* 0xffffffff00047882 */ /* 0x000fc60000000000 */
[----:B------:R-:W-:Y:S05]  /*e1f0*/  BRA.DIV UR4, `(.L_x_1988) ;  /* 0x0000002604807947 */ /* 0x000fea000b800000 */
[----:B------:R-:W1:Y:S02]  /*e200*/  S2R R3, SR_TID.X ;  /* 0x0000000000037919 */ /* 0x000e640000002100 */
[----:B-1----:R-:W-:-:S04]  /*e210*/  SHF.R.U32.HI R3, RZ, 0x5, R3 ;  /* 0x00000005ff037819 */ /* 0x002fc80000011603 */
[----:B------:R-:W-:-:S05]  /*e220*/  LOP3.LUT R3, R3, 0x3, RZ, 0xc0, !PT ;  /* 0x0000000303037812 */ /* 0x000fca00078ec0ff */
[----:B------:R1:W2:Y:S02]  /*e230*/  SHFL.IDX PT, R14, R3, RZ, 0x1f ;  /* 0x00001fff030e7589 */ /* 0x0002a400000e0000 */
.L_x_2061:
[----:B--2---:R-:W-:-:S13]  /*e240*/  ISETP.NE.AND P0, PT, R14, RZ, PT ;  /* 0x000000ff0e00720c */ /* 0x004fda0003f05270 */
[----:B------:R-:W-:Y:S05]  /*e250*/  @P0 BRA `(.L_x_1908) ;  /* 0x0000000000900947 */ /* 0x000fea0003800000 */
[----:B------:R-:W-:-:S03]  /*e260*/  UMOV UR4, 0xffffffff ;  /* 0xffffffff00047882 */ /* 0x000fc60000000000 */
[----:B------:R-:W-:Y:S05]  /*e270*/  BRA.DIV UR4, `(.L_x_1989) ;  /* 0x0000002604947947 */ /* 0x000fea000b800000 */
[----:B------:R-:W-:-:S13]  /*e280*/  ELECT P6, URZ, PT ;  /* 0x00000000003f782f */ /* 0x000fda00038c0000 */
.L_x_2064:
        /* <DEDUP_REMOVED lines=8> */
.L_x_1990:
[----:B------:R-:W-:Y:S01]  /*e310*/  IMAD R5, R2, 0x8, R7 ;  /* 0x0000000802057824 */ /* 0x000fe200078e0207 */
[----:B------:R-:W-:Y:S01]  /*e320*/  SHF.L.U32 R4, R0, 0x1f, RZ ;  /* 0x0000001f00047819 */ /* 0x000fe200000006ff */
[----:B------:R-:W-:-:S03]  /*e330*/  VIADD R2, R2, 0x1 ;  /* 0x0000000102027836 */ /* 0x000fc60000000000 */
[----:B------:R-:W1:Y:S02]  /*e340*/  SYNCS.PHASECHK.TRANS64.TRYWAIT P1, [R5+URZ+0x2d840], R4 ;  /* 0x02d84004050075a7 */ /* 0x000e64000802017f */
[----:B------:R-:W-:-:S04]  /*e350*/  ISETP.NE.AND P2, PT, R2, 0x2, PT ;  /* 0x000000020200780c */ /* 0x000fc80003f45270 */
[----:B------:R-:W-:Y:S01]  /*e360*/  SEL R3, RZ, 0x1, P2 ;  /* 0x00000001ff037807 */ /* 0x000fe20001000000 */
[----:B-1----:R-:W-:Y:S08]  /*e370*/  @!P1 BRA `(.L_x_1991) ;  /* 0x0000002400749947 */ /* 0x002ff00003800000 */
.L_x_2065:
[----:B------:R-:W-:Y:S02]  /*e380*/  SEL R2, R2, RZ, P2 ;  /* 0x000000ff02027207 */ /* 0x000fe40001000000 */
[----:B------:R-:W-:Y:S01]  /*e390*/  LOP3.LUT R0, R0, R3, RZ, 0x3c, !PT ;  /* 0x0000000300007212 */ /* 0x000fe200078e3cff */
[----:B------:R-:W-:Y:S06]  /*e3a0*/  @!P0 BRA `(.L_x_1992) ;  /* 0x0000000000048947 */ /* 0x000fec0003800000 */
[----:B------:R-:W-:Y:S01]  /*e3b0*/  BPT.TRAP 0x1 ;  /* 0x000000040000795c */ /* 0x000fe20000300000 */
.L_x_1992:
[----:B------:R-:W-:Y:S01]  /*e3c0*/  IMAD R3, R2, 0x8, R7 ;  /* 0x0000000802037824 */ /* 0x000fe200078e0207 */
[----:B------:R-:W-:-:S04]  /*e3d0*/  SHF.L.U32 R0, R0, 0x1f, RZ ;  /* 0x0000001f00007819 */ /* 0x000fc800000006ff */
[----:B------:R-:W2:Y:S02]  /*e3e0*/  SYNCS.PHASECHK.TRANS64.TRYWAIT P1, [R3+URZ+0x2d840], R0 ;  /* 0x02d84000030075a7 */ /* 0x000ea4000802017f */
[----:B--2---:R-:W-:Y:S05]  /*e3f0*/  @!P1 BRA `(.L_x_1993) ;  /* 0x0000002400689947 */ /* 0x004fea0003800000 */
.L_x_2066:
[----:B------:R-:W-:Y:S05]  /*e400*/  @!P0 BRA `(.L_x_1994) ;  /* 0x0000000000048947 */ /* 0x000fea0003800000 */
[----:B------:R-:W-:Y:S01]  /*e410*/  BPT.TRAP 0x1 ;  /* 0x000000040000795c */ /* 0x000fe20000300000 */
.L_x_1994:
[----:B------:R-:W3:Y:S02]  /*e420*/  SYNCS.PHASECHK.TRANS64.TRYWAIT P1, [R5+URZ+0x2d860], R4 ;  /* 0x02d86004050075a7 */ /* 0x000ee4000802017f */
[----:B---3--:R-:W-:Y:S05]  /*e430*/  @!P1 BRA `(.L_x_1995) ;  /* 0x00000024006c9947 */ /* 0x008fea0003800000 */
.L_x_2067:
[----:B------:R-:W-:Y:S05]  /*e440*/  @!P0 BRA `(.L_x_1996) ;  /* 0x0000000000048947 */ /* 0x000fea0003800000 */
[----:B------:R-:W-:Y:S01]  /*e450*/  BPT.TRAP 0x1 ;  /* 0x000000040000795c */ /* 0x000fe20000300000 */
.L_x_1996:
[----:B----4-:R4:W0:Y:S02]  /*e460*/  SYNCS.PHASECHK.TRANS64.TRYWAIT P0, [R3+URZ+0x2d860], R0 ;  /* 0x02d86000030075a7 */ /* 0x010824000800017f */
[----:B0-----:R-:W-:Y:S05]  /*e470*/  @!P0 NANOSLEEP.SYNCS 0x989680 ;  /* 0x009896800000895d */ /* 0x001fea0003900000 */
[----:B------:R-:W0:Y:S02]  /*e480*/  @!P0 SYNCS.PHASECHK.TRANS64 P0, [R3+URZ+0x2d860], R0 ;  /* 0x02d86000030085a7 */ /* 0x000e24000800007f */
[----:B0-----:R-:W-:Y:S05]  /*e490*/  @!P0 BRA `(.L_x_1996) ;  /* 0xfffffffc00f08947 */ /* 0x001fea000383ffff */
.L_x_1908:
[----:B------:R-:W-:Y:S05]  /*e4a0*/  BSYNC B6 ;  /* 0x0000000000067941 */ /* 0x000fea0003800000 */
.L_x_1905:
[----:B------:R-:W-:Y:S05]  /*e4b0*/  EXIT ;  /* 0x000000000000794d */ /* 0x000fea0003800000 */
.L_x_1912:
[----:B------:R-:W-:-:S13]  /*e4c0*/  R2UR UR4, R2 ;  /* 0x00000000020472ca */ /* 0x000fda00000e0000 */
[----:B0-----:R-:W-:-:S04]  /*e4d0*/  IMAD.U32 R5, RZ, RZ, UR4 ;  /* 0x00000004ff057e24 */ /* 0x001fc8000f8e00ff */
[----:B------:R0:W1:Y:S03]  /*e4e0*/  SYNCS.PHASECHK.TRANS64.TRYWAIT P0, [R5+URZ+0x2d800], R8 ;  /* 0x02d80008050075a7 */ /* 0x000066000800017f */
[----:B-1----:R-:W-:Y:S05]  /*e4f0*/  @!P0 NANOSLEEP.SYNCS 0x989680 ;  /* 0x009896800000895d */ /* 0x002fea0003900000 */
[----:B------:R-:W1:Y:S02]  /*e500*/  @!P0 SYNCS.PHASECHK.TRANS64 P0, [R5+URZ+0x2d800], R8 ;  /* 0x02d80008050085a7 */ /* 0x000e64000800007f */
[----:B-1----:R-:W-:Y:S05]  /*e510*/  @!P0 BRA `(.L_x_1912) ;  /* 0xfffffffc00e88947 */ /* 0x002fea000383ffff */
[----:B------:R-:W-:Y:S05]  /*e520*/  BRA `(.L_x_1997) ;  /* 0xffffff2c00bc7947 */ /* 0x000fea000383ffff */
.L_x_1916:
[----:B------:R-:W-:-:S13]  /*e530*/  R2UR UR4, R2 ;  /* 0x00000000020472ca */ /* 0x000fda00000e0000 */
[----:B-1----:R-:W-:-:S04]  /*e540*/  IMAD.U32 R9, RZ, RZ, UR4 ;  /* 0x00000004ff097e24 */ /* 0x002fc8000f8e00ff */
[----:B------:R1:W2:Y:S03]  /*e550*/  SYNCS.PHASECHK.TRANS64.TRYWAIT P1, [R9+URZ+0x2d830], R8 ;  /* 0x02d83008090075a7 */ /* 0x0002a6000802017f */
[----:B--2---:R-:W-:Y:S05]  /*e560*/  @!P1 NANOSLEEP.SYNCS 0x989680 ;  /* 0x009896800000995d */ /* 0x004fea0003900000 */
[----:B------:R-:W2:Y:S02]  /*e570*/  @!P1 SYNCS.PHASECHK.TRANS64 P1, [R9+URZ+0x2d830], R8 ;  /* 0x02d83008090095a7 */ /* 0x000ea4000802007f */
[----:B--2---:R-:W-:Y:S05]  /*e580*/  @!P1 BRA `(.L_x_1916) ;  /* 0xfffffffc00e89947 */ /* 0x004fea000383ffff */
[----:B------:R-:W-:Y:S05]  /*e590*/  BRA `(.L_x_1915) ;  /* 0xffffff2c00f87947 */ /* 0x000fea000383ffff */
.L_x_1922:
[----:B-1----:R-:W-:-:S04]  /*e5a0*/  IMAD.U32 R13, RZ, RZ, UR4 ;  /* 0x00000004ff0d7e24 */ /* 0x002fc8000f8e00ff */
[----:B------:R1:W3:Y:S03]  /*e5b0*/  SYNCS.PHASECHK.TRANS64.TRYWAIT P1, [R13+URZ+0x2d830], R0 ;  /* 0x02d830000d0075a7 */ /* 0x0002e6000802017f */
[----:B---3--:R-:W-:Y:S05]  /*e5c0*/  @!P1 NANOSLEEP.SYNCS 0x989680 ;  /* 0x009896800000995d */ /* 0x008fea0003900000 */
[----:B------:R-:W3:Y:S02]  /*e5d0*/  @!P1 SYNCS.PHASECHK.TRANS64 P1, [R13+URZ+0x2d830], R0 ;  /* 0x02d830000d0095a7 */ /* 0x000ee4000802007f */
[----:B---3--:R-:W-:Y:S05]  /*e5e0*/  @!P1 BRA `(.L_x_1922) ;  /* 0xfffffffc00ec9947 */ /* 0x008fea000383ffff */
[----:B------:R-:W-:Y:S05]  /*e5f0*/  BRA `(.L_x_1919) ;  /* 0xffffff5400f47947 */ /* 0x000fea000383ffff */
.L_x_1926:
[----:B-1----:R-:W-:-:S04]  /*e600*/  IMAD.U32 R13, RZ, RZ, UR10 ;  /* 0x0000000aff0d7e24 */ /* 0x002fc8000f8e00ff */
[----:B------:R1:W2:Y:S03]  /*e610*/  SYNCS.PHASECHK.TRANS64.TRYWAIT P1, [R13+URZ+0x2d850], R0 ;  /* 0x02d850000d0075a7 */ /* 0x0002a6000802017f */
[----:B--2---:R-:W-:Y:S05]  /*e620*/  @!P1 NANOSLEEP.SYNCS 0x989680 ;  /* 0x009896800000995d */ /* 0x004fea0003900000 */
[----:B------:R-:W2:Y:S02]  /*e630*/  @!P1 SYNCS.PHASECHK.TRANS64 P1, [R13+URZ+0x2d850], R0 ;  /* 0x02d850000d0095a7 */ /* 0x000ea4000802007f */
[----:B--2---:R-:W-:Y:S05]  /*e640*/  @!P1 BRA `(.L_x_1926) ;  /* 0xfffffffc00ec9947 */ /* 0x004fea000383ffff */
[----:B------:R-:W-:Y:S05]  /*e650*/  BRA `(.L_x_1923) ;  /* 0xffffff5800b07947 */ /* 0x000fea000383ffff */
.L_x_1934:
[----:B-1----:R-:W-:-:S04]  /*e660*/  IMAD.U32 R13, RZ, RZ, UR10 ;  /* 0x0000000aff0d7e24 */ /* 0x002fc8000f8e00ff */
[----:B------:R1:W3:Y:S03]  /*e670*/  SYNCS.PHASECHK.TRANS64.TRYWAIT P1, [R13+URZ+0x2d830], R0 ;  /* 0x02d830000d0075a7 */ /* 0x0002e6000802017f */
[----:B---3--:R-:W-:Y:S05]  /*e680*/  @!P1 NANOSLEEP.SYNCS 0x989680 ;  /* 0x009896800000995d */ /* 0x008fea0003900000 */
[----:B------:R-:W3:Y:S02]  /*e690*/  @!P1 SYNCS.PHASECHK.TRANS64 P1, [R13+URZ+0x2d830], R0 ;  /* 0x02d830000d0095a7 */ /* 0x000ee4000802007f */
[----:B---3--:R-:W-:Y:S05]  /*e6a0*/  @!P1 BRA `(.L_x_1934) ;  /* 0xfffffffc00ec9947 */ /* 0x008fea000383ffff */
[----:B------:R-:W-:Y:S05]  /*e6b0*/  BRA `(.L_x_1931) ;  /* 0xffffff8400007947 */ /* 0x000fea000383ffff */
.L_x_1938:
[----:B-1----:R-:W-:-:S04]  /*e6c0*/  IMAD.U32 R13, RZ, RZ, UR10 ;  /* 0x0000000aff0d7e24 */ /* 0x002fc8000f8e00ff */
[----:B------:R1:W2:Y:S03]  /*e6d0*/  SYNCS.PHASECHK.TRANS64.TRYWAIT P1, [R13+URZ+0x2d850], R0 ;  /* 0x02d850000d0075a7 */ /* 0x0002a6000802017f */
[----:B--2---:R-:W-:Y:S05]  /*e6e0*/  @!P1 NANOSLEEP.SYNCS 0x989680 ;  /* 0x009896800000995d */ /* 0x004fea0003900000 */
[----:B------:R-:W2:Y:S02]  /*e6f0*/  @!P1 SYNCS.PHASECHK.TRANS64 P1, [R13+URZ+0x2d850], R0 ;  /* 0x02d850000d0095a7 */ /* 0x000ea4000802007f */
[----:B--2---:R-:W-:Y:S05]  /*e700*/  @!P1 BRA `(.L_x_1938) ;  /* 0xfffffffc00ec9947 */ /* 0x004fea000383ffff */
[----:B------:R-:W-:Y:S05]  /*e710*/  BRA `(.L_x_1935) ;  /* 0xffffff8400a87947 */ /* 0x000fea000383ffff */
.L_x_1945:
[----:B-1----:R-:W-:-:S04]  /*e720*/  IMAD.U32 R4, RZ, RZ, UR6 ;  /* 0x00000006ff047e24 */ /* 0x002fc8000f8e00ff */
[----:B------:R1:W2:Y:S03]  /*e730*/  SYNCS.PHASECHK.TRANS64.TRYWAIT P1, [R4+URZ+0x2d850], R3 ;  /* 0x02d85003040075a7 */ /* 0x0002a6000802017f */
[----:B--2---:R-:W-:Y:S05]  /*e740*/  @!P1 NANOSLEEP.SYNCS 0x989680 ;  /* 0x009896800000995d */ /* 0x004fea0003900000 */
[----:B------:R-:W2:Y:S02]  /*e750*/  @!P1 SYNCS.PHASECHK.TRANS64 P1, [R4+URZ+0x2d850], R3 ;  /* 0x02d85003040095a7 */ /* 0x000ea4000802007f */
[----:B--2---:R-:W-:Y:S05]  /*e760*/  @!P1 BRA `(.L_x_1945) ;  /* 0xfffffffc00ec9947 */ /* 0x004fea000383ffff */
[----:B------:R-:W-:Y:S05]  /*e770*/  BRA `(.L_x_1944) ;  /* 0xffffffa000b47947 */ /* 0x000fea000383ffff */
.L_x_1957:
[----:B------:R-:W-:Y:S02]  /*e780*/  IMAD.MOV.U32 R13, RZ, RZ, R18 ;  /* 0x000000ffff0d7224 */ /* 0x000fe400078e0012 */
[----:B------:R-:W-:Y:S02]  /*e790*/  IMAD.MOV.U32 R12, RZ, RZ, RZ ;  /* 0x000000ffff0c7224 */ /* 0x000fe400078e00ff */
[----:B------:R-:W-:Y:S02]  /*e7a0*/  IMAD.MOV.U32 R11, RZ, RZ, 0x1f ;  /* 0x0000001fff0b7424 */ /* 0x000fe400078e00ff */
[----:B------:R-:W-:-:S07]  /*e7b0*/  IMAD.MOV.U32 R15, RZ, RZ, -0x1 ;  /* 0xffffffffff0f7424 */ /* 0x000fce00078e00ff */
[----:B-----5:R-:W-:Y:S05]  /*e7c0*/  WARPSYNC.COLLECTIVE R15, `(.L_x_1998) ;  /* 0x000000000f087348 */ /* 0x020fea0003c00000 */
[----:B------:R0:W1:Y:S02]  /*e7d0*/  SHFL.IDX P6, R14, R13, R12, R11 ;  /* 0x0000000c0d0e7389 */ /* 0x00006400000c000b */
[----:B01---5:R-:W-:Y:S01]  /*e7e0*/  ENDCOLLECTIVE ;  /* 0x000000000000791b */ /* 0x023fe20003800000 */
.L_x_1998:
[----:B------:R-:W-:Y:S05]  /*e7f0*/  BRA `(.L_x_1999) ;  /* 0xffffffcc00fc7947 */ /* 0x000fea000383ffff */
.L_x_1959:
[----:B0-----:R-:W-:-:S04]  /*e800*/  IMAD.U32 R3, RZ, RZ, UR44 ;  /* 0x0000002cff037e24 */ /* 0x001fc8000f8e00ff */
[----:B------:R0:W1:Y:S03]  /*e810*/  SYNCS.PHASECHK.TRANS64.TRYWAIT P0, [R3+URZ+0x2d840], R10 ;  /* 0x02d8400a030075a7 */ /* 0x000066000800017f */
[----:B-1----:R-:W-:Y:S05]  /*e820*/  @!P0 NANOSLEEP.SYNCS 0x989680 ;  /* 0x009896800000895d */ /* 0x002fea0003900000 */
[----:B------:R-:W1:Y:S02]  /*e830*/  @!P0 SYNCS.PHASECHK.TRANS64 P0, [R3+URZ+0x2d840], R10 ;  /* 0x02d8400a030085a7 */ /* 0x000e64000800007f */
[----:B-1----:R-:W-:Y:S05]  /*e840*/  @!P0 BRA `(.L_x_1959) ;  /* 0xfffffffc00ec8947 */ /* 0x002fea000383ffff */
[----:B------:R-:W-:Y:S05]  /*e850*/  BRA `(.L_x_2000) ;  /* 0xffffffd000847947 */ /* 0x000fea000383ffff */
.L_x_1960:
        /* <DEDUP_REMOVED lines=8> */
.L_x_2002:
[----:B------:R-:W-:Y:S05]  /*e8e0*/  BSYNC B0 ;  /* 0x0000000000007941 */ /* 0x000fea0003800000 */
.L_x_2001:
        /* <DEDUP_REMOVED lines=9> */
.L_x_2003:
        /* <DEDUP_REMOVED lines=9> */
.L_x_2004:
        /* <DEDUP_REMOVED lines=14> */
.L_x_2005:
[----:B------:R-:W-:Y:S01]  /*eaf0*/  @P0 LEA R25, R28, UR44, 0x1 ;  /* 0x0000002c1c190c11 */ /* 0x000fe2000f8e08ff */
[----:B------:R-:W-:Y:S02]  /*eb00*/  IMAD.MOV.U32 R13, RZ, RZ, R9 ;  /* 0x000000ffff0d7224 */ /* 0x000fe400078e0009 */
[----:B------:R-:W-:Y:S02]  /*eb10*/  IMAD.MOV.U32 R12, RZ, RZ, 0x2 ;  /* 0x00000002ff0c7424 */ /* 0x000fe400078e00ff */
[----:B------:R-:W-:-:S07]  /*eb20*/  IMAD.MOV.U32 R5, RZ, RZ, R14 ;  /* 0x000000ffff057224 */ /* 0x000fce00078e000e */
[----:B------:R-:W-:Y:S05]  /*eb30*/  WARPSYNC.COLLECTIVE R15, `(.L_x_2006) ;  /* 0x000000000f087348 */ /* 0x000fea0003c00000 */
[----:B------:R0:W1:Y:S02]  /*eb40*/  SHFL.IDX P6, R14, R13, R12, R11 ;  /* 0x0000000c0d0e7389 */ /* 0x00006400000c000b */
[----:B01----:R-:W-:Y:S01]  /*eb50*/  ENDCOLLECTIVE ;  /* 0x000000000000791b */ /* 0x003fe20003800000 */
.L_x_2006:
        /* <DEDUP_REMOVED lines=14> */
.L_x_2007:
        /* <DEDUP_REMOVED lines=11> */
.L_x_2008:
        /* <DEDUP_REMOVED lines=16> */
.L_x_2009:
[----:B------:R-:W-:Y:S05]  /*edf0*/  BRA `(.L_x_2010) ;  /* 0xffffffd0004c7947 */ /* 0x000fea000383ffff */
.L_x_1963:
[----:B------:R-:W-:Y:S02]  /*ee00*/  IMAD.MOV.U32 R13, RZ, RZ, R9 ;  /* 0x000000ffff0d7224 */ /* 0x000fe400078e0009 */
[----:B------:R-:W-:Y:S02]  /*ee10*/  IMAD.MOV.U32 R12, RZ, RZ, RZ ;  /* 0x000000ffff0c7224 */ /* 0x000fe400078e00ff */
[----:B------:R-:W-:Y:S02]  /*ee20*/  IMAD.MOV.U32 R11, RZ, RZ, 0x1c1f ;  /* 0x00001c1fff0b7424 */ /* 0x000fe400078e00ff */
[----:B------:R-:W-:Y:S02]  /*ee30*/  IMAD.MOV.U32 R15, RZ, RZ, -0x1 ;  /* 0xffffffffff0f7424 */ /* 0x000fe400078e00ff */
[----:B------:R-:W-:Y:S02]  /*ee40*/  IMAD.U32 R0, RZ, RZ, UR46 ;  /* 0x0000002eff007e24 */ /* 0x000fe4000f8e00ff */
[----:B------:R-:W-:-:S07]  /*ee50*/  IMAD.MOV.U32 R24, RZ, RZ, 0x1 ;  /* 0x00000001ff187424 */ /* 0x000fce00078e00ff */
[----:B------:R-:W-:Y:S05]  /*ee60*/  WARPSYNC.COLLECTIVE R15, `(.L_x_2011) ;  /* 0x000000000f087348 */ /* 0x000fea0003c00000 */
[----:B------:R0:W1:Y:S02]  /*ee70*/  SHFL.IDX P6, R14, R13, R12, R11 ;  /* 0x0000000c0d0e7389 */ /* 0x00006400000c000b */
[----:B01----:R-:W-:Y:S01]  /*ee80*/  ENDCOLLECTIVE ;  /* 0x000000000000791b */ /* 0x003fe20003800000 */
.L_x_2011:
[----:B------:R-:W-:-:S04]  /*ee90*/  IMAD R0, R0, 0xc0, R21 ;  /* 0x000000c000007824 */ /* 0x000fc800078e0215 */
[----:B------:R-:W-:Y:S02]  /*eea0*/  VIADD R5, R0, 0x20 ;  /* 0x0000002000057836 */ /* 0x000fe40000000000 */
[----:B------:R-:W-:Y:S02]  /*eeb0*/  IMAD.MOV.U32 R13, RZ, RZ, R7 ;  /* 0x000000ffff0d7224 */ /* 0x000fe400078e0007 */
[----:B------:R-:W-:-:S07]  /*eec0*/  IMAD.MOV.U32 R2, RZ, RZ, R14 ;  /* 0x000000ffff027224 */ /* 0x000fce00078e000e */
[----:B------:R-:W-:Y:S05]  /*eed0*/  WARPSYNC.COLLECTIVE R15, `(.L_x_2012) ;  /* 0x000000000f087348 */ /* 0x000fea0003c00000 */
[----:B------:R0:W1:Y:S02]  /*eee0*/  SHFL.IDX P6, R14, R13, R12, R11 ;  /* 0x0000000c0d0e7389 */ /* 0x00006400000c000b */
[----:B01----:R-:W-:Y:S01]  /*eef0*/  ENDCOLLECTIVE ;  /* 0x000000000000791b */ /* 0x003fe20003800000 */
.L_x_2012:
        /* <DEDUP_REMOVED lines=11> */
.L_x_2013:
        /* <DEDUP_REMOVED lines=13> */
.L_x_2014:
        /* <DEDUP_REMOVED lines=9> */
.L_x_2015:
        /* <DEDUP_REMOVED lines=13> */
.L_x_2016:
        /* <DEDUP_REMOVED lines=8> */
.L_x_2017:
        /* <DEDUP_REMOVED lines=12> */
.L_x_2018:
        /* <DEDUP_REMOVED lines=10> */
.L_x_2019:
        /* <DEDUP_REMOVED lines=13> */
.L_x_2020:
[----:B------:R-:W-:Y:S01]  /*f490*/  @!P2 LEA R7, R28, UR44, 0x1 ;  /* 0x0000002c1c07ac11 */ /* 0x000fe2000f8e08ff */
[----:B------:R-:W-:Y:S02]  /*f4a0*/  IMAD.MOV.U32 R13, RZ, RZ, R8 ;  /* 0x000000ffff0d7224 */ /* 0x000fe400078e0008 */
[----:B------:R-:W-:Y:S02]  /*f4b0*/  IMAD.MOV.U32 R12, RZ, RZ, 0x1 ;  /* 0x00000001ff0c7424 */ /* 0x000fe400078e00ff */
[----:B------:R-:W-:-:S07]  /*f4c0*/  IMAD.MOV.U32 R2, RZ, RZ, R14 ;  /* 0x000000ffff027224 */ /* 0x000fce00078e000e */
[----:B------:R-:W-:Y:S05]  /*f4d0*/  WARPSYNC.COLLECTIVE R15, `(.L_x_2021) ;  /* 0x000000000f087348 */ /* 0x000fea0003c00000 */
[----:B------:R0:W1:Y:S02]  /*f4e0*/  SHFL.IDX P6, R14, R13, R12, R11 ;  /* 0x0000000c0d0e7389 */ /* 0x00006400000c000b */
[----:B01----:R-:W-:Y:S01]  /*f4f0*/  ENDCOLLECTIVE ;  /* 0x000000000000791b */ /* 0x003fe20003800000 */
.L_x_2021:
        /* <DEDUP_REMOVED lines=12> */
.L_x_2022:
[----:B------:R-:W-:Y:S05]  /*f5c0*/  BRA `(.L_x_2023) ;  /* 0xffffffd4003c7947 */ /* 0x000fea000383ffff */
.L_x_1966:
[----:B0-----:R-:W-:-:S04]  /*f5d0*/  IMAD.U32 R3, RZ, RZ, UR44 ;  /* 0x0000002cff037e24 */ /* 0x001fc8000f8e00ff */
[----:B------:R0:W1:Y:S03]  /*f5e0*/  SYNCS.PHASECHK.TRANS64.TRYWAIT P1, [R3+URZ+0x2d820], R0 ;  /* 0x02d82000030075a7 */ /* 0x000066000802017f */
[----:B-1----:R-:W-:Y:S05]  /*f5f0*/  @!P1 NANOSLEEP.SYNCS 0x989680 ;  /* 0x009896800000995d */ /* 0x002fea0003900000 */
[----:B------:R-:W1:Y:S02]  /*f600*/  @!P1 SYNCS.PHASECHK.TRANS64 P1, [R3+URZ+0x2d820], R0 ;  /* 0x02d82000030095a7 */ /* 0x000e64000802007f */
[----:B-1----:R-:W-:Y:S05]  /*f610*/  @!P1 BRA `(.L_x_1966) ;  /* 0xfffffffc00ec9947 */ /* 0x002fea000383ffff */
[----:B------:R-:W-:Y:S05]  /*f620*/  BRA `(.L_x_2024) ;  /* 0xffffffd4008c7947 */ /* 0x000fea000383ffff */
.L_x_1970:
[----:B0-----:R0:W1:Y:S02]  /*f630*/  SYNCS.PHASECHK.TRANS64.TRYWAIT P0, [R7+URZ+0x2d840], R2 ;  /* 0x02d84002070075a7 */ /* 0x001064000800017f */
[----:B-1----:R-:W-:Y:S05]  /*f640*/  @!P0 NANOSLEEP.SYNCS 0x989680 ;  /* 0x009896800000895d */ /* 0x002fea0003900000 */
[----:B------:R-:W1:Y:S02]  /*f650*/  @!P0 SYNCS.PHASECHK.TRANS64 P0, [R7+URZ+0x2d840], R2 ;  /* 0x02d84002070085a7 */ /* 0x000e64000800007f */
[----:B-1----:R-:W-:Y:S05]  /*f660*/  @!P0 BRA `(.L_x_1970) ;  /* 0xfffffffc00f08947 */ /* 0x002fea000383ffff */
[----:B------:R-:W-:Y:S05]  /*f670*/  BRA `(.L_x_2025) ;  /* 0xffffffd800807947 */ /* 0x000fea000383ffff */
.L_x_1971:
        /* <DEDUP_REMOVED lines=8> */
.L_x_2027:
[----:B------:R-:W-:Y:S05]  /*f700*/  BSYNC B1 ;  /* 0x0000000000017941 */ /* 0x000fea0003800000 */
.L_x_2026:
        /* <DEDUP_REMOVED lines=13> */
.L_x_2028:
        /* <DEDUP_REMOVED lines=8> */
.L_x_2029:
        /* <DEDUP_REMOVED lines=14> */
.L_x_2030:
[----:B------:R-:W-:Y:S02]  /*f940*/  IMAD.MOV.U32 R13, RZ, RZ, R19 ;  /* 0x000000ffff0d7224 */ /* 0x000fe400078e0013 */
[----:B------:R-:W-:Y:S02]  /*f950*/  IMAD.MOV.U32 R12, RZ, RZ, 0x2 ;  /* 0x00000002ff0c7424 */ /* 0x000fe400078e00ff */
[----:B------:R-:W-:-:S07]  /*f960*/  IMAD.MOV.U32 R2, RZ, RZ, R14 ;  /* 0x000000ffff027224 */ /* 0x000fce00078e000e */
[----:B------:R-:W-:Y:S05]  /*f970*/  WARPSYNC.COLLECTIVE R15, `(.L_x_2031) ;  /* 0x000000000f087348 */ /* 0x000fea0003c00000 */
[----:B------:R0:W1:Y:S02]  /*f980*/  SHFL.IDX P6, R14, R13, R12, R11 ;  /* 0x0000000c0d0e7389 */ /* 0x00006400000c000b */
[----:B01----:R-:W-:Y:S01]  /*f990*/  ENDCOLLECTIVE ;  /* 0x000000000000791b */ /* 0x003fe20003800000 */
.L_x_2031:
        /* <DEDUP_REMOVED lines=13> */
.L_x_2032:
[----:B------:R-:W-:Y:S02]  /*fa70*/  IMAD.MOV.U32 R13, RZ, RZ, R19 ;  /* 0x000000ffff0d7224 */ /* 0x000fe400078e0013 */
[----:B------:R-:W-:Y:S02]  /*fa80*/  IMAD.MOV.U32 R12, RZ, RZ, 0x3 ;  /* 0x00000003ff0c7424 */ /* 0x000fe400078e00ff */
[----:B------:R-:W-:-:S07]  /*fa90*/  IMAD.MOV.U32 R2, RZ, RZ, R14 ;  /* 0x000000ffff027224 */ /* 0x000fce00078e000e */
[----:B------:R-:W-:Y:S05]  /*faa0*/  WARPSYNC.COLLECTIVE R15, `(.L_x_2033) ;  /* 0x000000000f087348 */ /* 0x000fea0003c00000 */
[----:B------:R0:W1:Y:S02]  /*fab0*/  SHFL.IDX P6, R14, R13, R12, R11 ;  /* 0x0000000c0d0e7389 */ /* 0x00006400000c000b */
[----:B01----:R-:W-:Y:S01]  /*fac0*/  ENDCOLLECTIVE ;  /* 0x000000000000791b */ /* 0x003fe20003800000 */
.L_x_2033:
        /* <DEDUP_REMOVED lines=14> */
.L_x_2034:
[----:B------:R-:W-:Y:S01]  /*fbb0*/  IMAD.MOV.U32 R2, RZ, RZ, R14 ;  /* 0x000000ffff027224 */ /* 0x000fe200078e000e */
[----:B------:R-:W-:Y:S06]  /*fbc0*/  BRA `(.L_x_2035) ;  /* 0xffffffd800187947 */ /* 0x000fec000383ffff */
.L_x_1976:
[----:B-1----:R1:W2:Y:S02]  /*fbd0*/  SYNCS.PHASECHK.TRANS64.TRYWAIT P0, [R7+URZ+0x2d860], R2 ;  /* 0x02d86002070075a7 */ /* 0x0022a4000800017f */
[----:B--2---:R-:W-:Y:S05]  /*fbe0*/  @!P0 NANOSLEEP.SYNCS 0x989680 ;  /* 0x009896800000895d */ /* 0x004fea0003900000 */
[----:B------:R-:W2:Y:S02]  /*fbf0*/  @!P0 SYNCS.PHASECHK.TRANS64 P0, [R7+URZ+0x2d860], R2 ;  /* 0x02d86002070085a7 */ /* 0x000ea4000800007f */
[----:B--2---:R-:W-:Y:S05]  /*fc00*/  @!P0 BRA `(.L_x_1976) ;  /* 0xfffffffc00f08947 */ /* 0x004fea000383ffff */
[----:B------:R-:W-:Y:S05]  /*fc10*/  BRA `(.L_x_2036) ;  /* 0xffffffd800787947 */ /* 0x000fea000383ffff */
.L_x_1977:
        /* <DEDUP_REMOVED lines=8> */
.L_x_2038:
[----:B------:R-:W-:Y:S05]  /*fca0*/  BSYNC B1 ;  /* 0x0000000000017941 */ /* 0x000fea0003800000 */
.L_x_2037:
        /* <DEDUP_REMOVED lines=9> */
.L_x_2039:
[----:B------:R-:W-:Y:S02]  /*fd40*/  IMAD.MOV.U32 R13, RZ, RZ, R18 ;  /* 0x000000ffff0d7224 */ /* 0x000fe400078e0012 */
[----:B------:R-:W-:Y:S01]  /*fd50*/  IMAD.MOV.U32 R12, RZ, RZ, 0x1 ;  /* 0x00000001ff0c7424 */ /* 0x000fe200078e00ff */
[----:B------:R-:W-:-:S13]  /*fd60*/  IADD3 R2, P0, R14, R4, RZ ;  /* 0x000000040e027210 */ /* 0x000fda0007f1e0ff */
[----:B------:R-:W-:Y:S05]  /*fd70*/  WARPSYNC.COLLECTIVE R15, `(.L_x_2040) ;  /* 0x000000000f087348 */ /* 0x000fea0003c00000 */
[----:B------:R0:W1:Y:S02]  /*fd80*/  SHFL.IDX P6, R14, R13, R12, R11 ;  /* 0x0000000c0d0e7389 */ /* 0x00006400000c000b */
[----:B01----:R-:W-:Y:S01]  /*fd90*/  ENDCOLLECTIVE ;  /* 0x000000000000791b */ /* 0x003fe20003800000 */
.L_x_2040:
        /* <DEDUP_REMOVED lines=15> */
.L_x_2041:
[----:B------:R-:W-:Y:S02]  /*fe90*/  IMAD.MOV.U32 R13, RZ, RZ, R18 ;  /* 0x000000ffff0d7224 */ /* 0x000fe400078e0012 */
[----:B------:R-:W-:Y:S01]  /*fea0*/  IMAD.MOV.U32 R12, RZ, RZ, 0x2 ;  /* 0x00000002ff0c7424 */ /* 0x000fe200078e00ff */
[----:B------:R-:W-:-:S13]  /*feb0*/  IADD3 R2, P0, R14, R4, RZ ;  /* 0x000000040e027210 */ /* 0x000fda0007f1e0ff */
[----:B------:R-:W-:Y:S05]  /*fec0*/  WARPSYNC.COLLECTIVE R15, `(.L_x_2042) ;  /* 0x000000000f087348 */ /* 0x000fea0003c00000 */
[----:B------:R0:W1:Y:S02]  /*fed0*/  SHFL.IDX P6, R14, R13, R12, R11 ;  /* 0x0000000c0d0e7389 */ /* 0x00006400000c000b */
[----:B01----:R-:W-:Y:S01]  /*fee0*/  ENDCOLLECTIVE ;  /* 0x000000000000791b */ /* 0x003fe20003800000 */
.L_x_2042:
        /* <DEDUP_REMOVED lines=15> */
.L_x_2043:
[----:B------:R-:W-:Y:S02]  /*ffe0*/  IMAD.MOV.U32 R13, RZ, RZ, R18 ;  /* 0x000000ffff0d7224 */ /* 0x000fe400078e0012 */
[----:B------:R-:W-:Y:S01]  /*fff0*/  IMAD.MOV.U32 R12, RZ, RZ, 0x3 ;  /* 0x00000003ff0c7424 */ /* 0x000fe200078e00ff */
[----:B------:R-:W-:-:S13]  /*10000*/  IADD3 R2, P0, R14, R4, RZ ;  /* 0x000000040e027210 */ /* 0x000fda0007f1e0ff */
[----:B------:R-:W-:Y:S05]  /*10010*/  WARPSYNC.COLLECTIVE R15, `(.L_x_2044) ;  /* 0x000000000f087348 */ /* 0x000fea0003c00000 */
[----:B------:R0:W1:Y:S02]  /*10020*/  SHFL.IDX P6, R14, R13, R12, R11 ;  /* 0x0000000c0d0e7389 */ /* 0x00006400000c000b */
[----:B01----:R-:W-:Y:S01]  /*10030*/  ENDCOLLECTIVE ;  /* 0x000000000000791b */ /* 0x003fe20003800000 */
.L_x_2044:
        /* <DEDUP_REMOVED lines=12> */
.L_x_2045:
[----:B------:R-:W-:Y:S01]  /*10100*/  @!PT LDS RZ, [RZ] ;  /* 0x00000000fffff984 */ /* 0x000fe20000000800 */
[----:B------:R-:W-:Y:S01]  /*10110*/  @!PT LDS RZ, [RZ] ;  /* 0x00000000fffff984 */ /* 0x000fe20000000800 */
[----:B------:R-:W-:Y:S01]  /*10120*/  @!PT LDS RZ, [RZ] ;  /* 0x00000000fffff984 */ /* 0x000fe20000000800 */
[----:B------:R0:W-:Y:S01]  /*10130*/  LDGSTS.E.BYPASS.LTC128B.128 [R8+0x3400], desc[UR60][R2.64+0x40], !P0 ;  /* 0x0340004002087fae */ /* 0x0001e2000c101d7c */
[----:B------:R-:W-:-:S13]  /*10140*/  ISETP.LT.OR P0, PT, R0, 0x41, P1 ;  /* 0x000000410000780c */ /* 0x000fda0000f01670 */
[----:B------:R0:W-:Y:S01]  /*10150*/  LDGSTS.E.BYPASS.LTC128B.128 [R8+0x5400], desc[UR60][R2.64+0x80], !P0 ;  /* 0x0540008002087fae */ /* 0x0001e2000c101d7c */
[----:B------:R-:W-:Y:S05]  /*10160*/  BRA `(.L_x_2046) ;  /* 0xffffffd400b87947 */ /* 0x000fea000383ffff */
.L_x_1983:
[----:B0-----:R0:W1:Y:S02]  /*10170*/  SYNCS.PHASECHK.TRANS64.TRYWAIT P0, [R0+URZ+0x2d860], R3 ;  /* 0x02d86003000075a7 */ /* 0x001064000800017f */
[----:B-1----:R-:W-:Y:S05]  /*10180*/  @!P0 NANOSLEEP.SYNCS 0x989680 ;  /* 0x009896800000895d */ /* 0x002fea0003900000 */
[----:B------:R-:W1:Y:S02]  /*10190*/  @!P0 SYNCS.PHASECHK.TRANS64 P0, [R0+URZ+0x2d860], R3 ;  /* 0x02d86003000085a7 */ /* 0x000e64000800007f */
[----:B-1----:R-:W-:Y:S05]  /*101a0*/  @!P0 BRA `(.L_x_1983) ;  /* 0xfffffffc00f08947 */ /* 0x002fea000383ffff */
[----:B------:R-:W-:Y:S05]  /*101b0*/  BRA `(.L_x_2047) ;  /* 0xffffffd800b47947 */ /* 0x000fea000383ffff */
.L_x_1984:
        /* <DEDUP_REMOVED lines=8> */
.L_x_2049:
[----:B------:R-:W-:Y:S05]  /*10240*/  BSYNC B0 ;  /* 0x0000000000007941 */ /* 0x000fea0003800000 */
.L_x_2048:
        /* <DEDUP_REMOVED lines=10> */
.L_x_2050:
        /* <DEDUP_REMOVED lines=15> */
.L_x_2051:
        /* <DEDUP_REMOVED lines=17> */
.L_x_2052:
        /* <DEDUP_REMOVED lines=8> */
.L_x_2053:
        /* <DEDUP_REMOVED lines=15> */
.L_x_2054:
[----:B------:R-:W-:Y:S02]  /*10660*/  IMAD.MOV.U32 R3, RZ, RZ, R7 ;  /* 0x000000ffff037224 */ /* 0x000fe400078e0007 */
[----:B------:R-:W-:Y:S02]  /*10670*/  IMAD.MOV.U32 R13, RZ, RZ, R18 ;  /* 0x000000ffff0d7224 */ /* 0x000fe400078e0012 */
[----:B------:R-:W-:Y:S02]  /*10680*/  IMAD.MOV.U32 R12, RZ, RZ, 0x3 ;  /* 0x00000003ff0c7424 */ /* 0x000fe400078e00ff */
[----:B------:R-:W-:-:S07]  /*10690*/  IMAD.MOV.U32 R8, RZ, RZ, R14 ;  /* 0x000000ffff087224 */ /* 0x000fce00078e000e */
[----:B------:R-:W-:Y:S05]  /*106a0*/  WARPSYNC.COLLECTIVE R15, `(.L_x_2055) ;  /* 0x000000000f087348 */ /* 0x000fea0003c00000 */
[----:B------:R0:W1:Y:S02]  /*106b0*/  SHFL.IDX P6, R14, R13, R12, R11 ;  /* 0x0000000c0d0e7389 */ /* 0x00006400000c000b */
[----:B01----:R-:W-:Y:S01]  /*106c0*/  ENDCOLLECTIVE ;  /* 0x000000000000791b */ /* 0x003fe20003800000 */
.L_x_2055:
        /* <DEDUP_REMOVED lines=13> */
.L_x_2056:
[----:B------:R-:W-:Y:S05]  /*107a0*/  BRA `(.L_x_2057) ;  /* 0xffffffd400fc7947 */ /* 0x000fea000383ffff */
.L_x_1987:
[----:B0-----:R0:W1:Y:S02]  /*107b0*/  SYNCS.PHASECHK.TRANS64.TRYWAIT P0, [R7+URZ+0x2d820], R6 ;  /* 0x02d82006070075a7 */ /* 0x001064000800017f */
[----:B-1----:R-:W-:Y:S05]  /*107c0*/  @!P0 NANOSLEEP.SYNCS 0x989680 ;  /* 0x009896800000895d */ /* 0x002fea0003900000 */
[----:B------:R-:W1:Y:S02]  /*107d0*/  @!P0 SYNCS.PHASECHK.TRANS64 P0, [R7+URZ+0x2d820], R6 ;  /* 0x02d82006070085a7 */ /* 0x000e64000800007f */
[----:B-1----:R-:W-:Y:S05]  /*107e0*/  @!P0 BRA `(.L_x_1987) ;  /* 0xfffffffc00f08947 */ /* 0x002fea000383ffff */
[----:B------:R-:W-:Y:S05]  /*107f0*/  BRA `(.L_x_2058) ;  /* 0xffffffd800787947 */ /* 0x000fea000383ffff */
.L_x_1988:
        /* <DEDUP_REMOVED lines=11> */
.L_x_2060:
[----:B------:R-:W-:Y:S05]  /*108b0*/  BSYNC B0 ;  /* 0x0000000000007941 */ /* 0x000fea0003800000 */
.L_x_2059:
[----:B------:R-:W-:Y:S05]  /*108c0*/  BRA `(.L_x_2061) ;  /* 0xffffffd8005c7947 */ /* 0x000fea000383ffff */
.L_x_1989:
[----:B------:R-:W-:Y:S01]  /*108d0*/  BSSY B0, `(.L_x_2062) ;  /* 0x0000006000007945 */ /* 0x000fe20003800000 */
[----:B------:R-:W-:-:S07]  /*108e0*/  IMAD.MOV.U32 R15, RZ, RZ, -0x1 ;  /* 0xffffffffff0f7424 */ /* 0x000fce00078e00ff */
[----:B01---5:R-:W-:Y:S05]  /*108f0*/  WARPSYNC.COLLECTIVE R15, `(.L_x_2063) ;  /* 0x000000000f0c7348 */ /* 0x023fea0003c00000 */
[----:B------:R-:W-:Y:S02]  /*10900*/  ELECT P6, UR62, PT ;  /* 0x00000000003e782f */ /* 0x000fe400038c0000 */
[----:B------:R-:W-:Y:S01]  /*10910*/  MOV R14, UR62 ;  /* 0x0000003e000e7c02 */ /* 0x000fe20008000f00 */
[----:B01---5:R-:W-:Y:S10]  /*10920*/  ENDCOLLECTIVE ;  /* 0x000000000000791b */ /* 0x023ff40003800000 */
.L_x_2063:
[----:B------:R-:W-:Y:S05]  /*10930*/  BSYNC B0 ;  /* 0x0000000000007941 */ /* 0x000fea0003800000 */
.L_x_2062:
[----:B------:R-:W-:Y:S05]  /*10940*/  BRA `(.L_x_2064) ;  /* 0xffffffd800507947 */ /* 0x000fea000383ffff */
.L_x_1991:
[----:B-1----:R1:W2:Y:S02]  /*10950*/  SYNCS.PHASECHK.TRANS64.TRYWAIT P1, [R5+URZ+0x2d840], R4 ;  /* 0x02d84004050075a7 */ /* 0x0022a4000802017f */
[----:B--2---:R-:W-:Y:S05]  /*10960*/  @!P1 NANOSLEEP.SYNCS 0x989680 ;  /* 0x009896800000995d */ /* 0x004fea0003900000 */
[----:B------:R-:W2:Y:S02]  /*10970*/  @!P1 SYNCS.PHASECHK.TRANS64 P1, [R5+URZ+0x2d840], R4 ;  /* 0x02d84004050095a7 */ /* 0x000ea4000802007f */
[----:B--2---:R-:W-:Y:S05]  /*10980*/  @!P1 BRA `(.L_x_1991) ;  /* 0xfffffffc00f09947 */ /* 0x004fea000383ffff */
[----:B------:R-:W-:Y:S05]  /*10990*/  BRA `(.L_x_2065) ;  /* 0xffffffd800787947 */ /* 0x000fea000383ffff */
.L_x_1993:
[----:B--2---:R2:W3:Y:S02]  /*109a0*/  SYNCS.PHASECHK.TRANS64.TRYWAIT P1, [R3+URZ+0x2d840], R0 ;  /* 0x02d84000030075a7 */ /* 0x0044e4000802017f */
[----:B---3--:R-:W-:Y:S05]  /*109b0*/  @!P1 NANOSLEEP.SYNCS 0x989680 ;  /* 0x009896800000995d */ /* 0x008fea0003900000 */
[----:B------:R-:W3:Y:S02]  /*109c0*/  @!P1 SYNCS.PHASECHK.TRANS64 P1, [R3+URZ+0x2d840], R0 ;  /* 0x02d84000030095a7 */ /* 0x000ee4000802007f */
[----:B---3--:R-:W-:Y:S05]  /*109d0*/  @!P1 BRA `(.L_x_1993) ;  /* 0xfffffffc00f09947 */ /* 0x008fea000383ffff */
[----:B------:R-:W-:Y:S05]  /*109e0*/  BRA `(.L_x_2066) ;  /* 0xffffffd800847947 */ /* 0x000fea000383ffff */
.L_x_1995:
[----:B---3--:R3:W4:Y:S02]  /*109f0*/  SYNCS.PHASECHK.TRANS64.TRYWAIT P1, [R5+URZ+0x2d860], R4 ;  /* 0x02d86004050075a7 */ /* 0x008724000802017f */
[----:B----4-:R-:W-:Y:S05]  /*10a00*/  @!P1 NANOSLEEP.SYNCS 0x989680 ;  /* 0x009896800000995d */ /* 0x010fea0003900000 */
[----:B------:R-:W4:Y:S02]  /*10a10*/  @!P1 SYNCS.PHASECHK.TRANS64 P1, [R5+URZ+0x2d860], R4 ;  /* 0x02d86004050095a7 */ /* 0x000f24000802007f */
[----:B----4-:R-:W-:Y:S05]  /*10a20*/  @!P1 BRA `(.L_x_1995) ;  /* 0xfffffffc00f09947 */ /* 0x010fea000383ffff */
[----:B------:R-:W-:Y:S05]  /*10a30*/  BRA `(.L_x_2067) ;  /* 0xffffffd800807947 */ /* 0x000fea000383ffff */
.L_x_2068:
        /* <DEDUP_REMOVED lines=12> */
.L_x_2786:


//--------------------- .text._ZN7cutlass13device_kernelIN5flash11enable_sm90INS1_16FlashAttnFwdSm90INS1_25CollectiveMainloopFwdSm90ILi2EN4cute5tupleIJNS5_1CILi1EEES8_S8_EEENS6_IJNS7_ILi192EEENS7_ILi128EEENS7_ILi96EEEEEELi96ENS_6half_tEfNS_4arch4Sm90ELb1ELb0ELb0ELb1ELb1ELb0ELb0ELb0ELb1ELb1ELb1ELb0EEENS1_21CollectiveEpilogueFwdINS6_IJSA_SC_SB_EEES9_SE_SG_Li384ELb1ELb1ELb1ELb0EEENS1_36VarlenDynamicPersistentTileSchedulerILi192ELi128ELi384ELi128ELb1ELb1ELb1ELb1ELb1ELb1EEEEEEEEEvNT_6ParamsE --------------------------
	.section	.text._ZN7cutlass13device_kernelIN5flash11enable_sm90INS1_16FlashAttnFwdSm90INS1_25CollectiveMainloopFwdSm90ILi2EN4cute5tupleIJNS5_1CILi1EEES8_S8_EEENS6_IJNS7_ILi192EEENS7_ILi128EEENS7_ILi96EEEEEELi96ENS_6half_tEfNS_4arch4Sm90ELb1ELb0ELb0ELb1ELb1ELb0ELb0ELb0ELb1ELb1ELb1ELb0EEENS1_21CollectiveEpilogueFwdINS6_IJSA_SC_SB_EEES9_SE_SG_Li384ELb1ELb1ELb1ELb0EEENS1_36VarlenDynamicPersistentTileSchedulerILi192ELi128ELi384ELi128ELb1ELb1ELb1ELb1ELb1ELb1EEEEEEEEEvNT_6ParamsE,"ax",@progbits
	.align	128
.text._ZN7cutlass13device_kernelIN5flash11enable_sm90INS1_16FlashAttnFwdSm90INS1_25CollectiveMainloopFwdSm90ILi2EN4cute5tupleIJNS5_1CILi1EEES8_S8_EEENS6_IJNS7_ILi192EEENS7_ILi128EEENS7_ILi96EEEEEELi96ENS_6half_tEfNS_4arch4Sm90ELb1ELb0ELb0ELb1ELb1ELb0ELb0ELb0ELb1ELb1ELb1ELb0EEENS1_21CollectiveEpilogueFwdINS6_IJSA_SC_SB_EEES9_SE_SG_Li384ELb1ELb1ELb1ELb0EEENS1_36VarlenDynamicPersistentTileSchedulerILi192ELi128ELi384ELi128ELb1ELb1ELb1ELb1ELb1ELb1EEEEEEEEEvNT_6ParamsE:
        .type           _ZN7cutlass13device_kernelIN5flash11enable_sm90INS1_16FlashAttnFwdSm90INS1_25CollectiveMainloopFwdSm90ILi2EN4cute5tupleIJNS5_1CILi1EEES8_S8_EEENS6_IJNS7_ILi192EEENS7_ILi128EEENS7_ILi96EEEEEELi96ENS_6half_tEfNS_4arch4Sm90ELb1ELb0ELb0ELb1ELb1ELb0ELb0ELb0ELb1ELb1ELb1ELb0EEENS1_21CollectiveEpilogueFwdINS6_IJSA_SC_SB_EEES9_SE_SG_Li384ELb1ELb1ELb1ELb0EEENS1_36VarlenDynamicPersistentTileSchedulerILi192ELi128ELi384ELi128ELb1ELb1ELb1ELb1ELb1ELb1EEEEEEEEEvNT_6ParamsE,@function
        .size           _ZN7cutlass13device_kernelIN5flash11enable_sm90INS1_16FlashAttnFwdSm90INS1_25CollectiveMainloopFwdSm90ILi2EN4cute5tupleIJNS5_1CILi1EEES8_S8_EEENS6_IJNS7_ILi192EEENS7_ILi128EEENS7_ILi96EEEEEELi96ENS_6half_tEfNS_4arch4Sm90ELb1ELb0ELb0ELb1ELb1ELb0ELb0ELb0ELb1ELb1ELb1ELb0EEENS1_21CollectiveEpilogueFwdINS6_IJSA_SC_SB_EEES9_SE_SG_Li384ELb1ELb1ELb1ELb0EEENS1_36VarlenDynamicPersistentTileSchedulerILi192ELi128ELi384ELi128ELb1ELb1ELb1ELb1ELb1ELb1EEEEEEEEEvNT_6ParamsE,(.L_x_2787 - _ZN7cutlass13device_kernelIN5flash11enable_sm90INS1_16FlashAttnFwdSm90INS1_25CollectiveMainloopFwdSm90ILi2EN4cute5tupleIJNS5_1CILi1EEES8_S8_EEENS6_IJNS7_ILi192EEENS7_ILi128EEENS7_ILi96EEEEEELi96ENS_6half_tEfNS_4arch4Sm90ELb1ELb0ELb0ELb1ELb1ELb0ELb0ELb0ELb1ELb1ELb1ELb0EEENS1_21CollectiveEpilogueFwdINS6_IJSA_SC_SB_EEES9_SE_SG_Li384ELb1ELb1ELb1ELb0EEENS1_36VarlenDynamicPersistentTileSchedulerILi192ELi128ELi384ELi128ELb1ELb1ELb1ELb1ELb1ELb1EEEEEEEEEvNT_6ParamsE)
        .other          _ZN7cutlass13device_kernelIN5flash11enable_sm90INS1_16FlashAttnFwdSm90INS1_25CollectiveMainloopFwdSm90ILi2EN4cute5tupleIJNS5_1CILi1EEES8_S8_EEENS6_IJNS7_ILi192EEENS7_ILi128EEENS7_ILi96EEEEEELi96ENS_6half_tEfNS_4arch4Sm90ELb1ELb0ELb0ELb1ELb1ELb0ELb0ELb0ELb1ELb1ELb1ELb0EEENS1_21CollectiveEpilogueFwdINS6_IJSA_SC_SB_EEES9_SE_SG_Li384ELb1ELb1ELb1ELb0EEENS1_36VarlenDynamicPersistentTileSchedulerILi192ELi128ELi384ELi128ELb1ELb1ELb1ELb1ELb1ELb1EEEEEEEEEvNT_6ParamsE,@"STO_CUDA_ENTRY STV_DEFAULT"
_ZN7cutlass13device_kernelIN5flash11enable_sm90INS1_16FlashAttnFwdSm90INS1_25CollectiveMainloopFwdSm90ILi2EN4cute5tupleIJNS5_1CILi1EEES8_S8_EEENS6_IJNS7_ILi192EEENS7_ILi128EEENS7_ILi96EEEEEELi96ENS_6half_tEfNS_4arch4Sm90ELb1ELb0ELb0ELb1ELb1ELb0ELb0ELb0ELb1ELb1ELb1ELb0EEENS1_21CollectiveEpilogueFwdINS6_IJSA_SC_SB_EEES9_SE_SG_Li384ELb1ELb1ELb1ELb0EEENS1_36VarlenDynamicPersistentTileSchedulerILi192ELi128ELi384ELi128ELb1ELb1ELb1ELb1ELb1ELb1EEEEEEEEEvNT_6ParamsE:
        /* <DEDUP_REMOVED lines=45> */
.L_x_2069:
        /* <DEDUP_REMOVED lines=22> */
.L_x_2070:
        /* <DEDUP_REMOVED lines=18> */
.L_x_2071:
        /* <DEDUP_REMOVED lines=22> */
.L_x_2072:
        /* <DEDUP_REMOVED lines=22> */
.L_x_2073:
        /* <DEDUP_REMOVED lines=8> */
.L_x_2075:
        /* <DEDUP_REMOVED lines=38> */
[----:B------:R-:W-:Y:S01]  /*0af0*/  IMAD.IADD R3, R4, 0x1, -R3 ;  /* 0x0000000104037824 */ /* 0x000fe200078e0a03 */
[----:B------:R-:W-:Y:S01]  /*0b00*/  LEA.HI R13, R12, R16, RZ, 0x2 ;  /* 0x000000100c0d7211 */ /* 0x000fe200078f10ff */
[----:B------:R-:W-:Y:S02]  /*0b10*/  IMAD.IADD R7, R6, 0x1, -R7 ;  /* 0x0000000106077824 */ /* 0x000fe400078e0a07 */
[----:B------:R-:W-:Y:S01]  /*0b20*/  IMAD R6, R8, 0x10, R4 ;  /* 0x0000001008067824 */ /* 0x000fe200078e0204 */
[----:B------:R-:W-:Y:S01]  /*0b30*/  LEA.HI R4, R2, R2, RZ, 0x1 ;  /* 0x0000000202047211 */ /* 0x000fe200078f08ff */
[----:B------:R-:W-:Y:S01]  /*0b40*/  IMAD.SHL.U32 R2, R3, 0x40, RZ ;  /* 0x0000004003027824 */ /* 0x000fe200078e00ff */
[--C-:B------:R-:W-:Y:S02]  /*0b50*/  SHF.R.S32.HI R14, RZ, 0x2, R13.reuse ;  /* 0x00000002ff0e7819 */ /* 0x100fe4000001140d */
[----:B------:R-:W-:Y:S01]  /*0b60*/  SHF.R.S32.HI R15, RZ, 0x1f, R13 ;  /* 0x0000001fff0f7819 */ /* 0x000fe2000001140d */
[----:B------:R-:W-:Y:S01]  /*0b70*/  IMAD.SHL.U32 R7, R7, 0x8, RZ ;  /* 0x0000000807077824 */ /* 0x000fe200078e00ff */
[----:B------:R-:W-:Y:S01]  /*0b80*/  LOP3.LUT R2, R2, 0x1c0, RZ, 0xc0, !PT ;  /* 0x000001c002027812 */ /* 0x000fe200078ec0ff */
[----:B------:R-:W-:Y:S01]  /*0b90*/  IMAD.SHL.U32 R5, R5, 0x40, RZ ;  /* 0x0000004005057824 */ /* 0x000fe200078e00ff */
[----:B------:R-:W-:Y:S01]  /*0ba0*/  LEA.HI R15, R15, R14, RZ, 0x3 ;  /* 0x0000000e0f0f7211 */ /* 0x000fe200078f18ff */
[----:B------:R-:W-:Y:S01]  /*0bb0*/  IMAD.U32 R6, R6, 0x20, R7 ;  /* 0x0000002006067824 */ /* 0x000fe200078e0007 */
[----:B------:R-:W-:-:S02]  /*0bc0*/  LEA.HI R12, R12, R16, RZ, 0x5 ;  /* 0x000000100c0c7211 */ /* 0x000fc400078f28ff */
[----:B------:R-:W-:Y:S02]  /*0bd0*/  LOP3.LUT R15, R15, 0xfffffff8, RZ, 0xc0, !PT ;  /* 0xfffffff80f0f7812 */ /* 0x000fe400078ec0ff */
[----:B------:R-:W-:Y:S02]  /*0be0*/  LOP3.LUT R7, R2, 0x8, R7, 0xf8, !PT ;  /* 0x0000000802077812 */ /* 0x000fe400078ef807 */
[----:B------:R-:W-:Y:S02]  /*0bf0*/  LOP3.LUT R5, R5, 0x7ffffe00, RZ, 0xc0, !PT ;  /* 0x7ffffe0005057812 */ /* 0x000fe400078ec0ff */
[----:B------:R-:W-:Y:S01]  /*0c00*/  SHF.R.U32.HI R2, RZ, 0x3, R2 ;  /* 0x00000003ff027819 */ /* 0x000fe20000011602 */
[----:B------:R-:W-:Y:S01]  /*0c10*/  IMAD.IADD R15, R14, 0x1, -R15 ;  /* 0x000000010e0f7824 */ /* 0x000fe200078e0a0f */
[----:B------:R-:W-:Y:S01]  /*0c20*/  SHF.R.S32.HI R12, RZ, 0x5, R12 ;  /* 0x00000005ff0c7819 */ /* 0x000fe2000001140c */
[----:B------:R-:W-:Y:S01]  /*0c30*/  IMAD R5, R8, 0x400, R5 ;  /* 0x0000040008057824 */ /* 0x000fe200078e0205 */
[----:B------:R-:W-:-:S02]  /*0c40*/  LOP3.LUT R2, R7, R2, RZ, 0x3c, !PT ;  /* 0x0000000207027212 */ /* 0x000fc400078e3cff */
[----:B------:R-:W-:Y:S01]  /*0c50*/  LEA.HI R0, R0, R18, RZ, 0x2 ;  /* 0x0000001200007211 */ /* 0x000fe200078f10ff */
[----:B------:R-:W-:Y:S02]  /*0c60*/  IMAD R4, R4, -0x3, R17 ;  /* 0xfffffffd04047824 */ /* 0x000fe400078e0211 */
[----:B------:R-:W-:Y:S02]  /*0c70*/  IMAD R15, R12, 0x10, R15 ;  /* 0x000000100c0f7824 */ /* 0x000fe400078e020f */
[----:B------:R-:W-:Y:S01]  /*0c80*/  IMAD.IADD R17, R5, 0x1, R2 ;  /* 0x0000000105117824 */ /* 0x000fe200078e0202 */
[----:B------:R-:W-:Y:S01]  /*0c90*/  LOP3.LUT R2, R0, 0xfffffffc, RZ, 0xc0, !PT ;  /* 0xfffffffc00027812 */ /* 0x000fe200078ec0ff */
[----:B------:R-:W-:Y:S01]  /*0ca0*/  IMAD R8, R4, 0x40, R15 ;  /* 0x0000004004087824 */ /* 0x000fe200078e020f */
[----:B------:R0:W-:Y:S01]  /*0cb0*/  STL [R1+0x48], R6 ;  /* 0x0000480601007387 */ /* 0x0001e20000100800 */
[----:B------:R-:W-:Y:S02]  /*0cc0*/  LOP3.LUT R13, R13, 0x7ffffffc, RZ, 0xc0, !PT ;  /* 0x7ffffffc0d0d7812 */ /* 0x000fe400078ec0ff */
[----:B------:R-:W-:Y:S01]  /*0cd0*/  IMAD.IADD R4, R18, 0x1, -R2 ;  /* 0x0000000112047824 */ /* 0x000fe200078e0a02 */
[----:B------:R1:W-:Y:S01]  /*0ce0*/  STL [R1+0x44], R8 ;  /* 0x0000440801007387 */ /* 0x0003e20000100800 */
[----:B------:R-:W-:-:S03]  /*0cf0*/  R2P PR, R3, 0x6 ;  /* 0x0000000603007804 */ /* 0x000fc60000000000 */
[----:B------:R1:W-:Y:S01]  /*0d00*/  STL [R1+0x10], RZ ;  /* 0x000010ff01007387 */ /* 0x0003e20000100800 */
[C---:B------:R-:W-:Y:S01]  /*0d10*/  LEA.HI R3, R4.reuse, R4, RZ, 0x1 ;  /* 0x0000000404037211 */ /* 0x040fe200078f08ff */
[----:B------:R-:W-:Y:S02]  /*0d20*/  IMAD.SHL.U32 R145, R4, 0x8, RZ ;  /* 0x0000000804917824 */ /* 0x000fe400078e00ff */
[----:B------:R-:W-:Y:S01]  /*0d30*/  IMAD.IADD R13, R16, 0x1, -R13 ;  /* 0x00000001100d7824 */ /* 0x000fe200078e0a0d */
[----:B------:R-:W-:Y:S01]  /*0d40*/  LOP3.LUT R3, R3, 0x1ffffffe, RZ, 0xc0, !PT ;  /* 0x1ffffffe03037812 */ /* 0x000fe200078ec0ff */
[----:B------:R-:W-:Y:S01]  /*0d50*/  VIADD R150, R145, 0x40 ;  /* 0x0000004091967836 */ /* 0x000fe20000000000 */
[----:B------:R-:W-:Y:S01]  /*0d60*/  LEA R17, R17, UR40, 0x1 ;  /* 0x0000002811117c11 */ /* 0x000fe2000f8e08ff */
[----:B------:R-:W-:Y:S02]  /*0d70*/  VIADD R148, R145, 0x20 ;  /* 0x0000002091947836 */ /* 0x000fe40000000000 */
[----:B------:R-:W-:Y:S01]  /*0d80*/  IMAD.SHL.U32 R141, R13, 0x2, RZ ;  /* 0x000000020d8d7824 */ /* 0x000fe200078e00ff */
[----:B------:R-:W-:Y:S01]  /*0d90*/  SHF.R.S32.HI R0, RZ, 0x2, R0 ;  /* 0x00000002ff007819 */ /* 0x000fe20000011400 */
[----:B------:R-:W-:Y:S01]  /*0da0*/  IMAD.MOV.U32 R18, RZ, RZ, 0x40 ;  /* 0x00000040ff127424 */ /* 0x000fe200078e00ff */
[----:B------:R-:W-:Y:S01]  /*0db0*/  SHF.R.S32.HI R0, RZ, 0x1f, R150 ;  /* 0x0000001fff007819 */ /* 0x000fe20000011496 */
[----:B------:R-:W-:Y:S01]  /*0dc0*/  IMAD.IADD R3, R4, 0x1, -R3 ;  /* 0x0000000104037824 */ /* 0x000fe200078e0a03 */
[----:B------:R-:W-:Y:S01]  /*0dd0*/  SHF.R.S32.HI R4, RZ, 0x1f, R148 ;  /* 0x0000001fff047819 */ /* 0x000fe20000011494 */
[----:B------:R-:W-:-:S02]  /*0de0*/  IMAD.MOV.U32 R5, RZ, RZ, R9 ;  /* 0x000000ffff057224 */ /* 0x000fc400078e0009 */
[C---:B------:R-:W-:Y:S01]  /*0df0*/  VIADD R0, R141.reuse, 0x20 ;  /* 0x000000208d007836 */ /* 0x040fe20000000000 */
[----:B------:R-:W-:Y:S01]  /*0e00*/  SEL R18, R18, 0xffffffc0, !P2 ;  /* 0xffffffc012127807 */ /* 0x000fe20005000000 */
[C---:B------:R-:W-:Y:S02]  /*0e10*/  VIADD R9, R141.reuse, 0x10 ;  /* 0x000000108d097836 */ /* 0x040fe40000000000 */
[C---:B------:R-:W-:Y:S02]  /*0e20*/  VIADD R4, R141.reuse, 0x18 ;  /* 0x000000188d047836 */ /* 0x040fe40000000000 */
[C---:B------:R-:W-:Y:S02]  /*0e30*/  VIADD R155, R141.reuse, 0x38 ;  /* 0x000000388d9b7836 */ /* 0x040fe40000000000 */
[----:B0-----:R-:W-:Y:S02]  /*0e40*/  IMAD.MOV.U32 R6, RZ, RZ, R10 ;  /* 0x000000ffff067224 */ /* 0x001fe400078e000a */
[----:B------:R-:W-:-:S02]  /*0e50*/  VIADD R157, R141, 0x28 ;  /* 0x000000288d9d7836 */ /* 0x000fc40000000000 */
[C---:B------:R-:W-:Y:S02]  /*0e60*/  VIADD R156, R141.reuse, 0x30 ;  /* 0x000000308d9c7836 */ /* 0x040fe40000000000 */
[C---:B------:R-:W-:Y:S02]  /*0e70*/  VIADD R153, R141.reuse, 0x48 ;  /* 0x000000488d997836 */ /* 0x040fe40000000000 */
[C---:B------:R-:W-:Y:S02]  /*0e80*/  VIADD R10, R141.reuse, 0x8 ;  /* 0x000000088d0a7836 */ /* 0x040fe40000000000 */
[C---:B------:R-:W-:Y:S02]  /*0e90*/  VIADD R154, R141.reuse, 0x40 ;  /* 0x000000408d9a7836 */ /* 0x040fe40000000000 */
[C---:B------:R-:W-:Y:S02]  /*0ea0*/  VIADD R152, R141.reuse, 0x50 ;  /* 0x000000508d987836 */ /* 0x040fe40000000000 */
[----:B------:R-:W-:-:S02]  /*0eb0*/  VIADD R151, R141, 0x58 ;  /* 0x000000588d977836 */ /* 0x000fc40000000000 */
[----:B------:R-:W-:Y:S01]  /*0ec0*/  VIADD R23, R17, 0x21820 ;  /* 0x0002182011177836 */ /* 0x000fe20000000000 */
[----:B------:R-:W-:Y:S02]  /*0ed0*/  SHF.R.S32.HI R0, RZ, 0x1f, R0 ;  /* 0x0000001fff007819 */ /* 0x000fe40000011400 */
[----:B------:R-:W-:Y:S02]  /*0ee0*/  SHF.R.S32.HI R9, RZ, 0x1f, R9 ;  /* 0x0000001fff097819 */ /* 0x000fe40000011409 */
[----:B------:R-:W-:Y:S02]  /*0ef0*/  SHF.R.S32.HI R4, RZ, 0x1f, R4 ;  /* 0x0000001fff047819 */ /* 0x000fe40000011404 */
[----:B------:R-:W-:Y:S01]  /*0f00*/  SHF.R.S32.HI R0, RZ, 0x1f, R155 ;  /* 0x0000001fff007819 */ /* 0x000fe2000001149b */
[----:B------:R-:W-:Y:S01]  /*0f10*/  IMAD.MOV.U32 R7, RZ, RZ, R11 ;  /* 0x000000ffff077224 */ /* 0x000fe200078e000b */
[----:B------:R-:W-:Y:S01]  /*0f20*/  SHF.R.S32.HI R9, RZ, 0x1f, R157 ;  /* 0x0000001fff097819 */ /* 0x000fe2000001149d */
[----:B------:R-:W-:Y:S01]  /*0f30*/  IMAD.MOV.U32 R2, RZ, RZ, RZ ;  /* 0x000000ffff027224 */ /* 0x000fe200078e00ff */
[----:B------:R-:W-:Y:S01]  /*0f40*/  SHF.R.S32.HI R4, RZ, 0x1f, R156 ;  /* 0x0000001fff047819 */ /* 0x000fe2000001149c */
[----:B------:R-:W-:Y:S01]  /*0f50*/  IMAD R143, R3, 0x8, R8 ;  /* 0x00000008038f7824 */ /* 0x000fe200078e0208 */
[----:B------:R-:W-:-:S02]  /*0f60*/  SHF.R.S32.HI R0, RZ, 0x1f, R153 ;  /* 0x0000001fff007819 */ /* 0x000fc40000011499 */
[----:B------:R-:W-:Y:S02]  /*0f70*/  SHF.R.S32.HI R10, RZ, 0x1f, R10 ;  /* 0x0000001fff0a7819 */ /* 0x000fe4000001140a */
[----:B------:R-:W-:Y:S02]  /*0f80*/  SHF.R.S32.HI R9, RZ, 0x1f, R154 ;  /* 0x0000001fff097819 */ /* 0x000fe4000001149a */
[----:B------:R-:W-:Y:S02]  /*0f90*/  SHF.R.S32.HI R4, RZ, 0x1f, R152 ;  /* 0x0000001fff047819 */ /* 0x000fe40000011498 */
[----:B------:R-:W-:Y:S01]  /*0fa0*/  SHF.R.S32.HI R0, RZ, 0x1f, R151 ;  /* 0x0000001fff007819 */ /* 0x000fe20000011497 */
[----:B------:R-:W-:Y:S01]  /*0fb0*/  UMOV UR38, URZ ;  /* 0x0000003f00267c82 */ /* 0x000fe20008000000 */
[----:B--2---:R-:W-:Y:S01]  /*0fc0*/  LOP3.LUT R22, R19, 0x1, RZ, 0xfc, !PT ;  /* 0x0000000113167812 */ /* 0x004fe200078efcff */
[----:B------:R-:W-:-:S04]  /*0fd0*/  VIADD R19, R17, 0x21800 ;  /* 0x0002180011137836 */ /* 0x000fc80000000000 */
[C---:B------:R-:W-:Y:S02]  /*0fe0*/  @P1 VIADD R23, R19.reuse, 0xffffffe0 ;  /* 0xffffffe013171836 */ /* 0x040fe40000000000 */
[----:B------:R-:W-:Y:S02]  /*0ff0*/  IMAD.IADD R19, R19, 0x1, R18 ;  /* 0x0000000113137824 */ /* 0x000fe400078e0212 */
[----:B------:R-:W-:Y:S02]  /*1000*/  IMAD.IADD R18, R18, 0x1, R23 ;  /* 0x0000000112127824 */ /* 0x000fe400078e0217 */
[----:B-1----:R-:W-:-:S07]  /*1010*/  VIADD R136, R23, 0x6000 ;  /* 0x0000600017887836 */ /* 0x002fce0000000000 */
.L_x_2131:
[----:B012-4-:R-:W0:Y:S01]  /*1020*/  LDC.64 R8, c[0x0][0xc88] ;  /* 0x00032200ff087b82 */ /* 0x017e220000000a00 */
[----:B------:R-:W-:Y:S01]  /*1030*/  ULDC.64 UR4, c[0x0][0xa28] ;  /* 0x00028a0000047ab9 */ /* 0x000fe20000000a00 */
[----:B------:R-:W-:-:S06]  /*1040*/  ULDC.64 UR6, c[0x0][0xa18] ;  /* 0x0002860000067ab9 */ /* 0x000fcc0000000a00 */
[----:B------:R-:W1:Y:S08]  /*1050*/  LDC.64 R12, c[0x0][0x418] ;  /* 0x00010600ff0c7b82 */ /* 0x000e700000000a00 */
[----:B------:R-:W2:Y:S01]  /*1060*/  LDC R0, c[0x0][0x424] ;  /* 0x00010900ff007b82 */ /* 0x000ea20000000800 */
[----:B0-----:R-:W-:-:S07]  /*1070*/  IMAD.WIDE R8, R7, 0x4, R8 ;  /* 0x0000000407087825 */ /* 0x001fce00078e0208 */
[----:B------:R-:W0:Y:S01]  /*1080*/  LDC R15, c[0x0][0x2f0] ;  /* 0x0000bc00ff0f7b82 */ /* 0x000e220000000800 */
[----:B------:R-:W3:Y:S01]  /*1090*/  LDG.E R144, desc[UR36][R8.64] ;  /* 0x0000002408907981 */ /* 0x000ee2000c1e1900 */
[----:B------:R-:W-:Y:S01]  /*10a0*/  ISETP.NE.U32.AND P1, PT, RZ, UR4, PT ;  /* 0x00000004ff007c0c */ /* 0x000fe2000bf25070 */
[----:B------:R-:W-:Y:S01]  /*10b0*/  IMAD.MOV.U32 R3, RZ, RZ, RZ ;  /* 0x000000ffff037224 */ /* 0x000fe200078e00ff */
[----:B------:R-:W-:Y:S02]  /*10c0*/  ISETP.NE.U32.AND P0, PT, RZ, UR6, PT ;  /* 0x00000006ff007c0c */ /* 0x000fe4000bf05070 */
[----:B------:R-:W-:Y:S02]  /*10d0*/  ISETP.NE.AND.EX P1, PT, RZ, UR5, PT, P1 ;  /* 0x00000005ff007c0c */ /* 0x000fe4000bf25310 */
[----:B------:R-:W-:Y:S02]  /*10e0*/  ISETP.NE.AND.EX P0, PT, RZ, UR7, PT, P0 ;  /* 0x00000007ff007c0c */ /* 0x000fe4000bf05300 */
[----:B---3--:R-:W-:-:S09]  /*10f0*/  SHF.R.S32.HI R149, RZ, 0x1f, R144 ;  /* 0x0000001fff957819 */ /* 0x008fd20000011490 */
[----:B------:R-:W-:-:S04]  /*1100*/  @P1 LEA R10, P2, R144, UR4, 0x2 ;  /* 0x00000004900a1c11 */ /* 0x000fc8000f8410ff */
[C---:B------:R-:W-:Y:S02]  /*1110*/  @P1 LEA.HI.X R11, R144.reuse, UR5, R149, 0x2, P2 ;  /* 0x00000005900b1c11 */ /* 0x040fe400090f1495 */
[----:B------:R-:W-:-:S03]  /*1120*/  @P0 LEA R8, P2, R144, UR6, 0x2 ;  /* 0x0000000690080c11 */ /* 0x000fc6000f8410ff */
[----:B------:R3:W5:Y:S01]  /*1130*/  @P1 LDG.E R3, desc[UR36][R10.64] ;  /* 0x000000240a031981 */ /* 0x000762000c1e1900 */
[----:B------:R-:W-:Y:S01]  /*1140*/  @P0 LEA.HI.X R9, R144, UR7, R149, 0x2, P2 ;  /* 0x0000000790090c11 */ /* 0x000fe200090f1495 */
[----:B------:R-:W-:-:S04]  /*1150*/  ULDC.64 UR6, c[0x0][0xa20] ;  /* 0x0002880000067ab9 */ /* 0x000fc80000000a00 */
[----:B------:R3:W5:Y:S01]  /*1160*/  @P0 LDG.E R140, desc[UR36][R8.64] ;  /* 0x00000024088c0981 */ /* 0x000762000c1e1900 */
[----:B-1----:R-:W-:Y:S02]  /*1170*/  ISETP.NE.U32.AND P1, PT, R12, RZ, PT ;  /* 0x000000ff0c00720c */ /* 0x002fe40003f25070 */
[----:B------:R-:W-:Y:S02]  /*1180*/  ISETP.NE.U32.AND P2, PT, RZ, UR6, PT ;  /* 0x00000006ff007c0c */ /* 0x000fe4000bf45070 */
[----:B------:R-:W-:Y:S02]  /*1190*/  ISETP.NE.AND.EX P1, PT, R13, RZ, PT, P1 ;  /* 0x000000ff0d00720c */ /* 0x000fe40003f25310 */
[----:B------:R-:W-:Y:S02]  /*11a0*/  ISETP.NE.AND.EX P2, PT, RZ, UR7, PT, P2 ;  /* 0x00000007ff007c0c */ /* 0x000fe4000bf45320 */
[----:B--2---:R-:W-:Y:S01]  /*11b0*/  SEL R0, R0, 0x1, P1 ;  /* 0x0000000100007807 */ /* 0x004fe20000800000 */
[----:B0--3--:R-:W-:Y:S10]  /*11c0*/  @P0 BRA `(.L_x_2076) ;  /* 0x0000000000280947 */ /* 0x009ff40003800000 */
[----:B------:R-:W-:Y:S01]  /*11d0*/  ULDC.64 UR4, c[0x0][0xa00] ;  /* 0x0002800000047ab9 */ /* 0x000fe20000000a00 */
[----:B-----5:R-:W0:Y:S01]  /*11e0*/  LDC R140, c[0x0][0x288] ;  /* 0x0000a200ff8c7b82 */ /* 0x020e220000000800 */
[----:B------:R-:W-:-:S04]  /*11f0*/  ISETP.NE.U32.AND P0, PT, RZ, UR4, PT ;  /* 0x00000004ff007c0c */ /* 0x000fc8000bf05070 */
[----:B------:R-:W-:-:S13]  /*1200*/  ISETP.NE.AND.EX P0, PT, RZ, UR5, PT, P0 ;  /* 0x00000005ff007c0c */ /* 0x000fda000bf05300 */
[----:B------:R-:W-:Y:S05]  /*1210*/  @!P0 BRA `(.L_x_2076) ;  /* 0x0000000000148947 */ /* 0x000fea0003800000 */
[----:B------:R-:W1:Y:S02]  /*1220*/  LDC.64 R8, c[0x0][0xa00] ;  /* 0x00028000ff087b82 */ /* 0x000e640000000a00 */
[----:B-1----:R-:W-:-:S05]  /*1230*/  IMAD.WIDE R8, R144, 0x4, R8 ;  /* 0x0000000490087825 */ /* 0x002fca00078e0208 */
[----:B0-----:R-:W2:Y:S04]  /*1240*/  LDG.E R140, desc[UR36][R8.64] ;  /* 0x00000024088c7981 */ /* 0x001ea8000c1e1900 */
[----:B------:R-:W2:Y:S02]  /*1250*/  LDG.E R7, desc[UR36][R8.64+0x4] ;  /* 0x0000042408077981 */ /* 0x000ea4000c1e1900 */
[----:B--2---:R-:W-:-:S07]  /*1260*/  IMAD.IADD R140, R7, 0x1, -R140 ;  /* 0x00000001078c7824 */ /* 0x004fce00078e0a8c */
.L_x_2076:
[----:B------:R-:W-:Y:S01]  /*1270*/  IMAD R138, R0, R15, RZ ;  /* 0x0000000f008a7224 */ /* 0x000fe200078e02ff */
[----:B------:R-:W-:Y:S01]  /*1280*/  LOP3.LUT R146, R6, 0xffff, RZ, 0xc0, !PT ;  /* 0x0000ffff06927812 */ /* 0x000fe200078ec0ff */
[----:B------:R-:W-:Y:S06]  /*1290*/  @!P2 BRA `(.L_x_2077) ;  /* 0x000000000010a947 */ /* 0x000fec0003800000 */
[----:B------:R-:W-:-:S04]  /*12a0*/  LEA R8, P0, R144, UR6, 0x2 ;  /* 0x0000000690087c11 */ /* 0x000fc8000f8010ff */
[----:B------:R-:W-:-:S05]  /*12b0*/  LEA.HI.X R9, R144, UR7, R149, 0x2, P0 ;  /* 0x0000000790097c11 */ /* 0x000fca00080f1495 */
[----:B------:R1:W5:Y:S01]  /*12c0*/  LDG.E R138, desc[UR36][R8.64] ;  /* 0x00000024088a7981 */ /* 0x000362000c1e1900 */
[----:B------:R-:W-:Y:S05]  /*12d0*/  BRA `(.L_x_2078) ;  /* 0x0000000000247947 */ /* 0x000fea0003800000 */
.L_x_2077:
[----:B------:R-:W-:Y:S02]  /*12e0*/  ULDC.64 UR4, c[0x0][0xa08] ;  /* 0x0002820000047ab9 */ /* 0x000fe40000000a00 */
[----:B------:R-:W-:-:S04]  /*12f0*/  ISETP.NE.U32.AND P0, PT, RZ, UR4, PT ;  /* 0x00000004ff007c0c */ /* 0x000fc8000bf05070 */
[----:B------:R-:W-:-:S13]  /*1300*/  ISETP.NE.AND.EX P0, PT, RZ, UR5, PT, P0 ;  /* 0x00000005ff007c0c */ /* 0x000fda000bf05300 */
[----:B------:R-:W-:Y:S05]  /*1310*/  @!P0 BRA `(.L_x_2078) ;  /* 0x0000000000148947 */ /* 0x000fea0003800000 */
[----:B------:R-:W1:Y:S02]  /*1320*/  LDC.64 R8, c[0x0][0xa08] ;  /* 0x00028200ff087b82 */ /* 0x000e640000000a00 */
[----:B-1----:R-:W-:-:S05]  /*1330*/  IMAD.WIDE R8, R144, 0x4, R8 ;  /* 0x0000000490087825 */ /* 0x002fca00078e0208 */
[----:B------:R-:W2:Y:S04]  /*1340*/  LDG.E R138, desc[UR36][R8.64] ;  /* 0x00000024088a7981 */ /* 0x000ea8000c1e1900 */
[----:B------:R-:W2:Y:S02]  /*1350*/  LDG.E R7, desc[UR36][R8.64+0x4] ;  /* 0x0000042408077981 */ /* 0x000ea4000c1e1900 */
[----:B--2---:R-:W-:-:S07]  /*1360*/  IMAD.IADD R138, R7, 0x1, -R138 ;  /* 0x00000001078a7824 */ /* 0x004fce00078e0a8a */
.L_x_2078:
[----:B------:R-:W2:Y:S01]  /*1370*/  LDC R0, c[0x0][0x448] ;  /* 0x00011200ff007b82 */ /* 0x000ea20000000800 */
[----:B------:R-:W-:Y:S01]  /*1380*/  IMAD R137, R5, 0xc0, RZ ;  /* 0x000000c005897824 */ /* 0x000fe200078e02ff */
[----:B------:R-:W-:Y:S01]  /*1390*/  LOP3.LUT R16, R16, 0xffffffef, RZ, 0xc0, !PT ;  /* 0xffffffef10107812 */ /* 0x000fe200078ec0ff */
[----:B-----5:R-:W-:-:S05]  /*13a0*/  IMAD.IADD R138, R138, 0x1, -R3 ;  /* 0x000000018a8a7824 */ /* 0x020fca00078e0a03 */
[----:B0-----:R-:W-:Y:S02]  /*13b0*/  IADD3 R5, R138, 0x80, -R140 ;  /* 0x000000808a057810 */ /* 0x001fe40007ffe88c */
[----:B--2---:R-:W-:Y:S01]  /*13c0*/  ISETP.NE.AND P0, PT, R0, 0x1, PT ;  /* 0x000000010000780c */ /* 0x004fe20003f05270 */
[----:B------:R-:W-:-:S12]  /*13d0*/  VIADD R0, R137, 0xbf ;  /* 0x000000bf89007836 */ /* 0x000fd80000000000 */
[----:B------:R-:W0:Y:S01]  /*13e0*/  @P0 LDC R7, c[0x0][0x44c] ;  /* 0x00011300ff070b82 */ /* 0x000e220000000800 */
[----:B------:R-:W-:-:S07]  /*13f0*/  @P0 LOP3.LUT R16, R16, 0x10, RZ, 0xfc, !PT ;  /* 0x0000001010100812 */ /* 0x000fce00078efcff */
[----:B------:R-:W2:Y:S01]  /*1400*/  @P0 LDC R4, c[0x0][0x450] ;  /* 0x00011400ff040b82 */ /* 0x000ea20000000800 */
[----:B0-----:R-:W-:-:S05]  /*1410*/  @P0 IMAD.HI.U32 R3, R0, R7, RZ ;  /* 0x0000000700030227 */ /* 0x001fca00078e00ff */
[----:B--2---:R-:W-:Y:S01]  /*1420*/  @P0 SHF.R.U32.HI R0, RZ, R4, R3 ;  /* 0x00000004ff000219 */ /* 0x004fe20000011603 */
[----:B------:R-:W-:-:S04]  /*1430*/  VIADD R3, R138, 0x7f ;  /* 0x0000007f8a037836 */ /* 0x000fc80000000000 */
[----:B------:R-:W-:Y:S01]  /*1440*/  IMAD.IADD R5, R5, 0x1, R0 ;  /* 0x0000000105057824 */ /* 0x000fe200078e0200 */
[----:B------:R-:W-:-:S04]  /*1450*/  SHF.R.S32.HI R0, RZ, 0x1f, R3 ;  /* 0x0000001fff007819 */ /* 0x000fc80000011403 */
[----:B------:R-:W-:Y:S02]  /*1460*/  SHF.R.S32.HI R4, RZ, 0x1f, R5 ;  /* 0x0000001fff047819 */ /* 0x000fe40000011405 */
[----:B------:R-:W-:Y:S02]  /*1470*/  LEA.HI R0, R0, R3, RZ, 0x7 ;  /* 0x0000000300007211 */ /* 0x000fe400078f38ff */
[----:B------:R-:W-:Y:S01]  /*1480*/  LEA.HI R4, R4, R5, RZ, 0x7 ;  /* 0x0000000504047211 */ /* 0x000fe200078f38ff */
[----:B------:R-:W-:Y:S01]  /*1490*/  IMAD.MOV.U32 R5, RZ, RZ, RZ ;  /* 0x000000ffff057224 */ /* 0x000fe200078e00ff */
[----:B------:R-:W-:Y:S02]  /*14a0*/  SHF.R.S32.HI R3, RZ, 0x7, R0 ;  /* 0x00000007ff037819 */ /* 0x000fe40000011400 */
[----:B------:R-:W-:Y:S02]  /*14b0*/  SHF.R.S32.HI R4, RZ, 0x7, R4 ;  /* 0x00000007ff047819 */ /* 0x000fe40000011404 */
[----:B------:R-:W-:-:S02]  /*14c0*/  LOP3.LUT R0, R6, 0xff000000, RZ, 0xc0, !PT ;  /* 0xff00000006007812 */ /* 0x000fc400078ec0ff */
[----:B------:R-:W-:Y:S02]  /*14d0*/  VIMNMX R88, R3, R4, PT ;  /* 0x0000000403587248 */ /* 0x000fe40003fe0100 */
[----:B------:R-:W-:Y:S02]  /*14e0*/  LOP3.LUT R6, R6, 0xff0000, RZ, 0xc0, !PT ;  /* 0x00ff000006067812 */ /* 0x000fe400078ec0ff */
[----:B------:R-:W-:Y:S02]  /*14f0*/  SHF.R.U32.HI R3, RZ, 0x8, R0 ;  /* 0x00000008ff037819 */ /* 0x000fe40000011600 */
[----:B------:R-:W-:Y:S02]  /*1500*/  ISETP.GE.AND P0, PT, R88, 0x1, PT ;  /* 0x000000015800780c */ /* 0x000fe40003f06270 */
[----:B------:R-:W-:-:S04]  /*1510*/  LEA.HI R3, R6, R3, RZ, 0x10 ;  /* 0x0000000306037211 */ /* 0x000fc800078f80ff */
[----:B------:R-:W-:Y:S02]  /*1520*/  LOP3.LUT R11, R3, 0xff, RZ, 0xc0, !PT ;  /* 0x000000ff030b7812 */ /* 0x000fe400078ec0ff */
[----:B------:R-:W-:-:S03]  /*1530*/  SHF.R.U32.HI R147, RZ, 0x10, R3 ;  /* 0x00000010ff937819 */ /* 0x000fc60000011603 */
[----:B------:R0:W-:Y:S02]  /*1540*/  STL [R1+0x8], R11 ;  /* 0x0000080b01007387 */ /* 0x0001e40000100800 */
[----:B------:R-:W-:Y:S05]  /*1550*/  @!P0 BRA `(.L_x_2079) ;  /* 0x0000000000708947 */ /* 0x000fea0003800000 */
[----:B------:R-:W1:Y:S01]  /*1560*/  LDC R0, c[0x0][0x9f0] ;  /* 0x00027c00ff007b82 */ /* 0x000e620000000800 */
[----:B------:R-:W-:-:S04]  /*1570*/  ISETP.NE.AND P0, PT, R147, RZ, PT ;  /* 0x000000ff9300720c */ /* 0x000fc80003f05270 */
[----:B-1----:R-:W-:-:S04]  /*1580*/  SEL R9, R147, R0, P0 ;  /* 0x0000000093097207 */ /* 0x002fc80000000000 */
        /* <DEDUP_REMOVED lines=25> */
.L_x_2079:
[-C--:B------:R-:W-:Y:S01]  /*1720*/  IMAD R142, R11, R5.reuse, RZ ;  /* 0x000000050b8e7224 */ /* 0x080fe200078e02ff */
[----:B------:R-:W-:Y:S01]  /*1730*/  PLOP3.LUT P0, PT, PT, PT, PT, 0x80, 0x0 ;  /* 0x000000000000781c */ /* 0x000fe20003f0f070 */
[----:B------:R-:W-:Y:S01]  /*1740*/  IMAD.MOV.U32 R20, RZ, RZ, RZ ;  /* 0x000000ffff147224 */ /* 0x000fe200078e00ff */
[----:B------:R-:W-:Y:S01]  /*1750*/  CS2R R134, SRZ ;  /* 0x0000000000867805 */ /* 0x000fe2000001ff00 */
[----:B------:R-:W-:Y:S01]  /*1760*/  IMAD.MOV.U32 R0, RZ, RZ, RZ ;  /* 0x000000ffff007224 */ /* 0x000fe200078e00ff */
[----:B------:R-:W-:Y:S02]  /*1770*/  VIADDMNMX R88, R142, R5, R88, PT ;  /* 0x000000058e587246 */ /* 0x000fe40003800158 */
[----:B------:R-:W-:Y:S02]  /*1780*/  CS2R R132, SRZ ;  /* 0x0000000000847805 */ /* 0x000fe4000001ff00 */
[----:B------:R-:W-:Y:S02]  /*1790*/  CS2R R130, SRZ ;  /* 0x0000000000827805 */ /* 0x000fe4000001ff00 */
[----:B------:R-:W-:-:S02]  /*17a0*/  CS2R R128, SRZ ;  /* 0x0000000000807805 */ /* 0x000fc4000001ff00 */
[----:B------:R-:W-:Y:S02]  /*17b0*/  ISETP.GT.AND P1, PT, R88, R142, PT ;  /* 0x0000008e5800720c */ /* 0x000fe40003f24270 */
        /* <DEDUP_REMOVED lines=20> */
[----:B------:R-:W-:Y:S06]  /*1900*/  @!P1 BRA `(.L_x_2080) ;  /* 0x0000007800dc9947 */ /* 0x000fec0003800000 */
[----:B------:R-:W2:Y:S01]  /*1910*/  S2R R3, SR_TID.X ;  /* 0x0000000000037919 */ /* 0x000ea20000002100 */
[----:B------:R-:W-:-:S04]  /*1920*/  UIADD3 UR6, UR40, 0x21800, URZ ;  /* 0x0002180028067890 */ /* 0x000fc8000fffe03f */
[----:B------:R-:W-:-:S06]  /*1930*/  ULOP3.LUT UP0, URZ, UR6, 0x3ff, URZ, 0xc0, !UPT ;  /* 0x000003ff063f7892 */ /* 0x000fcc000f80c03f */
[----:B------:R-:W-:Y:S01]  /*1940*/  PLOP3.LUT P0, PT, PT, PT, UP0, 0x80, 0x0 ;  /* 0x000000000000781c */ /* 0x000fe20003f0f008 */
[----:B--2---:R-:W-:-:S05]  /*1950*/  VIADD R4, R3, 0xffffff80 ;  /* 0xffffff8003047836 */ /* 0x004fca0000000000 */
[----:B------:R-:W-:-:S04]  /*1960*/  SHF.R.S32.HI R3, RZ, 0x1f, R4 ;  /* 0x0000001fff037819 */ /* 0x000fc80000011404 */
[----:B------:R-:W-:-:S04]  /*1970*/  LEA.HI R3, R3, R4, RZ, 0x7 ;  /* 0x0000000403037211 */ /* 0x000fc800078f38ff */
[----:B------:R-:W-:-:S05]  /*1980*/  SHF.R.S32.HI R3, RZ, 0x7, R3 ;  /* 0x00000007ff037819 */ /* 0x000fca0000011403 */
[----:B------:R-:W2:Y:S02]  /*1990*/  SHFL.IDX PT, R0, R3, RZ, 0x1f ;  /* 0x00001fff03007589 */ /* 0x000ea400000e0000 */
[----:B--2---:R-:W-:-:S13]  /*19a0*/  R2UR UR42, R0 ;  /* 0x00000000002a72ca */ /* 0x004fda00000e0000 */
        /* <DEDUP_REMOVED lines=9> */
[----:B------:R-:W-:Y:S01]  /*1a40*/  ULOP3.LUT UR43, UR4, 0x3fff, URZ, 0xc0, !UPT ;  /* 0x00003fff042b7892 */ /* 0x000fe2000f8ec03f */
[----:B------:R-:W-:Y:S11]  /*1a50*/  @!P0 BRA `(.L_x_2081) ;  /* 0x0000000000408947 */ /* 0x000ff60003800000 */
[----:B------:R-:W-:Y:S01]  /*1a60*/  MOV R0, 0x0 ;  /* 0x0000000000007802 */ /* 0x000fe20000000f00 */
[----:B------:R-:W-:Y:S01]  /*1a70*/  ULDC.64 UR4, c[0x4][0x88] ;  /* 0x0100220000047ab9 */ /* 0x000fe20000000a00 */
[----:B------:R-:W-:Y:S01]  /*1a80*/  ULDC.64 UR6, c[0x4][0x28] ;  /* 0x01000a0000067ab9 */ /* 0x000fe20000000a00 */
[----:B------:R-:W-:Y:S01]  /*1a90*/  IMAD.U32 R4, RZ, RZ, UR4 ;  /* 0x00000004ff047e24 */ /* 0x000fe2000f8e00ff */
[----:B------:R2:W3:Y:S01]  /*1aa0*/  LDC.64 R14, c[0x4][R0] ;  /* 0x01000000000e7b82 */ /* 0x0004e20000000a00 */
[----:B------:R-:W-:Y:S01]  /*1ab0*/  IMAD.U32 R5, RZ, RZ, UR5 ;  /* 0x00000005ff057e24 */ /* 0x000fe2000f8e00ff */
[----:B------:R-:W-:Y:S01]  /*1ac0*/  ULDC.64 UR4, c[0x4][0x90] ;  /* 0x0100240000047ab9 */ /* 0x000fe20000000a00 */
[----:B------:R-:W-:Y:S02]  /*1ad0*/  IMAD.U32 R10, RZ, RZ, UR6 ;  /* 0x00000006ff0a7e24 */ /* 0x000fe4000f8e00ff */
[----:B------:R-:W-:Y:S02]  /*1ae0*/  IMAD.U32 R6, RZ, RZ, UR4 ;  /* 0x00000004ff067e24 */ /* 0x000fe4000f8e00ff */
[----:B------:R-:W-:-:S02]  /*1af0*/  IMAD.U32 R7, RZ, RZ, UR5 ;  /* 0x00000005ff077e24 */ /* 0x000fc4000f8e00ff */
[----:B0-----:R-:W-:Y:S02]  /*1b00*/  IMAD.U32 R11, RZ, RZ, UR7 ;  /* 0x00000007ff0b7e24 */ /* 0x001fe4000f8e00ff */
[----:B-1----:R-:W-:Y:S02]  /*1b10*/  IMAD.MOV.U32 R8, RZ, RZ, 0x70 ;  /* 0x00000070ff087424 */ /* 0x002fe400078e00ff */
[----:B------:R-:W-:Y:S02]  /*1b20*/  IMAD.MOV.U32 R12, RZ, RZ, 0x1 ;  /* 0x00000001ff0c7424 */ /* 0x000fe400078e00ff */
[----:B--2---:R-:W-:-:S07]  /*1b30*/  IMAD.MOV.U32 R13, RZ, RZ, RZ ;  /* 0x000000ffff0d7224 */ /* 0x004fce00078e00ff */
[----:B------:R-:W-:-:S07]  /*1b40*/  LEPC R20, `(.L_x_2081) ;  /* 0x000000001014794e */ /* 0x000fce0000000000 */
[----:B---3--:R-:W-:Y:S05]  /*1b50*/  CALL.ABS.NOINC R14 ;  /* 0x000000000e007343 */ /* 0x008fea0003c00000 */
.L_x_2081:
[----:B------:R-:W2:Y:S01]  /*1b60*/  LDL R20, [R1+0x10] ;  /* 0x0000100001147983 */ /* 0x000ea20000100800 */
[----:B------:R-:W-:Y:S02]  /*1b70*/  ISETP.NE.AND P0, PT, R22, 0x3, PT ;  /* 0x000000031600780c */ /* 0x000fe40003f05270 */
[----:B--2---:R-:W-:-:S04]  /*1b80*/  LEA.HI R0, R20, R20, RZ, 0x1 ;  /* 0x0000001414007211 */ /* 0x004fc800078f08ff */
[----:B------:R-:W-:-:S05]  /*1b90*/  LOP3.LUT R0, R0, 0xfffffffe, RZ, 0xc0, !PT ;  /* 0xfffffffe00007812 */ /* 0x000fca00078ec0ff */
[----:B------:R-:W-:-:S05]  /*1ba0*/  IMAD.IADD R0, R20, 0x1, -R0 ;  /* 0x0000000114007824 */ /* 0x000fca00078e0a00 */
[----:B------:R-:W-:-:S04]  /*1bb0*/  SHF.L.U32 R0, R0, 0x1f, RZ ;  /* 0x0000001f00007819 */ /* 0x000fc800000006ff */
[----:B------:R-:W2:Y:S02]  /*1bc0*/  SYNCS.PHASECHK.TRANS64.TRYWAIT P1, [UR40+0x2d800], R0 ;  /* 0x02d80000ff0075a7 */ /* 0x000ea40008020168 */
[----:B--2---:R-:W-:Y:S05]  /*1bd0*/  @!P1 BRA `(.L_x_2082) ;  /* 0x0000010000e89947 */ /* 0x004fea0003800000 */
.L_x_2218:
[----:B------:R-:W-:Y:S05]  /*1be0*/  @!P0 BRA `(.L_x_2083) ;  /* 0x0000000000048947 */ /* 0x000fea0003800000 */
[----:B------:R-:W-:Y:S01]  /*1bf0*/  BPT.TRAP 0x1 ;  /* 0x000000040000795c */ /* 0x000fe20000300000 */
.L_x_2083:
[----:B--2---:R-:W-:Y:S01]  /*1c00*/  IMAD.U32 R0, RZ, RZ, UR38 ;  /* 0x00000026ff007e24 */ /* 0x004fe2000f8e00ff */
[----:B------:R-:W-:-:S04]  /*1c10*/  SHF.L.U32 R3, R2, 0x1f, RZ ;  /* 0x0000001f02037819 */ /* 0x000fc800000006ff */
[----:B------:R-:W-:-:S04]  /*1c20*/  LEA R0, R0, UR40, 0x3 ;  /* 0x0000002800007c11 */ /* 0x000fc8000f8e18ff */
[----:B------:R2:W3:Y:S01]  /*1c30*/  SYNCS.PHASECHK.TRANS64.TRYWAIT P1, [R0+URZ+0x2d830], R3 ;  /* 0x02d83003000075a7 */ /* 0x0004e2000802017f */
[----:B------:R-:W-:Y:S05]  /*1c40*/  @!P0 BRA `(.L_x_2084) ;  /* 0x0000000000048947 */ /* 0x000fea0003800000 */
[----:B------:R-:W-:Y:S01]  /*1c50*/  BPT.TRAP 0x1 ;  /* 0x000000040000795c */ /* 0x000fe20000300000 */
.L_x_2084:
[----:B---3--:R-:W-:Y:S05]  /*1c60*/  @P1 BRA `(.L_x_2085) ;  /* 0x0000000000081947 */ /* 0x008fea0003800000 */
[----:B------:R-:W3:Y:S02]  /*1c70*/  SYNCS.PHASECHK.TRANS64.TRYWAIT P1, [R0+URZ+0x2d830], R3 ;  /* 0x02d83003000075a7 */ /* 0x000ee4000802017f */
[----:B---3--:R-:W-:Y:S05]  /*1c80*/  @!P1 BRA `(.L_x_2086) ;  /* 0x0000010000d49947 */ /* 0x008fea0003800000 */
.L_x_2085:
        /* <DEDUP_REMOVED lines=49> */
.L_x_2087:
[----:B--23--:R-:W2:Y:S01]  /*1fa0*/  LDC R3, c[0x0][0x448] ;  /* 0x00011200ff037b82 */ /* 0x00cea20000000800 */
[----:B------:R-:W-:Y:S01]  /*1fb0*/  IMAD.IADD R6, R143, 0x1, R137 ;  /* 0x000000018f067824 */ /* 0x000fe200078e0289 */
[----:B------:R-:W-:Y:S01]  /*1fc0*/  ULDC UR6, c[0x0][0x988] ;  /* 0x0002620000067ab9 */ /* 0x000fe20000000800 */
[----:B------:R-:W-:Y:S02]  /*1fd0*/  CS2R R134, SRZ ;  /* 0x0000000000867805 */ /* 0x000fe4000001ff00 */
[----:B--2---:R-:W-:-:S13]  /*1fe0*/  ISETP.NE.AND P4, PT, R3, 0x1, PT ;  /* 0x000000010300780c */ /* 0x004fda0003f85270 */
[----:B------:R-:W2:Y:S08]  /*1ff0*/  @P4 LDC R3, c[0x0][0x44c] ;  /* 0x00011300ff034b82 */ /* 0x000eb00000000800 */
[----:B------:R-:W3:Y:S01]  /*2000*/  @P4 LDC R4, c[0x0][0x450] ;  /* 0x00011400ff044b82 */ /* 0x000ee20000000800 */
[----:B--2---:R-:W-:-:S05]  /*2010*/  @P4 IMAD.HI.U32 R3, R6, R3, RZ ;  /* 0x0000000306034227 */ /* 0x004fca00078e00ff */
[----:B---3--:R-:W-:Y:S01]  /*2020*/  @P4 SHF.R.U32.HI R6, RZ, R4, R3 ;  /* 0x00000004ff064219 */ /* 0x008fe20000011603 */
[----:B------:R-:W-:-:S04]  /*2030*/  IMAD.MOV.U32 R3, RZ, RZ, -0x80 ;  /* 0xffffff80ff037424 */ /* 0x000fc800078e00ff */
[----:B------:R-:W2:Y:S01]  /*2040*/  SHFL.IDX PT, R5, R6, 0x1, 0x1c1f ;  /* 0x003c1f0006057f89 */ /* 0x000ea200000e0000 */
[----:B------:R-:W-:-:S03]  /*2050*/  IMAD R4, R88, R3, 0x80 ;  /* 0x0000008058047424 */ /* 0x000fc600078e0203 */
[----:B------:R-:W3:Y:S02]  /*2060*/  SHFL.IDX PT, R6, R6, RZ, 0x1c1f ;  /* 0x001c1fff06067589 */ /* 0x000ee400000e0000 */
[C-C-:B------:R-:W-:Y:S02]  /*2070*/  IADD3 R3, -R141.reuse, 0x1, R4.reuse ;  /* 0x000000018d037810 */ /* 0x140fe40007ffe104 */
[----:B------:R-:W-:Y:S02]  /*2080*/  IADD3 R7, -R141, R138, R4 ;  /* 0x0000008a8d077210 */ /* 0x000fe40007ffe104 */
[----:B------:R-:W-:-:S04]  /*2090*/  IADD3 R4, -R140, R3, R138 ;  /* 0x000000038c047210 */ /* 0x000fc80007ffe18a */
[----:B--2---:R-:W-:-:S04]  /*20a0*/  VIADDMNMX R3, R5, R4, R7, PT ;  /* 0x0000000405037246 */ /* 0x004fc80003800107 */
[C---:B------:R-:W-:Y:S02]  /*20b0*/  ISETP.GT.AND P1, PT, R3.reuse, RZ, PT ;  /* 0x000000ff0300720c */ /* 0x040fe40003f24270 */
[C---:B------:R-:W-:Y:S02]  /*20c0*/  ISETP.GT.AND P2, PT, R3.reuse, 0x1, PT ;  /* 0x000000010300780c */ /* 0x040fe40003f44270 */
[----:B------:R-:W-:Y:S02]  /*20d0*/  ISETP.GT.AND P3, PT, R3, 0x8, PT ;  /* 0x000000080300780c */ /* 0x000fe40003f64270 */
[----:B------:R-:W-:Y:S02]  /*20e0*/  FSEL R26, R26, -INF , P1 ;  /* 0xff8000001a1a7808 */ /* 0x000fe40000800000 */
[----:B------:R-:W-:Y:S02]  /*20f0*/  FSEL R27, R27, -INF , P2 ;  /* 0xff8000001b1b7808 */ /* 0x000fe40001000000 */
[----:B------:R-:W-:-:S02]  /*2100*/  ISETP.GT.AND P1, PT, R3, 0x9, PT ;  /* 0x000000090300780c */ /* 0x000fc40003f24270 */
[----:B------:R-:W-:Y:S02]  /*2110*/  FSEL R30, R30, -INF , P3 ;  /* 0xff8000001e1e7808 */ /* 0x000fe40001800000 */
[----:B------:R-:W-:Y:S02]  /*2120*/  FMNMX.FTZ R5, R26, R27, !PT ;  /* 0x0000001b1a057209 */ /* 0x000fe40007810000 */
[----:B------:R-:W-:Y:S02]  /*2130*/  ISETP.GT.AND P2, PT, R3, 0x10, PT ;  /* 0x000000100300780c */ /* 0x000fe40003f44270 */
[----:B-1----:R-:W-:Y:S02]  /*2140*/  FSEL R8, R31, -INF , P1 ;  /* 0xff8000001f087808 */ /* 0x002fe40000800000 */
        /* <DEDUP_REMOVED lines=79> */
[----:B------:R-:W-:Y:S01]  /*2640*/  ISETP.GT.AND P1, PT, R3, 0x79, PT ;  /* 0x000000790300780c */ /* 0x000fe20003f24270 */
[----:B------:R-:W-:Y:S01]  /*2650*/  IMAD.U32 R3, RZ, RZ, UR6 ;  /* 0x00000006ff037e24 */ /* 0x000fe2000f8e00ff */
[----:B------:R-:W-:-:S02]  /*2660*/  FSEL R86, R86, -INF , P2 ;  /* 0xff80000056567808 */ /* 0x000fc40001000000 */
[----:B------:R-:W-:Y:S02]  /*2670*/  FMNMX.FTZ R5, R106, R5, !PT ;  /* 0x000000056a057209 */ /* 0x000fe40007810000 */
[----:B------:R-:W-:Y:S02]  /*2680*/  FSEL R108, R87, -INF , P1 ;  /* 0xff800000576c7808 */ /* 0x000fe40000800000 */
[----:B------:R-:W-:Y:S02]  /*2690*/  FMNMX.FTZ R5, R86, R5, !PT ;  /* 0x0000000556057209 */ /* 0x000fe40007810000 */
[----:B---3--:R-:W-:Y:S02]  /*26a0*/  VIADDMNMX R4, R6, R4, R7, PT ;  /* 0x0000000406047246 */ /* 0x008fe40003800107 */
[----:B0-----:R-:W-:Y:S02]  /*26b0*/  FMNMX.FTZ R11, R108, R5, !PT ;  /* 0x000000056c0b7209 */ /* 0x001fe40007810000 */
[----:B------:R-:W-:-:S02]  /*26c0*/  ISETP.GT.AND P2, PT, R4, 0x1, PT ;  /* 0x000000010400780c */ /* 0x000fc40003f44270 */
[----:B------:R-:W-:Y:S01]  /*26d0*/  ISETP.GT.AND P3, PT, R4, 0x8, PT ;  /* 0x000000080400780c */ /* 0x000fe20003f64270 */
[----:B------:R-:W0:Y:S01]  /*26e0*/  SHFL.BFLY PT, R110, R11, 0x2, 0x1f ;  /* 0x0c401f000b6e7f89 */ /* 0x000e2200000e0000 */
[----:B------:R-:W-:Y:S02]  /*26f0*/  FSEL R25, R25, -INF , P2 ;  /* 0xff80000019197808 */ /* 0x000fe40001000000 */
[----:B------:R-:W-:Y:S02]  /*2700*/  FSEL R28, R28, -INF , P3 ;  /* 0xff8000001c1c7808 */ /* 0x000fe40001800000 */
[----:B------:R-:W-:Y:S02]  /*2710*/  ISETP.GT.AND P2, PT, R4, 0x10, PT ;  /* 0x000000100400780c */ /* 0x000fe40003f44270 */
[----:B------:R-:W-:Y:S02]  /*2720*/  R2UR UR6, R0 ;  /* 0x00000000000672ca */ /* 0x000fe400000e0000 */
[----:B------:R-:W-:-:S02]  /*2730*/  FSEL R32, R32, -INF , P2 ;  /* 0xff80000020207808 */ /* 0x000fc40001000000 */
[----:B------:R-:W-:-:S04]  /*2740*/  ISETP.GT.AND P2, PT, R4, 0x18, PT ;  /* 0x000000180400780c */ /* 0x000fc80003f44270 */
[----:B------:R-:W-:Y:S02]  /*2750*/  FSEL R36, R36, -INF , P2 ;  /* 0xff80000024247808 */ /* 0x000fe40001000000 */
[----:B------:R-:W-:-:S03]  /*2760*/  ISETP.GT.AND P2, PT, R4, 0x20, PT ;  /* 0x000000200400780c */ /* 0x000fc60003f44270 */
[----:B------:R-:W-:Y:S01]  /*2770*/  UIADD3 UR6, UR6, 0x2d840, URZ ;  /* 0x0002d84006067890 */ /* 0x000fe2000fffe03f */
[----:B------:R-:W-:Y:S02]  /*2780*/  FSEL R40, R40, -INF , P2 ;  /* 0xff80000028287808 */ /* 0x000fe40001000000 */
[----:B------:R-:W-:Y:S01]  /*2790*/  ISETP.GT.AND P2, PT, R4, 0x28, PT ;  /* 0x000000280400780c */ /* 0x000fe20003f44270 */
[----:B------:R-:W-:Y:S01]  /*27a0*/  UPRMT UR6, UR41, 0x654, UR6 ;  /* 0x0000065429067896 */ /* 0x000fe20008000006 */
[----:B0-----:R-:W-:Y:S02]  /*27b0*/  FMNMX.FTZ R110, R11, R110, !PT ;  /* 0x0000006e0b6e7209 */ /* 0x001fe40007810000 */
[----:B------:R-:W-:Y:S02]  /*27c0*/  FSEL R44, R44, -INF , P2 ;  /* 0xff8000002c2c7808 */ /* 0x000fe40001000000 */
[----:B------:R-:W-:Y:S01]  /*27d0*/  ISETP.GT.AND P2, PT, R4, 0x30, PT ;  /* 0x000000300400780c */ /* 0x000fe20003f44270 */
[----:B------:R-:W0:Y:S03]  /*27e0*/  SHFL.BFLY PT, R5, R110, 0x1, 0x1f ;  /* 0x0c201f006e057f89 */ /* 0x000e2600000e0000 */
[----:B------:R-:W-:Y:S01]  /*27f0*/  FSEL R48, R48, -INF , P2 ;  /* 0xff80000030307808 */ /* 0x000fe20001000000 */
[----:B------:R-:W-:Y:S01]  /*2800*/  SYNCS.ARRIVE.TRANS64.RED.A1T0 RZ, [UR6], RZ ;  /* 0x000000ffffff79a7 */ /* 0x000fe20008100406 */
[----:B------:R-:W-:-:S04]  /*2810*/  ISETP.GT.AND P2, PT, R4, 0x38, PT ;  /* 0x000000380400780c */ /* 0x000fc80003f44270 */
[----:B------:R-:W-:Y:S02]  /*2820*/  FSEL R52, R52, -INF , P2 ;  /* 0xff80000034347808 */ /* 0x000fe40001000000 */
[----:B------:R-:W-:-:S04]  /*2830*/  ISETP.GT.AND P2, PT, R4, 0x40, PT ;  /* 0x000000400400780c */ /* 0x000fc80003f44270 */
[----:B------:R-:W-:Y:S02]  /*2840*/  FSEL R56, R56, -INF , P2 ;  /* 0xff80000038387808 */ /* 0x000fe40001000000 */
[----:B------:R-:W-:-:S04]  /*2850*/  ISETP.GT.AND P2, PT, R4, 0x48, PT ;  /* 0x000000480400780c */ /* 0x000fc80003f44270 */
[----:B------:R-:W-:Y:S02]  /*2860*/  FSEL R60, R60, -INF , P2 ;  /* 0xff8000003c3c7808 */ /* 0x000fe40001000000 */
[----:B------:R-:W-:Y:S02]  /*2870*/  ISETP.GT.AND P2, PT, R4, 0x50, PT ;  /* 0x000000500400780c */ /* 0x000fe40003f44270 */
[----:B0-----:R-:W-:Y:S02]  /*2880*/  FMNMX.FTZ R5, R110, R5, !PT ;  /* 0x000000056e057209 */ /* 0x001fe40007810000 */
[----:B------:R-:W-:Y:S02]  /*2890*/  FSEL R64, R64, -INF , P2 ;  /* 0xff80000040407808 */ /* 0x000fe40001000000 */
[C---:B------:R-:W-:Y:S01]  /*28a0*/  FSETP.NEU.FTZ.AND P1, PT, R5.reuse, -INF , PT ;  /* 0xff8000000500780b */ /* 0x040fe20003f3d000 */
[----:B------:R-:W-:Y:S01]  /*28b0*/  FMUL.FTZ R9, R5, R3 ;  /* 0x0000000305097220 */ /* 0x000fe20000410000 */
[----:B------:R-:W-:-:S04]  /*28c0*/  ISETP.GT.AND P2, PT, R4, 0x58, PT ;  /* 0x000000580400780c */ /* 0x000fc80003f44270 */
[----:B------:R-:W-:Y:S02]  /*28d0*/  FSEL R9, R9, RZ, P1 ;  /* 0x000000ff09097208 */ /* 0x000fe40000800000 */
[----:B------:R-:W-:Y:S02]  /*28e0*/  ISETP.GT.AND P1, PT, R4, RZ, PT ;  /* 0x000000ff0400720c */ /* 0x000fe40003f24270 */
[----:B------:R-:W-:Y:S01]  /*28f0*/  FSEL R122, R68, -INF , P2 ;  /* 0xff800000447a7808 */ /* 0x000fe20001000000 */
[-CC-:B------:R-:W-:Y:S01]  /*2900*/  FFMA.FTZ R6, R30, R3.reuse, -R9.reuse ;  /* 0x000000031e067223 */ /* 0x180fe20000010809 */
[----:B------:R-:W-:Y:S01]  /*2910*/  FSEL R24, R24, -INF , P1 ;  /* 0xff80000018187808 */ /* 0x000fe20000800000 */
[-CC-:B------:R-:W-:Y:S01]  /*2920*/  FFMA.FTZ R7, R26, R3.reuse, -R9.reuse ;  /* 0x000000031a077223 */ /* 0x180fe20000010809 */
[----:B------:R-:W-:Y:S01]  /*2930*/  ISETP.GT.AND P1, PT, R4, 0x9, PT ;  /* 0x000000090400780c */ /* 0x000fe20003f24270 */
[--C-:B------:R-:W-:Y:S01]  /*2940*/  FFMA.FTZ R26, R27, R3, -R9.reuse ;  /* 0x000000031b1a7223 */ /* 0x100fe20000010809 */
[----:B------:R-:W-:Y:S01]  /*2950*/  FMNMX.FTZ R11, R24, R25, !PT ;  /* 0x00000019180b7209 */ /* 0x000fe20007810000 */
[-CC-:B------:R-:W-:Y:S01]  /*2960*/  FFMA.FTZ R46, R46, R3.reuse, -R9.reuse ;  /* 0x000000032e2e7223 */ /* 0x180fe20000010809 */
[----:B------:R-:W-:Y:S01]  /*2970*/  FSEL R110, R29, -INF , P1 ;  /* 0xff8000001d6e7808 */ /* 0x000fe20000800000 */
[--C-:B------:R-:W-:Y:S01]  /*2980*/  FFMA.FTZ R50, R50, R3, -R9.reuse ;  /* 0x0000000332327223 */ /* 0x100fe20000010809 */
[----:B------:R-:W-:Y:S01]  /*2990*/  FMNMX.FTZ R13, R28, R11, !PT ;  /* 0x0000000b1c0d7209 */ /* 0x000fe20007810000 */
[--C-:B------:R-:W-:Y:S01]  /*29a0*/  FFMA.FTZ R70, R70, R3, -R9.reuse ;  /* 0x0000000346467223 */ /* 0x100fe20000010809 */
[----:B------:R-:W-:Y:S01]  /*29b0*/  ISETP.GT.AND P1, PT, R4, 0x11, PT ;  /* 0x000000110400780c */ /* 0x000fe20003f24270 */
[----:B------:R0:W-:Y:S01]  /*29c0*/  MUFU.EX2 R11, R6 ;  /* 0x00000006000b7308 */ /* 0x0001e20000000800 */
[----:B------:R-:W-:Y:S01]  /*29d0*/  FMNMX.FTZ R13, R110, R13, !PT ;  /* 0x0000000d6e0d7209 */ /* 0x000fe20007810000 */
[-CC-:B------:R-:W-:Y:S01]  /*29e0*/  FFMA.FTZ R8, R8, R3.reuse, -R9.reuse ;  /* 0x0000000308087223 */ /* 0x180fe20000010809 */
[----:B------:R-:W-:Y:S01]  /*29f0*/  FSEL R30, R33, -INF , P1 ;  /* 0xff800000211e7808 */ /* 0x000fe20000800000 */
[--C-:B------:R-:W-:Y:S01]  /*2a00*/  FFMA.FTZ R10, R10, R3, -R9.reuse ;  /* 0x000000030a0a7223 */ /* 0x100fe20000010809 */
[----:B------:R-:W-:Y:S01]  /*2a10*/  FMNMX.FTZ R13, R32, R13, !PT ;  /* 0x0000000d200d7209 */ /* 0x000fe20007810000 */
[--C-:B------:R-:W-:Y:S01]  /*2a20*/  FFMA.FTZ R54, R54, R3, -R9.reuse ;  /* 0x0000000336367223 */ /* 0x100fe20000010809 */
[----:B------:R-:W-:Y:S01]  /*2a30*/  ISETP.GT.AND P1, PT, R4, 0x19, PT ;  /* 0x000000190400780c */ /* 0x000fe20003f24270 */
[----:B------:R-:W-:Y:S01]  /*2a40*/  MUFU.EX2 R7, R7 ;  /* 0x0000000700077308 */ /* 0x000fe20000000800 */
[----:B------:R-:W-:Y:S01]  /*2a50*/  FMNMX.FTZ R13, R30, R13, !PT ;  /* 0x0000000d1e0d7209 */ /* 0x000fe20007810000 */
[-CC-:B0-----:R-:W-:Y:S01]  /*2a60*/  FFMA.FTZ R6, R34, R3.reuse, -R9.reuse ;  /* 0x0000000322067223 */ /* 0x181fe20000010809 */
        /* <DEDUP_REMOVED lines=13> */
[----:B------:R-:W1:Y:S01]  /*2b40*/  MUFU.EX2 R26, R26 ;  /* 0x0000001a001a7308 */ /* 0x000e620000000800 */
        /* <DEDUP_REMOVED lines=11> */
[----:B------:R-:W-:Y:S01]  /*2c00*/  FFMA.FTZ R108, R108, R3, -R9 ;  /* 0x000000036c6c7223 */ /* 0x000fe20000010809 */
[----:B------:R-:W-:-:S02]  /*2c10*/  FMNMX.FTZ R21, R48, R21, !PT ;  /* 0x0000001530157209 */ /* 0x000fc40007810000 */
[----:B------:R-:W-:Y:S02]  /*2c20*/  CS2R R106, SRZ ;  /* 0x00000000006a7805 */ /* 0x000fe4000001ff00 */
[----:B------:R-:W-:Y:S01]  /*2c30*/  ISETP.GT.AND P1, PT, R4, 0x39, PT ;  /* 0x000000390400780c */ /* 0x000fe20003f24270 */
[----:B------:R-:W2:Y:S01]  /*2c40*/  MUFU.EX2 R8, R8 ;  /* 0x0000000800087308 */ /* 0x000ea20000000800 */
[----:B------:R-:W-:Y:S01]  /*2c50*/  FMNMX.FTZ R21, R38, R21, !PT ;  /* 0x0000001526157209 */ /* 0x000fe20007810000 */
[-CC-:B0-----:R-:W-:Y:S01]  /*2c60*/  FFMA.FTZ R6, R42, R3.reuse, -R9.reuse ;  /* 0x000000032a067223 */ /* 0x181fe20000010809 */
[----:B------:R-:W-:Y:S01]  /*2c70*/  FSEL R116, R53, -INF , P1 ;  /* 0xff80000035747808 */ /* 0x000fe20000800000 */
[----:B------:R-:W-:Y:S01]  /*2c80*/  FFMA.FTZ R42, R14, R3, -R9 ;  /* 0x000000030e2a7223 */ /* 0x000fe20000010809 */
[----:B------:R-:W-:Y:S02]  /*2c90*/  FMNMX.FTZ R27, R52, R21, !PT ;  /* 0x00000015341b7209 */ /* 0x000fe40007810000 */
[----:B------:R-:W-:-:S02]  /*2ca0*/  CS2R R94, SRZ ;  /* 0x00000000005e7805 */ /* 0x000fc4000001ff00 */
[----:B------:R-:W-:Y:S01]  /*2cb0*/  ISETP.GT.AND P1, PT, R4, 0x41, PT ;  /* 0x000000410400780c */ /* 0x000fe20003f24270 */
[----:B------:R-:W-:Y:S01]  /*2cc0*/  MUFU.EX2 R21, R6 ;  /* 0x0000000600157308 */ /* 0x000fe20000000800 */
[----:B------:R-:W-:Y:S02]  /*2cd0*/  FMNMX.FTZ R27, R116, R27, !PT ;  /* 0x0000001b741b7209 */ /* 0x000fe40007810000 */
[----:B------:R-:W-:Y:S02]  /*2ce0*/  FSEL R118, R57, -INF , P1 ;  /* 0xff80000039767808 */ /* 0x000fe40000800000 */
[----:B------:R-:W-:Y:S02]  /*2cf0*/  FMNMX.FTZ R27, R56, R27, !PT ;  /* 0x0000001b381b7209 */ /* 0x000fe40007810000 */
[----:B------:R-:W-:Y:S01]  /*2d00*/  ISETP.GT.AND P1, PT, R4, 0x49, PT ;  /* 0x000000490400780c */ /* 0x000fe20003f24270 */
[----:B------:R-:W-:Y:S01]  /*2d10*/  MUFU.EX2 R10, R10 ;  /* 0x0000000a000a7308 */ /* 0x000fe20000000800 */
[----:B------:R-:W-:-:S02]  /*2d20*/  FMNMX.FTZ R27, R118, R27, !PT ;  /* 0x0000001b761b7209 */ /* 0x000fc40007810000 */
[----:B------:R-:W-:Y:S02]  /*2d30*/  FSEL R14, R61, -INF , P1 ;  /* 0xff8000003d0e7808 */ /* 0x000fe40000800000 */
[----:B------:R-:W-:Y:S02]  /*2d40*/  FMNMX.FTZ R29, R60, R27, !PT ;  /* 0x0000001b3c1d7209 */ /* 0x000fe40007810000 */
[----:B------:R-:W-:Y:S01]  /*2d50*/  ISETP.GT.AND P1, PT, R4, 0x51, PT ;  /* 0x000000510400780c */ /* 0x000fe20003f24270 */
[----:B------:R0:W-:Y:S01]  /*2d60*/  MUFU.EX2 R27, R46 ;  /* 0x0000002e001b7308 */ /* 0x0001e20000000800 */
[----:B------:R-:W-:Y:S02]  /*2d70*/  FMNMX.FTZ R29, R14, R29, !PT ;  /* 0x0000001d0e1d7209 */ /* 0x000fe40007810000 */
[----:B------:R-:W-:Y:S02]  /*2d80*/  FSEL R120, R65, -INF , P1 ;  /* 0xff80000041787808 */ /* 0x000fe40000800000 */
[----:B------:R-:W-:-:S02]  /*2d90*/  FMNMX.FTZ R29, R64, R29, !PT ;  /* 0x0000001d401d7209 */ /* 0x000fc40007810000 */
[----:B------:R-:W-:Y:S01]  /*2da0*/  ISETP.GT.AND P1, PT, R4, 0x59, PT ;  /* 0x000000590400780c */ /* 0x000fe20003f24270 */
[----:B------:R-:W-:Y:S01]  /*2db0*/  MUFU.EX2 R12, R12 ;  /* 0x0000000c000c7308 */ /* 0x000fe20000000800 */
[----:B------:R-:W-:Y:S01]  /*2dc0*/  FMNMX.FTZ R29, R120, R29, !PT ;  /* 0x0000001d781d7209 */ /* 0x000fe20007810000 */
[----:B0-----:R-:W-:Y:S01]  /*2dd0*/  FFMA.FTZ R46, R90, R3, -R9 ;  /* 0x000000035a2e7223 */ /* 0x001fe20000010809 */
[----:B------:R-:W-:Y:S02]  /*2de0*/  ISETP.GT.AND P2, PT, R4, 0x60, PT ;  /* 0x000000600400780c */ /* 0x000fe40003f44270 */
[----:B------:R-:W-:Y:S02]  /*2df0*/  FSEL R124, R69, -INF , P1 ;  /* 0xff800000457c7808 */ /* 0x000fe40000800000 */
[----:B------:R-:W-:Y:S01]  /*2e00*/  FMNMX.FTZ R31, R122, R29, !PT ;  /* 0x0000001d7a1f7209 */ /* 0x000fe20007810000 */
[----:B------:R-:W-:Y:S01]  /*2e10*/  MUFU.EX2 R42, R42 ;  /* 0x0000002a002a7308 */ /* 0x000fe20000000800 */
[----:B------:R-:W-:-:S02]  /*2e20*/  ISETP.GT.AND P1, PT, R4, 0x61, PT ;  /* 0x000000610400780c */ /* 0x000fc40003f24270 */
[----:B------:R-:W-:Y:S01]  /*2e30*/  FSEL R126, R72, -INF , P2 ;  /* 0xff800000487e7808 */ /* 0x000fe20001000000 */
[----:B------:R-:W-:Y:S01]  /*2e40*/  FFMA.FTZ R72, R96, R3, -R9 ;  /* 0x0000000360487223 */ /* 0x000fe20000010809 */
[----:B------:R-:W-:Y:S02]  /*2e50*/  FMNMX.FTZ R31, R124, R31, !PT ;  /* 0x0000001f7c1f7209 */ /* 0x000fe40007810000 */
[----:B------:R-:W-:Y:S02]  /*2e60*/  CS2R R96, SRZ ;  /* 0x0000000000607805 */ /* 0x000fe4000001ff00 */
[----:B------:R-:W-:Y:S01]  /*2e70*/  ISETP.GT.AND P2, PT, R4, 0x68, PT ;  /* 0x000000680400780c */ /* 0x000fe20003f44270 */
[----:B------:R0:W-:Y:S01]  /*2e80*/  MUFU.EX2 R29, R50 ;  /* 0x00000032001d7308 */ /* 0x0001e20000000800 */
[----:B------:R-:W-:Y:S02]  /*2e90*/  FSEL R128, R73, -INF , P1 ;  /* 0xff80000049807808 */ /* 0x000fe40000800000 */
[----:B------:R-:W-:-:S02]  /*2ea0*/  FMNMX.FTZ R31, R126, R31, !PT ;  /* 0x0000001f7e1f7209 */ /* 0x000fc40007810000 */
[----:B------:R-:W-:Y:S02]  /*2eb0*/  ISETP.GT.AND P1, PT, R4, 0x69, PT ;  /* 0x000000690400780c */ /* 0x000fe40003f24270 */
[----:B------:R-:W-:Y:S01]  /*2ec0*/  FSEL R90, R76, -INF , P2 ;  /* 0xff8000004c5a7808 */ /* 0x000fe20001000000 */
[--C-:B------:R-:W-:Y:S01]  /*2ed0*/  FFMA.FTZ R76, R98, R3, -R9.reuse ;  /* 0x00000003624c7223 */ /* 0x100fe20000010809 */
[----:B------:R-:W-:Y:S01]  /*2ee0*/  FMNMX.FTZ R31, R128, R31, !PT ;  /* 0x0000001f801f7209 */ /* 0x000fe20007810000 */
[----:B0-----:R-:W-:Y:S01]  /*2ef0*/  FFMA.FTZ R50, R92, R3, -R9 ;  /* 0x000000035c327223 */ /* 0x001fe20000010809 */
[----:B------:R-:W-:Y:S01]  /*2f00*/  ISETP.GT.AND P2, PT, R4, 0x70, PT ;  /* 0x000000700400780c */ /* 0x000fe20003f44270 */
[----:B------:R-:W-:Y:S01]  /*2f10*/  MUFU.EX2 R20, R20 ;  /* 0x0000001400147308 */ /* 0x000fe20000000800 */
[----:B------:R-:W-:Y:S02]  /*2f20*/  FSEL R130, R77, -INF , P1 ;  /* 0xff8000004d827808 */ /* 0x000fe40000800000 */
[----:B------:R-:W-:-:S02]  /*2f30*/  CS2R R98, SRZ ;  /* 0x0000000000627805 */ /* 0x000fc4000001ff00 */
[----:B------:R-:W-:Y:S02]  /*2f40*/  FMNMX.FTZ R33, R90, R31, !PT ;  /* 0x0000001f5a217209 */ /* 0x000fe40007810000 */
[----:B------:R-:W-:Y:S02]  /*2f50*/  ISETP.GT.AND P1, PT, R4, 0x71, PT ;  /* 0x000000710400780c */ /* 0x000fe40003f24270 */
[----:B------:R-:W-:Y:S01]  /*2f60*/  FSEL R80, R80, -INF , P2 ;  /* 0xff80000050507808 */ /* 0x000fe20001000000 */
[----:B------:R0:W-:Y:S01]  /*2f70*/  MUFU.EX2 R31, R54 ;  /* 0x00000036001f7308 */ /* 0x0001e20000000800 */
[----:B------:R-:W-:Y:S02]  /*2f80*/  FMNMX.FTZ R33, R130, R33, !PT ;  /* 0x0000002182217209 */ /* 0x000fe40007810000 */
[----:B------:R-:W-:Y:S02]  /*2f90*/  ISETP.GT.AND P2, PT, R4, 0x78, PT ;  /* 0x000000780400780c */ /* 0x000fe40003f44270 */
[----:B------:R-:W-:-:S02]  /*2fa0*/  FSEL R132, R81, -INF , P1 ;  /* 0xff80000051847808 */ /* 0x000fc40000800000 */
[----:B------:R-:W-:Y:S01]  /*2fb0*/  FMNMX.FTZ R33, R80, R33, !PT ;  /* 0x0000002150217209 */ /* 0x000fe20007810000 */
[----:B------:R-:W-:Y:S01]  /*2fc0*/  MUFU.EX2 R46, R46 ;  /* 0x0000002e002e7308 */ /* 0x000fe20000000800 */
[----:B------:R-:W-:Y:S01]  /*2fd0*/  ISETP.GT.AND P1, PT, R4, 0x79, PT ;  /* 0x000000790400780c */ /* 0x000fe20003f24270 */
[----:B0-----:R-:W-:Y:S01]  /*2fe0*/  FFMA.FTZ R54, R102, R3, -R9 ;  /* 0x0000000366367223 */ /* 0x001fe20000010809 */
[----:B------:R-:W-:Y:S02]  /*2ff0*/  FSEL R84, R84, -INF , P2 ;  /* 0xff80000054547808 */ /* 0x000fe40001000000 */
[----:B------:R-:W-:Y:S02]  /*3000*/  CS2R R102, SRZ ;  /* 0x0000000000667805 */ /* 0x000fe4000001ff00 */
[----:B------:R-:W-:Y:S02]  /*3010*/  FMNMX.FTZ R33, R132, R33, !PT ;  /* 0x0000002184217209 */ /* 0x000fe40007810000 */
[----:B------:R-:W-:Y:S01]  /*3020*/  FSEL R92, R85, -INF , P1 ;  /* 0xff800000555c7808 */ /* 0x000fe20000800000 */
[----:B------:R-:W-:Y:S01]  /*3030*/  MUFU.EX2 R50, R50 ;  /* 0x0000003200327308 */ /* 0x000fe20000000800 */
[----:B------:R-:W-:-:S04]  /*3040*/  FMNMX.FTZ R35, R84, R33, !PT ;  /* 0x0000002154237209 */ /* 0x000fc80007810000 */
[----:B------:R-:W-:Y:S01]  /*3050*/  FMNMX.FTZ R4, R92, R35, !PT ;  /* 0x000000235c047209 */ /* 0x000fe20007810000 */
[-CC-:B------:R-:W-:Y:S01]  /*3060*/  FFMA.FTZ R35, R62, R3.reuse, -R9.reuse ;  /* 0x000000033e237223 */ /* 0x180fe20000010809 */
[-CC-:B------:R-:W-:Y:S01]  /*3070*/  FFMA.FTZ R62, R104, R3.reuse, -R9.reuse ;  /* 0x00000003683e7223 */ /* 0x180fe20000010809 */
[----:B------:R0:W-:Y:S01]  /*3080*/  MUFU.EX2 R33, R58 ;  /* 0x0000003a00217308 */ /* 0x0001e20000000800 */
[----:B------:R-:W-:Y:S01]  /*3090*/  CS2R R104, SRZ ;  /* 0x0000000000687805 */ /* 0x000fe2000001ff00 */
[----:B------:R-:W3:Y:S06]  /*30a0*/  SHFL.BFLY PT, R39, R4, 0x2, 0x1f ;  /* 0x0c401f0004277f89 */ /* 0x000eec00000e0000 */
[----:B------:R-:W-:Y:S01]  /*30b0*/  MUFU.EX2 R68, R68 ;  /* 0x0000004400447308 */ /* 0x000fe20000000800 */
[----:B0-----:R-:W-:Y:S01]  /*30c0*/  FFMA.FTZ R58, R100, R3, -R9 ;  /* 0x00000003643a7223 */ /* 0x001fe20000010809 */
[----:B------:R-:W-:-:S06]  /*30d0*/  CS2R R100, SRZ ;  /* 0x0000000000647805 */ /* 0x000fcc000001ff00 */
[----:B------:R-:W-:Y:S08]  /*30e0*/  MUFU.EX2 R35, R35 ;  /* 0x0000002300237308 */ /* 0x000ff00000000800 */
[----:B------:R-:W-:Y:S01]  /*30f0*/  MUFU.EX2 R72, R72 ;  /* 0x0000004800487308 */ /* 0x000fe20000000800 */
[----:B---3--:R-:W-:Y:S01]  /*3100*/  FMNMX.FTZ R45, R4, R39, !PT ;  /* 0x00000027042d7209 */ /* 0x008fe20007810000 */
[----:B------:R-:W-:-:S04]  /*3110*/  FFMA.FTZ R4, R86, R3, -R9 ;  /* 0x0000000356047223 */ /* 0x000fc80000010809 */
[----:B------:R-:W0:Y:S02]  /*3120*/  SHFL.BFLY PT, R6, R45, 0x1, 0x1f ;  /* 0x0c201f002d067f89 */ /* 0x000e2400000e0000 */
[----:B------:R3:W-:Y:S08]  /*3130*/  MUFU.EX2 R39, R70 ;  /* 0x0000004600277308 */ /* 0x0007f00000000800 */
[----:B------:R-:W-:Y:S08]  /*3140*/  MUFU.EX2 R37, R37 ;  /* 0x0000002500257308 */ /* 0x000ff00000000800 */
[----:B------:R-:W-:Y:S01]  /*3150*/  MUFU.EX2 R76, R76 ;  /* 0x0000004c004c7308 */ /* 0x000fe20000000800 */
[----:B0-----:R-:W-:Y:S01]  /*3160*/  FMNMX.FTZ R6, R45, R6, !PT ;  /* 0x000000062d067209 */ /* 0x001fe20007810000 */
[----:B------:R-:W-:-:S06]  /*3170*/  FFMA.FTZ R45, R82, R3, -R9 ;  /* 0x00000003522d7223 */ /* 0x000fcc0000010809 */
[----:B------:R-:W-:Y:S01]  /*3180*/  MUFU.EX2 R58, R58 ;  /* 0x0000003a003a7308 */ /* 0x000fe20000000800 */
[C---:B------:R-:W-:Y:S01]  /*3190*/  FSETP.NEU.FTZ.AND P1, PT, R6.reuse, -INF , PT ;  /* 0xff8000000600780b */ /* 0x040fe20003f3d000 */
[----:B------:R-:W-:-:S05]  /*31a0*/  FMUL.FTZ R55, R6, R3 ;  /* 0x0000000306377220 */ /* 0x000fca0000410000 */
[----:B------:R-:W-:Y:S01]  /*31b0*/  FSEL R55, R55, RZ, P1 ;  /* 0x000000ff37377208 */ /* 0x000fe20000800000 */
[----:B------:R-:W-:Y:S04]  /*31c0*/  MUFU.EX2 R41, R41 ;  /* 0x0000002900297308 */ /* 0x000fe80000000800 */
[-CC-:B------:R-:W-:Y:S01]  /*31d0*/  FFMA.FTZ R24, R24, R3.reuse, -R55.reuse ;  /* 0x0000000318187223 */ /* 0x180fe20000010837 */
[-CC-:B------:R-:W-:Y:S01]  /*31e0*/  FFMA.FTZ R25, R25, R3.reuse, -R55.reuse ;  /* 0x0000000319197223 */ /* 0x180fe20000010837 */
[-CC-:B------:R-:W-:Y:S01]  /*31f0*/  FFMA.FTZ R47, R28, R3.reuse, -R55.reuse ;  /* 0x000000031c2f7223 */ /* 0x180fe20000010837 */
[-CC-:B---3--:R-:W-:Y:S01]  /*3200*/  FFMA.FTZ R70, R110, R3.reuse, -R55.reuse ;  /* 0x000000036e467223 */ /* 0x188fe20000010837 */
[-CC-:B------:R-:W-:Y:S01]  /*3210*/  FFMA.FTZ R32, R32, R3.reuse, -R55.reuse ;  /* 0x0000000320207223 */ /* 0x180fe20000010837 */
[-CC-:B------:R-:W-:Y:S01]  /*3220*/  FFMA.FTZ R51, R30, R3.reuse, -R55.reuse ;  /* 0x000000031e337223 */ /* 0x180fe20000010837 */
[----:B------:R-:W-:Y:S01]  /*3230*/  MUFU.EX2 R24, R24 ;  /* 0x0000001800187308 */ /* 0x000fe20000000800 */
[-CC-:B------:R-:W-:Y:S01]  /*3240*/  FFMA.FTZ R36, R36, R3.reuse, -R55.reuse ;  /* 0x0000000324247223 */ /* 0x180fe20000010837 */
[-CC-:B------:R-:W-:Y:S01]  /*3250*/  FFMA.FTZ R28, R40, R3.reuse, -R55.reuse ;  /* 0x00000003281c7223 */ /* 0x180fe20000010837 */
[-CC-:B------:R-:W-:Y:S01]  /*3260*/  FFMA.FTZ R40, R52, R3.reuse, -R55.reuse ;  /* 0x0000000334287223 */ /* 0x180fe20000010837 */
[-CC-:B------:R-:W-:Y:S01]  /*3270*/  FFMA.FTZ R65, R14, R3.reuse, -R55.reuse ;  /* 0x000000030e417223 */ /* 0x180fe20000010837 */
[----:B-1----:R-:W-:Y:S01]  /*3280*/  FADD.FTZ R52, R7, R26 ;  /* 0x0000001a07347221 */ /* 0x002fe20000010000 */
[-CC-:B------:R-:W-:Y:S01]  /*3290*/  FFMA.FTZ R59, R112, R3.reuse, -R55.reuse ;  /* 0x00000003703b7223 */ /* 0x180fe20000010837 */
[-CC-:B------:R-:W-:Y:S01]  /*32a0*/  FFMA.FTZ R49, R34, R3.reuse, -R55.reuse ;  /* 0x0000000322317223 */ /* 0x180fe20000010837 */
[----:B------:R-:W0:Y:S01]  /*32b0*/  MUFU.EX2 R25, R25 ;  /* 0x0000001900197308 */ /* 0x000e220000000800 */
[----:B------:R-:W-:Y:S01]  /*32c0*/  FADD.FTZ R67, R11, R52 ;  /* 0x000000340b437221 */ /* 0x000fe20000010000 */
[-CC-:B------:R-:W-:Y:S01]  /*32d0*/  FFMA.FTZ R30, R44, R3.reuse, -R55.reuse ;  /* 0x000000032c1e7223 */ /* 0x180fe20000010837 */
[-CC-:B------:R-:W-:Y:S01]  /*32e0*/  FFMA.FTZ R53, R114, R3.reuse, -R55.reuse ;  /* 0x0000000372357223 */ /* 0x180fe20000010837 */
[--C-:B------:R-:W-:Y:S01]  /*32f0*/  FFMA.FTZ R34, R48, R3, -R55.reuse ;  /* 0x0000000330227223 */ /* 0x100fe20000010837 */
[----:B--2---:R-:W-:Y:S01]  /*3300*/  F2FP.F16.F32.PACK_AB R11, R8, R11 ;  /* 0x0000000b080b723e */ /* 0x004fe200000000ff */
        /* <DEDUP_REMOVED lines=17> */
[-C--:B------:R-:W-:Y:S01]  /*3420*/  FFMA.FTZ R132, R132, R3.reuse, -R55 ;  /* 0x0000000384847223 */ /* 0x080fe20000010837 */
[----:B------:R-:W0:Y:S01]  /*3430*/  MUFU.EX2 R32, R32 ;  /* 0x0000002000207308 */ /* 0x000e220000000800 */
[----:B-1----:R-:W-:Y:S01]  /*3440*/  FADD.FTZ R9, R47, R14 ;  /* 0x0000000e2f097221 */ /* 0x002fe20000010000 */
[----:B------:R-:W-:Y:S01]  /*3450*/  FADD.FTZ R14, R8, R67 ;  /* 0x00000043080e7221 */ /* 0x000fe20000010000 */
[----:B------:R-:W-:Y:S01]  /*3460*/  F2FP.F16.F32.PACK_AB R8, R25, R24 ;  /* 0x000000181908723e */ /* 0x000fe200000000ff */
[-CC-:B------:R-:W-:Y:S01]  /*3470*/  FFMA.FTZ R84, R84, R3.reuse, -R55.reuse ;  /* 0x0000000354547223 */ /* 0x180fe20000010837 */
[----:B------:R-:W-:Y:S01]  /*3480*/  FFMA.FTZ R55, R92, R3, -R55 ;  /* 0x000000035c377223 */ /* 0x000fe20000010837 */
[----:B------:R-:W-:Y:S01]  /*3490*/  FADD.FTZ R69, R13, R14 ;  /* 0x0000000e0d457221 */ /* 0x000fe20000010000 */
[----:B------:R-:W-:Y:S01]  /*34a0*/  F2FP.F16.F32.PACK_AB R13, R10, R13 ;  /* 0x0000000d0a0d723e */ /* 0x000fe200000000ff */
[----:B------:R-:W1:Y:S01]  /*34b0*/  MUFU.EX2 R51, R51 ;  /* 0x0000003300337308 */ /* 0x000e620000000800 */
[----:B--2---:R-:W-:Y:S01]  /*34c0*/  FADD.FTZ R67, R70, R9 ;  /* 0x0000000946437221 */ /* 0x004fe20000010000 */
[----:B------:R-:W-:Y:S01]  /*34d0*/  F2FP.F16.F32.PACK_AB R9, R26, R7 ;  /* 0x000000071a09723e */ /* 0x000fe200000000ff */
[----:B------:R-:W-:Y:S01]  /*34e0*/  FADD.FTZ R26, R10, R69 ;  /* 0x000000450a1a7221 */ /* 0x000fe20000010000 */
[----:B------:R-:W-:-:S02]  /*34f0*/  CS2R R122, SRZ ;  /* 0x00000000007a7805 */ /* 0x000fc4000001ff00 */
[----:B------:R-:W-:Y:S02]  /*3500*/  CS2R R118, SRZ ;  /* 0x0000000000767805 */ /* 0x000fe4000001ff00 */
[----:B------:R-:W-:Y:S01]  /*3510*/  CS2R R116, SRZ ;  /* 0x0000000000747805 */ /* 0x000fe2000001ff00 */
[----:B------:R-:W-:Y:S01]  /*3520*/  FADD.FTZ R69, R15, R26 ;  /* 0x0000001a0f457221 */ /* 0x000fe20000010000 */
[----:B------:R-:W2:Y:S01]  /*3530*/  MUFU.EX2 R36, R36 ;  /* 0x0000002400247308 */ /* 0x000ea20000000800 */
[----:B0-----:R-:W-:Y:S01]  /*3540*/  FADD.FTZ R14, R32, R67 ;  /* 0x00000043200e7221 */ /* 0x001fe20000010000 */
[----:B------:R-:W-:Y:S02]  /*3550*/  F2FP.F16.F32.PACK_AB R15, R12, R15 ;  /* 0x0000000f0c0f723e */ /* 0x000fe400000000ff */
[----:B------:R-:W-:Y:S02]  /*3560*/  CS2R R114, SRZ ;  /* 0x0000000000727805 */ /* 0x000fe4000001ff00 */
[----:B------:R-:W-:-:S02]  /*3570*/  CS2R R112, SRZ ;  /* 0x0000000000707805 */ /* 0x000fc4000001ff00 */
[----:B------:R-:W-:Y:S02]  /*3580*/  CS2R R110, SRZ ;  /* 0x00000000006e7805 */ /* 0x000fe4000001ff00 */
[----:B------:R-:W-:Y:S01]  /*3590*/  CS2R R92, SRZ ;  /* 0x00000000005c7805 */ /* 0x000fe2000001ff00 */
[----:B------:R-:W0:Y:S01]  /*35a0*/  MUFU.EX2 R59, R59 ;  /* 0x0000003b003b7308 */ /* 0x000e220000000800 */
[C---:B-1----:R-:W-:Y:S01]  /*35b0*/  FADD.FTZ R67, R51.reuse, R14 ;  /* 0x0000000e33437221 */ /* 0x042fe20000010000 */
[----:B------:R-:W-:Y:S01]  /*35c0*/  FADD.FTZ R14, R12, R69 ;  /* 0x000000450c0e7221 */ /* 0x000fe20000010000 */
[----:B------:R-:W-:-:S05]  /*35d0*/  F2FP.F16.F32.PACK_AB R12, R51, R32 ;  /* 0x00000020330c723e */ /* 0x000fca00000000ff */
[----:B------:R-:W1:Y:S01]  /*35e0*/  MUFU.EX2 R28, R28 ;  /* 0x0000001c001c7308 */ /* 0x000e620000000800 */
[----:B--2---:R-:W-:Y:S01]  /*35f0*/  FADD.FTZ R10, R36, R67 ;  /* 0x00000043240a7221 */ /* 0x004fe20000010000 */
[----:B------:R-:W-:-:S04]  /*3600*/  FADD.FTZ R67, R21, R14 ;  /* 0x0000000e15437221 */ /* 0x000fc80000010000 */
[----:B------:R-:W-:Y:S02]  /*3610*/  FADD.FTZ R24, R42, R67 ;  /* 0x000000432a187221 */ /* 0x000fe40000010000 */
[----:B------:R-:W2:Y:S01]  /*3620*/  MUFU.EX2 R49, R49 ;  /* 0x0000003100317308 */ /* 0x000ea20000000800 */
[----:B0-----:R-:W-:Y:S01]  /*3630*/  FADD.FTZ R25, R59, R10 ;  /* 0x0000000a3b197221 */ /* 0x001fe20000010000 */
[----:B------:R-:W-:Y:S01]  /*3640*/  FADD.FTZ R51, R27, R24 ;  /* 0x000000181b337221 */ /* 0x000fe20000010000 */
[----:B------:R-:W-:Y:S02]  /*3650*/  F2FP.F16.F32.PACK_AB R10, R70, R47 ;  /* 0x0000002f460a723e */ /* 0x000fe400000000ff */
[C---:B------:R-:W-:Y:S01]  /*3660*/  F2FP.F16.F32.PACK_AB R27, R20.reuse, R27 ;  /* 0x0000001b141b723e */ /* 0x040fe200000000ff */
[----:B------:R-:W-:Y:S02]  /*3670*/  FADD.FTZ R26, R20, R51 ;  /* 0x00000033141a7221 */ /* 0x000fe40000010000 */
[----:B------:R-:W0:Y:S01]  /*3680*/  MUFU.EX2 R30, R30 ;  /* 0x0000001e001e7308 */ /* 0x000e220000000800 */
[----:B-1----:R-:W-:Y:S01]  /*3690*/  FADD.FTZ R14, R28, R25 ;  /* 0x000000191c0e7221 */ /* 0x002fe20000010000 */
[----:B------:R1:W-:Y:S06]  /*36a0*/  STSM.16.M88.4 [R17+0x21800], R8 ;  /* 0x0218000811007844 */ /* 0x0003ec0000000200 */
[----:B------:R-:W3:Y:S01]  /*36b0*/  MUFU.EX2 R53, R53 ;  /* 0x0000003500357308 */ /* 0x000ee20000000800 */
[----:B--2---:R-:W-:Y:S01]  /*36c0*/  FADD.FTZ R25, R49, R14 ;  /* 0x0000000e31197221 */ /* 0x004fe20000010000 */
[----:B------:R-:W-:Y:S01]  /*36d0*/  F2FP.F16.F32.PACK_AB R14, R59, R36 ;  /* 0x000000243b0e723e */ /* 0x000fe200000000ff */
[----:B------:R-:W-:-:S04]  /*36e0*/  FADD.FTZ R59, R29, R26 ;  /* 0x0000001a1d3b7221 */ /* 0x000fc80000010000 */
[----:B------:R-:W-:Y:S01]  /*36f0*/  FADD.FTZ R20, R46, R59 ;  /* 0x0000003b2e147221 */ /* 0x000fe20000010000 */
[----:B------:R-:W2:Y:S01]  /*3700*/  MUFU.EX2 R34, R34 ;  /* 0x0000002200227308 */ /* 0x000ea20000000800 */
[----:B0-----:R-:W-:Y:S01]  /*3710*/  FADD.FTZ R24, R30, R25 ;  /* 0x000000191e187221 */ /* 0x001fe20000010000 */
[----:B------:R0:W-:Y:S01]  /*3720*/  STSM.16.M88.4 [R23], R12 ;  /* 0x0000000c17007844 */ /* 0x0001e20000000200 */
[----:B-1----:R-:W-:Y:S01]  /*3730*/  FADD.FTZ R11, R31, R20 ;  /* 0x000000141f0b7221 */ /* 0x002fe20000010000 */
[----:B------:R-:W-:Y:S02]  /*3740*/  F2FP.F16.F32.PACK_AB R25, R42, R21 ;  /* 0x000000152a19723e */ /* 0x000fe400000000ff */
[----:B------:R-:W-:Y:S02]  /*3750*/  F2FP.F16.F32.PACK_AB R9, R46, R29 ;  /* 0x0000001d2e09723e */ /* 0x000fe400000000ff */
[----:B------:R-:W1:Y:S01]  /*3760*/  MUFU.EX2 R57, R57 ;  /* 0x0000003900397308 */ /* 0x000e620000000800 */
[C---:B---3--:R-:W-:Y:S01]  /*3770*/  FADD.FTZ R51, R53.reuse, R24 ;  /* 0x0000001835337221 */ /* 0x048fe20000010000 */
[----:B------:R-:W-:-:S06]  /*3780*/  F2FP.F16.F32.PACK_AB R26, R53, R30 ;  /* 0x0000001e351a723e */ /* 0x000fcc00000000ff */
[----:B------:R-:W3:Y:S01]  /*3790*/  MUFU.EX2 R40, R40 ;  /* 0x0000002800287308 */ /* 0x000ee20000000800 */
[----:B--2---:R-:W-:Y:S01]  /*37a0*/  FADD.FTZ R24, R34, R51 ;  /* 0x0000003322187221 */ /* 0x004fe20000010000 */
[C---:B0-----:R-:W-:Y:S01]  /*37b0*/  FADD.FTZ R12, R50.reuse, R11 ;  /* 0x0000000b320c7221 */ /* 0x041fe20000010000 */
[----:B------:R-:W-:Y:S01]  /*37c0*/  F2FP.F16.F32.PACK_AB R11, R50, R31 ;  /* 0x0000001f320b723e */ /* 0x000fe200000000ff */
[----:B------:R-:W-:-:S04]  /*37d0*/  IMAD.MOV.U32 R31, RZ, RZ, R137 ;  /* 0x000000ffff1f7224 */ /* 0x000fc800078e0089 */
[----:B------:R-:W0:Y:S01]  /*37e0*/  MUFU.EX2 R63, R63 ;  /* 0x0000003f003f7308 */ /* 0x000e220000000800 */
[----:B-1----:R-:W-:Y:S01]  /*37f0*/  FADD.FTZ R51, R57, R24 ;  /* 0x0000001839337221 */ /* 0x002fe20000010000 */
[----:B------:R-:W-:Y:S02]  /*3800*/  F2FP.F16.F32.PACK_AB R24, R49, R28 ;  /* 0x0000001c3118723e */ /* 0x000fe400000000ff */
[----:B------:R-:W-:Y:S01]  /*3810*/  F2FP.F16.F32.PACK_AB R8, R57, R34 ;  /* 0x000000223908723e */ /* 0x000fe200000000ff */
[----:B------:R-:W1:Y:S02]  /*3820*/  @P4 LDC R28, c[0x0][0x44c] ;  /* 0x00011300ff1c4b82 */ /* 0x000e640000000800 */
[----:B------:R1:W-:Y:S01]  /*3830*/  STSM.16.M88.4 [R19], R24 ;  /* 0x0000001813007844 */ /* 0x0003e20000000200 */
[----:B------:R-:W2:Y:S01]  /*3840*/  MUFU.EX2 R38, R38 ;  /* 0x0000002600267308 */ /* 0x000ea20000000800 */
[----:B---3--:R-:W-:-:S07]  /*3850*/  FADD.FTZ R10, R40, R51 ;  /* 0x00000033280a7221 */ /* 0x008fce0000010000 */
[----:B------:R-:W3:Y:S01]  /*3860*/  MUFU.EX2 R61, R61 ;  /* 0x0000003d003d7308 */ /* 0x000ee20000000800 */
[C---:B0-----:R-:W-:Y:S01]  /*3870*/  FADD.FTZ R13, R63.reuse, R10 ;  /* 0x0000000a3f0d7221 */ /* 0x041fe20000010000 */
[----:B------:R-:W-:-:S05]  /*3880*/  F2FP.F16.F32.PACK_AB R10, R63, R40 ;  /* 0x000000283f0a723e */ /* 0x000fca00000000ff */
[----:B------:R0:W-:Y:S01]  /*3890*/  STSM.16.M88.4 [R18], R8 ;  /* 0x0000000812007844 */ /* 0x0001e20000000200 */
[----:B------:R-:W4:Y:S01]  /*38a0*/  MUFU.EX2 R0, R60 ;  /* 0x0000003c00007308 */ /* 0x000f220000000800 */
[----:B--2---:R-:W-:Y:S01]  /*38b0*/  FADD.FTZ R14, R38, R13 ;  /* 0x0000000d260e7221 */ /* 0x004fe20000010000 */
[----:B------:R-:W-:Y:S01]  /*38c0*/  FADD.FTZ R13, R33, R12 ;  /* 0x0000000c210d7221 */ /* 0x000fe20000010000 */
[----:B-1----:R-:W-:-:S04]  /*38d0*/  @P4 IMAD.HI.U32 R24, R137, R28, RZ ;  /* 0x0000001c89184227 */ /* 0x002fc800078e00ff */
[----:B------:R-:W-:Y:S01]  /*38e0*/  FADD.FTZ R12, R68, R13 ;  /* 0x0000000d440c7221 */ /* 0x000fe20000010000 */
[----:B------:R-:W1:Y:S01]  /*38f0*/  MUFU.EX2 R65, R65 ;  /* 0x0000004100417308 */ /* 0x000e620000000800 */
[----:B---3--:R-:W-:Y:S02]  /*3900*/  FADD.FTZ R15, R61, R14 ;  /* 0x0000000e3d0f7221 */ /* 0x008fe40000010000 */
[----:B------:R-:W-:-:S04]  /*3910*/  FADD.FTZ R13, R35, R12 ;  /* 0x0000000c230d7221 */ /* 0x000fc80000010000 */
[----:B------:R-:W-:Y:S01]  /*3920*/  FADD.FTZ R12, R72, R13 ;  /* 0x0000000d480c7221 */ /* 0x000fe20000010000 */
[----:B0-----:R-:W-:Y:S01]  /*3930*/  F2FP.F16.F32.PACK_AB R9, R68, R33 ;  /* 0x000000214409723e */ /* 0x001fe200000000ff */
[----:B------:R-:W0:Y:S01]  /*3940*/  MUFU.EX2 R44, R44 ;  /* 0x0000002c002c7308 */ /* 0x000e220000000800 */
[----:B----4-:R-:W-:Y:S01]  /*3950*/  FADD.FTZ R14, R0, R15 ;  /* 0x0000000f000e7221 */ /* 0x010fe20000010000 */
[----:B------:R-:W-:Y:S01]  /*3960*/  FADD.FTZ R13, R37, R12 ;  /* 0x0000000c250d7221 */ /* 0x000fe20000010000 */
[----:B------:R-:W2:Y:S01]  /*3970*/  @P4 LDC R33, c[0x0][0x450] ;  /* 0x00011400ff214b82 */ /* 0x000ea20000000800 */
[----:B------:R-:W-:Y:S02]  /*3980*/  F2FP.F16.F32.PACK_AB R8, R61, R38 ;  /* 0x000000263d08723e */ /* 0x000fe400000000ff */
[----:B------:R-:W-:Y:S02]  /*3990*/  F2FP.F16.F32.PACK_AB R11, R72, R35 ;  /* 0x00000023480b723e */ /* 0x000fe400000000ff */
[----:B------:R3:W4:Y:S01]  /*39a0*/  MUFU.EX2 R7, R120 ;  /* 0x0000007800077308 */ /* 0x0007220000000800 */
[C---:B-1----:R-:W-:Y:S01]  /*39b0*/  FADD.FTZ R15, R65.reuse, R14 ;  /* 0x0000000e410f7221 */ /* 0x042fe20000010000 */
[----:B------:R-:W-:-:S05]  /*39c0*/  F2FP.F16.F32.PACK_AB R10, R65, R0 ;  /* 0x00000000410a723e */ /* 0x000fca00000000ff */
[----:B------:R1:W-:Y:S01]  /*39d0*/  STSM.16.M88.4 [R17+0x27800], R8 ;  /* 0x0278000811007844 */ /* 0x0003e20000000200 */
[----:B------:R-:W5:Y:S01]  /*39e0*/  MUFU.EX2 R48, R48 ;  /* 0x0000003000307308 */ /* 0x000f620000000800 */
[----:B0-----:R-:W-:Y:S01]  /*39f0*/  FADD.FTZ R0, R44, R15 ;  /* 0x0000000f2c007221 */ /* 0x001fe20000010000 */
[----:B---3--:R-:W-:-:S06]  /*3a00*/  CS2R R120, SRZ ;  /* 0x0000000000787805 */ /* 0x008fcc000001ff00 */
[----:B------:R0:W3:Y:S01]  /*3a10*/  MUFU.EX2 R47, R124 ;  /* 0x0000007c002f7308 */ /* 0x0000e20000000800 */
[C---:B----4-:R-:W-:Y:S01]  /*3a20*/  FADD.FTZ R15, R7.reuse, R0 ;  /* 0x00000000070f7221 */ /* 0x050fe20000010000 */
[C---:B------:R-:W-:Y:S01]  /*3a30*/  FADD.FTZ R0, R76.reuse, R13 ;  /* 0x0000000d4c007221 */ /* 0x040fe20000010000 */
[----:B------:R-:W-:Y:S02]  /*3a40*/  F2FP.F16.F32.PACK_AB R12, R7, R44 ;  /* 0x0000002c070c723e */ /* 0x000fe400000000ff */
[----:B------:R-:W-:Y:S01]  /*3a50*/  F2FP.F16.F32.PACK_AB R13, R76, R37 ;  /* 0x000000254c0d723e */ /* 0x000fe200000000ff */
[----:B------:R-:W-:Y:S01]  /*3a60*/  FADD.FTZ R7, R39, R0 ;  /* 0x0000000027077221 */ /* 0x000fe20000010000 */
[----:B--2---:R-:W-:Y:S01]  /*3a70*/  @P4 SHF.R.U32.HI R31, RZ, R33, R24 ;  /* 0x00000021ff1f4219 */ /* 0x004fe20000011618 */
[----:B------:R-:W2:Y:S01]  /*3a80*/  MUFU.EX2 R126, R126 ;  /* 0x0000007e007e7308 */ /* 0x000ea20000000800 */
[----:B-----5:R-:W-:Y:S01]  /*3a90*/  FADD.FTZ R14, R48, R15 ;  /* 0x0000000f300e7221 */ /* 0x020fe20000010000 */
[C---:B------:R-:W-:Y:S01]  /*3aa0*/  FADD.FTZ R0, R58.reuse, R7 ;  /* 0x000000073a007221 */ /* 0x040fe20000010000 */
[----:B------:R-:W-:-:S02]  /*3ab0*/  F2FP.F16.F32.PACK_AB R15, R58, R39 ;  /* 0x000000273a0f723e */ /* 0x000fc400000000ff */
[----:B0-----:R-:W-:Y:S01]  /*3ac0*/  CS2R R124, SRZ ;  /* 0x00000000007c7805 */ /* 0x001fe2000001ff00 */
[----:B------:R-:W-:Y:S02]  /*3ad0*/  FADD.FTZ R7, R41, R0 ;  /* 0x0000000029077221 */ /* 0x000fe40000010000 */
[----:B------:R0:W4:Y:S01]  /*3ae0*/  MUFU.EX2 R21, R128 ;  /* 0x0000008000157308 */ /* 0x0001220000000800 */
[C---:B---3--:R-:W-:Y:S01]  /*3af0*/  FADD.FTZ R27, R47.reuse, R14 ;  /* 0x0000000e2f1b7221 */ /* 0x048fe20000010000 */
[----:B------:R-:W-:-:S05]  /*3b00*/  F2FP.F16.F32.PACK_AB R14, R47, R48 ;  /* 0x000000302f0e723e */ /* 0x000fca00000000ff */
[----:B------:R3:W-:Y:S01]  /*3b10*/  STSM.16.M88.4 [R136], R12 ;  /* 0x0000000c88007844 */ /* 0x0007e20000000200 */
[----:B------:R-:W5:Y:S01]  /*3b20*/  MUFU.EX2 R54, R54 ;  /* 0x0000003600367308 */ /* 0x000f620000000800 */
[----:B--2---:R-:W-:Y:S01]  /*3b30*/  FADD.FTZ R20, R126, R27 ;  /* 0x0000001b7e147221 */ /* 0x004fe20000010000 */
[----:B0-----:R-:W-:-:S06]  /*3b40*/  CS2R R128, SRZ ;  /* 0x0000000000807805 */ /* 0x001fcc000001ff00 */
[----:B------:R-:W0:Y:S01]  /*3b50*/  MUFU.EX2 R90, R90 ;  /* 0x0000005a005a7308 */ /* 0x000e220000000800 */
[C---:B----4-:R-:W-:Y:S01]  /*3b60*/  FADD.FTZ R27, R21.reuse, R20 ;  /* 0x00000014151b7221 */ /* 0x050fe20000010000 */
[----:B-1----:R-:W-:Y:S02]  /*3b70*/  F2FP.F16.F32.PACK_AB R8, R21, R126 ;  /* 0x0000007e1508723e */ /* 0x002fe400000000ff */
[----:B------:R-:W-:-:S04]  /*3b80*/  CS2R R126, SRZ ;  /* 0x00000000007e7805 */ /* 0x000fc8000001ff00 */
[----:B------:R-:W1:Y:S01]  /*3b90*/  MUFU.EX2 R43, R43 ;  /* 0x0000002b002b7308 */ /* 0x000e620000000800 */
[----:B-----5:R-:W-:-:S07]  /*3ba0*/  FADD.FTZ R0, R54, R7 ;  /* 0x0000000736007221 */ /* 0x020fce0000010000 */
[----:B------:R2:W4:Y:S01]  /*3bb0*/  MUFU.EX2 R29, R130 ;  /* 0x00000082001d7308 */ /* 0x0005220000000800 */
[----:B0-----:R-:W-:-:S07]  /*3bc0*/  FADD.FTZ R20, R90, R27 ;  /* 0x0000001b5a147221 */ /* 0x001fce0000010000 */
[----:B------:R-:W0:Y:S01]  /*3bd0*/  MUFU.EX2 R62, R62 ;  /* 0x0000003e003e7308 */ /* 0x000e220000000800 */
[----:B-1----:R-:W-:Y:S01]  /*3be0*/  FADD.FTZ R9, R43, R0 ;  /* 0x000000002b097221 */ /* 0x002fe20000010000 */
[----:B--2---:R-:W-:-:S06]  /*3bf0*/  CS2R R130, SRZ ;  /* 0x0000000000827805 */ /* 0x004fcc000001ff00 */
[----:B------:R-:W3:Y:S01]  /*3c00*/  MUFU.EX2 R80, R80 ;  /* 0x0000005000507308 */ /* 0x000ee20000000800 */
[----:B----4-:R-:W-:Y:S01]  /*3c10*/  FADD.FTZ R11, R29, R20 ;  /* 0x000000141d0b7221 */ /* 0x010fe20000010000 */
[----:B------:R-:W-:Y:S02]  /*3c20*/  IADD3 R20, R31, R138, -R140 ;  /* 0x0000008a1f147210 */ /* 0x000fe40007ffe88c */
[----:B------:R-:W-:Y:S02]  /*3c30*/  F2FP.F16.F32.PACK_AB R10, R29, R90 ;  /* 0x0000005a1d0a723e */ /* 0x000fe400000000ff */
[----:B------:R-:W-:Y:S02]  /*3c40*/  CS2R R90, SRZ ;  /* 0x00000000005a7805 */ /* 0x000fe4000001ff00 */
[----:B------:R-:W1:Y:S01]  /*3c50*/  MUFU.EX2 R45, R45 ;  /* 0x0000002d002d7308 */ /* 0x000e620000000800 */
[----:B0-----:R-:W-:Y:S01]  /*3c60*/  FADD.FTZ R0, R62, R9 ;  /* 0x000000093e007221 */ /* 0x001fe20000010000 */
[----:B------:R-:W-:-:S06]  /*3c70*/  F2FP.F16.F32.PACK_AB R9, R54, R41 ;  /* 0x000000293609723e */ /* 0x000fcc00000000ff */
[----:B------:R0:W2:Y:S01]  /*3c80*/  MUFU.EX2 R25, R132 ;  /* 0x0000008400197308 */ /* 0x0000a20000000800 */
[----:B---3--:R-:W-:Y:S01]  /*3c90*/  FADD.FTZ R12, R80, R11 ;  /* 0x0000000b500c7221 */ /* 0x008fe20000010000 */
[----:B------:R-:W-:-:S05]  /*3ca0*/  F2FP.F16.F32.PACK_AB R11, R62, R43 ;  /* 0x0000002b3e0b723e */ /* 0x000fca00000000ff */
[----:B------:R3:W-:Y:S01]  /*3cb0*/  STSM.16.M88.4 [R19+0x6000], R8 ;  /* 0x0060000813007844 */ /* 0x0007e20000000200 */
[----:B------:R-:W4:Y:S01]  /*3cc0*/  MUFU.EX2 R66, R66 ;  /* 0x0000004200427308 */ /* 0x000f220000000800 */
[----:B-1----:R-:W-:Y:S01]  /*3cd0*/  FADD.FTZ R13, R45, R0 ;  /* 0x000000002d0d7221 */ /* 0x002fe20000010000 */
[----:B0-----:R-:W-:-:S06]  /*3ce0*/  CS2R R132, SRZ ;  /* 0x0000000000847805 */ /* 0x001fcc000001ff00 */
[----:B------:R-:W0:Y:S01]  /*3cf0*/  MUFU.EX2 R4, R4 ;  /* 0x0000000400047308 */ /* 0x000e220000000800 */
[C---:B--2---:R-:W-:Y:S01]  /*3d00*/  FADD.FTZ R21, R25.reuse, R12 ;  /* 0x0000000c19157221 */ /* 0x044fe20000010000 */
[----:B------:R-:W-:Y:S01]  /*3d10*/  F2FP.F16.F32.PACK_AB R12, R25, R80 ;  /* 0x00000050190c723e */ /* 0x000fe200000000ff */
[----:B---3--:R-:W-:-:S05]  /*3d20*/  VIADD R8, R88, 0xfffffffe ;  /* 0xfffffffe58087836 */ /* 0x008fca0000000000 */
[----:B------:R-:W-:Y:S01]  /*3d30*/  MUFU.EX2 R84, R84 ;  /* 0x0000005400547308 */ /* 0x000fe20000000800 */
[C---:B----4-:R-:W-:Y:S01]  /*3d40*/  FADD.FTZ R25, R66.reuse, R13 ;  /* 0x0000000d42197221 */ /* 0x050fe20000010000 */
[----:B------:R-:W-:Y:S02]  /*3d50*/  F2FP.F16.F32.PACK_AB R13, R66, R45 ;  /* 0x0000002d420d723e */ /* 0x000fe400000000ff */
[----:B------:R-:W-:-:S04]  /*3d60*/  CS2R R88, SRZ ;  /* 0x0000000000587805 */ /* 0x000fc8000001ff00 */
[----:B------:R-:W1:Y:S01]  /*3d70*/  MUFU.EX2 R55, R55 ;  /* 0x0000003700377308 */ /* 0x000e620000000800 */
[----:B0-----:R-:W-:-:S07]  /*3d80*/  FADD.FTZ R0, R4, R25 ;  /* 0x0000001904007221 */ /* 0x001fce0000010000 */
[----:B------:R0:W2:Y:S01]  /*3d90*/  MUFU.EX2 R7, R108 ;  /* 0x0000006c00077308 */ /* 0x0000a20000000800 */
[----:B-1----:R-:W-:Y:S02]  /*3da0*/  F2FP.F16.F32.PACK_AB R14, R55, R84 ;  /* 0x00000054370e723e */ /* 0x002fe400000000ff */
[----:B0-----:R-:W-:Y:S02]  /*3db0*/  CS2R R108, SRZ ;  /* 0x00000000006c7805 */ /* 0x001fe4000001ff00 */
[C---:B--2---:R-:W-:Y:S01]  /*3dc0*/  F2FP.F16.F32.PACK_AB R15, R7.reuse, R4 ;  /* 0x00000004070f723e */ /* 0x044fe200000000ff */
[----:B------:R-:W-:Y:S01]  /*3dd0*/  FADD.FTZ R4, R84, R21 ;  /* 0x0000001554047221 */ /* 0x000fe20000010000 */
[----:B------:R-:W-:Y:S01]  /*3de0*/  SHF.R.S32.HI R21, RZ, 0x1f, R20 ;  /* 0x0000001fff157819 */ /* 0x000fe20000011414 */
[----:B------:R-:W-:Y:S02]  /*3df0*/  FADD.FTZ R0, R7, R0 ;  /* 0x0000000007007221 */ /* 0x000fe40000010000 */
[----:B------:R0:W-:Y:S01]  /*3e00*/  STSM.16.M88.4 [R18+0x6000], R12 ;  /* 0x0060000c12007844 */ /* 0x0001e20000000200 */
[----:B------:R-:W-:Y:S01]  /*3e10*/  LEA.HI R21, R21, R20, RZ, 0x7 ;  /* 0x0000001415157211 */ /* 0x000fe200078f38ff */
[----:B------:R-:W-:Y:S01]  /*3e20*/  FADD.FTZ R4, R55, R4 ;  /* 0x0000000437047221 */ /* 0x000fe20000010000 */
[----:B------:R1:W-:Y:S06]  /*3e30*/  MEMBAR.ALL.CTA ;  /* 0x0000000000007992 */ /* 0x0003ec0000008000 */
[----:B-1----:R-:W1:Y:S01]  /*3e40*/  FENCE.VIEW.ASYNC.S ;  /* 0x00000000000073c6 */ /* 0x002e620000000000 */
[----:B------:R-:W-:-:S04]  /*3e50*/  SHF.R.S32.HI R21, RZ, 0x7, R21 ;  /* 0x00000007ff157819 */ /* 0x000fc80000011415 */
[----:B------:R-:W-:-:S04]  /*3e60*/  VIMNMX R139, R142, R21, !PT ;  /* 0x000000158e8b7248 */ /* 0x000fc80007fe0100 */
[----:B------:R-:W-:Y:S01]  /*3e70*/  ISETP.GE.AND P1, PT, R8, R139, PT ;  /* 0x0000008b0800720c */ /* 0x000fe20003f26270 */
[----:B-1----:R-:W-:-:S12]  /*3e80*/  NOP ;  /* 0x0000000000007918 */ /* 0x002fd80000000000 */
[----:B0-----:R-:W-:Y:S05]  /*3e90*/  @!P1 BRA `(.L_x_2088) ;  /* 0x0000002800b89947 */ /* 0x001fea0003800000 */
[----:B------:R-:W-:Y:S01]  /*3ea0*/  IMAD.MOV.U32 R9, RZ, RZ, R5 ;  /* 0x000000ffff097224 */ /* 0x000fe200078e0005 */
[----:B------:R-:W-:Y:S01]  /*3eb0*/  UMOV UR6, UR38 ;  /* 0x0000002600067c82 */ /* 0x000fe20008000000 */
[----:B------:R-:W-:Y:S02]  /*3ec0*/  IMAD.MOV.U32 R7, RZ, RZ, R6 ;  /* 0x000000ffff077224 */ /* 0x000fe400078e0006 */
[----:B------:R-:W-:Y:S02]  /*3ed0*/  IMAD.MOV.U32 R10, RZ, RZ, R2 ;  /* 0x000000ffff0a7224 */ /* 0x000fe400078e0002 */
[----:B------:R-:W-:-:S07]  /*3ee0*/  IMAD.MOV.U32 R135, RZ, RZ, RZ ;  /* 0x000000ffff877224 */ /* 0x000fce00078e00ff */
.L_x_2099:
[----:B------:R-:W-:Y:S01]  /*3ef0*/  ISETP.NE.AND P2, PT, RZ, UR42, PT ;  /* 0x0000002aff007c0c */ /* 0x000fe2000bf45270 */
[----:B------:R-:W-:-:S04]  /*3f00*/  UISETP.NE.AND UP0, UPT, UR6, 0x1, UPT ;  /* 0x000000010600788c */ /* 0x000fc8000bf05270 */
[----:B------:R-:W-:-:S06]  /*3f10*/  USEL UR7, URZ, 0x1, UP0 ;  /* 0x000000013f077887 */ /* 0x000fcc0008000000 */
[----:B------:R-:W-:Y:S02]  /*3f20*/  LOP3.LUT R2, R10, UR7, RZ, 0x3c, !PT ;  /* 0x000000070a027c12 */ /* 0x000fe4000f8e3cff */
[----:B------:R-:W-:Y:S05]  /*3f30*/  @P2 BRA `(.L_x_2089) ;  /* 0x0000000000342947 */ /* 0x000fea0003800000 */
[----:B------:R-:W-:Y:S05]  /*3f40*/  @!P0 BRA `(.L_x_2090) ;  /* 0x0000000000048947 */ /* 0x000fea0003800000 */
[----:B------:R-:W-:Y:S01]  /*3f50*/  BPT.TRAP 0x1 ;  /* 0x000000040000795c */ /* 0x000fe20000300000 */
.L_x_2090:
[----:B------:R-:W-:Y:S01]  /*3f60*/  UIADD3 UR7, UR6, 0x1, URZ ;  /* 0x0000000106077890 */ /* 0x000fe2000fffe03f */
[----:B------:R-:W-:-:S03]  /*3f70*/  SHF.L.U32 R3, R2, 0x1f, RZ ;  /* 0x0000001f02037819 */ /* 0x000fc600000006ff */
[----:B------:R-:W-:-:S04]  /*3f80*/  UISETP.NE.AND UP0, UPT, UR7, 0x2, UPT ;  /* 0x000000020700788c */ /* 0x000fc8000bf05270 */
[----:B------:R-:W-:-:S04]  /*3f90*/  USEL UR7, UR7, URZ, UP0 ;  /* 0x0000003f07077287 */ /* 0x000fc80008000000 */
[----:B------:R-:W-:-:S09]  /*3fa0*/  ULEA UR7, UR7, UR40, 0x3 ;  /* 0x0000002807077291 */ /* 0x000fd2000f8e183f */
[----:B------:R0:W1:Y:S01]  /*3fb0*/  SYNCS.PHASECHK.TRANS64.TRYWAIT P1, [UR7+0x2d830], R3 ;  /* 0x02d83003ff0075a7 */ /* 0x0000620008020147 */
[----:B------:R-:W-:Y:S05]  /*3fc0*/  @!P0 BRA `(.L_x_2091) ;  /* 0x0000000000048947 */ /* 0x000fea0003800000 */
[----:B------:R-:W-:Y:S01]  /*3fd0*/  BPT.TRAP 0x1 ;  /* 0x000000040000795c */ /* 0x000fe20000300000 */
.L_x_2091:
[----:B-1----:R-:W-:Y:S05]  /*3fe0*/  @P1 BRA `(.L_x_2089) ;  /* 0x0000000000081947 */ /* 0x002fea0003800000 */
[----:B------:R-:W1:Y:S02]  /*3ff0*/  SYNCS.PHASECHK.TRANS64.TRYWAIT P1, [UR7+0x2d830], R3 ;  /* 0x02d83003ff0075a7 */ /* 0x000e640008020147 */
[----:B-1----:R-:W-:Y:S05]  /*4000*/  @!P1 BRA `(.L_x_2092) ;  /* 0x000000e000089947 */ /* 0x002fea0003800000 */
.L_x_2089:
[----:B------:R-:W2:Y:S01]  /*4010*/  S2R R5, SR_TID.X ;  /* 0x0000000000057919 */ /* 0x000ea20000002100 */
        /* <DEDUP_REMOVED lines=41> */
.L_x_2094:
[----:B------:R-:W-:Y:S01]  /*42b0*/  ULEA UR7, UR6, UR40, 0x3 ;  /* 0x0000002806077291 */ /* 0x000fe2000f8e183f */
[----:B------:R-:W-:-:S08]  /*42c0*/  SHF.L.U32 R3, R10, 0x1f, RZ ;  /* 0x0000001f0a037819 */ /* 0x000fd000000006ff */
[----:B------:R0:W1:Y:S01]  /*42d0*/  SYNCS.PHASECHK.TRANS64.TRYWAIT P1, [UR7+0x2d850], R3 ;  /* 0x02d85003ff0075a7 */ /* 0x0000620008020147 */
[----:B------:R-:W-:Y:S05]  /*42e0*/  @!P0 BRA `(.L_x_2095) ;  /* 0x0000000000048947 */ /* 0x000fea0003800000 */
[----:B------:R-:W-:Y:S01]  /*42f0*/  BPT.TRAP 0x1 ;  /* 0x000000040000795c */ /* 0x000fe20000300000 */
.L_x_2095:
[----:B-1----:R-:W-:Y:S05]  /*4300*/  @P1 BRA `(.L_x_2093) ;  /* 0x0000000000081947 */ /* 0x002fea0003800000 */
[----:B------:R-:W1:Y:S02]  /*4310*/  SYNCS.PHASECHK.TRANS64.TRYWAIT P1, [UR7+0x2d850], R3 ;  /* 0x02d85003ff0075a7 */ /* 0x000e640008020147 */
[----:B-1----:R-:W-:Y:S05]  /*4320*/  @!P1 BRA `(.L_x_2096) ;  /* 0x000000dc00589947 */ /* 0x002fea0003800000 */
.L_x_2093:
        /* <DEDUP_REMOVED lines=70> */
.L_x_2097:
[----:B0-----:R-:W0:Y:S01]  /*4790*/  LDC R3, c[0x0][0x448] ;  /* 0x00011200ff037b82 */ /* 0x001e220000000800 */
[----:B------:R-:W-:Y:S01]  /*47a0*/  IMAD.IADD R5, R143, 0x1, R137 ;  /* 0x000000018f057824 */ /* 0x000fe200078e0289 */
[----:B------:R-:W-:Y:S01]  /*47b0*/  LOP3.LUT R16, R16, 0xfffffeff, RZ, 0xc0, !PT ;  /* 0xfffffeff10107812 */ /* 0x000fe200078ec0ff */
[----:B------:R-:W-:-:S03]  /*47c0*/  ULEA UR7, UR38, UR40, 0x3 ;  /* 0x0000002826077291 */ /* 0x000fc6000f8e183f */
[----:B------:R-:W-:Y:S01]  /*47d0*/  @P0 LOP3.LUT R16, R16, 0x100, RZ, 0xfc, !PT ;  /* 0x0000010010100812 */ /* 0x000fe200078efcff */
[----:B------:R-:W-:-:S03]  /*47e0*/  UIADD3 UR7, UR7, 0x2d840, URZ ;  /* 0x0002d84007077890 */ /* 0x000fc6000fffe03f */
[----:B------:R-:W-:Y:S01]  /*47f0*/  LOP3.LUT R16, R16, 0xfffffdff, RZ, 0xc0, !PT ;  /* 0xfffffdff10107812 */ /* 0x000fe200078ec0ff */
[----:B------:R-:W-:-:S09]  /*4800*/  UPRMT UR7, UR41, 0x654, UR7 ;  /* 0x0000065429077896 */ /* 0x000fd20008000007 */
[----:B------:R-:W-:Y:S01]  /*4810*/  SYNCS.ARRIVE.TRANS64.RED.A1T0 RZ, [UR7], RZ ;  /* 0x000000ffffff79a7 */ /* 0x000fe20008100407 */
[----:B0-----:R-:W-:-:S13]  /*4820*/  ISETP.NE.AND P1, PT, R3, 0x1, PT ;  /* 0x000000010300780c */ /* 0x001fda0003f25270 */
[----:B------:R-:W0:Y:S08]  /*4830*/  @P1 LDC R6, c[0x0][0x44c] ;  /* 0x00011300ff061b82 */ /* 0x000e300000000800 */
[----:B------:R-:W1:Y:S01]  /*4840*/  @P1 LDC R3, c[0x0][0x450] ;  /* 0x00011400ff031b82 */ /* 0x000e620000000800 */
[----:B0-----:R-:W-:-:S05]  /*4850*/  @P1 IMAD.HI.U32 R6, R5, R6, RZ ;  /* 0x0000000605061227 */ /* 0x001fca00078e00ff */
[----:B-1----:R-:W-:Y:S01]  /*4860*/  @P1 SHF.R.U32.HI R5, RZ, R3, R6 ;  /* 0x00000003ff051219 */ /* 0x002fe20000011606 */
[----:B------:R-:W-:-:S04]  /*4870*/  IMAD.MOV.U32 R6, RZ, RZ, -0x80 ;  /* 0xffffff80ff067424 */ /* 0x000fc800078e00ff */
[----:B------:R-:W0:Y:S01]  /*4880*/  SHFL.IDX PT, R3, R5, RZ, 0x1c1f ;  /* 0x001c1fff05037589 */ /* 0x000e2200000e0000 */
[----:B------:R-:W-:-:S03]  /*4890*/  IMAD R6, R8, R6, 0x1 ;  /* 0x0000000108067424 */ /* 0x000fc600078e0206 */
[----:B------:R-:W1:Y:S02]  /*48a0*/  SHFL.IDX PT, R5, R5, 0x1, 0x1c1f ;  /* 0x003c1f0005057f89 */ /* 0x000e6400000e0000 */
[----:B------:R-:W-:-:S05]  /*48b0*/  IADD3 R6, R138, R6, -R141 ;  /* 0x000000068a067210 */ /* 0x000fca0007ffe88d */
[----:B------:R-:W-:-:S04]  /*48c0*/  IMAD.IADD R6, R6, 0x1, -R140 ;  /* 0x0000000106067824 */ /* 0x000fc800078e0a8c */
[C---:B0-----:R-:W-:Y:S02]  /*48d0*/  IMAD.IADD R3, R6.reuse, 0x1, R3 ;  /* 0x0000000106037824 */ /* 0x041fe400078e0203 */
[----:B-1----:R-:W-:-:S03]  /*48e0*/  IMAD.IADD R5, R6, 0x1, R5 ;  /* 0x0000000106057824 */ /* 0x002fc600078e0205 */
[C---:B------:R-:W-:Y:S02]  /*48f0*/  ISETP.GT.AND P5, PT, R3.reuse, RZ, PT ;  /* 0x000000ff0300720c */ /* 0x040fe40003fa4270 */
[----:B------:R-:W-:Y:S02]  /*4900*/  ISETP.GT.AND P4, PT, R3, 0x1, PT ;  /* 0x000000010300780c */ /* 0x000fe40003f84270 */
[----:B------:R-:W-:Y:S02]  /*4910*/  FSEL R24, R24, -INF , P5 ;  /* 0xff80000018187808 */ /* 0x000fe40002800000 */
[----:B------:R-:W-:Y:S02]  /*4920*/  FSEL R25, R25, -INF , P4 ;  /* 0xff80000019197808 */ /* 0x000fe40002000000 */
[C---:B------:R-:W-:Y:S02]  /*4930*/  ISETP.GT.AND P3, PT, R3.reuse, 0x8, PT ;  /* 0x000000080300780c */ /* 0x040fe40003f64270 */
[----:B------:R-:W-:-:S02]  /*4940*/  ISETP.GT.AND P2, PT, R3, 0x9, PT ;  /* 0x000000090300780c */ /* 0x000fc40003f44270 */
[C---:B------:R-:W-:Y:S02]  /*4950*/  ISETP.GT.AND P1, PT, R3.reuse, 0x10, PT ;  /* 0x000000100300780c */ /* 0x040fe40003f24270 */
[C---:B------:R-:W-:Y:S02]  /*4960*/  ISETP.GT.AND P5, PT, R3.reuse, 0x11, PT ;  /* 0x000000110300780c */ /* 0x040fe40003fa4270 */
[----:B------:R-:W-:Y:S02]  /*4970*/  ISETP.GT.AND P4, PT, R3, 0x18, PT ;  /* 0x000000180300780c */ /* 0x000fe40003f84270 */
[----:B------:R-:W-:Y:S02]  /*4980*/  FSEL R28, R28, -INF , P3 ;  /* 0xff8000001c1c7808 */ /* 0x000fe40001800000 */
[----:B------:R-:W-:Y:S02]  /*4990*/  FSEL R29, R29, -INF , P2 ;  /* 0xff8000001d1d7808 */ /* 0x000fe40001000000 */
[----:B------:R-:W-:-:S02]  /*49a0*/  FSEL R32, R32, -INF , P1 ;  /* 0xff80000020207808 */ /* 0x000fc40000800000 */
[----:B------:R-:W-:Y:S02]  /*49b0*/  FSEL R33, R33, -INF , P5 ;  /* 0xff80000021217808 */ /* 0x000fe40002800000 */
[----:B------:R-:W-:Y:S02]  /*49c0*/  FSEL R36, R36, -INF , P4 ;  /* 0xff80000024247808 */ /* 0x000fe40002000000 */
[C---:B------:R-:W-:Y:S02]  /*49d0*/  ISETP.GT.AND P3, PT, R3.reuse, 0x19, PT ;  /* 0x000000190300780c */ /* 0x040fe40003f64270 */
[C---:B------:R-:W-:Y:S02]  /*49e0*/  ISETP.GT.AND P2, PT, R3.reuse, 0x20, PT ;  /* 0x000000200300780c */ /* 0x040fe40003f44270 */
[C---:B------:R-:W-:Y:S02]  /*49f0*/  ISETP.GT.AND P1, PT, R3.reuse, 0x21, PT ;  /* 0x000000210300780c */ /* 0x040fe40003f24270 */
[----:B------:R-:W-:-:S02]  /*4a00*/  ISETP.GT.AND P5, PT, R3, 0x28, PT ;  /* 0x000000280300780c */ /* 0x000fc40003fa4270 */
[----:B------:R-:W-:Y:S02]  /*4a10*/  ISETP.GT.AND P4, PT, R3, 0x29, PT ;  /* 0x000000290300780c */ /* 0x000fe40003f84270 */
[----:B------:R-:W-:Y:S02]  /*4a20*/  FSEL R37, R37, -INF , P3 ;  /* 0xff80000025257808 */ /* 0x000fe40001800000 */
[----:B------:R-:W-:Y:S02]  /*4a30*/  FSEL R40, R40, -INF , P2 ;  /* 0xff80000028287808 */ /* 0x000fe40001000000 */
[----:B------:R-:W-:Y:S02]  /*4a40*/  FSEL R41, R41, -INF , P1 ;  /* 0xff80000029297808 */ /* 0x000fe40000800000 */
[----:B------:R-:W-:Y:S02]  /*4a50*/  FSEL R44, R44, -INF , P5 ;  /* 0xff8000002c2c7808 */ /* 0x000fe40002800000 */
[----:B------:R-:W-:-:S02]  /*4a60*/  FSEL R45, R45, -INF , P4 ;  /* 0xff8000002d2d7808 */ /* 0x000fc40002000000 */
[C---:B------:R-:W-:Y:S02]  /*4a70*/  ISETP.GT.AND P3, PT, R3.reuse, 0x30, PT ;  /* 0x000000300300780c */ /* 0x040fe40003f64270 */
[C---:B------:R-:W-:Y:S02]  /*4a80*/  ISETP.GT.AND P2, PT, R3.reuse, 0x31, PT ;  /* 0x000000310300780c */ /* 0x040fe40003f44270 */
[C---:B------:R-:W-:Y:S02]  /*4a90*/  ISETP.GT.AND P1, PT, R3.reuse, 0x38, PT ;  /* 0x000000380300780c */ /* 0x040fe40003f24270 */
[C---:B------:R-:W-:Y:S02]  /*4aa0*/  ISETP.GT.AND P5, PT, R3.reuse, 0x39, PT ;  /* 0x000000390300780c */ /* 0x040fe40003fa4270 */
[----:B------:R-:W-:Y:S02]  /*4ab0*/  ISETP.GT.AND P4, PT, R3, 0x40, PT ;  /* 0x000000400300780c */ /* 0x000fe40003f84270 */
        /* <DEDUP_REMOVED lines=30> */
[----:B------:R-:W-:-:S02]  /*4ca0*/  FMNMX.FTZ R3, R24, R7, !PT ;  /* 0x0000000718037209 */ /* 0x000fc40007810000 */
[----:B------:R-:W-:Y:S02]  /*4cb0*/  FSEL R77, R77, -INF , P3 ;  /* 0xff8000004d4d7808 */ /* 0x000fe40001800000 */
[----:B------:R-:W-:Y:S02]  /*4cc0*/  FMNMX.FTZ R3, R25, R3, !PT ;  /* 0x0000000319037209 */ /* 0x000fe40007810000 */
[----:B------:R-:W-:Y:S02]  /*4cd0*/  FSEL R80, R80, -INF , P2 ;  /* 0xff80000050507808 */ /* 0x000fe40001000000 */
[----:B------:R-:W-:Y:S02]  /*4ce0*/  FMNMX.FTZ R3, R28, R3, !PT ;  /* 0x000000031c037209 */ /* 0x000fe40007810000 */
[----:B------:R-:W-:Y:S02]  /*4cf0*/  FSEL R81, R81, -INF , P1 ;  /* 0xff80000051517808 */ /* 0x000fe40000800000 */
[----:B------:R-:W-:-:S02]  /*4d00*/  FMNMX.FTZ R3, R29, R3, !PT ;  /* 0x000000031d037209 */ /* 0x000fc40007810000 */
[----:B------:R-:W-:Y:S02]  /*4d10*/  FSEL R84, R84, -INF , P5 ;  /* 0xff80000054547808 */ /* 0x000fe40002800000 */
[----:B------:R-:W-:Y:S02]  /*4d20*/  FMNMX.FTZ R3, R32, R3, !PT ;  /* 0x0000000320037209 */ /* 0x000fe40007810000 */
[----:B------:R-:W-:Y:S02]  /*4d30*/  FSEL R85, R85, -INF , P4 ;  /* 0xff80000055557808 */ /* 0x000fe40002000000 */
[----:B------:R-:W-:Y:S02]  /*4d40*/  FMNMX.FTZ R3, R33, R3, !PT ;  /* 0x0000000321037209 */ /* 0x000fe40007810000 */
[----:B------:R-:W-:Y:S02]  /*4d50*/  ISETP.GT.AND P1, PT, R5, 0x8, PT ;  /* 0x000000080500780c */ /* 0x000fe40003f24270 */
[----:B------:R-:W-:-:S02]  /*4d60*/  FMNMX.FTZ R3, R36, R3, !PT ;  /* 0x0000000324037209 */ /* 0x000fc40007810000 */
[----:B------:R-:W-:Y:S02]  /*4d70*/  FSEL R30, R30, -INF , P1 ;  /* 0xff8000001e1e7808 */ /* 0x000fe40000800000 */
[----:B------:R-:W-:Y:S02]  /*4d80*/  FMNMX.FTZ R3, R37, R3, !PT ;  /* 0x0000000325037209 */ /* 0x000fe40007810000 */
[----:B------:R-:W-:Y:S02]  /*4d90*/  ISETP.GT.AND P1, PT, R5, 0x19, PT ;  /* 0x000000190500780c */ /* 0x000fe40003f24270 */
[----:B------:R-:W-:Y:S02]  /*4da0*/  FMNMX.FTZ R3, R40, R3, !PT ;  /* 0x0000000328037209 */ /* 0x000fe40007810000 */
[----:B------:R-:W-:Y:S02]  /*4db0*/  FSEL R39, R39, -INF , P1 ;  /* 0xff80000027277808 */ /* 0x000fe40000800000 */
[----:B------:R-:W-:-:S02]  /*4dc0*/  FMNMX.FTZ R3, R41, R3, !PT ;  /* 0x0000000329037209 */ /* 0x000fc40007810000 */
[C---:B------:R-:W-:Y:S02]  /*4dd0*/  ISETP.GT.AND P1, PT, R5.reuse, 0x30, PT ;  /* 0x000000300500780c */ /* 0x040fe40003f24270 */
[----:B------:R-:W-:Y:S02]  /*4de0*/  FMNMX.FTZ R3, R44, R3, !PT ;  /* 0x000000032c037209 */ /* 0x000fe40007810000 */
[----:B------:R-:W-:Y:S02]  /*4df0*/  ISETP.GT.AND P3, PT, R5, RZ, PT ;  /* 0x000000ff0500720c */ /* 0x000fe40003f64270 */
[----:B------:R-:W-:Y:S02]  /*4e00*/  FMNMX.FTZ R3, R45, R3, !PT ;  /* 0x000000032d037209 */ /* 0x000fe40007810000 */
[----:B------:R-:W-:Y:S02]  /*4e10*/  ISETP.GT.AND P2, PT, R5, 0x1, PT ;  /* 0x000000010500780c */ /* 0x000fe40003f44270 */
[----:B------:R-:W-:-:S02]  /*4e20*/  FMNMX.FTZ R3, R48, R3, !PT ;  /* 0x0000000330037209 */ /* 0x000fc40007810000 */
[----:B------:R-:W-:Y:S02]  /*4e30*/  FSEL R50, R50, -INF , P1 ;  /* 0xff80000032327808 */ /* 0x000fe40000800000 */
[----:B------:R-:W-:Y:S02]  /*4e40*/  FMNMX.FTZ R3, R49, R3, !PT ;  /* 0x0000000331037209 */ /* 0x000fe40007810000 */
[C---:B------:R-:W-:Y:S02]  /*4e50*/  ISETP.GT.AND P1, PT, R5.reuse, 0x41, PT ;  /* 0x000000410500780c */ /* 0x040fe40003f24270 */
[----:B------:R-:W-:Y:S02]  /*4e60*/  FMNMX.FTZ R3, R52, R3, !PT ;  /* 0x0000000334037209 */ /* 0x000fe40007810000 */
[----:B------:R-:W-:Y:S02]  /*4e70*/  ISETP.GT.AND P0, PT, R5, 0x61, PT ;  /* 0x000000610500780c */ /* 0x000fe40003f04270 */
[----:B------:R-:W-:-:S02]  /*4e80*/  FMNMX.FTZ R3, R53, R3, !PT ;  /* 0x0000000335037209 */ /* 0x000fc40007810000 */
[----:B------:R-:W-:Y:S02]  /*4e90*/  FSEL R26, R26, -INF , P3 ;  /* 0xff8000001a1a7808 */ /* 0x000fe40001800000 */
[----:B------:R-:W-:Y:S02]  /*4ea0*/  FMNMX.FTZ R3, R56, R3, !PT ;  /* 0x0000000338037209 */ /* 0x000fe40007810000 */
[----:B------:R-:W-:Y:S02]  /*4eb0*/  FSEL R27, R27, -INF , P2 ;  /* 0xff8000001b1b7808 */ /* 0x000fe40001000000 */
[----:B------:R-:W-:Y:S02]  /*4ec0*/  FMNMX.FTZ R3, R57, R3, !PT ;  /* 0x0000000339037209 */ /* 0x000fe40007810000 */
[----:B------:R-:W-:Y:S02]  /*4ed0*/  ISETP.GT.AND P5, PT, R5, 0x9, PT ;  /* 0x000000090500780c */ /* 0x000fe40003fa4270 */
[----:B------:R-:W-:-:S02]  /*4ee0*/  FMNMX.FTZ R3, R60, R3, !PT ;  /* 0x000000033c037209 */ /* 0x000fc40007810000 */
[----:B------:R-:W-:Y:S02]  /*4ef0*/  ISETP.GT.AND P4, PT, R5, 0x10, PT ;  /* 0x000000100500780c */ /* 0x000fe40003f84270 */
[----:B------:R-:W-:Y:S02]  /*4f00*/  FMNMX.FTZ R3, R61, R3, !PT ;  /* 0x000000033d037209 */ /* 0x000fe40007810000 */
[C---:B------:R-:W-:Y:S02]  /*4f10*/  ISETP.GT.AND P3, PT, R5.reuse, 0x11, PT ;  /* 0x000000110500780c */ /* 0x040fe40003f64270 */
        /* <DEDUP_REMOVED lines=9> */
[----:B------:R-:W-:Y:S02]  /*4fb0*/  FSEL R34, R34, -INF , P4 ;  /* 0xff80000022227808 */ /* 0x000fe40002000000 */
[----:B------:R-:W-:Y:S02]  /*4fc0*/  FMNMX.FTZ R3, R73, R3, !PT ;  /* 0x0000000349037209 */ /* 0x000fe40007810000 */
[----:B------:R-:W-:Y:S02]  /*4fd0*/  FSEL R35, R35, -INF , P3 ;  /* 0xff80000023237808 */ /* 0x000fe40001800000 */
[----:B------:R-:W-:Y:S02]  /*4fe0*/  FMNMX.FTZ R3, R76, R3, !PT ;  /* 0x000000034c037209 */ /* 0x000fe40007810000 */
[----:B------:R-:W-:Y:S02]  /*4ff0*/  FSEL R38, R38, -INF , P2 ;  /* 0xff80000026267808 */ /* 0x000fe40001000000 */
[----:B------:R-:W-:-:S02]  /*5000*/  FMNMX.FTZ R3, R77, R3, !PT ;  /* 0x000000034d037209 */ /* 0x000fc40007810000 */
[C---:B------:R-:W-:Y:S02]  /*5010*/  ISETP.GT.AND P5, PT, R5.reuse, 0x20, PT ;  /* 0x000000200500780c */ /* 0x040fe40003fa4270 */
[----:B------:R-:W-:Y:S02]  /*5020*/  FMNMX.FTZ R3, R80, R3, !PT ;  /* 0x0000000350037209 */ /* 0x000fe40007810000 */
[----:B------:R-:W-:Y:S02]  /*5030*/  ISETP.GT.AND P4, PT, R5, 0x21, PT ;  /* 0x000000210500780c */ /* 0x000fe40003f84270 */
[----:B------:R-:W-:Y:S02]  /*5040*/  FMNMX.FTZ R3, R81, R3, !PT ;  /* 0x0000000351037209 */ /* 0x000fe40007810000 */
[----:B------:R-:W-:Y:S02]  /*5050*/  ISETP.GT.AND P3, PT, R5, 0x28, PT ;  /* 0x000000280500780c */ /* 0x000fe40003f64270 */
[----:B------:R-:W-:-:S02]  /*5060*/  FMNMX.FTZ R3, R84, R3, !PT ;  /* 0x0000000354037209 */ /* 0x000fc40007810000 */
[----:B------:R-:W-:Y:S02]  /*5070*/  ISETP.GT.AND P2, PT, R5, 0x29, PT ;  /* 0x000000290500780c */ /* 0x000fe40003f44270 */
[----:B------:R-:W-:Y:S02]  /*5080*/  FMNMX.FTZ R3, R85, R3, !PT ;  /* 0x0000000355037209 */ /* 0x000fe40007810000 */
[----:B------:R-:W-:Y:S02]  /*5090*/  FSEL R70, R70, -INF , P1 ;  /* 0xff80000046467808 */ /* 0x000fe40000800000 */
[----:B------:R-:W-:Y:S01]  /*50a0*/  ISETP.GT.AND P1, PT, R5, 0x69, PT ;  /* 0x000000690500780c */ /* 0x000fe20003f24270 */
[----:B------:R-:W0:Y:S01]  /*50b0*/  SHFL.BFLY PT, R6, R3, 0x2, 0x1f ;  /* 0x0c401f0003067f89 */ /* 0x000e2200000e0000 */
        /* <DEDUP_REMOVED lines=8> */
[----:B------:R-:W-:Y:S02]  /*5140*/  @P0 LOP3.LUT R16, R16, 0x200, RZ, 0xfc, !PT ;  /* 0x0000020010100812 */ /* 0x000fe400078efcff */
[----:B------:R-:W-:Y:S02]  /*5150*/  FSEL R51, R51, -INF , P5 ;  /* 0xff80000033337808 */ /* 0x000fe40002800000 */
[----:B------:R-:W-:Y:S02]  /*5160*/  FSEL R54, R54, -INF , P4 ;  /* 0xff80000036367808 */ /* 0x000fe40002000000 */
[----:B------:R-:W-:Y:S02]  /*5170*/  FSEL R55, R55, -INF , P3 ;  /* 0xff80000037377808 */ /* 0x000fe40001800000 */
[----:B0-----:R-:W-:Y:S02]  /*5180*/  FMNMX.FTZ R6, R3, R6, !PT ;  /* 0x0000000603067209 */ /* 0x001fe40007810000 */
[----:B------:R-:W-:-:S02]  /*5190*/  FSEL R58, R58, -INF , P2 ;  /* 0xff8000003a3a7808 */ /* 0x000fc40001000000 */
[C---:B------:R-:W-:Y:S01]  /*51a0*/  ISETP.GT.AND P5, PT, R5.reuse, 0x48, PT ;  /* 0x000000480500780c */ /* 0x040fe20003fa4270 */
[----:B------:R-:W0:Y:S01]  /*51b0*/  SHFL.BFLY PT, R3, R6, 0x1, 0x1f ;  /* 0x0c201f0006037f89 */ /* 0x000e2200000e0000 */
[C---:B------:R-:W-:Y:S02]  /*51c0*/  ISETP.GT.AND P4, PT, R5.reuse, 0x49, PT ;  /* 0x000000490500780c */ /* 0x040fe40003f84270 */
[C---:B------:R-:W-:Y:S02]  /*51d0*/  ISETP.GT.AND P3, PT, R5.reuse, 0x50, PT ;  /* 0x000000500500780c */ /* 0x040fe40003f64270 */
[----:B------:R-:W-:Y:S02]  /*51e0*/  ISETP.GT.AND P2, PT, R5, 0x51, PT ;  /* 0x000000510500780c */ /* 0x000fe40003f44270 */
[----:B------:R-:W-:Y:S02]  /*51f0*/  LOP3.LUT R16, R16, 0xfffffbff, RZ, 0xc0, !PT ;  /* 0xfffffbff10107812 */ /* 0x000fe400078ec0ff */
[----:B------:R-:W-:-:S02]  /*5200*/  FSEL R62, R62, -INF , P5 ;  /* 0xff8000003e3e7808 */ /* 0x000fc40002800000 */
[----:B------:R-:W-:Y:S02]  /*5210*/  FSEL R63, R63, -INF , P4 ;  /* 0xff8000003f3f7808 */ /* 0x000fe40002000000 */
[----:B------:R-:W-:Y:S02]  /*5220*/  FSEL R66, R66, -INF , P3 ;  /* 0xff80000042427808 */ /* 0x000fe40001800000 */
[----:B------:R-:W-:Y:S02]  /*5230*/  FSEL R67, R67, -INF , P2 ;  /* 0xff80000043437808 */ /* 0x000fe40001000000 */
[----:B------:R-:W-:Y:S02]  /*5240*/  @P1 LOP3.LUT R16, R16, 0x400, RZ, 0xfc, !PT ;  /* 0x0000040010101812 */ /* 0x000fe400078efcff */
[C---:B------:R-:W-:Y:S02]  /*5250*/  ISETP.GT.AND P2, PT, R5.reuse, 0x70, PT ;  /* 0x000000700500780c */ /* 0x040fe40003f44270 */
[----:B------:R-:W-:-:S02]  /*5260*/  ISETP.GT.AND P3, PT, R5, 0x71, PT ;  /* 0x000000710500780c */ /* 0x000fc40003f64270 */
[C---:B------:R-:W-:Y:S02]  /*5270*/  ISETP.GT.AND P4, PT, R5.reuse, 0x78, PT ;  /* 0x000000780500780c */ /* 0x040fe40003f84270 */
[----:B0-----:R-:W-:Y:S02]  /*5280*/  FMNMX.FTZ R6, R6, R3, !PT ;  /* 0x0000000306067209 */ /* 0x001fe40007810000 */
[C---:B------:R-:W-:Y:S02]  /*5290*/  ISETP.GT.AND P5, PT, R5.reuse, 0x79, PT ;  /* 0x000000790500780c */ /* 0x040fe40003fa4270 */
[C---:B------:R-:W-:Y:S02]  /*52a0*/  FSETP.NEU.FTZ.AND P6, PT, R6.reuse, -INF , PT ;  /* 0xff8000000600780b */ /* 0x040fe40003fdd000 */
[----:B------:R-:W-:Y:S02]  /*52b0*/  ISETP.GT.AND P1, PT, R5, 0x59, PT ;  /* 0x000000590500780c */ /* 0x000fe40003f24270 */
[----:B------:R-:W-:-:S02]  /*52c0*/  FSEL R3, R6, RZ, P6 ;  /* 0x000000ff06037208 */ /* 0x000fc40003000000 */
[----:B------:R-:W-:Y:S02]  /*52d0*/  ISETP.GT.AND P0, PT, R5, 0x60, PT ;  /* 0x000000600500780c */ /* 0x000fe40003f04270 */
[----:B------:R-:W-:Y:S01]  /*52e0*/  FSEL R71, R71, -INF , P1 ;  /* 0xff80000047477808 */ /* 0x000fe20000800000 */
[----:B------:R-:W-:Y:S01]  /*52f0*/  FADD.FTZ R7, -R3, R7 ;  /* 0x0000000703077221 */ /* 0x000fe20000010100 */
[----:B------:R-:W-:Y:S01]  /*5300*/  FSEL R74, R74, -INF , P0 ;  /* 0xff8000004a4a7808 */ /* 0x000fe20000000000 */
[----:B------:R-:W0:Y:S01]  /*5310*/  LDC R3, c[0x0][0x988] ;  /* 0x00026200ff037b82 */ /* 0x000e220000000800 */
[C---:B------:R-:W-:Y:S02]  /*5320*/  LOP3.LUT P0, RZ, R16.reuse, 0x200, RZ, 0xc0, !PT ;  /* 0x0000020010ff7812 */ /* 0x040fe4000780c0ff */
[----:B------:R-:W-:Y:S02]  /*5330*/  LOP3.LUT P1, RZ, R16, 0x400, RZ, 0xc0, !PT ;  /* 0x0000040010ff7812 */ /* 0x000fe4000782c0ff */
[----:B------:R-:W-:-:S02]  /*5340*/  FSEL R75, R75, -INF , P0 ;  /* 0xff8000004b4b7808 */ /* 0x000fc40000000000 */
[----:B------:R-:W-:Y:S02]  /*5350*/  FSEL R79, R79, -INF , P1 ;  /* 0xff8000004f4f7808 */ /* 0x000fe40000800000 */
[----:B------:R-:W-:Y:S02]  /*5360*/  FSEL R82, R82, -INF , P2 ;  /* 0xff80000052527808 */ /* 0x000fe40001000000 */
[----:B------:R-:W-:Y:S02]  /*5370*/  FSEL R83, R83, -INF , P3 ;  /* 0xff80000053537808 */ /* 0x000fe40001800000 */
[----:B------:R-:W-:Y:S02]  /*5380*/  FSEL R86, R86, -INF , P4 ;  /* 0xff80000056567808 */ /* 0x000fe40002000000 */
[----:B------:R-:W-:Y:S02]  /*5390*/  FSEL R87, R87, -INF , P5 ;  /* 0xff80000057577808 */ /* 0x000fe40002800000 */
[----:B------:R-:W-:Y:S01]  /*53a0*/  LOP3.LUT P0, RZ, R16, 0x100, RZ, 0xc0, !PT ;  /* 0x0000010010ff7812 */ /* 0x000fe2000780c0ff */
[-C--:B0-----:R-:W-:Y:S01]  /*53b0*/  FMUL.FTZ R10, R6, R3.reuse ;  /* 0x00000003060a7220 */ /* 0x081fe20000410000 */
[----:B------:R-:W-:-:S04]  /*53c0*/  FMUL.FTZ R7, R7, R3 ;  /* 0x0000000307077220 */ /* 0x000fc80000410000 */
[----:B------:R-:W-:Y:S02]  /*53d0*/  FSEL R10, R10, RZ, P6 ;  /* 0x000000ff0a0a7208 */ /* 0x000fe40003000000 */
[----:B------:R-:W-:Y:S01]  /*53e0*/  ISETP.GT.AND P6, PT, R5, 0x68, PT ;  /* 0x000000680500780c */ /* 0x000fe20003fc4270 */
[----:B------:R-:W-:Y:S01]  /*53f0*/  MUFU.EX2 R7, R7 ;  /* 0x0000000700077308 */ /* 0x000fe20000000800 */
[----:B------:R-:W-:Y:S01]  /*5400*/  FMNMX.FTZ R5, R26, R9, !PT ;  /* 0x000000091a057209 */ /* 0x000fe20007810000 */
[-CC-:B------:R-:W-:Y:S01]  /*5410*/  FFMA.FTZ R24, R24, R3.reuse, -R10.reuse ;  /* 0x0000000318187223 */ /* 0x180fe2000001080a */
[----:B------:R-:W-:Y:S01]  /*5420*/  FSEL R78, R78, -INF , P6 ;  /* 0xff8000004e4e7808 */ /* 0x000fe20003000000 */
[--C-:B------:R-:W-:Y:S01]  /*5430*/  FFMA.FTZ R25, R25, R3, -R10.reuse ;  /* 0x0000000319197223 */ /* 0x100fe2000001080a */
[----:B------:R-:W-:Y:S01]  /*5440*/  FMNMX.FTZ R5, R27, R5, !PT ;  /* 0x000000051b057209 */ /* 0x000fe20007810000 */
[-CC-:B------:R-:W-:Y:S01]  /*5450*/  FFMA.FTZ R28, R28, R3.reuse, -R10.reuse ;  /* 0x000000031c1c7223 */ /* 0x180fe2000001080a */
[--C-:B------:R-:W-:Y:S01]  /*5460*/  FFMA.FTZ R29, R29, R3, -R10.reuse ;  /* 0x000000031d1d7223 */ /* 0x100fe2000001080a */
[----:B------:R-:W0:Y:S01]  /*5470*/  MUFU.EX2 R24, R24 ;  /* 0x0000001800187308 */ /* 0x000e220000000800 */
[----:B------:R-:W-:Y:S01]  /*5480*/  FMNMX.FTZ R5, R30, R5, !PT ;  /* 0x000000051e057209 */ /* 0x000fe20007810000 */
[-CC-:B------:R-:W-:Y:S01]  /*5490*/  FFMA.FTZ R32, R32, R3.reuse, -R10.reuse ;  /* 0x0000000320207223 */ /* 0x180fe2000001080a */
[-CC-:B------:R-:W-:Y:S01]  /*54a0*/  FFMA.FTZ R33, R33, R3.reuse, -R10.reuse ;  /* 0x0000000321217223 */ /* 0x180fe2000001080a */
[--C-:B------:R-:W-:Y:S01]  /*54b0*/  FFMA.FTZ R36, R36, R3, -R10.reuse ;  /* 0x0000000324247223 */ /* 0x100fe2000001080a */
[----:B------:R-:W-:Y:S01]  /*54c0*/  FMNMX.FTZ R5, R31, R5, !PT ;  /* 0x000000051f057209 */ /* 0x000fe20007810000 */
[-CC-:B------:R-:W-:Y:S01]  /*54d0*/  FFMA.FTZ R37, R37, R3.reuse, -R10.reuse ;  /* 0x0000000325257223 */ /* 0x180fe2000001080a */
[--C-:B------:R-:W-:Y:S01]  /*54e0*/  FFMA.FTZ R40, R40, R3, -R10.reuse ;  /* 0x0000000328287223 */ /* 0x100fe2000001080a */
[----:B------:R-:W1:Y:S01]  /*54f0*/  MUFU.EX2 R25, R25 ;  /* 0x0000001900197308 */ /* 0x000e620000000800 */
[----:B------:R-:W-:Y:S01]  /*5500*/  FMNMX.FTZ R5, R34, R5, !PT ;  /* 0x0000000522057209 */ /* 0x000fe20007810000 */
[-CC-:B------:R-:W-:Y:S01]  /*5510*/  FFMA.FTZ R41, R41, R3.reuse, -R10.reuse ;  /* 0x0000000329297223 */ /* 0x180fe2000001080a */
[-CC-:B------:R-:W-:Y:S01]  /*5520*/  FFMA.FTZ R44, R44, R3.reuse, -R10.reuse ;  /* 0x000000032c2c7223 */ /* 0x180fe2000001080a */
[--C-:B------:R-:W-:Y:S01]  /*5530*/  FFMA.FTZ R45, R45, R3, -R10.reuse ;  /* 0x000000032d2d7223 */ /* 0x100fe2000001080a */
[----:B------:R-:W-:Y:S01]  /*5540*/  FMNMX.FTZ R5, R35, R5, !PT ;  /* 0x0000000523057209 */ /* 0x000fe20007810000 */
[-CC-:B------:R-:W-:Y:S01]  /*5550*/  FFMA.FTZ R48, R48, R3.reuse, -R10.reuse ;  /* 0x0000000330307223 */ /* 0x180fe2000001080a */
[----:B------:R-:W-:Y:S01]  /*5560*/  FFMA.FTZ R49, R49, R3, -R10 ;  /* 0x0000000331317223 */ /* 0x000fe2000001080a */
[----:B------:R-:W-:Y:S01]  /*5570*/  MUFU.EX2 R28, R28 ;  /* 0x0000001c001c7308 */ /* 0x000fe20000000800 */
[----:B------:R-:W-:Y:S01]  /*5580*/  FMNMX.FTZ R5, R38, R5, !PT ;  /* 0x0000000526057209 */ /* 0x000fe20007810000 */
[----:B0-----:R-:W-:Y:S01]  /*5590*/  FFMA.FTZ R4, R7, R4, R24 ;  /* 0x0000000407047223 */ /* 0x001fe20000010018 */
[-CC-:B------:R-:W-:Y:S01]  /*55a0*/  FFMA.FTZ R52, R52, R3.reuse, -R10.reuse ;  /* 0x0000000334347223 */ /* 0x180fe2000001080a */
[--C-:B------:R-:W-:Y:S01]  /*55b0*/  FFMA.FTZ R53, R53, R3, -R10.reuse ;  /* 0x0000000335357223 */ /* 0x100fe2000001080a */
[----:B------:R-:W-:Y:S01]  /*55c0*/  FMNMX.FTZ R5, R39, R5, !PT ;  /* 0x0000000527057209 */ /* 0x000fe20007810000 */
[-CC-:B------:R-:W-:Y:S01]  /*55d0*/  FFMA.FTZ R56, R56, R3.reuse, -R10.reuse ;  /* 0x0000000338387223 */ /* 0x180fe2000001080a */
[----:B------:R-:W-:Y:S01]  /*55e0*/  FFMA.FTZ R57, R57, R3, -R10 ;  /* 0x0000000339397223 */ /* 0x000fe2000001080a */
[----:B------:R-:W-:Y:S01]  /*55f0*/  MUFU.EX2 R29, R29 ;  /* 0x0000001d001d7308 */ /* 0x000fe20000000800 */
[----:B------:R-:W-:Y:S01]  /*5600*/  FMNMX.FTZ R5, R42, R5, !PT ;  /* 0x000000052a057209 */ /* 0x000fe20007810000 */
[----:B-1----:R-:W-:Y:S01]  /*5610*/  FADD.FTZ R4, R25, R4 ;  /* 0x0000000419047221 */ /* 0x002fe20000010000 */
[-CC-:B------:R-:W-:Y:S01]  /*5620*/  FFMA.FTZ R60, R60, R3.reuse, -R10.reuse ;  /* 0x000000033c3c7223 */ /* 0x180fe2000001080a */
[--C-:B------:R-:W-:Y:S01]  /*5630*/  FFMA.FTZ R61, R61, R3, -R10.reuse ;  /* 0x000000033d3d7223 */ /* 0x100fe2000001080a */
[----:B------:R-:W-:Y:S01]  /*5640*/  FMNMX.FTZ R5, R43, R5, !PT ;  /* 0x000000052b057209 */ /* 0x000fe20007810000 */
[-CC-:B------:R-:W-:Y:S01]  /*5650*/  FFMA.FTZ R64, R64, R3.reuse, -R10.reuse ;  /* 0x0000000340407223 */ /* 0x180fe2000001080a */
[--C-:B------:R-:W-:Y:S01]  /*5660*/  FFMA.FTZ R65, R65, R3, -R10.reuse ;  /* 0x0000000341417223 */ /* 0x100fe2000001080a */
[----:B------:R-:W-:Y:S01]  /*5670*/  MUFU.EX2 R32, R32 ;  /* 0x0000002000207308 */ /* 0x000fe20000000800 */
[----:B------:R-:W-:Y:S01]  /*5680*/  FMNMX.FTZ R5, R46, R5, !PT ;  /* 0x000000052e057209 */ /* 0x000fe20007810000 */
[-CC-:B------:R-:W-:Y:S01]  /*5690*/  FFMA.FTZ R68, R68, R3.reuse, -R10.reuse ;  /* 0x0000000344447223 */ /* 0x180fe2000001080a */
        /* <DEDUP_REMOVED lines=40> */
[----:B------:R-:W-:Y:S02]  /*5920*/  MUFU.EX2 R53, R53 ;  /* 0x0000003500357308 */ /* 0x000fe40000000800 */
[----:B------:R-:W0:Y:S06]  /*5930*/  SHFL.BFLY PT, R11, R5, 0x2, 0x1f ;  /* 0x0c401f00050b7f89 */ /* 0x000e2c00000e0000 */
[----:B------:R-:W-:Y:S08]  /*5940*/  MUFU.EX2 R56, R56 ;  /* 0x0000003800387308 */ /* 0x000ff00000000800 */
[----:B------:R-:W-:Y:S08]  /*5950*/  MUFU.EX2 R57, R57 ;  /* 0x0000003900397308 */ /* 0x000ff00000000800 */
[----:B------:R-:W-:Y:S01]  /*5960*/  MUFU.EX2 R60, R60 ;  /* 0x0000003c003c7308 */ /* 0x000fe20000000800 */
[----:B0-----:R-:W-:-:S05]  /*5970*/  FMNMX.FTZ R5, R5, R11, !PT ;  /* 0x0000000b05057209 */ /* 0x001fca0007810000 */
[----:B------:R-:W0:Y:S02]  /*5980*/  SHFL.BFLY PT, R11, R5, 0x1, 0x1f ;  /* 0x0c201f00050b7f89 */ /* 0x000e2400000e0000 */
[----:B------:R-:W-:Y:S08]  /*5990*/  MUFU.EX2 R61, R61 ;  /* 0x0000003d003d7308 */ /* 0x000ff00000000800 */
[----:B------:R-:W-:Y:S08]  /*59a0*/  MUFU.EX2 R64, R64 ;  /* 0x0000004000407308 */ /* 0x000ff00000000800 */
[----:B------:R-:W-:Y:S01]  /*59b0*/  MUFU.EX2 R65, R65 ;  /* 0x0000004100417308 */ /* 0x000fe20000000800 */
[----:B0-----:R-:W-:-:S07]  /*59c0*/  FMNMX.FTZ R5, R5, R11, !PT ;  /* 0x0000000b05057209 */ /* 0x001fce0007810000 */
[----:B------:R-:W-:Y:S01]  /*59d0*/  MUFU.EX2 R68, R68 ;  /* 0x0000004400447308 */ /* 0x000fe20000000800 */
[C---:B------:R-:W-:Y:S01]  /*59e0*/  FSETP.NEU.FTZ.AND P1, PT, R5.reuse, -INF , PT ;  /* 0xff8000000500780b */ /* 0x040fe20003f3d000 */
[----:B------:R-:W-:-:S03]  /*59f0*/  FMUL.FTZ R12, R5, R3 ;  /* 0x00000003050c7220 */ /* 0x000fc60000410000 */
[----:B------:R-:W-:-:S03]  /*5a00*/  FSEL R11, R5, RZ, P1 ;  /* 0x000000ff050b7208 */ /* 0x000fc60000800000 */
[----:B------:R-:W-:Y:S01]  /*5a10*/  MUFU.EX2 R69, R69 ;  /* 0x0000004500457308 */ /* 0x000fe20000000800 */
[----:B------:R-:W-:Y:S01]  /*5a20*/  FSEL R12, R12, RZ, P1 ;  /* 0x000000ff0c0c7208 */ /* 0x000fe20000800000 */
[----:B------:R-:W-:-:S04]  /*5a30*/  FADD.FTZ R9, -R11, R9 ;  /* 0x000000090b097221 */ /* 0x000fc80000010100 */
[-CC-:B------:R-:W-:Y:S01]  /*5a40*/  FFMA.FTZ R26, R26, R3.reuse, -R12.reuse ;  /* 0x000000031a1a7223 */ /* 0x180fe2000001080c */
[-CC-:B------:R-:W-:Y:S01]  /*5a50*/  FFMA.FTZ R27, R27, R3.reuse, -R12.reuse ;  /* 0x000000031b1b7223 */ /* 0x180fe2000001080c */
[-C--:B------:R-:W-:Y:S01]  /*5a60*/  FMUL.FTZ R9, R9, R3.reuse ;  /* 0x0000000309097220 */ /* 0x080fe20000410000 */
        /* <DEDUP_REMOVED lines=35> */
[----:B0-----:R-:W-:-:S04]  /*5ca0*/  FFMA.FTZ R0, R9, R0, R26 ;  /* 0x0000000009007223 */ /* 0x001fc8000001001a */
[----:B------:R-:W-:Y:S01]  /*5cb0*/  FADD.FTZ R14, R13, R0 ;  /* 0x000000000d0e7221 */ /* 0x000fe20000010000 */
        /* <DEDUP_REMOVED lines=98> */
.L_x_2098:
        /* <DEDUP_REMOVED lines=106> */
.L_x_2088:
[----:B------:R-:W-:-:S13]  /*6980*/  ISETP.GE.AND P1, PT, R8, R142, PT ;  /* 0x0000008e0800720c */ /* 0x000fda0003f26270 */
[----:B------:R-:W-:Y:S05]  /*6990*/  @!P1 BRA `(.L_x_2100) ;  /* 0x00000020003c9947 */ /* 0x000fea0003800000 */
[----:B------:R-:W-:Y:S01]  /*69a0*/  IMAD.MOV.U32 R9, RZ, RZ, R5 ;  /* 0x000000ffff097224 */ /* 0x000fe200078e0005 */
[----:B------:R-:W-:Y:S01]  /*69b0*/  UMOV UR6, UR38 ;  /* 0x0000002600067c82 */ /* 0x000fe20008000000 */
[----:B------:R-:W-:Y:S02]  /*69c0*/  IMAD.MOV.U32 R7, RZ, RZ, R6 ;  /* 0x000000ffff077224 */ /* 0x000fe400078e0006 */
[----:B------:R-:W-:-:S07]  /*69d0*/  IMAD.MOV.U32 R10, RZ, RZ, R2 ;  /* 0x000000ffff0a7224 */ /* 0x000fce00078e0002 */
.L_x_2111:
[----:B------:R-:W-:Y:S01]  /*69e0*/  ISETP.NE.AND P2, PT, RZ, UR42, PT ;  /* 0x0000002aff007c0c */ /* 0x000fe2000bf45270 */
[----:B------:R-:W-:-:S04]  /*69f0*/  UISETP.NE.AND UP0, UPT, UR6, 0x1, UPT ;  /* 0x000000010600788c */ /* 0x000fc8000bf05270 */
[----:B------:R-:W-:-:S06]  /*6a00*/  USEL UR7, URZ, 0x1, UP0 ;  /* 0x000000013f077887 */ /* 0x000fcc0008000000 */
[----:B------:R-:W-:Y:S02]  /*6a10*/  LOP3.LUT R2, R10, UR7, RZ, 0x3c, !PT ;  /* 0x000000070a027c12 */ /* 0x000fe4000f8e3cff */
[----:B------:R-:W-:Y:S05]  /*6a20*/  @P2 BRA `(.L_x_2101) ;  /* 0x0000000000342947 */ /* 0x000fea0003800000 */
[----:B------:R-:W-:Y:S05]  /*6a30*/  @!P0 BRA `(.L_x_2102) ;  /* 0x0000000000048947 */ /* 0x000fea0003800000 */
[----:B------:R-:W-:Y:S01]  /*6a40*/  BPT.TRAP 0x1 ;  /* 0x000000040000795c */ /* 0x000fe20000300000 */
.L_x_2102:
        /* <DEDUP_REMOVED lines=8> */
.L_x_2103:
[----:B-1----:R-:W-:Y:S05]  /*6ad0*/  @P1 BRA `(.L_x_2101) ;  /* 0x0000000000081947 */ /* 0x002fea0003800000 */
[----:B------:R-:W1:Y:S02]  /*6ae0*/  SYNCS.PHASECHK.TRANS64.TRYWAIT P1, [UR7+0x2d830], R3 ;  /* 0x02d83003ff0075a7 */ /* 0x000e640008020147 */
[----:B-1----:R-:W-:Y:S05]  /*6af0*/  @!P1 BRA `(.L_x_2104) ;  /* 0x000000b4007c9947 */ /* 0x002fea0003800000 */
.L_x_2101:
        /* <DEDUP_REMOVED lines=42> */
.L_x_2106:
[----:B------:R-:W-:Y:S01]  /*6da0*/  ULEA UR7, UR6, UR40, 0x3 ;  /* 0x0000002806077291 */ /* 0x000fe2000f8e183f */
[----:B------:R-:W-:-:S08]  /*6db0*/  SHF.L.U32 R3, R10, 0x1f, RZ ;  /* 0x0000001f0a037819 */ /* 0x000fd000000006ff */
[----:B------:R0:W1:Y:S01]  /*6dc0*/  SYNCS.PHASECHK.TRANS64.TRYWAIT P1, [UR7+0x2d850], R3 ;  /* 0x02d85003ff0075a7 */ /* 0x0000620008020147 */
[----:B------:R-:W-:Y:S05]  /*6dd0*/  @!P0 BRA `(.L_x_2107) ;  /* 0x0000000000048947 */ /* 0x000fea0003800000 */
[----:B------:R-:W-:Y:S01]  /*6de0*/  BPT.TRAP 0x1 ;  /* 0x000000040000795c */ /* 0x000fe20000300000 */
.L_x_2107:
[----:B-1----:R-:W-:Y:S05]  /*6df0*/  @P1 BRA `(.L_x_2105) ;  /* 0x0000000000081947 */ /* 0x002fea0003800000 */
[----:B------:R-:W1:Y:S02]  /*6e00*/  SYNCS.PHASECHK.TRANS64.TRYWAIT P1, [UR7+0x2d850], R3 ;  /* 0x02d85003ff0075a7 */ /* 0x000e640008020147 */
[----:B-1----:R-:W-:Y:S05]  /*6e10*/  @!P1 BRA `(.L_x_2108) ;  /* 0x000000b000cc9947 */ /* 0x002fea0003800000 */
.L_x_2105:
        /* <DEDUP_REMOVED lines=70> */
.L_x_2109:
        /* <DEDUP_REMOVED lines=37> */
[----:B0-----:R-:W-:Y:S02]  /*74d0*/  FMNMX.FTZ R5, R3, R5, !PT ;  /* 0x0000000503057209 */ /* 0x001fe40007810000 */
[----:B------:R-:W-:-:S03]  /*74e0*/  FMNMX.FTZ R3, R26, R9, !PT ;  /* 0x000000091a037209 */ /* 0x000fc60007810000 */
[----:B------:R-:W0:Y:S01]  /*74f0*/  SHFL.BFLY PT, R6, R5, 0x1, 0x1f ;  /* 0x0c201f0005067f89 */ /* 0x000e2200000e0000 */
[----:B------:R-:W-:-:S04]  /*7500*/  FMNMX.FTZ R3, R27, R3, !PT ;  /* 0x000000031b037209 */ /* 0x000fc80007810000 */
[----:B------:R-:W-:-:S04]  /*7510*/  FMNMX.FTZ R3, R30, R3, !PT ;  /* 0x000000031e037209 */ /* 0x000fc80007810000 */
[----:B------:R-:W-:-:S04]  /*7520*/  FMNMX.FTZ R3, R31, R3, !PT ;  /* 0x000000031f037209 */ /* 0x000fc80007810000 */
[----:B------:R-:W-:-:S04]  /*7530*/  FMNMX.FTZ R3, R34, R3, !PT ;  /* 0x0000000322037209 */ /* 0x000fc80007810000 */
[----:B------:R-:W-:-:S04]  /*7540*/  FMNMX.FTZ R3, R35, R3, !PT ;  /* 0x0000000323037209 */ /* 0x000fc80007810000 */
[----:B------:R-:W-:Y:S02]  /*7550*/  FMNMX.FTZ R3, R38, R3, !PT ;  /* 0x0000000326037209 */ /* 0x000fe40007810000 */
        /* <DEDUP_REMOVED lines=32> */
[C---:B------:R-:W-:Y:S01]  /*7760*/  FADD.FTZ R9, -R5.reuse, R9 ;  /* 0x0000000905097221 */ /* 0x040fe20000010100 */
        /* <DEDUP_REMOVED lines=46> */
[-C--:B------:R-:W-:Y:S01]  /*7a50*/  FFMA.FTZ R35, R35, R3.reuse, -R12 ;  /* 0x0000000323237223 */ /* 0x080fe2000001080c */
        /* <DEDUP_REMOVED lines=10> */
[-C--:B------:R-:W-:Y:S01]  /*7b00*/  FFMA.FTZ R51, R51, R3.reuse, -R12 ;  /* 0x0000000333337223 */ /* 0x080fe2000001080c */
        /* <DEDUP_REMOVED lines=142> */
.L_x_2110:
        /* <DEDUP_REMOVED lines=106> */
.L_x_2100:
[----:B------:R-:W-:Y:S06]  /*8a90*/  BAR.ARV 0x8, 0x200 ;  /* 0x0208000000007b1d */ /* 0x000fec0000002000 */
[----:B------:R-:W-:Y:S05]  /*8aa0*/  @!P0 BRA `(.L_x_2112) ;  /* 0x0000000000048947 */ /* 0x000fea0003800000 */
[----:B------:R-:W-:Y:S01]  /*8ab0*/  BPT.TRAP 0x1 ;  /* 0x000000040000795c */ /* 0x000fe20000300000 */
.L_x_2112:
[----:B------:R-:W-:Y:S01]  /*8ac0*/  ULEA UR4, UR38, UR40, 0x3 ;  /* 0x0000002826047291 */ /* 0x000fe2000f8e183f */
[----:B------:R-:W-:-:S08]  /*8ad0*/  SHF.L.U32 R7, R2, 0x1f, RZ ;  /* 0x0000001f02077819 */ /* 0x000fd000000006ff */
[----:B------:R0:W1:Y:S01]  /*8ae0*/  SYNCS.PHASECHK.TRANS64.TRYWAIT P1, [UR4+0x2d850], R7 ;  /* 0x02d85007ff0075a7 */ /* 0x0000620008020144 */
[----:B------:R-:W-:Y:S05]  /*8af0*/  @!P0 BRA `(.L_x_2113) ;  /* 0x0000000000048947 */ /* 0x000fea0003800000 */
[----:B------:R-:W-:Y:S01]  /*8b00*/  BPT.TRAP 0x1 ;  /* 0x000000040000795c */ /* 0x000fe20000300000 */
.L_x_2113:
[----:B-1----:R-:W-:Y:S05]  /*8b10*/  @P1 BRA `(.L_x_2114) ;  /* 0x0000000000081947 */ /* 0x002fea0003800000 */
[----:B------:R-:W1:Y:S02]  /*8b20*/  SYNCS.PHASECHK.TRANS64.TRYWAIT P1, [UR4+0x2d850], R7 ;  /* 0x02d85007ff0075a7 */ /* 0x000e640008020144 */
[----:B-1----:R-:W-:Y:S05]  /*8b30*/  @!P1 BRA `(.L_x_2115) ;  /* 0x00000094009c9947 */ /* 0x002fea0003800000 */
.L_x_2114:
[----:B------:R-:W-:Y:S01]  /*8b40*/  UIADD3 UR40, UR40, 0x400, URZ ;  /* 0x0000040028287890 */ /* 0x000fe2000fffe03f */
[----:B------:R-:W-:Y:S01]  /*8b50*/  WARPGROUP.ARRIVE ;  /* 0x00000000000079c5 */ /* 0x000fe20000000000 */
[----:B------:R-:W-:Y:S01]  /*8b60*/  ULOP3.LUT UR39, UR39, 0x10000, URZ, 0xfc, !UPT ;  /* 0x0001000027277892 */ /* 0x000fe2000f8efc3f */
[----:B01----:R-:W0:Y:S01]  /*8b70*/  SHFL.BFLY PT, R7, R4, 0x2, 0x1f ;  /* 0x0c401f0004077f89 */ /* 0x003e2200000e0000 */
[----:B------:R-:W-:Y:S01]  /*8b80*/  USHF.R.U32.HI UR40, URZ, 0x4, UR40 ;  /* 0x000000043f287899 */ /* 0x000fe20008011628 */
[----:B------:R-:W-:Y:S01]  /*8b90*/  IMAD.MOV.U32 R20, RZ, RZ, -0x800000 ;  /* 0xff800000ff147424 */ /* 0x000fe200078e00ff */
[----:B------:R-:W-:Y:S01]  /*8ba0*/  UMOV UR9, 0x40000040 ;  /* 0x4000004000097882 */ /* 0x000fe20000000000 */
[----:B------:R-:W-:Y:S01]  /*8bb0*/  UMOV UR11, 0x80000020 ;  /* 0x80000020000b7882 */ /* 0x000fe20000000000 */
[----:B------:R-:W-:Y:S01]  /*8bc0*/  ULOP3.LUT UR40, UR40, 0x3fff, URZ, 0xc0, !UPT ;  /* 0x00003fff28287892 */ /* 0x000fe2000f8ec03f */
[----:B------:R-:W1:Y:S01]  /*8bd0*/  SHFL.BFLY PT, R9, R0, 0x2, 0x1f ;  /* 0x0c401f0000097f89 */ /* 0x000e6200000e0000 */
[----:B------:R-:W-:-:S02]  /*8be0*/  UMOV UR8, UR39 ;  /* 0x0000002700087c82 */ /* 0x000fc40008000000 */
[----:B------:R-:W-:-:S04]  /*8bf0*/  ULOP3.LUT UR5, UR40, 0x2000000, URZ, 0xfc, !UPT ;  /* 0x0200000028057892 */ /* 0x000fc8000f8efc3f */
[----:B------:R-:W-:-:S07]  /*8c00*/  UIMAD UR5, UR38, 0x600, UR5 ;  /* 0x00000600260578a4 */ /* 0x000fce000f8e0205 */
[----:B------:R-:W-:Y:S02]  /*8c10*/  UMOV UR10, UR5 ;  /* 0x00000005000a7c82 */ /* 0x000fe40008000000 */
[----:B------:R-:W-:Y:S01]  /*8c20*/  HGMMA.64x96x16.F32 R88, gdesc[UR8].tnspB, R88, gsb0 ;  /* 0x41600000085879f0 */ /* 0x000fe20008000858 */
[----:B------:R-:W-:Y:S01]  /*8c30*/  UIADD3 UR8, UR39, 0x2, URZ ;  /* 0x0000000227087890 */ /* 0x000fe2000fffe03f */
[----:B0-----:R-:W-:Y:S01]  /*8c40*/  FADD.FTZ R7, R7, R4 ;  /* 0x0000000407077221 */ /* 0x001fe20000010000 */
[----:B------:R-:W-:Y:S01]  /*8c50*/  UIADD3 UR10, UR5, 0x40, URZ ;  /* 0x00000040050a7890 */ /* 0x000fe2000fffe03f */
[----:B------:R-:W-:Y:S01]  /*8c60*/  IMAD.MOV.U32 R4, RZ, RZ, RZ ;  /* 0x000000ffff047224 */ /* 0x000fe200078e00ff */
[----:B------:R-:W-:Y:S01]  /*8c70*/  UMOV UR9, 0x40000040 ;  /* 0x4000004000097882 */ /* 0x000fe20000000000 */
[----:B------:R-:W-:Y:S01]  /*8c80*/  UMOV UR11, 0x80000020 ;  /* 0x80000020000b7882 */ /* 0x000fe20000000000 */
[----:B------:R-:W0:Y:S01]  /*8c90*/  SHFL.BFLY PT, R8, R7, 0x1, 0x1f ;  /* 0x0c201f0007087f89 */ /* 0x000e2200000e0000 */
[----:B-1----:R-:W-:Y:S01]  /*8ca0*/  FADD.FTZ R9, R9, R0 ;  /* 0x0000000009097221 */ /* 0x002fe20000010000 */
[----:B------:R-:W-:-:S04]  /*8cb0*/  IMAD.MOV.U32 R0, RZ, RZ, -0x800000 ;  /* 0xff800000ff007424 */ /* 0x000fc800078e00ff */
[----:B------:R-:W1:Y:S01]  /*8cc0*/  SHFL.BFLY PT, R10, R9, 0x1, 0x1f ;  /* 0x0c201f00090a7f89 */ /* 0x000e6200000e0000 */
[----:B0-----:R-:W-:Y:S01]  /*8cd0*/  FADD.FTZ R13, R7, R8 ;  /* 0x00000008070d7221 */ /* 0x001fe20000010000 */
[----:B------:R-:W-:-:S04]  /*8ce0*/  IMAD.MOV.U32 R8, RZ, RZ, RZ ;  /* 0x000000ffff087224 */ /* 0x000fc800078e00ff */
[----:B------:R-:W-:Y:S01]  /*8cf0*/  FSETP.NE.FTZ.AND P1, PT, R13, RZ, PT ;  /* 0x000000ff0d00720b */ /* 0x000fe20003f35000 */
[----:B-1----:R-:W-:-:S05]  /*8d00*/  FADD.FTZ R14, R9, R10 ;  /* 0x0000000a090e7221 */ /* 0x002fca0000010000 */
        /* <DEDUP_REMOVED lines=59> */
.L_x_2116:
        /* <DEDUP_REMOVED lines=60> */
.L_x_2080:
[----:B------:R-:W3:Y:S08]  /*9480*/  S2UR UR41, SR_CgaCtaId ;  /* 0x00000000002979c3 */ /* 0x000ef00000008800 */
[----:B------:R-:W-:Y:S06]  /*9490*/  BAR.SYNC.DEFER_BLOCKING 0x5, 0x200 ;  /* 0x0148000000007b1d */ /* 0x000fec0000010000 */
[----:B------:R-:W-:Y:S01]  /*94a0*/  UMOV UR40, 0x400 ;  /* 0x0000040000287882 */ /* 0x000fe20000000000 */
[----:B------:R-:W-:Y:S01]  /*94b0*/  BSSY B0, `(.L_x_2117) ;  /* 0x0000281000007945 */ /* 0x000fe20003800000 */
[----:B---3--:R-:W-:-:S09]  /*94c0*/  ULEA UR40, UR41, UR40, 0x18 ;  /* 0x0000002829287291 */ /* 0x008fd2000f8ec03f */
[----:B------:R-:W3:Y:S01]  /*94d0*/  LDS.128 R4, [UR40+0x2d8d0] ;  /* 0x02d8d028ff047984 */ /* 0x000ee20008000c00 */
[----:B------:R-:W-:Y:S06]  /*94e0*/  BAR.ARV 0x4, 0x200 ;  /* 0x0108000000007b1d */ /* 0x000fec0000002000 */
[----:B------:R-:W-:Y:S05]  /*94f0*/  @P0 BRA `(.L_x_2118) ;  /* 0x0000001c00540947 */ /* 0x000fea0003800000 */
[----:B--2---:R-:W1:Y:S01]  /*9500*/  LDL R3, [R1+0x48] ;  /* 0x0000480001037983 */ /* 0x004e620000100800 */
[----:B------:R-:W2:Y:S03]  /*9510*/  S2UR UR6, SR_SWINHI ;  /* 0x00000000000679c3 */ /* 0x000ea60000002f00 */
[----:B------:R-:W4:Y:S01]  /*9520*/  LDL R48, [R1+0x8] ;  /* 0x0000080001307983 */ /* 0x000f220000100800 */
[----:B------:R-:W-:Y:S01]  /*9530*/  UMOV UR4, UR40 ;  /* 0x0000002800047c82 */ /* 0x000fe20008000000 */
[----:B--2---:R-:W-:Y:S01]  /*9540*/  UMOV UR5, UR6 ;  /* 0x0000000600057c82 */ /* 0x004fe20008000000 */
[----:B------:R-:W-:Y:S02]  /*9550*/  IMAD.U32 R34, RZ, RZ, UR4 ;  /* 0x00000004ff227e24 */ /* 0x000fe4000f8e00ff */
[----:B------:R-:W-:Y:S01]  /*9560*/  IMAD.U32 R35, RZ, RZ, UR5 ;  /* 0x00000005ff237e24 */ /* 0x000fe2000f8e00ff */
[----:B------:R-:W-:Y:S01]  /*9570*/  F2FP.F16.F32.PACK_AB R30, R109, R108 ;  /* 0x0000006c6d1e723e */ /* 0x000fe200000000ff */
[C---:B------:R-:W-:Y:S01]  /*9580*/  IMAD.SHL.U32 R41, R144.reuse, 0x4, RZ ;  /* 0x0000000490297824 */ /* 0x040fe200078e00ff */
[----:B------:R-:W-:Y:S01]  /*9590*/  SHF.L.U64.HI R40, R144, 0x2, R149 ;  /* 0x0000000290287819 */ /* 0x000fe20000010295 */
[----:B------:R-:W-:Y:S01]  /*95a0*/  ULDC.64 UR4, c[0x0][0xc08] ;  /* 0x0003020000047ab9 */ /* 0x000fe20000000a00 */
[----:B------:R-:W-:Y:S01]  /*95b0*/  BAR.SYNC.DEFER_BLOCKING 0x1, 0x180 ;  /* 0x0046000000007b1d */ /* 0x000fe20000010000 */
[----:B-1----:R-:W-:-:S03]  /*95c0*/  IMAD.WIDE R8, R3, 0x2, R34 ;  /* 0x0000000203087825 */ /* 0x002fc600078e0222 */
[C---:B------:R-:W-:Y:S02]  /*95d0*/  LOP3.LUT R3, R8.reuse, 0x180, RZ, 0xc0, !PT ;  /* 0x0000018008037812 */ /* 0x040fe400078ec0ff */
[C---:B------:R-:W-:Y:S02]  /*95e0*/  IADD3 R14, P0, R8.reuse, 0x6020, RZ ;  /* 0x00006020080e7810 */ /* 0x040fe40007f1e0ff */
[----:B------:R-:W-:Y:S02]  /*95f0*/  IADD3 R12, P1, R8, 0x6000, RZ ;  /* 0x00006000080c7810 */ /* 0x000fe40007f3e0ff */
[----:B------:R-:W-:Y:S02]  /*9600*/  SHF.R.U64 R3, R3, 0x3, RZ ;  /* 0x0000000303037819 */ /* 0x000fe400000012ff */
[----:B0-----:R-:W-:Y:S02]  /*9610*/  LOP3.LUT R11, R14, 0x180, RZ, 0xc0, !PT ;  /* 0x000001800e0b7812 */ /* 0x001fe400078ec0ff */
[----:B------:R-:W-:-:S02]  /*9620*/  LOP3.LUT R10, R12, 0x180, RZ, 0xc0, !PT ;  /* 0x000001800c0a7812 */ /* 0x000fc400078ec0ff */
[C---:B------:R-:W-:Y:S02]  /*9630*/  IADD3 R37, P2, R8.reuse, 0x3020, RZ ;  /* 0x0000302008257810 */ /* 0x040fe40007f5e0ff */
[C---:B------:R-:W-:Y:S02]  /*9640*/  IADD3 R31, P3, R8.reuse, 0x3000, RZ ;  /* 0x00003000081f7810 */ /* 0x040fe40007f7e0ff */
[----:B---3--:R-:W-:Y:S02]  /*9650*/  IADD3 R4, P4, R8, 0x20, RZ ;  /* 0x0000002008047810 */ /* 0x008fe40007f9e0ff */
[----:B------:R-:W-:Y:S02]  /*9660*/  LOP3.LUT R8, R3, R8, RZ, 0x3c, !PT ;  /* 0x0000000803087212 */ /* 0x000fe400078e3cff */
[----:B------:R-:W-:Y:S02]  /*9670*/  SHF.R.U64 R11, R11, 0x3, RZ ;  /* 0x000000030b0b7819 */ /* 0x000fe400000012ff */
[----:B------:R-:W-:-:S02]  /*9680*/  SHF.R.U64 R3, R10, 0x3, RZ ;  /* 0x000000030a037819 */ /* 0x000fc400000012ff */
[----:B------:R-:W-:Y:S02]  /*9690*/  LOP3.LUT R26, R11, R14, RZ, 0x3c, !PT ;  /* 0x0000000e0b1a7212 */ /* 0x000fe400078e3cff */
[----:B------:R-:W-:Y:S02]  /*96a0*/  LOP3.LUT R12, R3, R12, RZ, 0x3c, !PT ;  /* 0x0000000c030c7212 */ /* 0x000fe400078e3cff */
[----:B------:R-:W-:Y:S02]  /*96b0*/  LOP3.LUT R14, R37, 0x180, RZ, 0xc0, !PT ;  /* 0x00000180250e7812 */ /* 0x000fe400078ec0ff */
[----:B------:R-:W-:Y:S02]  /*96c0*/  LOP3.LUT R24, R31, 0x180, RZ, 0xc0, !PT ;  /* 0x000001801f187812 */ /* 0x000fe400078ec0ff */
[----:B------:R-:W-:Y:S02]  /*96d0*/  LOP3.LUT R3, R4, 0x180, RZ, 0xc0, !PT ;  /* 0x0000018004037812 */ /* 0x000fe400078ec0ff */
[----:B------:R-:W-:-:S02]  /*96e0*/  SHF.R.U64 R14, R14, 0x3, RZ ;  /* 0x000000030e0e7819 */ /* 0x000fc400000012ff */
[----:B------:R-:W-:Y:S02]  /*96f0*/  SHF.R.U64 R24, R24, 0x3, RZ ;  /* 0x0000000318187819 */ /* 0x000fe400000012ff */
[----:B------:R-:W-:Y:S01]  /*9700*/  SHF.R.U64 R3, R3, 0x3, RZ ;  /* 0x0000000303037819 */ /* 0x000fe200000012ff */
[--C-:B------:R-:W-:Y:S01]  /*9710*/  IMAD.X R27, RZ, RZ, R9.reuse, P0 ;  /* 0x000000ffff1b7224 */ /* 0x100fe200000e0609 */
[----:B------:R-:W-:Y:S01]  /*9720*/  LOP3.LUT R14, R14, R37, RZ, 0x3c, !PT ;  /* 0x000000250e0e7212 */ /* 0x000fe200078e3cff */
[--C-:B------:R-:W-:Y:S01]  /*9730*/  IMAD.X R25, RZ, RZ, R9.reuse, P4 ;  /* 0x000000ffff197224 */ /* 0x100fe200020e0609 */
[----:B------:R-:W-:Y:S01]  /*9740*/  LOP3.LUT R28, R24, R31, RZ, 0x3c, !PT ;  /* 0x0000001f181c7212 */ /* 0x000fe200078e3cff */
[----:B------:R-:W0:Y:S01]  /*9750*/  LDC.64 R36, c[0x0][0xc00] ;  /* 0x00030000ff247b82 */ /* 0x000e220000000a00 */
[----:B------:R-:W-:Y:S01]  /*9760*/  LOP3.LUT R24, R3, R4, RZ, 0x3c, !PT ;  /* 0x0000000403187212 */ /* 0x000fe200078e3cff */
        /* <DEDUP_REMOVED lines=8> */
[----:B------:R-:W-:Y:S02]  /*97f0*/  MOV R4, R26 ;  /* 0x0000001a00047202 */ /* 0x000fe40000000f00 */
[----:B------:R-:W-:Y:S02]  /*9800*/  MOV R39, R24 ;  /* 0x0000001800277202 */ /* 0x000fe40000000f00 */
[----:B------:R-:W-:Y:S02]  /*9810*/  F2FP.F16.F32.PACK_AB R24, R97, R96 ;  /* 0x000000606118723e */ /* 0x000fe400000000ff */
[----:B------:R-:W-:-:S02]  /*9820*/  F2FP.F16.F32.PACK_AB R25, R99, R98 ;  /* 0x000000626319723e */ /* 0x000fc400000000ff */
[----:B------:R-:W-:Y:S02]  /*9830*/  F2FP.F16.F32.PACK_AB R26, R101, R100 ;  /* 0x00000064651a723e */ /* 0x000fe400000000ff */
[----:B------:R-:W-:Y:S01]  /*9840*/  F2FP.F16.F32.PACK_AB R27, R103, R102 ;  /* 0x00000066671b723e */ /* 0x000fe200000000ff */
[----:B------:R1:W-:Y:S01]  /*9850*/  STSM.16.M88.4 [R21], R8 ;  /* 0x0000000815007844 */ /* 0x0003e20000000200 */
[----:B------:R-:W-:Y:S02]  /*9860*/  MOV R3, R28 ;  /* 0x0000001c00037202 */ /* 0x000fe40000000f00 */
[----:B------:R-:W-:Y:S02]  /*9870*/  F2FP.F16.F32.PACK_AB R28, R105, R104 ;  /* 0x00000068691c723e */ /* 0x000fe400000000ff */
[----:B------:R-:W-:Y:S02]  /*9880*/  F2FP.F16.F32.PACK_AB R29, R107, R106 ;  /* 0x0000006a6b1d723e */ /* 0x000fe400000000ff */
[----:B------:R-:W-:Y:S01]  /*9890*/  F2FP.F16.F32.PACK_AB R31, R111, R110 ;  /* 0x0000006e6f1f723e */ /* 0x000fe200000000ff */
[----:B------:R2:W-:Y:S01]  /*98a0*/  STSM.16.M88.4 [R39], R24 ;  /* 0x0000001827007844 */ /* 0x0005e20000000200 */
[----:B------:R-:W-:-:S02]  /*98b0*/  MOV R38, R14 ;  /* 0x0000000e00267202 */ /* 0x000fc40000000f00 */
[----:B------:R-:W-:Y:S02]  /*98c0*/  F2FP.F16.F32.PACK_AB R14, R125, R124 ;  /* 0x0000007c7d0e723e */ /* 0x000fe400000000ff */
[----:B------:R-:W-:Y:S02]  /*98d0*/  F2FP.F16.F32.PACK_AB R15, R127, R126 ;  /* 0x0000007e7f0f723e */ /* 0x000fe400000000ff */
[----:B-1----:R-:W-:Y:S02]  /*98e0*/  MOV R21, R12 ;  /* 0x0000000c00157202 */ /* 0x002fe40000000f00 */
[----:B------:R-:W-:Y:S02]  /*98f0*/  F2FP.F16.F32.PACK_AB R8, R113, R112 ;  /* 0x000000707108723e */ /* 0x000fe400000000ff */
[----:B------:R-:W-:Y:S02]  /*9900*/  F2FP.F16.F32.PACK_AB R9, R115, R114 ;  /* 0x000000727309723e */ /* 0x000fe400000000ff */
[----:B------:R-:W-:-:S02]  /*9910*/  F2FP.F16.F32.PACK_AB R10, R117, R116 ;  /* 0x00000074750a723e */ /* 0x000fc400000000ff */
[----:B------:R-:W-:Y:S02]  /*9920*/  F2FP.F16.F32.PACK_AB R11, R119, R118 ;  /* 0x00000076770b723e */ /* 0x000fe400000000ff */
[----:B------:R-:W-:Y:S02]  /*9930*/  F2FP.F16.F32.PACK_AB R12, R121, R120 ;  /* 0x00000078790c723e */ /* 0x000fe400000000ff */
[----:B------:R-:W-:Y:S02]  /*9940*/  F2FP.F16.F32.PACK_AB R13, R123, R122 ;  /* 0x0000007a7b0d723e */ /* 0x000fe400000000ff */
[----:B--2---:R-:W-:Y:S02]  /*9950*/  F2FP.F16.F32.PACK_AB R24, R129, R128 ;  /* 0x000000808118723e */ /* 0x004fe400000000ff */
[----:B------:R-:W-:Y:S02]  /*9960*/  F2FP.F16.F32.PACK_AB R25, R131, R130 ;  /* 0x000000828319723e */ /* 0x000fe400000000ff */
[----:B------:R-:W-:-:S02]  /*9970*/  F2FP.F16.F32.PACK_AB R26, R133, R132 ;  /* 0x00000084851a723e */ /* 0x000fc400000000ff */
        /* <DEDUP_REMOVED lines=12> */
[----:B---3--:R-:W1:Y:S08]  /*9a40*/  LDC R4, c[0x0][0xbe8] ;  /* 0x0002fa00ff047b82 */ /* 0x008e700000000800 */
[----:B------:R-:W2:Y:S01]  /*9a50*/  LDC.64 R14, c[0x0][0xba8] ;  /* 0x0002ea00ff0e7b82 */ /* 0x000ea20000000a00 */
[----:B------:R-:W3:Y:S01]  /*9a60*/  @P0 LDG.E R3, desc[UR36][R28.64] ;  /* 0x000000241c030981 */ /* 0x000ee2000c1e1900 */
        /* <DEDUP_REMOVED lines=16> */
[----:B------:R-:W3:Y:S01]  /*9b70*/  @P4 LDC R26, c[0x0][0xbec] ;  /* 0x0002fb00ff1a4b82 */ /* 0x000ee20000000800 */
[----:B------:R-:W-:-:S04]  /*9b80*/  ISETP.NE.AND.EX P2, PT, R37, RZ, PT, P2 ;  /* 0x000000ff2500720c */ /* 0x000fc80003f45320 */
[----:B------:R-:W-:-:S03]  /*9b90*/  SEL R144, R144, RZ, !P2 ;  /* 0x000000ff90907207 */ /* 0x000fc60005000000 */
[----:B------:R-:W3:Y:S01]  /*9ba0*/  @P4 LDC R41, c[0x0][0xbf0] ;  /* 0x0002fc00ff294b82 */ /* 0x000ee20000000800 */
[----:B------:R-:W-:-:S07]  /*9bb0*/  SEL R149, R149, RZ, !P2 ;  /* 0x000000ff95957207 */ /* 0x000fce0005000000 */
[----:B------:R4:W2:Y:S01]  /*9bc0*/  LDC.64 R12, c[0x0][R24+0x228] ;  /* 0x00008a00180c7b82 */ /* 0x0008a20000000a00 */
[----:B0-----:R-:W-:Y:S02]  /*9bd0*/  IMAD R9, R9, R144, RZ ;  /* 0x0000009009097224 */ /* 0x001fe400078e02ff */
[-C--:B-1----:R-:W-:Y:S02]  /*9be0*/  IMAD R21, R11, R146.reuse, RZ ;  /* 0x000000920b157224 */ /* 0x082fe400078e02ff */
[----:B------:R-:W-:Y:S02]  /*9bf0*/  IMAD R149, R8, R149, R9 ;  /* 0x0000009508957224 */ /* 0x000fe400078e0209 */
[----:B------:R-:W-:Y:S01]  /*9c00*/  IMAD.WIDE.U32 R10, R10, R146, RZ ;  /* 0x000000920a0a7225 */ /* 0x000fe200078e00ff */
[----:B----4-:R-:W0:Y:S03]  /*9c10*/  LDC.64 R24, c[0x0][R24+0x210] ;  /* 0x0000840018187b82 */ /* 0x010e260000000a00 */
[----:B------:R-:W-:-:S04]  /*9c20*/  IMAD.WIDE.U32 R8, R8, R144, RZ ;  /* 0x0000009008087225 */ /* 0x000fc800078e00ff */
[----:B------:R-:W-:Y:S01]  /*9c30*/  IMAD.IADD R27, R143, 0x1, R137 ;  /* 0x000000018f1b7824 */ /* 0x000fe200078e0289 */
[----:B------:R-:W-:Y:S01]  /*9c40*/  SEL R37, R48, RZ, P3 ;  /* 0x000000ff30257207 */ /* 0x000fe20001800000 */
[----:B------:R-:W-:Y:S01]  /*9c50*/  IMAD.IADD R30, R11, 0x1, R21 ;  /* 0x000000010b1e7824 */ /* 0x000fe200078e0215 */
[----:B--2---:R-:W1:Y:S01]  /*9c60*/  @!P3 LDC R14, c[0x0][0xb50] ;  /* 0x0002d400ff0ebb82 */ /* 0x004e620000000800 */
[----:B------:R-:W-:Y:S02]  /*9c70*/  IMAD.IADD R11, R9, 0x1, R149 ;  /* 0x00000001090b7824 */ /* 0x000fe400078e0295 */
[----:B------:R-:W-:Y:S02]  /*9c80*/  IMAD.MOV.U32 R9, RZ, RZ, R27 ;  /* 0x000000ffff097224 */ /* 0x000fe400078e001b */
[-C--:B------:R-:W-:Y:S02]  /*9c90*/  IMAD R39, R13, R37.reuse, RZ ;  /* 0x000000250d277224 */ /* 0x080fe400078e02ff */
[----:B------:R-:W-:Y:S01]  /*9ca0*/  IMAD.WIDE.U32 R12, R12, R37, RZ ;  /* 0x000000250c0c7225 */ /* 0x000fe200078e00ff */
[----:B------:R-:W2:Y:S03]  /*9cb0*/  @!P3 LDC R15, c[0x0][0xb54] ;  /* 0x0002d500ff0fbb82 */ /* 0x000ea60000000800 */
[----:B------:R-:W-:Y:S01]  /*9cc0*/  IMAD.IADD R39, R13, 0x1, R39 ;  /* 0x000000010d277824 */ /* 0x000fe200078e0227 */
[--C-:B---3--:R-:W-:Y:S01]  /*9cd0*/  IADD3 R10, P2, P5, R8, R10, R3.reuse ;  /* 0x0000000a080a7210 */ /* 0x108fe20007d5e003 */
        /* <DEDUP_REMOVED lines=21> */
.L_x_2119:
        /* <DEDUP_REMOVED lines=13> */
[----:B--2---:R-:W-:-:S04]  /*9f00*/  IMAD.IADD R25, R13, 0x1, R137 ;  /* 0x000000010d197824 */ /* 0x004fc800078e0289 */
        /* <DEDUP_REMOVED lines=10> */
[----:B------:R-:W-:Y:S01]  /*9fb0*/  ULDC.64 UR4, c[0x0][0xaa0] ;  /* 0x0002a80000047ab9 */ /* 0x000fe20000000a00 */
[----:B------:R-:W-:-:S06]  /*9fc0*/  ULDC.64 UR6, c[0x0][0xa80] ;  /* 0x0002a00000067ab9 */ /* 0x000fcc0000000a00 */
[----:B------:R-:W3:Y:S01]  /*9fd0*/  @P4 LDC R45, c[0x0][0xbf0] ;  /* 0x0002fc00ff2d4b82 */ /* 0x000ee20000000800 */
[----:B-1----:R-:W-:-:S05]  /*9fe0*/  VIADD R41, R12, 0xffffff80 ;  /* 0xffffff800c297836 */ /* 0x002fca0000000000 */
[----:B------:R-:W-:-:S04]  /*9ff0*/  SHF.R.S32.HI R44, RZ, 0x1f, R41 ;  /* 0x0000001fff2c7819 */ /* 0x000fc80000011429 */
[----:B------:R-:W-:-:S04]  /*a000*/  LEA.HI R44, R44, R41, RZ, 0x2 ;  /* 0x000000292c2c7211 */ /* 0x000fc800078f10ff */
[----:B------:R-:W-:-:S05]  /*a010*/  SHF.R.S32.HI R44, RZ, 0x2, R44 ;  /* 0x00000002ff2c7819 */ /* 0x000fca000001142c */
[----:B0-----:R-:W-:-:S04]  /*a020*/  IMAD R9, R44, 0x20, R145 ;  /* 0x000000202c097824 */ /* 0x001fc800078e0291 */
[----:B------:R-:W-:Y:S01]  /*a030*/  IMAD.WIDE R34, R9, 0x2, R34 ;  /* 0x0000000209227825 */ /* 0x000fe200078e0222 */
[----:B------:R-:W-:Y:S02]  /*a040*/  SHF.R.S32.HI R42, RZ, 0x1f, R41 ;  /* 0x0000001fff2a7819 */ /* 0x000fe40000011429 */
[----:B------:R-:W-:Y:S02]  /*a050*/  IADD3 R11, P5, R34, 0x7800, RZ ;  /* 0x00007800220b7810 */ /* 0x000fe40007fbe0ff */
[----:B------:R-:W-:Y:S02]  /*a060*/  LEA.HI R42, R42, R41, RZ, 0x2 ;  /* 0x000000292a2a7211 */ /* 0x000fe400078f10ff */
[----:B------:R-:W-:Y:S01]  /*a070*/  LOP3.LUT R0, R11, 0x180, RZ, 0xc0, !PT ;  /* 0x000001800b007812 */ /* 0x000fe200078ec0ff */
[----:B------:R-:W-:Y:S01]  /*a080*/  IMAD.X R37, RZ, RZ, R35, P5 ;  /* 0x000000ffff257224 */ /* 0x000fe200028e0623 */
[----:B------:R-:W-:Y:S02]  /*a090*/  LOP3.LUT R42, R42, 0xfffffffc, RZ, 0xc0, !PT ;  /* 0xfffffffc2a2a7812 */ /* 0x000fe400078ec0ff */
[----:B------:R-:W-:-:S02]  /*a0a0*/  SHF.R.U64 R0, R0, 0x3, RZ ;  /* 0x0000000300007819 */ /* 0x000fc400000012ff */
[----:B------:R-:W-:Y:S02]  /*a0b0*/  IADD3 R13, P0, R34, 0x1800, RZ ;  /* 0x00001800220d7810 */ /* 0x000fe40007f1e0ff */
[----:B------:R-:W-:Y:S01]  /*a0c0*/  LOP3.LUT R36, R0, R11, RZ, 0x3c, !PT ;  /* 0x0000000b00247212 */ /* 0x000fe200078e3cff */
[----:B------:R-:W-:Y:S01]  /*a0d0*/  IMAD R0, R21, UR4, RZ ;  /* 0x0000000415007c24 */ /* 0x000fe2000f8e02ff */
[C---:B------:R-:W-:Y:S01]  /*a0e0*/  IADD3 R25, P1, R34.reuse, 0x3000, RZ ;  /* 0x0000300022197810 */ /* 0x040fe20007f3e0ff */
[----:B------:R-:W-:Y:S01]  /*a0f0*/  IMAD.IADD R42, R41, 0x1, -R42 ;  /* 0x00000001292a7824 */ /* 0x000fe200078e0a2a */
[C---:B------:R-:W-:Y:S01]  /*a100*/  IADD3 R29, P2, R34.reuse, 0x4800, RZ ;  /* 0x00004800221d7810 */ /* 0x040fe20007f5e0ff */
[C---:B------:R-:W-:Y:S01]  /*a110*/  IMAD R41, R3.reuse, UR5, R0 ;  /* 0x0000000503297c24 */ /* 0x040fe2000f8e0200 */
[----:B------:R-:W-:Y:S01]  /*a120*/  IADD3 R33, P3, R34, 0x6000, RZ ;  /* 0x0000600022217810 */ /* 0x000fe20007f7e0ff */
[----:B------:R-:W-:Y:S01]  /*a130*/  IMAD.WIDE.U32 R20, R3, UR4, RZ ;  /* 0x0000000403147c25 */ /* 0x000fe2000f8e00ff */
[----:B------:R-:W-:Y:S01]  /*a140*/  ULDC.64 UR4, c[0x0][0xae8] ;  /* 0x0002ba0000047ab9 */ /* 0x000fe20000000a00 */
[----:B------:R-:W-:Y:S01]  /*a150*/  LOP3.LUT R12, R13, 0x180, RZ, 0xc0, !PT ;  /* 0x000001800d0c7812 */ /* 0x000fe200078ec0ff */
[----:B------:R-:W5:Y:S01]  /*a160*/  LD.E.128 R36, desc[UR36][R36.64] ;  /* 0x0000002424247980 */ /* 0x000f62000c101d00 */
[----:B------:R-:W-:Y:S01]  /*a170*/  IMAD R0, R42, 0x60, R44 ;  /* 0x000000602a007824 */ /* 0x000fe200078e022c */
[----:B------:R-:W-:Y:S01]  /*a180*/  LOP3.LUT R24, R25, 0x180, RZ, 0xc0, !PT ;  /* 0x0000018019187812 */ /* 0x000fe200078ec0ff */
[----:B------:R-:W-:Y:S01]  /*a190*/  IMAD.IADD R21, R21, 0x1, R41 ;  /* 0x0000000115157824 */ /* 0x000fe200078e0229 */
[----:B------:R-:W-:Y:S01]  /*a1a0*/  LOP3.LUT R28, R29, 0x180, RZ, 0xc0, !PT ;  /* 0x000001801d1c7812 */ /* 0x000fe200078ec0ff */
[----:B------:R-:W-:Y:S01]  /*a1b0*/  IMAD.IADD R42, R137, 0x1, R0 ;  /* 0x00000001892a7824 */ /* 0x000fe200078e0200 */
[----:B------:R-:W-:Y:S01]  /*a1c0*/  LOP3.LUT R32, R33, 0x180, RZ, 0xc0, !PT ;  /* 0x0000018021207812 */ /* 0x000fe200078ec0ff */
[----:B------:R-:W-:Y:S01]  /*a1d0*/  IMAD.WIDE.U32 R20, R146, UR4, R20 ;  /* 0x0000000492147c25 */ /* 0x000fe2000f8e0014 */
[----:B------:R-:W-:-:S02]  /*a1e0*/  SHF.R.S32.HI R41, RZ, 0x1f, R144 ;  /* 0x0000001fff297819 */ /* 0x000fc40000011490 */
[----:B------:R-:W-:Y:S01]  /*a1f0*/  LOP3.LUT R9, R34, 0x180, RZ, 0xc0, !PT ;  /* 0x0000018022097812 */ /* 0x000fe200078ec0ff */
[----:B--2---:R-:W-:Y:S01]  /*a200*/  @P4 IMAD.HI.U32 R0, R42, R43, RZ ;  /* 0x0000002b2a004227 */ /* 0x004fe200078e00ff */
[----:B------:R-:W-:Y:S02]  /*a210*/  SHF.R.U64 R12, R12, 0x3, RZ ;  /* 0x000000030c0c7819 */ /* 0x000fe400000012ff */
[----:B------:R-:W-:Y:S01]  /*a220*/  SHF.R.U64 R24, R24, 0x3, RZ ;  /* 0x0000000318187819 */ /* 0x000fe200000012ff */
[----:B------:R-:W-:Y:S01]  /*a230*/  IMAD R21, R146, UR5, R21 ;  /* 0x0000000592157c24 */ /* 0x000fe2000f8e0215 */
[----:B------:R-:W-:Y:S01]  /*a240*/  ULDC.64 UR4, c[0x0][0xaf0] ;  /* 0x0002bc0000047ab9 */ /* 0x000fe20000000a00 */
[----:B------:R-:W-:Y:S01]  /*a250*/  IMAD.MOV.U32 R3, RZ, RZ, R42 ;  /* 0x000000ffff037224 */ /* 0x000fe200078e002a */
[----:B---3--:R-:W-:Y:S01]  /*a260*/  @P4 SHF.R.U32.HI R3, RZ, R45, R0 ;  /* 0x0000002dff034219 */ /* 0x008fe20000011600 */
[----:B------:R-:W-:Y:S01]  /*a270*/  IMAD R41, R41, UR4, RZ ;  /* 0x0000000429297c24 */ /* 0x000fe2000f8e02ff */
[----:B------:R-:W-:-:S02]  /*a280*/  SHF.R.U64 R28, R28, 0x3, RZ ;  /* 0x000000031c1c7819 */ /* 0x000fc400000012ff */
[----:B------:R-:W-:Y:S02]  /*a290*/  SHF.R.U64 R32, R32, 0x3, RZ ;  /* 0x0000000320207819 */ /* 0x000fe400000012ff */
[----:B------:R-:W-:Y:S01]  /*a2a0*/  SHF.R.U64 R9, R9, 0x3, RZ ;  /* 0x0000000309097819 */ /* 0x000fe200000012ff */
[C---:B------:R-:W-:Y:S01]  /*a2b0*/  IMAD R41, R144.reuse, UR5, R41 ;  /* 0x0000000590297c24 */ /* 0x040fe2000f8e0229 */
[----:B------:R-:W-:Y:S01]  /*a2c0*/  SHF.R.S32.HI R0, RZ, 0x1f, R3 ;  /* 0x0000001fff007819 */ /* 0x000fe20000011403 */
[----:B------:R-:W-:Y:S01]  /*a2d0*/  IMAD.WIDE.U32 R20, R144, UR4, R20 ;  /* 0x0000000490147c25 */ /* 0x000fe2000f8e0014 */
[----:B------:R-:W-:Y:S01]  /*a2e0*/  LOP3.LUT R12, R12, R13, RZ, 0x3c, !PT ;  /* 0x0000000d0c0c7212 */ /* 0x000fe200078e3cff */
[----:B------:R-:W-:Y:S01]  /*a2f0*/  ULDC.64 UR4, c[0x0][0xae0] ;  /* 0x0002b80000047ab9 */ /* 0x000fe20000000a00 */
[----:B------:R-:W-:Y:S01]  /*a300*/  LOP3.LUT R24, R24, R25, RZ, 0x3c, !PT ;  /* 0x0000001918187212 */ /* 0x000fe200078e3cff */
[----:B------:R-:W-:Y:S01]  /*a310*/  IMAD.MOV R43, RZ, RZ, -R3 ;  /* 0x000000ffff2b7224 */ /* 0x000fe200078e0a03 */
        /* <DEDUP_REMOVED lines=9> */
[----:B------:R-:W-:Y:S01]  /*a3b0*/  IMAD.IADD R21, R21, 0x1, R41 ;  /* 0x0000000115157824 */ /* 0x000fe200078e0229 */
[----:B------:R-:W5:Y:S01]  /*a3c0*/  LD.E.128 R24, desc[UR36][R24.64] ;  /* 0x0000002418187980 */ /* 0x000f62000c101d00 */
[----:B------:R-:W-:Y:S02]  /*a3d0*/  IMAD R0, R0, UR4, RZ ;  /* 0x0000000400007c24 */ /* 0x000fe4000f8e02ff */
[----:B------:R-:W-:Y:S01]  /*a3e0*/  IMAD R41, R4, R43, R42 ;  /* 0x0000002b04297224 */ /* 0x000fe200078e022a */
[----:B------:R-:W5:Y:S01]  /*a3f0*/  LD.E.128 R8, desc[UR36][R8.64] ;  /* 0x0000002408087980 */ /* 0x000f62000c101d00 */
[----:B------:R-:W-:-:S03]  /*a400*/  IMAD R43, R3, UR5, R0 ;  /* 0x00000005032b7c24 */ /* 0x000fc6000f8e0200 */
[----:B------:R-:W5:Y:S01]  /*a410*/  LD.E.128 R28, desc[UR36][R28.64] ;  /* 0x000000241c1c7980 */ /* 0x000f62000c101d00 */
[----:B------:R-:W-:-:S03]  /*a420*/  SHF.R.S32.HI R0, RZ, 0x1f, R41 ;  /* 0x0000001fff007819 */ /* 0x000fc60000011429 */
[----:B------:R-:W5:Y:S01]  /*a430*/  LD.E.128 R32, desc[UR36][R32.64] ;  /* 0x0000002420207980 */ /* 0x000f62000c101d00 */
[----:B------:R-:W-:Y:S01]  /*a440*/  IMAD.WIDE.U32 R20, R3, UR4, R20 ;  /* 0x0000000403147c25 */ /* 0x000fe2000f8e0014 */
[----:B------:R-:W-:Y:S01]  /*a450*/  ULDC.64 UR4, c[0x0][0xad8] ;  /* 0x0002b60000047ab9 */ /* 0x000fe20000000a00 */
[----:B------:R-:W-:Y:S01]  /*a460*/  @!PT LDS RZ, [RZ] ;  /* 0x00000000fffff984 */ /* 0x000fe20000000800 */
[----:B------:R-:W-:Y:S01]  /*a470*/  @!PT LDS RZ, [RZ] ;  /* 0x00000000fffff984 */ /* 0x000fe20000000800 */
[----:B------:R-:W-:Y:S01]  /*a480*/  @!PT LDS RZ, [RZ] ;  /* 0x00000000fffff984 */ /* 0x000fe20000000800 */
[----:B------:R-:W-:Y:S01]  /*a490*/  @!PT LDS RZ, [RZ] ;  /* 0x00000000fffff984 */ /* 0x000fe20000000800 */
[----:B------:R0:W-:Y:S06]  /*a4a0*/  MEMBAR.ALL.CTA ;  /* 0x0000000000007992 */ /* 0x0001ec0000008000 */
[----:B0-----:R-:W0:Y:S01]  /*a4b0*/  FENCE.VIEW.ASYNC.S ;  /* 0x00000000000073c6 */ /* 0x001e220000000000 */
[----:B------:R-:W-:-:S02]  /*a4c0*/  IMAD.IADD R21, R21, 0x1, R43 ;  /* 0x0000000115157824 */ /* 0x000fc400078e022b */
[----:B------:R-:W-:Y:S02]  /*a4d0*/  IMAD R0, R0, UR4, RZ ;  /* 0x0000000400007c24 */ /* 0x000fe4000f8e02ff */
[----:B------:R-:W-:Y:S02]  /*a4e0*/  IMAD.IADD R137, R44, 0x1, R137 ;  /* 0x000000012c897824 */ /* 0x000fe400078e0289 */
        /* <DEDUP_REMOVED lines=8> */
[----:B0-----:R0:W1:Y:S01]  /*a570*/  SHFL.IDX PT, R42, R0, RZ, 0x1c1f ;  /* 0x001c1fff002a7589 */ /* 0x00106200000e0000 */
        /* <DEDUP_REMOVED lines=18> */
.L_x_2122:
[----:B------:R-:W-:Y:S05]  /*a6a0*/  BSYNC B1 ;  /* 0x0000000000017941 */ /* 0x000fea0003800000 */
.L_x_2121:
        /* <DEDUP_REMOVED lines=19> */
.L_x_2120:
[----:B0-----:R-:W0:Y:S01]  /*a7e0*/  @P4 LDC R10, c[0x0][0xbec] ;  /* 0x0002fb00ff0a4b82 */ /* 0x001e220000000800 */
[----:B------:R-:W-:Y:S01]  /*a7f0*/  ULDC.64 UR4, c[0x0][0xb08] ;  /* 0x0002c20000047ab9 */ /* 0x000fe20000000a00 */
[----:B------:R-:W-:Y:S01]  /*a800*/  ULDC.64 UR6, c[0x0][0xb30] ;  /* 0x0002cc0000067ab9 */ /* 0x000fe20000000a00 */
[----:B------:R-:W-:Y:S01]  /*a810*/  IMAD R0, R21, UR4, RZ ;  /* 0x0000000415007c24 */ /* 0x000fe2000f8e02ff */
[----:B------:R-:W-:Y:S01]  /*a820*/  BSSY B1, `(.L_x_2124) ;  /* 0x000006d000017945 */ /* 0x000fe20003800000 */
[C---:B------:R-:W-:Y:S01]  /*a830*/  IMAD.WIDE.U32 R8, R3.reuse, UR4, RZ ;  /* 0x0000000403087c25 */ /* 0x040fe2000f8e00ff */
[----:B------:R-:W-:Y:S02]  /*a840*/  SHF.R.S32.HI R28, RZ, 0x1f, R152 ;  /* 0x0000001fff1c7819 */ /* 0x000fe40000011498 */
[----:B------:R-:W1:Y:S01]  /*a850*/  @P4 LDC R13, c[0x0][0xbf0] ;  /* 0x0002fc00ff0d4b82 */ /* 0x000e620000000800 */
[----:B------:R-:W-:Y:S01]  /*a860*/  IMAD R3, R3, UR5, R0 ;  /* 0x0000000503037c24 */ /* 0x000fe2000f8e0200 */
[----:B------:R-:W-:Y:S01]  /*a870*/  ULDC.64 UR4, c[0x0][0xb38] ;  /* 0x0002ce0000047ab9 */ /* 0x000fe20000000a00 */
[----:B------:R-:W-:Y:S01]  /*a880*/  VIADD R35, R141, 0x20 ;  /* 0x000000208d237836 */ /* 0x000fe20000000000 */
[----:B------:R-:W-:Y:S01]  /*a890*/  SHF.R.S32.HI R29, RZ, 0x1f, R153 ;  /* 0x0000001fff1d7819 */ /* 0x000fe20000011499 */
[----:B------:R-:W-:Y:S01]  /*a8a0*/  IMAD.IADD R9, R9, 0x1, R3 ;  /* 0x0000000109097824 */ /* 0x000fe200078e0203 */
[----:B------:R-:W-:Y:S01]  /*a8b0*/  SHF.R.S32.HI R3, RZ, 0x1f, R144 ;  /* 0x0000001fff037819 */ /* 0x000fe20000011490 */
[----:B------:R-:W-:Y:S01]  /*a8c0*/  VIADD R37, R141, 0x18 ;  /* 0x000000188d257836 */ /* 0x000fe20000000000 */
[----:B------:R-:W-:Y:S01]  /*a8d0*/  SHF.R.S32.HI R30, RZ, 0x1f, R154 ;  /* 0x0000001fff1e7819 */ /* 0x000fe2000001149a */
[----:B------:R-:W-:Y:S01]  /*a8e0*/  IMAD.WIDE.U32 R8, R146, UR4, R8 ;  /* 0x0000000492087c25 */ /* 0x000fe2000f8e0008 */
[----:B------:R-:W-:-:S02]  /*a8f0*/  SHF.R.S32.HI R26, RZ, 0x1f, R155 ;  /* 0x0000001fff1a7819 */ /* 0x000fc4000001149b */
[----:B------:R-:W-:Y:S01]  /*a900*/  SHF.R.S32.HI R31, RZ, 0x1f, R157 ;  /* 0x0000001fff1f7819 */ /* 0x000fe2000001149d */
[----:B------:R-:W-:Y:S01]  /*a910*/  IMAD R9, R146, UR5, R9 ;  /* 0x0000000592097c24 */ /* 0x000fe2000f8e0209 */
[----:B------:R-:W-:Y:S01]  /*a920*/  ULDC.64 UR4, c[0x0][0xb40] ;  /* 0x0002d00000047ab9 */ /* 0x000fe20000000a00 */
[----:B------:R-:W-:Y:S01]  /*a930*/  VIADD R39, R141, 0x10 ;  /* 0x000000108d277836 */ /* 0x000fe20000000000 */
[----:B------:R-:W-:Y:S01]  /*a940*/  SHF.R.S32.HI R35, RZ, 0x1f, R35 ;  /* 0x0000001fff237819 */ /* 0x000fe20000011423 */
[----:B------:R-:W-:Y:S01]  /*a950*/  IMAD R3, R3, UR4, RZ ;  /* 0x0000000403037c24 */ /* 0x000fe2000f8e02ff */
[----:B------:R-:W-:Y:S01]  /*a960*/  SHF.R.S32.HI R37, RZ, 0x1f, R37 ;  /* 0x0000001fff257819 */ /* 0x000fe20000011425 */
[----:B0-----:R-:W-:Y:S01]  /*a970*/  @P4 IMAD.HI.U32 R10, R27, R10, RZ ;  /* 0x0000000a1b0a4227 */ /* 0x001fe200078e00ff */
[----:B------:R-:W-:-:S03]  /*a980*/  SHF.R.S32.HI R39, RZ, 0x1f, R39 ;  /* 0x0000001fff277819 */ /* 0x000fc60000011427 */
[C---:B------:R-:W-:Y:S02]  /*a990*/  IMAD R11, R144.reuse, UR5, R3 ;  /* 0x00000005900b7c24 */ /* 0x040fe4000f8e0203 */
[----:B------:R-:W-:Y:S01]  /*a9a0*/  IMAD.WIDE.U32 R8, R144, UR4, R8 ;  /* 0x0000000490087c25 */ /* 0x000fe2000f8e0008 */
[----:B------:R-:W-:-:S03]  /*a9b0*/  ULDC.64 UR4, c[0x0][0xb48] ;  /* 0x0002d20000047ab9 */ /* 0x000fc60000000a00 */
[----:B------:R-:W-:Y:S01]  /*a9c0*/  IMAD.MOV.U32 R3, RZ, RZ, R27 ;  /* 0x000000ffff037224 */ /* 0x000fe200078e001b */
[----:B-1----:R-:W-:Y:S01]  /*a9d0*/  @P4 SHF.R.U32.HI R3, RZ, R13, R10 ;  /* 0x0000000dff034219 */ /* 0x002fe2000001160a */
[----:B------:R-:W-:Y:S02]  /*a9e0*/  IMAD.IADD R9, R9, 0x1, R11 ;  /* 0x0000000109097824 */ /* 0x000fe400078e020b */
[----:B------:R-:W-:Y:S01]  /*a9f0*/  VIADD R41, R141, 0x8 ;  /* 0x000000088d297836 */ /* 0x000fe20000000000 */
[--C-:B------:R-:W-:Y:S01]  /*aa00*/  SHF.R.S32.HI R0, RZ, 0x1f, R3.reuse ;  /* 0x0000001fff007819 */ /* 0x100fe20000011403 */
[----:B------:R-:W-:Y:S02]  /*aa10*/  IMAD.MOV R11, RZ, RZ, -R3 ;  /* 0x000000ffff0b7224 */ /* 0x000fe400078e0a03 */
[----:B------:R-:W-:Y:S01]  /*aa20*/  IMAD.WIDE.U32 R8, R48, UR4, R8 ;  /* 0x0000000430087c25 */ /* 0x000fe2000f8e0008 */
[----:B------:R-:W-:Y:S01]  /*aa30*/  UIADD3 UR4, UR40, 0x2d820, URZ ;  /* 0x0002d82028047890 */ /* 0x000fe2000fffe03f */
[----:B------:R-:W-:-:S02]  /*aa40*/  SHF.R.S32.HI R41, RZ, 0x1f, R41 ;  /* 0x0000001fff297819 */ /* 0x000fc40000011429 */
[----:B------:R-:W-:Y:S01]  /*aa50*/  IMAD R11, R4, R11, R27 ;  /* 0x0000000b040b7224 */ /* 0x000fe200078e021b */
[----:B------:R-:W-:Y:S01]  /*aa60*/  UPRMT UR4, URZ, 0x654, UR4 ;  /* 0x000006543f047896 */ /* 0x000fe20008000004 */
[----:B------:R-:W-:Y:S01]  /*aa70*/  IMAD R0, R0, UR6, RZ ;  /* 0x0000000600007c24 */ /* 0x000fe2000f8e02ff */
[----:B------:R-:W-:Y:S01]  /*aa80*/  SHF.R.S32.HI R4, RZ, 0x1f, R151 ;  /* 0x0000001fff047819 */ /* 0x000fe20000011497 */
[----:B------:R-:W-:Y:S01]  /*aa90*/  IMAD R9, R48, UR5, R9 ;  /* 0x0000000530097c24 */ /* 0x000fe2000f8e0209 */
[----:B------:R-:W-:Y:S01]  /*aaa0*/  SHF.R.S32.HI R27, RZ, 0x1f, R156 ;  /* 0x0000001fff1b7819 */ /* 0x000fe2000001149c */
        /* <DEDUP_REMOVED lines=9> */
[----:B------:R-:W-:-:S03]  /*ab40*/  ULDC.64 UR6, c[0x0][0xb00] ;  /* 0x0002c00000067ab9 */ /* 0x000fc60000000a00 */
[----:B------:R-:W-:Y:S01]  /*ab50*/  IMAD.IADD R3, R9, 0x1, R3 ;  /* 0x0000000109037824 */ /* 0x000fe200078e0203 */
[C---:B------:R-:W-:Y:S01]  /*ab60*/  LEA R0, P1, R8.reuse, UR6, 0x2 ;  /* 0x0000000608007c11 */ /* 0x040fe2000f8210ff */
[C---:B------:R-:W-:Y:S02]  /*ab70*/  VIADD R34, R141.reuse, 0x20 ;  /* 0x000000208d227836 */ /* 0x040fe40000000000 */
[C---:B------:R-:W-:Y:S01]  /*ab80*/  VIADD R36, R141.reuse, 0x18 ;  /* 0x000000188d247836 */ /* 0x040fe20000000000 */
[----:B------:R-:W-:Y:S01]  /*ab90*/  LEA.HI.X R3, R8, UR7, R3, 0x2, P1 ;  /* 0x0000000708037c11 */ /* 0x000fe200088f1403 */
[C---:B------:R-:W-:Y:S01]  /*aba0*/  VIADD R38, R141.reuse, 0x10 ;  /* 0x000000108d267836 */ /* 0x040fe20000000000 */
[----:B------:R0:W1:Y:S01]  /*abb0*/  SHFL.IDX PT, R8, R0, RZ, 0x1c1f ;  /* 0x001c1fff00087589 */ /* 0x00006200000e0000 */
[----:B------:R-:W-:-:S03]  /*abc0*/  VIADD R40, R141, 0x8 ;  /* 0x000000088d287836 */ /* 0x000fc60000000000 */
        /* <DEDUP_REMOVED lines=50> */
.L_x_2125:
[----:B------:R-:W-:Y:S05]  /*aef0*/  BSYNC B1 ;  /* 0x0000000000017941 */ /* 0x000fea0003800000 */
.L_x_2124:
        /* <DEDUP_REMOVED lines=53> */
.L_x_2118:
[----:B0-----:R-:W0:Y:S01]  /*b250*/  LDC.64 R10, c[0x0][0xc00] ;  /* 0x00030000ff0a7b82 */ /* 0x001e220000000a00 */
[----:B------:R-:W-:Y:S01]  /*b260*/  ULDC.64 UR4, c[0x0][0xc08] ;  /* 0x0003020000047ab9 */ /* 0x000fe20000000a00 */
[----:B--2---:R-:W-:Y:S01]  /*b270*/  IMAD.MOV.U32 R3, RZ, RZ, RZ ;  /* 0x000000ffff037224 */ /* 0x004fe200078e00ff */
[----:B------:R-:W-:-:S04]  /*b280*/  ISETP.NE.U32.AND P0, PT, RZ, UR4, PT ;  /* 0x00000004ff007c0c */ /* 0x000fc8000bf05070 */
[----:B------:R-:W-:Y:S01]  /*b290*/  ISETP.NE.AND.EX P1, PT, RZ, UR5, PT, P0 ;  /* 0x00000005ff007c0c */ /* 0x000fe2000bf25300 */
[----:B-1----:R-:W1:Y:S01]  /*b2a0*/  LDC.64 R8, c[0x0][0xc00] ;  /* 0x00030000ff087b82 */ /* 0x002e620000000a00 */
[----:B0-----:R-:W-:-:S04]  /*b2b0*/  ISETP.NE.U32.AND P0, PT, R10, RZ, PT ;  /* 0x000000ff0a00720c */ /* 0x001fc80003f05070 */
[----:B------:R-:W-:-:S07]  /*b2c0*/  ISETP.NE.AND.EX P0, PT, R11, RZ, PT, P0 ;  /* 0x000000ff0b00720c */ /* 0x000fce0003f05300 */
[----:B------:R-:W0:Y:S01]  /*b2d0*/  @P1 LDC.64 R10, c[0x0][0xc08] ;  /* 0x00030200ff0a1b82 */ /* 0x000e220000000a00 */
[----:B------:R-:W-:Y:S01]  /*b2e0*/  ULDC UR4, c[0x0][0xa88] ;  /* 0x0002a20000047ab9 */ /* 0x000fe20000000800 */
[----:B-1----:R-:W-:-:S04]  /*b2f0*/  IMAD.WIDE R12, R144, 0x4, R8 ;  /* 0x00000004900c7825 */ /* 0x002fc800078e0208 */
[----:B------:R-:W-:Y:S01]  /*b300*/  IMAD.U32 R0, RZ, RZ, UR4 ;  /* 0x00000004ff007e24 */ /* 0x000fe2000f8e00ff */
[----:B------:R1:W5:Y:S01]  /*b310*/  @P0 LDG.E R3, desc[UR36][R12.64] ;  /* 0x000000240c030981 */ /* 0x000362000c1e1900 */
[----:B------:R-:W2:Y:S01]  /*b320*/  S2R R14, SR_TID.X ;  /* 0x00000000000e7919 */ /* 0x000ea20000002100 */
[----:B0-----:R-:W-:-:S05]  /*b330*/  @P1 IMAD.WIDE R8, R144, 0x4, R10 ;  /* 0x0000000490081825 */ /* 0x001fca00078e020a */
[----:B------:R1:W5:Y:S01]  /*b340*/  @P1 LDG.E R0, desc[UR36][R8.64] ;  /* 0x0000002408001981 */ /* 0x000362000c1e1900 */
[----:B------:R-:W-:-:S13]  /*b350*/  ISETP.NE.AND P2, PT, R147, RZ, PT ;  /* 0x000000ff9300720c */ /* 0x000fda0003f45270 */
[----:B------:R-:W0:Y:S01]  /*b360*/  @!P2 LDC R147, c[0x0][0xad4] ;  /* 0x0002b500ff93ab82 */ /* 0x000e220000000800 */
[----:B--2---:R-:W-:-:S05]  /*b370*/  VIADD R32, R14, 0xffffff80 ;  /* 0xffffff800e207836 */ /* 0x004fca0000000000 */
[----:B------:R-:W-:Y:S02]  /*b380*/  ISETP.GT.AND P3, PT, R32, 0xbf, PT ;  /* 0x000000bf2000780c */ /* 0x000fe40003f64270 */
[----:B0-----:R-:W-:Y:S01]  /*b390*/  ISETP.GT.AND P2, PT, R147, 0x1, PT ;  /* 0x000000019300780c */ /* 0x001fe20003f44270 */
[----:B-1----:R-:W-:-:S12]  /*b3a0*/  @P1 BRA `(.L_x_2126) ;  /* 0x0000000000101947 */ /* 0x002fd80003800000 */
[----:B------:R-:W-:Y:S05]  /*b3b0*/  @!P0 BRA `(.L_x_2126) ;  /* 0x00000000000c8947 */ /* 0x000fea0003800000 */
[----:B------:R-:W2:Y:S04]  /*b3c0*/  LDG.E R9, desc[UR36][R12.64] ;  /* 0x000000240c097981 */ /* 0x000ea8000c1e1900 */
[----:B-----5:R-:W2:Y:S02]  /*b3d0*/  LDG.E R0, desc[UR36][R12.64+0x4] ;  /* 0x000004240c007981 */ /* 0x020ea4000c1e1900 */
[----:B--2---:R-:W-:-:S07]  /*b3e0*/  IMAD.IADD R0, R0, 0x1, -R9 ;  /* 0x0000000100007824 */ /* 0x004fce00078e0a09 */
.L_x_2126:
[----:B------:R-:W-:Y:S01]  /*b3f0*/  BSSY B1, `(.L_x_2127) ;  /* 0x0000036000017945 */ /* 0x000fe20003800000 */
[----:B------:R-:W-:Y:S02]  /*b400*/  SEL R33, R144, RZ, !P0 ;  /* 0x000000ff90217207 */ /* 0x000fe40004000000 */
[----:B------:R-:W-:Y:S02]  /*b410*/  SEL R149, R149, RZ, !P0 ;  /* 0x000000ff95957207 */ /* 0x000fe40004000000 */
[----:B-----5:R-:W-:Y:S01]  /*b420*/  SHF.R.S32.HI R28, RZ, 0x1f, R3 ;  /* 0x0000001fff1c7819 */ /* 0x020fe20000011403 */
[----:B------:R-:W-:Y:S06]  /*b430*/  @P3 BRA `(.L_x_2128) ;  /* 0x0000000000c43947 */ /* 0x000fec0003800000 */
[----:B------:R-:W3:Y:S01]  /*b440*/  LDC R35, c[0x0][0xbe8] ;  /* 0x0002fa00ff237b82 */ /* 0x000ee20000000800 */
[----:B------:R-:W-:Y:S01]  /*b450*/  IADD3 R30, R137, -0x80, R14 ;  /* 0xffffff80891e7810 */ /* 0x000fe20007ffe00e */
[----:B---3--:R-:W-:-:S05]  /*b460*/  IMAD R4, R0, R35, RZ ;  /* 0x0000002300047224 */ /* 0x008fca00078e02ff */
[----:B------:R-:W-:-:S13]  /*b470*/  ISETP.GE.AND P0, PT, R30, R4, PT ;  /* 0x000000041e00720c */ /* 0x000fda0003f06270 */
[----:B------:R-:W-:Y:S05]  /*b480*/  @P0 BRA `(.L_x_2128) ;  /* 0x0000000000b00947 */ /* 0x000fea0003800000 */
[----:B------:R-:W2:Y:S01]  /*b490*/  LDL.LU R34, [R1+0x8] ;  /* 0x0000080001227983 */ /* 0x000ea20000300800 */
[----:B------:R-:W-:Y:S01]  /*b4a0*/  ISETP.NE.AND P1, PT, R35, 0x1, PT ;  /* 0x000000012300780c */ /* 0x000fe20003f25270 */
[----:B------:R-:W-:Y:S01]  /*b4b0*/  IMAD.MOV.U32 R26, RZ, RZ, 0x9b8 ;  /* 0x000009b8ff1a7424 */ /* 0x000fe200078e00ff */
[----:B------:R-:W-:Y:S01]  /*b4c0*/  ISETP.GT.AND P0, PT, R147, 0x1, PT ;  /* 0x000000019300780c */ /* 0x000fe20003f04270 */
[----:B------:R-:W0:Y:S01]  /*b4d0*/  LDC.64 R8, c[0x0][0xba8] ;  /* 0x0002ea00ff087b82 */ /* 0x000e220000000a00 */
[----:B------:R-:W-:Y:S02]  /*b4e0*/  IMAD.MOV.U32 R27, RZ, RZ, R30 ;  /* 0x000000ffff1b7224 */ /* 0x000fe400078e001e */
[----:B------:R-:W-:-:S05]  /*b4f0*/  SEL R26, R26, 0x978, P0 ;  /* 0x000009781a1a7807 */ /* 0x000fca0000000000 */
[----:B------:R-:W1:Y:S08]  /*b500*/  LDC.64 R20, c[0x0][R26+0x220] ;  /* 0x000088001a147b82 */ /* 0x000e700000000a00 */
[----:B------:R-:W3:Y:S08]  /*b510*/  @P1 LDC R25, c[0x0][0xbec] ;  /* 0x0002fb00ff191b82 */ /* 0x000ef00000000800 */
[----:B------:R-:W4:Y:S08]  /*b520*/  @P1 LDC R31, c[0x0][0xbf0] ;  /* 0x0002fc00ff1f1b82 */ /* 0x000f300000000800 */
[----:B------:R-:W5:Y:S01]  /*b530*/  LDC.64 R14, c[0x0][R26+0x218] ;  /* 0x000086001a0e7b82 */ /* 0x000f620000000a00 */
[----:B-1----:R-:W-:-:S07]  /*b540*/  IMAD R21, R21, R33, RZ ;  /* 0x0000002115157224 */ /* 0x002fce00078e02ff */
[----:B------:R-:W1:Y:S01]  /*b550*/  LDC.64 R12, c[0x0][R26+0x228] ;  /* 0x00008a001a0c7b82 */ /* 0x000e620000000a00 */
[----:B---3--:R-:W-:-:S04]  /*b560*/  @P1 IMAD.HI.U32 R4, R30, R25, RZ ;  /* 0x000000191e041227 */ /* 0x008fc800078e00ff */
[----:B------:R-:W-:-:S03]  /*b570*/  IMAD.WIDE.U32 R24, R20, R33, RZ ;  /* 0x0000002114187225 */ /* 0x000fc600078e00ff */
[----:B------:R-:W3:Y:S01]  /*b580*/  LDC.64 R10, c[0x0][R26+0x210] ;  /* 0x000084001a0a7b82 */ /* 0x000ee20000000a00 */
[----:B----4-:R-:W-:Y:S01]  /*b590*/  @P1 SHF.R.U32.HI R27, RZ, R31, R4 ;  /* 0x0000001fff1b1219 */ /* 0x010fe20000011604 */
[----:B------:R-:W-:-:S04]  /*b5a0*/  IMAD R31, R20, R149, R21 ;  /* 0x00000095141f7224 */ /* 0x000fc800078e0215 */
[----:B------:R-:W-:Y:S02]  /*b5b0*/  IMAD.IADD R4, R25, 0x1, R31 ;  /* 0x0000000119047824 */ /* 0x000fe400078e021f */
[-C--:B-----5:R-:W-:Y:S01]  /*b5c0*/  IMAD R29, R15, R146.reuse, RZ ;  /* 0x000000920f1d7224 */ /* 0x0a0fe200078e02ff */
[----:B0-----:R-:W0:Y:S01]  /*b5d0*/  @!P0 LDC R8, c[0x0][0xb50] ;  /* 0x0002d400ff088b82 */ /* 0x001e220000000800 */
[----:B------:R-:W-:-:S04]  /*b5e0*/  IMAD.WIDE.U32 R14, R14, R146, RZ ;  /* 0x000000920e0e7225 */ /* 0x000fc800078e00ff */
[----:B------:R-:W-:Y:S01]  /*b5f0*/  IMAD.IADD R29, R15, 0x1, R29 ;  /* 0x000000010f1d7824 */ /* 0x000fe200078e021d */
[----:B------:R-:W-:Y:S01]  /*b600*/  IADD3 R14, P1, P3, R24, R14, R3 ;  /* 0x0000000e180e7210 */ /* 0x000fe20007b3e003 */
[----:B------:R-:W-:Y:S01]  /*b610*/  IMAD.MOV R15, RZ, RZ, -R27 ;  /* 0x000000ffff0f7224 */ /* 0x000fe200078e0a1b */
[----:B------:R-:W4:Y:S02]  /*b620*/  @!P0 LDC R9, c[0x0][0xb54] ;  /* 0x0002d500ff098b82 */ /* 0x000f240000000800 */
[----:B------:R-:W-:Y:S01]  /*b630*/  IADD3.X R4, R4, R29, R28, P1, P3 ;  /* 0x0000001d04047210 */ /* 0x000fe20000fe641c */
[----:B------:R-:W-:Y:S01]  /*b640*/  IMAD R15, R35, R15, R30 ;  /* 0x0000000f230f7224 */ /* 0x000fe200078e021e */
[----:B--2---:R-:W-:-:S05]  /*b650*/  SEL R21, R34, RZ, P0 ;  /* 0x000000ff22157207 */ /* 0x004fca0000000000 */
[-C--:B-1----:R-:W-:Y:S02]  /*b660*/  IMAD R25, R13, R21.reuse, RZ ;  /* 0x000000150d197224 */ /* 0x082fe400078e02ff */
[----:B------:R-:W-:Y:S01]  /*b670*/  IMAD.WIDE.U32 R12, R12, R21, RZ ;  /* 0x000000150c0c7225 */ /* 0x000fe200078e00ff */
[----:B------:R-:W-:-:S03]  /*b680*/  SHF.R.S32.HI R21, RZ, 0x1f, R15 ;  /* 0x0000001fff157819 */ /* 0x000fc6000001140f */
[----:B------:R-:W-:Y:S01]  /*b690*/  IMAD.IADD R25, R13, 0x1, R25 ;  /* 0x000000010d197824 */ /* 0x000fe200078e0219 */
[----:B------:R-:W-:Y:S02]  /*b6a0*/  IADD3 R12, P0, P1, R27, R14, R12 ;  /* 0x0000000e1b0c7210 */ /* 0x000fe4000791e00c */
[----:B------:R-:W-:-:S04]  /*b6b0*/  SHF.R.S32.HI R27, RZ, 0x1f, R27 ;  /* 0x0000001fff1b7819 */ /* 0x000fc8000001141b */
[----:B------:R-:W-:Y:S01]  /*b6c0*/  IADD3.X R13, R27, R4, R25, P0, P1 ;  /* 0x000000041b0d7210 */ /* 0x000fe200007e2419 */
[----:B---3--:R-:W-:-:S04]  /*b6d0*/  IMAD R4, R11, R15, RZ ;  /* 0x0000000f0b047224 */ /* 0x008fc800078e02ff */
[C---:B------:R-:W-:Y:S02]  /*b6e0*/  IMAD R21, R10.reuse, R21, R4 ;  /* 0x000000150a157224 */ /* 0x040fe400078e0204 */
[----:B------:R-:W-:-:S04]  /*b6f0*/  IMAD.WIDE.U32 R10, R10, R15, R12 ;  /* 0x0000000f0a0a7225 */ /* 0x000fc800078e000c */
[----:B------:R-:W-:Y:S01]  /*b700*/  IMAD.IADD R4, R11, 0x1, R21 ;  /* 0x000000010b047824 */ /* 0x000fe200078e0215 */
[----:B0-----:R-:W-:Y:S01]  /*b710*/  LEA R8, P0, R10, R8, 0x2 ;  /* 0x000000080a087211 */ /* 0x001fe200078010ff */
[----:B------:R-:W-:-:S03]  /*b720*/  IMAD.MOV.U32 R11, RZ, RZ, -0x800000 ;  /* 0xff800000ff0b7424 */ /* 0x000fc600078e00ff */
[----:B----4-:R-:W-:-:S05]  /*b730*/  LEA.HI.X R9, R10, R9, R4, 0x2, P0 ;  /* 0x000000090a097211 */ /* 0x010fca00000f1404 */
[----:B------:R0:W-:Y:S04]  /*b740*/  STG.E desc[UR36][R8.64], R11 ;  /* 0x0000000b08007986 */ /* 0x0001e8000c101924 */
.L_x_2128:
[----:B------:R-:W-:Y:S05]  /*b750*/  BSYNC B1 ;  /* 0x0000000000017941 */ /* 0x000fea0003800000 */
.L_x_2127:
[----:B------:R-:W-:Y:S05]  /*b760*/  @P2 BRA `(.L_x_2123) ;  /* 0x0000000400542947 */ /* 0x000fea0003800000 */
[----:B------:R-:W1:Y:S01]  /*b770*/  LDC R15, c[0x0][0xbe8] ;  /* 0x0002fa00ff0f7b82 */ /* 0x000e620000000800 */
[--C-:B------:R-:W-:Y:S01]  /*b780*/  SHF.R.S32.HI R10, RZ, 0x1f, R32.reuse ;  /* 0x0000001fff0a7819 */ /* 0x100fe20000011420 */
[----:B------:R-:W-:Y:S01]  /*b790*/  ULDC.64 UR4, c[0x0][0xaa0] ;  /* 0x0002a80000047ab9 */ /* 0x000fe20000000a00 */
[----:B------:R-:W-:Y:S01]  /*b7a0*/  SHF.R.S32.HI R14, RZ, 0x1f, R32 ;  /* 0x0000001fff0e7819 */ /* 0x000fe20000011420 */
[----:B---3--:R-:W-:Y:S01]  /*b7b0*/  IMAD R4, R28, UR4, RZ ;  /* 0x000000041c047c24 */ /* 0x008fe2000f8e02ff */
        /* <DEDUP_REMOVED lines=16> */
[----:B------:R-:W-:Y:S02]  /*b8c0*/  IMAD.IADD R12, R137, 0x1, R4 ;  /* 0x00000001890c7824 */ /* 0x000fe400078e0204 */
        /* <DEDUP_REMOVED lines=20> */
[----:B------:R-:W-:Y:S02]  /*ba10*/  IMAD.IADD R0, R14, 0x1, R137 ;  /* 0x000000010e007824 */ /* 0x000fe400078e0289 */
        /* <DEDUP_REMOVED lines=24> */
.L_x_2130:
[----:B------:R-:W-:Y:S05]  /*bba0*/  BSYNC B1 ;  /* 0x0000000000017941 */ /* 0x000fea0003800000 */
.L_x_2129:
        /* <DEDUP_REMOVED lines=11> */
[----:B----4-:R-:W-:Y:S01]  /*bc60*/  @!P2 IMAD.WIDE R10, R145, 0x2, R8 ;  /* 0x00000002910aa825 */ /* 0x010fe200078e0208 */
[-C--:B------:R-:W-:Y:S02]  /*bc70*/  @!P3 LEA.HI.X R13, R148, R9.reuse, R25, 0x1, P0 ;  /* 0x00000009940db211 */ /* 0x080fe400000f0c19 */
[----:B------:R-:W-:Y:S02]  /*bc80*/  @!P4 LEA.HI.X R15, R150, R9, R24, 0x1, P1 ;  /* 0x00000009960fc211 */ /* 0x000fe400008f0c18 */
[----:B------:R2:W-:Y:S04]  /*bc90*/  @!P2 ST.E.128 desc[UR36][R10.64], RZ ;  /* 0x000000ff0a00a985 */ /* 0x0005e8000c101d24 */
[----:B------:R2:W-:Y:S04]  /*bca0*/  @!P3 ST.E.128 desc[UR36][R12.64], RZ ;  /* 0x000000ff0c00b985 */ /* 0x0005e8000c101d24 */
[----:B------:R2:W-:Y:S02]  /*bcb0*/  @!P4 ST.E.128 desc[UR36][R14.64], RZ ;  /* 0x000000ff0e00c985 */ /* 0x0005e4000c101d24 */
.L_x_2123:
[----:B------:R-:W-:Y:S05]  /*bcc0*/  BSYNC B0 ;  /* 0x0000000000007941 */ /* 0x000fea0003800000 */
.L_x_2117:
[----:B------:R-:W-:Y:S02]  /*bcd0*/  ULDC UR4, c[0x0][0xc3c] ;  /* 0x00030f0000047ab9 */ /* 0x000fe40000000800 */
[----:B---3--:R-:W-:-:S13]  /*bce0*/  ISETP.GE.AND P0, PT, R7, UR4, PT ;  /* 0x0000000407007c0c */ /* 0x008fda000bf06270 */
[----:B------:R-:W-:Y:S05]  /*bcf0*/  @!P0 BRA `(.L_x_2131) ;  /* 0xffffff5000c88947 */ /* 0x000fea000383ffff */
[----:B------:R-:W-:Y:S05]  /*bd00*/  EXIT ;  /* 0x000000000000794d */ /* 0x000fea0003800000 */
.L_x_2074:
        /* <DEDUP_REMOVED lines=16> */
.L_x_2132:
        /* <DEDUP_REMOVED lines=44> */
.L_x_2136:
[----:B------:R-:W0:Y:S01]  /*c0d0*/  LDC R2, c[0x0][0xc3c] ;  /* 0x00030f00ff027b82 */ /* 0x000e220000000800 */
[----:B------:R-:W-:-:S06]  /*c0e0*/  UIADD3 UR4, UR4, 0x1f, URZ ;  /* 0x0000001f04047890 */ /* 0x000fcc000fffe03f */
        /* <DEDUP_REMOVED lines=33> */
.L_x_2134:
        /* <DEDUP_REMOVED lines=13> */
.L_x_2137:
        /* <DEDUP_REMOVED lines=62> */
.L_x_2138:
        /* <DEDUP_REMOVED lines=62> */
.L_x_2139:
[----:B------:R-:W-:-:S05]  /*cb90*/  LOP3.LUT R2, RZ, R2, RZ, 0x33, !PT ;  /* 0x00000002ff027212 */ /* 0x000fca00078e33ff */
[----:B------:R-:W-:Y:S01]  /*cba0*/  IMAD.IADD R25, R25, 0x1, R2 ;  /* 0x0000000119197824 */ /* 0x000fe200078e0202 */
[----:B------:R-:W-:Y:S06]  /*cbb0*/  BRA `(.L_x_2140) ;  /* 0x0000000000147947 */ /* 0x000fec0003800000 */
.L_x_2135:
[----:B------:R-:W-:Y:S01]  /*cbc0*/  ULDC UR4, c[0x0][0xc3c] ;  /* 0x00030f0000047ab9 */ /* 0x000fe20000000800 */
[----:B------:R-:W-:Y:S02]  /*cbd0*/  IMAD.MOV.U32 R25, RZ, RZ, RZ ;  /* 0x000000ffff197224 */ /* 0x000fe400078e00ff */
[----:B------:R-:W-:Y:S02]  /*cbe0*/  IMAD.U32 R24, RZ, RZ, UR6 ;  /* 0x00000006ff187e24 */ /* 0x000fe4000f8e00ff */
[----:B------:R-:W-:Y:S02]  /*cbf0*/  IMAD.MOV.U32 R26, RZ, RZ, RZ ;  /* 0x000000ffff1a7224 */ /* 0x000fe400078e00ff */
[----:B------:R-:W-:-:S07]  /*cc00*/  IMAD.U32 R27, RZ, RZ, UR4 ;  /* 0x00000004ff1b7e24 */ /* 0x000fce000f8e00ff */
.L_x_2140:
[----:B------:R-:W-:-:S13]  /*cc10*/  ISETP.NE.AND P0, PT, R0, RZ, PT ;  /* 0x000000ff0000720c */ /* 0x000fda0003f05270 */
[----:B------:R-:W0:Y:S01]  /*cc20*/  @!P0 S2R R3, SR_CgaCtaId ;  /* 0x0000000000038919 */ /* 0x000e220000008800 */
[----:B------:R-:W-:-:S04]  /*cc30*/  @!P0 MOV R0, 0x400 ;  /* 0x0000040000008802 */ /* 0x000fc80000000f00 */
[----:B0-----:R-:W-:-:S05]  /*cc40*/  @!P0 LEA R0, R3, R0, 0x18 ;  /* 0x0000000003008211 */ /* 0x001fca00078ec0ff */
[----:B------:R1:W-:Y:S01]  /*cc50*/  @!P0 STS.128 [R0+0x2d8d0], R24 ;  /* 0x02d8d01800008388 */ /* 0x0003e20000000c00 */
[----:B------:R-:W-:Y:S06]  /*cc60*/  BAR.ARV 0x5, 0x200 ;  /* 0x0148000000007b1d */ /* 0x000fec0000002000 */
.L_x_2133:
[----:B------:R2:W-:Y:S01]  /*cc70*/  STL [R1+0x3c], RZ ;  /* 0x00003cff01007387 */ /* 0x0005e20000100800 */
[----:B------:R-:W-:Y:S01]  /*cc80*/  ULDC UR4, c[0x0][0xc3c] ;  /* 0x00030f0000047ab9 */ /* 0x000fe20000000800 */
[----:B------:R-:W-:Y:S01]  /*cc90*/  IMAD.MOV.U32 R29, RZ, RZ, 0x1 ;  /* 0x00000001ff1d7424 */ /* 0x000fe200078e00ff */
[----:B0-----:R-:W-:Y:S01]  /*cca0*/  ISETP.GE.AND P0, PT, R27, UR4, PT ;  /* 0x000000041b007c0c */ /* 0x001fe2000bf06270 */
[----:B------:R-:W-:-:S12]  /*ccb0*/  IMAD.MOV.U32 R22, RZ, RZ, RZ ;  /* 0x000000ffff167224 */ /* 0x000fd800078e00ff */
[----:B--2---:R-:W-:Y:S05]  /*ccc0*/  @P0 BRA `(.L_x_2141) ;  /* 0x0000004c00c40947 */ /* 0x004fea0003800000 */
[----:B------:R-:W2:Y:S01]  /*ccd0*/  LDL R6, [R1+0x20] ;  /* 0x0000200001067983 */ /* 0x000ea20000100800 */
[----:B------:R-:W1:Y:S01]  /*cce0*/  S2R R3, SR_TID.X ;  /* 0x0000000000037919 */ /* 0x000e620000002100 */
[----:B------:R-:W0:Y:S01]  /*ccf0*/  S2UR UR5, SR_CgaCtaId ;  /* 0x00000000000579c3 */ /* 0x000e220000008800 */
[----:B------:R-:W-:Y:S01]  /*cd00*/  UMOV UR4, 0x400 ;  /* 0x0000040000047882 */ /* 0x000fe20000000000 */
[C---:B-1----:R-:W-:Y:S01]  /*cd10*/  IMAD.SHL.U32 R0, R3.reuse, 0x8, RZ ;  /* 0x0000000803007824 */ /* 0x042fe200078e00ff */
[C---:B------:R-:W-:Y:S01]  /*cd20*/  LOP3.LUT R5, R3.reuse, 0x7f, RZ, 0xc0, !PT ;  /* 0x0000007f03057812 */ /* 0x040fe200078ec0ff */
[----:B------:R-:W-:-:S03]  /*cd30*/  IMAD.SHL.U32 R4, R3, 0x20, RZ ;  /* 0x0000002003047824 */ /* 0x000fc600078e00ff */
[----:B------:R-:W-:Y:S01]  /*cd40*/  LOP3.LUT R2, R0, 0xd8, RZ, 0xc0, !PT ;  /* 0x000000d800027812 */ /* 0x000fe200078ec0ff */
[----:B0-----:R-:W-:-:S03]  /*cd50*/  ULEA UR4, UR5, UR4, 0x18 ;  /* 0x0000000405047291 */ /* 0x001fc6000f8ec03f */
        /* <DEDUP_REMOVED lines=18> */
.L_x_2204:
        /* <DEDUP_REMOVED lines=50> */
.L_x_2142:
        /* <DEDUP_REMOVED lines=10> */
.L_x_2143:
        /* <DEDUP_REMOVED lines=9> */
.L_x_2144:
[----:B------:R-:W3:Y:S01]  /*d2d0*/  LDL R6, [R1+0x24] ;  /* 0x0000240001067983 */ /* 0x000ee20000100800 */
[----:B0-2---:R-:W0:Y:S01]  /*d2e0*/  LDC R2, c[0x0][0x448] ;  /* 0x00011200ff027b82 */ /* 0x005e220000000800 */
[----:B-----5:R-:W-:Y:S01]  /*d2f0*/  IMAD.IADD R5, R0, 0x1, -R7 ;  /* 0x0000000100057824 */ /* 0x020fe200078e0a07 */
[----:B------:R-:W-:Y:S01]  /*d300*/  LOP3.LUT R16, R16, 0xffffffdf, RZ, 0xc0, !PT ;  /* 0xffffffdf10107812 */ /* 0x000fe200078ec0ff */
[----:B------:R-:W-:Y:S03]  /*d310*/  BSSY B0, `(.L_x_2145) ;  /* 0x0000037000007945 */ /* 0x000fe60003800000 */
[----:B------:R1:W-:Y:S01]  /*d320*/  STL [R1+0xc], R5 ;  /* 0x00000c0501007387 */ /* 0x0003e20000100800 */
[----:B0-----:R-:W-:Y:S01]  /*d330*/  ISETP.NE.AND P0, PT, R2, 0x1, PT ;  /* 0x000000010200780c */ /* 0x001fe20003f05270 */
[----:B------:R-:W-:-:S04]  /*d340*/  IMAD R2, R25, 0xc0, RZ ;  /* 0x000000c019027824 */ /* 0x000fc800078e02ff */
[----:B------:R-:W-:-:S08]  /*d350*/  VIADD R2, R2, 0xbf ;  /* 0x000000bf02027836 */ /* 0x000fd00000000000 */
[----:B------:R-:W0:Y:S01]  /*d360*/  @P0 LDC R4, c[0x0][0x44c] ;  /* 0x00011300ff040b82 */ /* 0x000e220000000800 */
[----:B------:R-:W-:-:S07]  /*d370*/  @P0 LOP3.LUT R16, R16, 0x20, RZ, 0xfc, !PT ;  /* 0x0000002010100812 */ /* 0x000fce00078efcff */
[----:B------:R-:W2:Y:S01]  /*d380*/  @P0 LDC R3, c[0x0][0x450] ;  /* 0x00011400ff030b82 */ /* 0x000ea20000000800 */
[----:B0-----:R-:W-:-:S05]  /*d390*/  @P0 IMAD.HI.U32 R4, R2, R4, RZ ;  /* 0x0000000402040227 */ /* 0x001fca00078e00ff */
[----:B--2---:R-:W-:Y:S02]  /*d3a0*/  @P0 SHF.R.U32.HI R2, RZ, R3, R4 ;  /* 0x00000003ff020219 */ /* 0x004fe40000011604 */
[----:B------:R-:W-:-:S04]  /*d3b0*/  LOP3.LUT R4, R26, 0xff000000, RZ, 0xc0, !PT ;  /* 0xff0000001a047812 */ /* 0x000fc800078ec0ff */
[----:B------:R-:W-:Y:S02]  /*d3c0*/  SHF.R.U32.HI R4, RZ, 0x8, R4 ;  /* 0x00000008ff047819 */ /* 0x000fe40000011604 */
[----:B---3--:R-:W-:-:S05]  /*d3d0*/  IADD3 R0, R5, 0x80, -R6 ;  /* 0x0000008005007810 */ /* 0x008fca0007ffe806 */
[----:B------:R-:W-:-:S05]  /*d3e0*/  IMAD.IADD R0, R0, 0x1, R2 ;  /* 0x0000000100007824 */ /* 0x000fca00078e0202 */
[----:B------:R-:W-:-:S04]  /*d3f0*/  SHF.R.S32.HI R2, RZ, 0x1f, R0 ;  /* 0x0000001fff027819 */ /* 0x000fc80000011400 */
[----:B------:R-:W-:Y:S01]  /*d400*/  LEA.HI R0, R2, R0, RZ, 0x7 ;  /* 0x0000000002007211 */ /* 0x000fe200078f38ff */
[----:B------:R-:W-:-:S03]  /*d410*/  VIADD R2, R5, 0x7f ;  /* 0x0000007f05027836 */ /* 0x000fc60000000000 */
[----:B------:R-:W-:Y:S02]  /*d420*/  SHF.R.S32.HI R0, RZ, 0x7, R0 ;  /* 0x00000007ff007819 */ /* 0x000fe40000011400 */
[----:B------:R-:W-:-:S04]  /*d430*/  SHF.R.S32.HI R3, RZ, 0x1f, R2 ;  /* 0x0000001fff037819 */ /* 0x000fc80000011402 */
[----:B------:R-:W-:-:S04]  /*d440*/  LEA.HI R2, R3, R2, RZ, 0x7 ;  /* 0x0000000203027211 */ /* 0x000fc800078f38ff */
[----:B------:R-:W-:-:S04]  /*d450*/  SHF.R.S32.HI R2, RZ, 0x7, R2 ;  /* 0x00000007ff027819 */ /* 0x000fc80000011402 */
[----:B------:R-:W-:Y:S02]  /*d460*/  VIMNMX R0, R2, R0, PT ;  /* 0x0000000002007248 */ /* 0x000fe40003fe0100 */
[----:B------:R-:W-:Y:S02]  /*d470*/  LOP3.LUT R2, R26, 0xff0000, RZ, 0xc0, !PT ;  /* 0x00ff00001a027812 */ /* 0x000fe400078ec0ff */
[----:B------:R-:W-:Y:S02]  /*d480*/  ISETP.GE.AND P0, PT, R0, 0x1, PT ;  /* 0x000000010000780c */ /* 0x000fe40003f06270 */
[----:B------:R-:W-:Y:S01]  /*d490*/  LEA.HI R4, R2, R4, RZ, 0x10 ;  /* 0x0000000402047211 */ /* 0x000fe200078f80ff */
[----:B------:R-:W-:-:S10]  /*d4a0*/  IMAD.MOV.U32 R2, RZ, RZ, RZ ;  /* 0x000000ffff027224 */ /* 0x000fd400078e00ff */
[----:B-1----:R-:W-:Y:S05]  /*d4b0*/  @!P0 BRA `(.L_x_2146) ;  /* 0x0000000000708947 */ /* 0x002fea0003800000 */
        /* <DEDUP_REMOVED lines=28> */
.L_x_2146:
[----:B------:R-:W-:Y:S05]  /*d680*/  BSYNC B0 ;  /* 0x0000000000007941 */ /* 0x000fea0003800000 */
.L_x_2145:
        /* <DEDUP_REMOVED lines=25> */
.L_x_2148:
        /* <DEDUP_REMOVED lines=20> */
.L_x_2151:
[----:B------:R-:W-:Y:S05]  /*d960*/  BSYNC B6 ;  /* 0x0000000000067941 */ /* 0x000fea0003800000 */
.L_x_2150:
        /* <DEDUP_REMOVED lines=20> */
.L_x_2154:
        /* <DEDUP_REMOVED lines=15> */
.L_x_2153:
[----:B------:R-:W-:Y:S05]  /*dba0*/  BSYNC B6 ;  /* 0x0000000000067941 */ /* 0x000fea0003800000 */
.L_x_2152:
[----:B------:R0:W2:Y:S01]  /*dbb0*/  LDL R20, [R1+0x4] ;  /* 0x0000040001147983 */ /* 0x0000a20000100800 */
[----:B------:R-:W-:Y:S01]  /*dbc0*/  ULDC.64 UR4, c[0x0][0x9f8] ;  /* 0x00027e0000047ab9 */ /* 0x000fe20000000a00 */
[----:B------:R-:W1:Y:S01]  /*dbd0*/  LDC R5, c[0x0][0x430] ;  /* 0x00010c00ff057b82 */ /* 0x000e620000000800 */
[----:B------:R-:W-:Y:S01]  /*dbe0*/  ISETP.NE.U32.AND P0, PT, RZ, UR4, PT ;  /* 0x00000004ff007c0c */ /* 0x000fe2000bf05070 */
[----:B------:R-:W3:Y:S03]  /*dbf0*/  LDL R2, [R1+0x38] ;  /* 0x0000380001027983 */ /* 0x000ee60000100800 */
[----:B------:R-:W-:Y:S01]  /*dc00*/  ISETP.NE.AND.EX P0, PT, RZ, UR5, PT, P0 ;  /* 0x00000005ff007c0c */ /* 0x000fe2000bf05300 */
[----:B------:R-:W4:Y:S04]  /*dc10*/  LDL R4, [R1+0xc] ;  /* 0x00000c0001047983 */ /* 0x000f280000100800 */
[----:B------:R-:W4:Y:S08]  /*dc20*/  LDL R21, [R1+0x14] ;  /* 0x0000140001157983 */ /* 0x000f300000100800 */
        /* <DEDUP_REMOVED lines=19> */
[----:B------:R-:W-:Y:S01]  /*dd60*/  LOP3.LUT R26, R26, 0xffff, RZ, 0xc0, !PT ;  /* 0x0000ffff1a1a7812 */ /* 0x000fe200078ec0ff */
[----:B--2---:R-:W-:Y:S01]  /*dd70*/  @P0 STL [R1+0x4], R20 ;  /* 0x0000041401000387 */ /* 0x004fe20000100800 */
[C---:B----4-:R-:W-:Y:S01]  /*dd80*/  ISETP.GE.AND P0, PT, R0.reuse, R4, PT ;  /* 0x000000040000720c */ /* 0x050fe20003f06270 */
[----:B------:R-:W-:-:S04]  /*dd90*/  IMAD.IADD R0, R0, 0x1, R21 ;  /* 0x0000000100007824 */ /* 0x000fc800078e0215 */
[----:B-1----:R-:W-:-:S04]  /*dda0*/  @P2 IMAD.HI.U32 R3, R0, R3, RZ ;  /* 0x0000000300032227 */ /* 0x002fc800078e00ff */
[----:B------:R-:W-:Y:S01]  /*ddb0*/  IMAD.MOV.U32 R6, RZ, RZ, R0 ;  /* 0x000000ffff067224 */ /* 0x000fe200078e0000 */
[----:B0-----:R-:W-:-:S03]  /*ddc0*/  @P2 SHF.R.U32.HI R6, RZ, R2, R3 ;  /* 0x00000002ff062219 */ /* 0x001fc60000011603 */
[----:B------:R-:W0:Y:S02]  /*ddd0*/  @!P0 LDC.64 R2, c[0x0][0x428] ;  /* 0x00010a00ff028b82 */ /* 0x000e240000000a00 */
[--C-:B------:R-:W-:Y:S01]  /*dde0*/  IMAD.MOV R4, RZ, RZ, -R6.reuse ;  /* 0x000000ffff047224 */ /* 0x100fe200078e0a06 */
[----:B------:R-:W-:-:S03]  /*ddf0*/  @!P0 SHF.R.S32.HI R7, RZ, 0x1f, R6 ;  /* 0x0000001fff078819 */ /* 0x000fc60000011406 */
[----:B------:R-:W-:Y:S01]  /*de00*/  IMAD R4, R5, R4, R0 ;  /* 0x0000000405047224 */ /* 0x000fe200078e0200 */
[----:B------:R-:W-:-:S05]  /*de10*/  SHF.R.S32.HI R5, RZ, 0x1f, R20 ;  /* 0x0000001fff057819 */ /* 0x000fca0000011414 */
[----:B------:R1:W-:Y:S01]  /*de20*/  STL [R1+0x18], R5 ;  /* 0x0000180501007387 */ /* 0x0003e20000100800 */
[----:B0-----:R-:W-:-:S04]  /*de30*/  @!P0 IMAD.WIDE.U32 R6, R20, R2, R6 ;  /* 0x0000000214068225 */ /* 0x001fc800078e0006 */
[----:B------:R-:W-:Y:S02]  /*de40*/  @!P0 IMAD R2, R5, R2, RZ ;  /* 0x0000000205028224 */ /* 0x000fe400078e02ff */
[----:B-1----:R-:W0:Y:S02]  /*de50*/  S2R R5, SR_TID.X ;  /* 0x0000000000057919 */ /* 0x002e240000002100 */
[----:B------:R-:W-:Y:S02]  /*de60*/  @!P0 IMAD R0, R20, R3, R2 ;  /* 0x0000000314008224 */ /* 0x000fe400078e0202 */
[----:B------:R-:W1:Y:S02]  /*de70*/  @!P0 LDC.64 R2, c[0x0][0x418] ;  /* 0x00010600ff028b82 */ /* 0x000e640000000a00 */
[----:B------:R-:W-:Y:S02]  /*de80*/  @!P0 IMAD.IADD R0, R7, 0x1, R0 ;  /* 0x0000000107008824 */ /* 0x000fe400078e0200 */
[----:B0-----:R-:W-:-:S05]  /*de90*/  IMAD.SHL.U32 R20, R5, 0x8, RZ ;  /* 0x0000000805147824 */ /* 0x001fca00078e00ff */
[----:B------:R-:W-:-:S04]  /*dea0*/  LOP3.LUT R20, R20, 0x18, RZ, 0xc0, !PT ;  /* 0x0000001814147812 */ /* 0x000fc800078ec0ff */
[----:B------:R-:W-:Y:S02]  /*deb0*/  ISETP.GE.AND P2, PT, R20, UR4, PT ;  /* 0x0000000414007c0c */ /* 0x000fe4000bf46270 */
[----:B-1----:R-:W-:Y:S02]  /*dec0*/  @!P0 LEA R2, P1, R6, R2, 0x2 ;  /* 0x0000000206028211 */ /* 0x002fe400078210ff */
[----:B------:R-:W-:Y:S02]  /*ded0*/  LOP3.LUT R9, R20, 0x20, RZ, 0xfc, !PT ;  /* 0x0000002014097812 */ /* 0x000fe400078efcff */
[----:B------:R-:W-:Y:S01]  /*dee0*/  @!P0 LEA.HI.X R3, R6, R3, R0, 0x2, P1 ;  /* 0x0000000306038211 */ /* 0x000fe200008f1400 */
[----:B------:R-:W-:Y:S01]  /*def0*/  IMAD.MOV.U32 R0, RZ, RZ, RZ ;  /* 0x000000ffff007224 */ /* 0x000fe200078e00ff */
[----:B------:R-:W-:Y:S02]  /*df00*/  LOP3.LUT R5, R20, 0x40, RZ, 0xfc, !PT ;  /* 0x0000004014057812 */ /* 0x000fe400078efcff */
[----:B------:R-:W-:-:S03]  /*df10*/  ISETP.GE.AND P1, PT, R9, UR4, PT ;  /* 0x0000000409007c0c */ /* 0x000fc6000bf26270 */
[----:B------:R-:W-:Y:S01]  /*df20*/  @P2 LOP3.LUT R16, R16, 0x4, RZ, 0xfc, !PT ;  /* 0x0000000410102812 */ /* 0x000fe200078efcff */
[----:B------:R0:W5:Y:S01]  /*df30*/  @!P0 LDG.E R0, desc[UR36][R2.64] ;  /* 0x0000002402008981 */ /* 0x000162000c1e1900 */
[----:B------:R-:W-:Y:S02]  /*df40*/  ISETP.GE.AND P0, PT, R5, UR4, PT ;  /* 0x0000000405007c0c */ /* 0x000fe4000bf06270 */
[----:B------:R-:W-:-:S04]  /*df50*/  LOP3.LUT R16, R16, 0xfffffffe, RZ, 0xc0, !PT ;  /* 0xfffffffe10107812 */ /* 0x000fc800078ec0ff */
[----:B------:R-:W-:-:S04]  /*df60*/  LOP3.LUT R16, R16, 0xfffffffd, RZ, 0xc0, !PT ;  /* 0xfffffffd10107812 */ /* 0x000fc800078ec0ff */
[----:B------:R-:W-:-:S04]  /*df70*/  @P1 LOP3.LUT R16, R16, 0x2, RZ, 0xfc, !PT ;  /* 0x0000000210101812 */ /* 0x000fc800078efcff */
[----:B------:R-:W-:Y:S01]  /*df80*/  @P0 LOP3.LUT R16, R16, 0x1, RZ, 0xfc, !PT ;  /* 0x0000000110100812 */ /* 0x000fe200078efcff */
[----:B0-----:R-:W-:Y:S06]  /*df90*/  BRA.DIV UR5, `(.L_x_2155) ;  /* 0x00000042059c7947 */ /* 0x001fec000b800000 */
.L_x_2221:
[----:B------:R-:W2:Y:S01]  /*dfa0*/  LDL R2, [R1+0x40] ;  /* 0x0000400001027983 */ /* 0x000ea20000100800 */
[----:B------:R-:W-:Y:S02]  /*dfb0*/  LOP3.LUT R16, R16, 0xfffffff7, RZ, 0xc0, !PT ;  /* 0xfffffff710107812 */ /* 0x000fe400078ec0ff */
[----:B--2---:R-:W-:-:S13]  /*dfc0*/  ISETP.NE.AND P0, PT, R2, 0x3, PT ;  /* 0x000000030200780c */ /* 0x004fda0003f05270 */
[----:B------:R-:W-:Y:S01]  /*dfd0*/  @P0 LOP3.LUT R16, R16, 0x8, RZ, 0xfc, !PT ;  /* 0x0000000810100812 */ /* 0x000fe200078efcff */
[----:B------:R-:W-:Y:S06]  /*dfe0*/  @!P0 BRA `(.L_x_2156) ;  /* 0x0000000000048947 */ /* 0x000fec0003800000 */
[----:B------:R-:W-:Y:S01]  /*dff0*/  BPT.TRAP 0x1 ;  /* 0x000000040000795c */ /* 0x000fe20000300000 */
.L_x_2156:
        /* <DEDUP_REMOVED lines=23> */
.L_x_2222:
[----:B------:R-:W-:Y:S05]  /*e170*/  BSYNC B0 ;  /* 0x0000000000007941 */ /* 0x000fea0003800000 */
.L_x_2157:
        /* <DEDUP_REMOVED lines=74> */
.L_x_2232:
        /* <DEDUP_REMOVED lines=12> */
.L_x_2160:
        /* <DEDUP_REMOVED lines=11> */
.L_x_2161:
[----:B------:R1:W5:Y:S01]  /*e790*/  LDL.LU R0, [R1+0x28] ;  /* 0x0000280001007983 */ /* 0x0003620000300800 */
[----:B------:R-:W-:Y:S01]  /*e7a0*/  LOP3.LUT P0, RZ, R16, 0x40, RZ, 0xc0, !PT ;  /* 0x0000004010ff7812 */ /* 0x000fe2000780c0ff */
[----:B------:R1:W-:Y:S02]  /*e7b0*/  SYNCS.ARRIVE.TRANS64.A1T0 RZ, [R2+URZ+0x2d830], RZ ;  /* 0x02d830ff02ff79a7 */ /* 0x0003e4000810003f */
[----:B------:R1:W5:Y:S10]  /*e7c0*/  LDL.LU R3, [R1] ;  /* 0x0000000001037983 */ /* 0x0003740000300800 */
[----:B------:R-:W-:Y:S05]  /*e7d0*/  WARPSYNC.ALL ;  /* 0x0000000000007948 */ /* 0x000fea0003800000 */
[----:B------:R-:W-:Y:S01]  /*e7e0*/  ULDC.64 UR4, c[0x0][0x298] ;  /* 0x0000a60000047ab9 */ /* 0x000fe20000000a00 */
[----:B-1----:R-:W-:Y:S01]  /*e7f0*/  VIADD R2, R17, 0xc400 ;  /* 0x0000c40011027836 */ /* 0x002fe20000000000 */
[----:B------:R-:W-:Y:S01]  /*e800*/  SEL R28, R28, RZ, !P0 ;  /* 0x000000ff1c1c7207 */ /* 0x000fe20004000000 */
[----:B------:R-:W-:Y:S01]  /*e810*/  BSSY B6, `(.L_x_2162) ;  /* 0x000001d000067945 */ /* 0x000fe20003800000 */
[----:B------:R-:W-:Y:S01]  /*e820*/  BAR.SYNC.DEFER_BLOCKING 0x8, 0x200 ;  /* 0x0208000000007b1d */ /* 0x000fe20000010000 */
[----:B-----5:R-:W-:-:S02]  /*e830*/  SEL R0, R0, RZ, !P0 ;  /* 0x000000ff00007207 */ /* 0x020fc40004000000 */
[----:B------:R-:W-:Y:S01]  /*e840*/  LOP3.LUT P0, RZ, R2, 0x1bf, RZ, 0xc0, !PT ;  /* 0x000001bf02ff7812 */ /* 0x000fe2000780c0ff */
[----:B0-----:R-:W-:Y:S02]  /*e850*/  IMAD.WIDE.U32 R4, R3, UR4, RZ ;  /* 0x0000000403047c25 */ /* 0x001fe4000f8e00ff */
[----:B------:R0:W-:Y:S04]  /*e860*/  STL [R1+0x28], R0 ;  /* 0x0000280001007387 */ /* 0x0001e80000100800 */
[----:B------:R1:W-:Y:S01]  /*e870*/  STL.64 [R1+0x30], R4 ;  /* 0x0000300401007387 */ /* 0x0003e20000100a00 */
[----:B0-----:R-:W-:-:S05]  /*e880*/  SHF.R.S32.HI R0, RZ, 0x1f, R3 ;  /* 0x0000001fff007819 */ /* 0x001fca0000011403 */
[----:B------:R-:W-:-:S04]  /*e890*/  IMAD R0, R0, UR4, RZ ;  /* 0x0000000400007c24 */ /* 0x000fc8000f8e02ff */
        /* <DEDUP_REMOVED lines=8> */
[----:B-1----:R-:W-:Y:S02]  /*e920*/  IMAD.U32 R4, RZ, RZ, UR6 ;  /* 0x00000006ff047e24 */ /* 0x002fe4000f8e00ff */
        /* <DEDUP_REMOVED lines=11> */
.L_x_2163:
[----:B------:R-:W-:Y:S05]  /*e9e0*/  BSYNC B6 ;  /* 0x0000000000067941 */ /* 0x000fea0003800000 */
.L_x_2162:
[----:B------:R-:W2:Y:S01]  /*e9f0*/  LDL.LU R21, [R1+0x28] ;  /* 0x0000280001157983 */ /* 0x000ea20000300800 */
[----:B-1----:R-:W0:Y:S01]  /*ea00*/  LDC R0, c[0x0][0x448] ;  /* 0x00011200ff007b82 */ /* 0x002e220000000800 */
[----:B------:R-:W-:Y:S01]  /*ea10*/  ULDC.64 UR6, c[0x0][0x2e0] ;  /* 0x0000b80000067ab9 */ /* 0x000fe20000000a00 */
[----:B------:R-:W-:Y:S01]  /*ea20*/  ULDC.64 UR4, c[0x0][0x2d8] ;  /* 0x0000b60000047ab9 */ /* 0x000fe20000000a00 */
[----:B------:R-:W3:Y:S01]  /*ea30*/  LDL.LU R20, [R1] ;  /* 0x0000000001147983 */ /* 0x000ee20000300800 */
[----:B------:R-:W-:-:S03]  /*ea40*/  ULDC.64 UR8, c[0x0][0x280] ;  /* 0x0000a00000087ab9 */ /* 0x000fc60000000a00 */
[----:B------:R-:W3:Y:S01]  /*ea50*/  LDL.LU.64 R2, [R1+0x30] ;  /* 0x0000300001027983 */ /* 0x000ee20000300a00 */
[----:B------:R-:W1:Y:S01]  /*ea60*/  LDC R10, c[0x0][0x448] ;  /* 0x00011200ff0a7b82 */ /* 0x000e620000000800 */
[----:B------:R-:W4:Y:S01]  /*ea70*/  S2R R13, SR_TID.X ;  /* 0x00000000000d7919 */ /* 0x000f220000002100 */
[----:B0-----:R-:W-:-:S13]  /*ea80*/  ISETP.NE.AND P6, PT, R0, 0x1, PT ;  /* 0x000000010000780c */ /* 0x001fda0003fc5270 */
[----:B------:R-:W0:Y:S01]  /*ea90*/  @P6 LDC R4, c[0x0][0x44c] ;  /* 0x00011300ff046b82 */ /* 0x000e220000000800 */
[----:B----4-:R-:W-:-:S07]  /*eaa0*/  IMAD.SHL.U32 R11, R13, 0x8, RZ ;  /* 0x000000080d0b7824 */ /* 0x010fce00078e00ff */
[----:B------:R-:W4:Y:S01]  /*eab0*/  @P6 LDC R0, c[0x0][0x450] ;  /* 0x00011400ff006b82 */ /* 0x000f220000000800 */
[----:B------:R-:W-:-:S04]  /*eac0*/  LOP3.LUT R11, R11, 0x18, RZ, 0xc0, !PT ;  /* 0x000000180b0b7812 */ /* 0x000fc800078ec0ff */
[C---:B------:R-:W-:Y:S02]  /*ead0*/  LOP3.LUT R12, R11.reuse, 0x20, RZ, 0xfc, !PT ;  /* 0x000000200b0c7812 */ /* 0x040fe400078efcff */
[----:B------:R-:W-:Y:S01]  /*eae0*/  LOP3.LUT R11, R11, 0x40, RZ, 0xfc, !PT ;  /* 0x000000400b0b7812 */ /* 0x000fe200078efcff */
[----:B--2---:R-:W-:Y:S02]  /*eaf0*/  IMAD R5, R21, UR6, RZ ;  /* 0x0000000615057c24 */ /* 0x004fe4000f8e02ff */
[----:B------:R-:W2:Y:S02]  /*eb00*/  S2R R21, SR_TID.X ;  /* 0x0000000000157919 */ /* 0x000ea40000002100 */
[----:B------:R-:W-:Y:S02]  /*eb10*/  IMAD R5, R28, UR7, R5 ;  /* 0x000000071c057c24 */ /* 0x000fe4000f8e0205 */
[----:B---3--:R-:W-:Y:S02]  /*eb20*/  IMAD.MOV.U32 R3, RZ, RZ, R20 ;  /* 0x000000ffff037224 */ /* 0x008fe400078e0014 */
[----:B------:R-:W3:Y:S01]  /*eb30*/  S2R R20, SR_TID.X ;  /* 0x0000000000147919 */ /* 0x000ee20000002100 */
[----:B------:R-:W-:-:S04]  /*eb40*/  IMAD.WIDE.U32 R2, R26, UR4, R2 ;  /* 0x000000041a027c25 */ /* 0x000fc8000f8e0002 */
[----:B------:R-:W-:Y:S01]  /*eb50*/  IMAD R3, R26, UR5, R3 ;  /* 0x000000051a037c24 */ /* 0x000fe2000f8e0203 */
[----:B------:R-:W-:Y:S01]  /*eb60*/  ULDC.64 UR4, c[0x0][0x2d0] ;  /* 0x0000b40000047ab9 */ /* 0x000fe20000000a00 */
[----:B------:R-:W-:Y:S01]  /*eb70*/  IMAD.WIDE.U32 R2, R28, UR6, R2 ;  /* 0x000000061c027c25 */ /* 0x000fe2000f8e0002 */
[----:B------:R-:W-:-:S03]  /*eb80*/  ULDC.64 UR6, c[0x0][0x2c8] ;  /* 0x0000b20000067ab9 */ /* 0x000fc60000000a00 */
[----:B------:R-:W-:Y:S02]  /*eb90*/  IMAD.IADD R3, R3, 0x1, R5 ;  /* 0x0000000103037824 */ /* 0x000fe400078e0205 */
[----:B--2---:R-:W-:-:S05]  /*eba0*/  IMAD.SHL.U32 R21, R21, 0x20, RZ ;  /* 0x0000002015157824 */ /* 0x004fca00078e00ff */
[----:B------:R-:W-:Y:S02]  /*ebb0*/  LOP3.LUT R21, R21, 0x60, RZ, 0xc0, !PT ;  /* 0x0000006015157812 */ /* 0x000fe400078ec0ff */
[----:B---3--:R-:W-:-:S04]  /*ebc0*/  LOP3.LUT R20, R20, 0x7f, RZ, 0xc0, !PT ;  /* 0x0000007f14147812 */ /* 0x008fc800078ec0ff */
        /* <DEDUP_REMOVED lines=9> */
[----:B----4-:R-:W-:-:S04]  /*ec60*/  @P6 SHF.R.U32.HI R4, RZ, R0, R5 ;  /* 0x00000000ff046219 */ /* 0x010fc80000011605 */
        /* <DEDUP_REMOVED lines=8> */
[----:B------:R-:W-:-:S03]  /*ecf0*/  SHF.R.S32.HI R7, RZ, 0x1f, R0 ;  /* 0x0000001fff077819 */ /* 0x000fc60000011400 */
[----:B------:R-:W-:Y:S01]  /*ed00*/  VIADD R5, R6, 0x80 ;  /* 0x0000008006057836 */ /* 0x000fe20000000000 */
[----:B------:R-:W-:Y:S01]  /*ed10*/  LEA R4, P0, R8, UR8, 0x1 ;  /* 0x0000000808047c11 */ /* 0x000fe2000f8008ff */
[----:B------:R-:W-:Y:S02]  /*ed20*/  IMAD R7, R7, UR6, RZ ;  /* 0x0000000607077c24 */ /* 0x000fe4000f8e02ff */
[----:B------:R-:W-:Y:S02]  /*ed30*/  IMAD.MOV.U32 R6, RZ, RZ, R5 ;  /* 0x000000ffff067224 */ /* 0x000fe400078e0005 */
[----:B------:R-:W-:Y:S02]  /*ed40*/  IMAD R0, R0, UR7, R7 ;  /* 0x0000000700007c24 */ /* 0x000fe4000f8e0207 */
[----:B------:R-:W0:Y:S02]  /*ed50*/  @P6 LDC R7, c[0x0][0x44c] ;  /* 0x00011300ff076b82 */ /* 0x000e240000000800 */
[----:B------:R-:W-:-:S05]  /*ed60*/  IMAD.IADD R0, R9, 0x1, R0 ;  /* 0x0000000109007824 */ /* 0x000fca00078e0200 */
[----:B------:R-:W-:Y:S02]  /*ed70*/  LEA.HI.X R0, R8, UR9, R0, 0x1, P0 ;  /* 0x0000000908007c11 */ /* 0x000fe400080f0c00 */
[----:B------:R-:W1:Y:S01]  /*ed80*/  @P6 LDC R8, c[0x0][0x450] ;  /* 0x00011400ff086b82 */ /* 0x000e620000000800 */
[----:B0-----:R-:W-:-:S05]  /*ed90*/  @P6 IMAD.HI.U32 R7, R5, R7, RZ ;  /* 0x0000000705076227 */ /* 0x001fca00078e00ff */
[----:B-1----:R-:W-:-:S05]  /*eda0*/  @P6 SHF.R.U32.HI R6, RZ, R8, R7 ;  /* 0x00000008ff066219 */ /* 0x002fca0000011607 */
        /* <DEDUP_REMOVED lines=76> */
.L_x_2245:
        /* <DEDUP_REMOVED lines=13> */
.L_x_2165:
        /* <DEDUP_REMOVED lines=18> */
.L_x_2246:
[----:B------:R-:W-:Y:S05]  /*f460*/  BSYNC B0 ;  /* 0x0000000000007941 */ /* 0x000fea0003800000 */
.L_x_2166:
        /* <DEDUP_REMOVED lines=18> */
.L_x_2182:
        /* <DEDUP_REMOVED lines=42> */
.L_x_2170:
[----:B------:R-:W-:Y:S01]  /*f830*/  IMAD R5, R22, 0x8, R17 ;  /* 0x0000000816057824 */ /* 0x000fe200078e0211 */
[----:B------:R-:W-:Y:S01]  /*f840*/  SHF.L.U32 R0, R29, 0x1f, RZ ;  /* 0x0000001f1d007819 */ /* 0x000fe200000006ff */
[----:B------:R-:W-:Y:S03]  /*f850*/  BSSY B1, `(.L_x_2171) ;  /* 0x0000003000017945 */ /* 0x000fe60003800000 */
[----:B------:R-:W0:Y:S02]  /*f860*/  SYNCS.PHASECHK.TRANS64.TRYWAIT P0, [R5+URZ+0x2d840], R0 ;  /* 0x02d84000050075a7 */ /* 0x000e24000800017f */
[----:B0-----:R-:W-:Y:S05]  /*f870*/  @!P0 BRA `(.L_x_2172) ;  /* 0x0000003800288947 */ /* 0x001fea0003800000 */
.L_x_2247:
[----:B------:R-:W-:Y:S05]  /*f880*/  BSYNC B1 ;  /* 0x0000000000017941 */ /* 0x000fea0003800000 */
.L_x_2171:
        /* <DEDUP_REMOVED lines=57> */
.L_x_2257:
        /* <DEDUP_REMOVED lines=11> */
.L_x_2174:
        /* <DEDUP_REMOVED lines=11> */
.L_x_2175:
[----:B------:R1:W-:Y:S01]  /*fd80*/  SYNCS.ARRIVE.TRANS64.A1T0 RZ, [R5+URZ+0x2d830], RZ ;  /* 0x02d830ff05ff79a7 */ /* 0x0003e2000810003f */
[----:B------:R-:W-:Y:S05]  /*fd90*/  @!P5 BRA `(.L_x_2176) ;  /* 0x000000000004d947 */ /* 0x000fea0003800000 */
[----:B------:R-:W-:Y:S01]  /*fda0*/  BPT.TRAP 0x1 ;  /* 0x000000040000795c */ /* 0x000fe20000300000 */
.L_x_2176:
[----:B------:R-:W-:Y:S01]  /*fdb0*/  SHF.L.U32 R2, R20, 0x1f, RZ ;  /* 0x0000001f14027819 */ /* 0x000fe200000006ff */
[----:B-1----:R-:W-:Y:S01]  /*fdc0*/  IMAD R5, R10, 0x8, R17 ;  /* 0x000000080a057824 */ /* 0x002fe200078e0211 */
[----:B------:R-:W-:Y:S03]  /*fdd0*/  BSSY B1, `(.L_x_2177) ;  /* 0x0000003000017945 */ /* 0x000fe60003800000 */
[----:B------:R-:W1:Y:S02]  /*fde0*/  SYNCS.PHASECHK.TRANS64.TRYWAIT P0, [R5+URZ+0x2d860], R2 ;  /* 0x02d86002050075a7 */ /* 0x000e64000800017f */
[----:B-1----:R-:W-:Y:S05]  /*fdf0*/  @!P0 BRA `(.L_x_2178) ;  /* 0x0000003800308947 */ /* 0x002fea0003800000 */
.L_x_2258:
[----:B------:R-:W-:Y:S05]  /*fe00*/  BSYNC B1 ;  /* 0x0000000000017941 */ /* 0x000fea0003800000 */
.L_x_2177:
        /* <DEDUP_REMOVED lines=49> */
.L_x_2268:
        /* <DEDUP_REMOVED lines=29> */
.L_x_2180:
        /* <DEDUP_REMOVED lines=8> */
[----:B------:R-:W-:Y:S01]  /*10370*/  IMAD.MOV.U32 R19, RZ, RZ, R0 ;  /* 0x000000ffff137224 */ /* 0x000fe200078e0000 */
[----:B--2---:R-:W-:-:S13]  /*10380*/  ISETP.NE.AND P5, PT, R2, 0x3, PT ;  /* 0x000000030200780c */ /* 0x004fda0003fa5270 */
[----:B------:R-:W-:Y:S05]  /*10390*/  @!P5 BRA `(.L_x_2181) ;  /* 0x000000000004d947 */ /* 0x000fea0003800000 */
[----:B------:R-:W-:Y:S01]  /*103a0*/  BPT.TRAP 0x1 ;  /* 0x000000040000795c */ /* 0x000fe20000300000 */
.L_x_2181:
        /* <DEDUP_REMOVED lines=8> */
.L_x_2169:
[----:B------:R-:W-:Y:S05]  /*10430*/  BSYNC B0 ;  /* 0x0000000000007941 */ /* 0x000fea0003800000 */
.L_x_2168:
        /* <DEDUP_REMOVED lines=17> */
.L_x_2184:
[----:B------:R-:W-:Y:S05]  /*10550*/  BSYNC B0 ;  /* 0x0000000000007941 */ /* 0x000fea0003800000 */
.L_x_2183:
[----:B------:R-:W2:Y:S02]  /*10560*/  LDL R0, [R1+0x40] ;  /* 0x0000400001007983 */ /* 0x000ea40000100800 */
[----:B--2---:R-:W-:-:S13]  /*10570*/  ISETP.NE.AND P0, PT, R0, 0x3, PT ;  /* 0x000000030000780c */ /* 0x004fda0003f05270 */
[----:B------:R-:W-:Y:S05]  /*10580*/  @!P0 BRA `(.L_x_2185) ;  /* 0x0000000000048947 */ /* 0x000fea0003800000 */
[----:B------:R-:W-:Y:S01]  /*10590*/  BPT.TRAP 0x1 ;  /* 0x000000040000795c */ /* 0x000fe20000300000 */
.L_x_2185:
[----:B------:R-:W2:Y:S01]  /*105a0*/  LDL.LU R2, [R1+0xc] ;  /* 0x00000c0001027983 */ /* 0x000ea20000300800 */
[----:B------:R-:W-:Y:S01]  /*105b0*/  IMAD R0, R22, 0x8, R17 ;  /* 0x0000000816007824 */ /* 0x000fe200078e0211 */
[----:B------:R-:W-:Y:S01]  /*105c0*/  SHF.L.U32 R3, R29, 0x1f, RZ ;  /* 0x0000001f1d037819 */ /* 0x000fe200000006ff */
[----:B------:R-:W-:Y:S03]  /*105d0*/  BSSY B0, `(.L_x_2186) ;  /* 0x0000004000007945 */ /* 0x000fe60003800000 */
[----:B------:R-:W1:Y:S01]  /*105e0*/  SYNCS.PHASECHK.TRANS64.TRYWAIT P0, [R0+URZ+0x2d860], R3 ;  /* 0x02d86003000075a7 */ /* 0x000e62000800017f */
[----:B--2---:R-:W-:Y:S01]  /*105f0*/  IMAD R6, R23, -0x80, R2 ;  /* 0xffffff8017067824 */ /* 0x004fe200078e0202 */
[----:B-1----:R-:W-:Y:S06]  /*10600*/  @!P0 BRA `(.L_x_2187) ;  /* 0x0000003400a48947 */ /* 0x002fec0003800000 */
.L_x_2269:
[----:B------:R-:W-:Y:S05]  /*10610*/  BSYNC B0 ;  /* 0x0000000000007941 */ /* 0x000fea0003800000 */
.L_x_2186:
        /* <DEDUP_REMOVED lines=56> */
.L_x_2279:
        /* <DEDUP_REMOVED lines=13> */
.L_x_2189:
        /* <DEDUP_REMOVED lines=11> */
.L_x_2190:
[----:B------:R-:W-:Y:S01]  /*10b20*/  VIADD R22, R22, 0x1 ;  /* 0x0000000116167836 */ /* 0x000fe20000000000 */
[----:B------:R0:W-:Y:S04]  /*10b30*/  SYNCS.ARRIVE.TRANS64.A1T0 RZ, [R0+URZ+0x2d850], RZ ;  /* 0x02d850ff00ff79a7 */ /* 0x0001e8000810003f */
[----:B------:R-:W-:-:S04]  /*10b40*/  ISETP.NE.AND P0, PT, R22, 0x2, PT ;  /* 0x000000021600780c */ /* 0x000fc80003f05270 */
[----:B0-----:R-:W-:Y:S02]  /*10b50*/  SEL R0, RZ, 0x1, P0 ;  /* 0x00000001ff007807 */ /* 0x001fe40000000000 */
[----:B------:R-:W-:Y:S02]  /*10b60*/  SEL R22, R22, RZ, P0 ;  /* 0x000000ff16167207 */ /* 0x000fe40000000000 */
[----:B------:R-:W-:-:S07]  /*10b70*/  LOP3.LUT R29, R29, R0, RZ, 0x3c, !PT ;  /* 0x000000001d1d7212 */ /* 0x000fce00078e3cff */
.L_x_2149:
[----:B------:R-:W-:Y:S05]  /*10b80*/  BSYNC B7 ;  /* 0x0000000000077941 */ /* 0x000fea0003800000 */
.L_x_2147:
        /* <DEDUP_REMOVED lines=11> */
.L_x_2191:
        /* <DEDUP_REMOVED lines=43> */
.L_x_2289:
[----:B------:R-:W-:Y:S02]  /*10ef0*/  ULDC UR4, c[0x0][0xc38] ;  /* 0x00030e0000047ab9 */ /* 0x000fe40000000800 */
[----:B------:R-:W-:-:S04]  /*10f00*/  IMAD.U32 R4, RZ, RZ, UR4 ;  /* 0x00000004ff047e24 */ /* 0x000fc8000f8e00ff */
[----:B-1----:R-:W-:-:S04]  /*10f10*/  IMAD R3, R14, R4, RZ ;  /* 0x000000040e037224 */ /* 0x002fc800078e02ff */
[----:B------:R-:W-:-:S05]  /*10f20*/  IMAD.IADD R6, R6, 0x1, R3 ;  /* 0x0000000106067824 */ /* 0x000fca00078e0203 */
[----:B------:R-:W-:-:S13]  /*10f30*/  ISETP.GT.AND P6, PT, R6, R0, PT ;  /* 0x000000000600720c */ /* 0x000fda0003fc4270 */
[----:B------:R-:W-:Y:S05]  /*10f40*/  @P6 BRA `(.L_x_2194) ;  /* 0x0000000000a46947 */ /* 0x000fea0003800000 */
.L_x_2197:
        /* <DEDUP_REMOVED lines=35> */
.L_x_2297:
[----:B------:R-:W-:Y:S02]  /*11180*/  ULDC UR4, c[0x0][0xc38] ;  /* 0x00030e0000047ab9 */ /* 0x000fe40000000800 */
[----:B------:R-:W-:-:S04]  /*11190*/  IMAD.U32 R4, RZ, RZ, UR4 ;  /* 0x00000004ff047e24 */ /* 0x000fc8000f8e00ff */
[----:B-1----:R-:W-:-:S04]  /*111a0*/  IMAD R3, R14, R4, RZ ;  /* 0x000000040e037224 */ /* 0x002fc800078e02ff */
[----:B------:R-:W-:-:S05]  /*111b0*/  IMAD.IADD R6, R3, 0x1, R6 ;  /* 0x0000000103067824 */ /* 0x000fca00078e0206 */
[----:B------:R-:W-:-:S13]  /*111c0*/  ISETP.GT.AND P6, PT, R6, R0, PT ;  /* 0x000000000600720c */ /* 0x000fda0003fc4270 */
[----:B------:R-:W-:Y:S05]  /*111d0*/  @!P6 BRA `(.L_x_2197) ;  /* 0xfffffffc005ce947 */ /* 0x000fea000383ffff */
.L_x_2194:
        /* <DEDUP_REMOVED lines=10> */
.L_x_2302:
[----:B------:R-:W-:-:S13]  /*11280*/  ISETP.NE.AND P0, PT, R3, RZ, PT ;  /* 0x000000ff0300720c */ /* 0x000fda0003f05270 */
[----:B------:R-:W-:Y:S05]  /*11290*/  @!P0 BRA `(.L_x_2199) ;  /* 0x0000000000108947 */ /* 0x000fea0003800000 */
[----:B------:R-:W-:Y:S01]  /*112a0*/  UMOV UR4, 0xffffffff ;  /* 0xffffffff00047882 */ /* 0x000fe20000000000 */
[----:B------:R-:W-:Y:S02]  /*112b0*/  VIADD R12, R7, 0xffffffff ;  /* 0xffffffff070c7836 */ /* 0x000fe40000000000 */
[----:B------:R-:W-:Y:S05]  /*112c0*/  BRA.DIV UR4, `(.L_x_2200) ;  /* 0x0000003a04487947 */ /* 0x000fea000b800000 */
[----:B------:R4:W0:Y:S02]  /*112d0*/  SHFL.IDX PT, R24, R2, R12, 0x1f ;  /* 0x00001f0c02187589 */ /* 0x00082400000e0000 */
.L_x_2199:
[----:B---3--:R-:W-:Y:S01]  /*112e0*/  ISETP.NE.AND P0, PT, R5, 0x1, PT ;  /* 0x000000010500780c */ /* 0x008fe20003f05270 */
[----:B0-----:R-:W-:-:S04]  /*112f0*/  IMAD R24, R24, R4, R6 ;  /* 0x0000000418187224 */ /* 0x001fc800078e0206 */
[----:B------:R-:W-:-:S08]  /*11300*/  IMAD.IADD R0, R0, 0x1, -R24 ;  /* 0x0000000100007824 */ /* 0x000fd000078e0a18 */
[----:B------:R-:W-:Y:S05]  /*11310*/  @!P0 BRA `(.L_x_2201) ;  /* 0x0000000000dc8947 */ /* 0x000fea0003800000 */
[-C--:B--2---:R-:W-:Y:S01]  /*11320*/  IABS R6, R25.reuse ;  /* 0x0000001900067213 */ /* 0x084fe20000000000 */
[----:B----4-:R-:W-:Y:S01]  /*11330*/  IMAD.MOV.U32 R2, RZ, RZ, RZ ;  /* 0x000000ffff027224 */ /* 0x010fe200078e00ff */
[----:B------:R-:W-:Y:S02]  /*11340*/  IABS R8, R25 ;  /* 0x0000001900087213 */ /* 0x000fe40000000000 */
[----:B------:R-:W0:Y:S03]  /*11350*/  I2F.RP R4, R6 ;  /* 0x0000000600047306 */ /* 0x000e260000209400 */
[----:B------:R-:W-:-:S05]  /*11360*/  IMAD.MOV R8, RZ, RZ, -R8 ;  /* 0x000000ffff087224 */ /* 0x000fca00078e0a08 */
[----:B0-----:R-:W1:Y:S02]  /*11370*/  MUFU.RCP R4, R4 ;  /* 0x0000000400047308 */ /* 0x001e640000001000 */
[----:B-1----:R-:W-:-:S06]  /*11380*/  VIADD R7, R4, 0xffffffe ;  /* 0x0ffffffe04077836 */ /* 0x002fcc0000000000 */
        /* <DEDUP_REMOVED lines=48> */
.L_x_2201:
[----:B----4-:R-:W0:Y:S02]  /*11690*/  LDC.64 R2, c[0x0][0xc90] ;  /* 0x00032400ff027b82 */ /* 0x010e240000000a00 */
[----:B0-----:R-:W-:-:S05]  /*116a0*/  IMAD.WIDE R2, R27, 0x4, R2 ;  /* 0x000000041b027825 */ /* 0x001fca00078e0202 */
[----:B------:R0:W2:Y:S02]  /*116b0*/  LDG.E R6, desc[UR36][R2.64] ;  /* 0x0000002402067981 */ /* 0x0000a4000c1e1900 */
[----:B0-----:R-:W-:Y:S02]  /*116c0*/  IMAD.MOV.U32 R2, RZ, RZ, RZ ;  /* 0x000000ffff027224 */ /* 0x001fe400078e00ff */
[----:B--2---:R-:W-:-:S05]  /*116d0*/  IMAD R5, R25, R6, RZ ;  /* 0x0000000619057224 */ /* 0x004fca00078e02ff */
[----:B-1----:R-:W-:-:S04]  /*116e0*/  IABS R7, R5 ;  /* 0x0000000500077213 */ /* 0x002fc80000000000 */
        /* <DEDUP_REMOVED lines=55> */
.L_x_2202:
[----:B------:R-:W-:-:S05]  /*11a60*/  LOP3.LUT R2, RZ, R2, RZ, 0x33, !PT ;  /* 0x00000002ff027212 */ /* 0x000fca00078e33ff */
[----:B------:R-:W-:Y:S01]  /*11a70*/  IMAD.IADD R25, R25, 0x1, R2 ;  /* 0x0000000119197824 */ /* 0x000fe200078e0202 */
[----:B------:R-:W-:Y:S06]  /*11a80*/  BRA `(.L_x_2203) ;  /* 0x00000000001c7947 */ /* 0x000fec0003800000 */
.L_x_2195:
[----:B------:R-:W-:Y:S01]  /*11a90*/  UMOV UR4, URZ ;  /* 0x0000003f00047c82 */ /* 0x000fe20008000000 */
[----:B------:R-:W-:Y:S01]  /*11aa0*/  UMOV UR5, URZ ;  /* 0x0000003f00057c82 */ /* 0x000fe20008000000 */
[----:B------:R-:W-:Y:S01]  /*11ab0*/  ULDC UR6, c[0x0][0xc3c] ;  /* 0x00030f0000067ab9 */ /* 0x000fe20000000800 */
[----:B------:R-:W-:Y:S02]  /*11ac0*/  IMAD.MOV.U32 R24, RZ, RZ, R0 ;  /* 0x000000ffff187224 */ /* 0x000fe400078e0000 */
[----:B------:R-:W-:Y:S02]  /*11ad0*/  IMAD.U32 R25, RZ, RZ, UR4 ;  /* 0x00000004ff197e24 */ /* 0x000fe4000f8e00ff */
[----:B------:R-:W-:Y:S02]  /*11ae0*/  IMAD.U32 R26, RZ, RZ, UR5 ;  /* 0x00000005ff1a7e24 */ /* 0x000fe4000f8e00ff */
[----:B------:R-:W-:-:S07]  /*11af0*/  IMAD.U32 R27, RZ, RZ, UR6 ;  /* 0x00000006ff1b7e24 */ /* 0x000fce000f8e00ff */
.L_x_2203:
        /* <DEDUP_REMOVED lines=10> */
.L_x_2192:
[----:B------:R-:W-:Y:S02]  /*11ba0*/  ULDC UR4, c[0x0][0xc3c] ;  /* 0x00030f0000047ab9 */ /* 0x000fe40000000800 */
[----:B-1----:R-:W-:-:S13]  /*11bb0*/  ISETP.GE.AND P0, PT, R27, UR4, PT ;  /* 0x000000041b007c0c */ /* 0x002fda000bf06270 */
[----:B------:R-:W-:Y:S05]  /*11bc0*/  @!P0 BRA `(.L_x_2204) ;  /* 0xffffffb000ac8947 */ /* 0x000fea000383ffff */
[----:B------:R-:W-:Y:S05]  /*11bd0*/  BSYNC B8 ;  /* 0x0000000000087941 */ /* 0x000fea0003800000 */
.L_x_2141:
        /* <DEDUP_REMOVED lines=12> */
.L_x_2305:
[----:B------:R-:W-:Y:S05]  /*11ca0*/  BSYNC B0 ;  /* 0x0000000000007941 */ /* 0x000fea0003800000 */
.L_x_2205:
[----:B------:R-:W-:-:S03]  /*11cb0*/  UMOV UR4, 0xffffffff ;  /* 0xffffffff00047882 */ /* 0x000fc60000000000 */
[----:B------:R-:W-:Y:S05]  /*11cc0*/  BRA.DIV UR4, `(.L_x_2207) ;  /* 0x0000003204047947 */ /* 0x000fea000b800000 */
[----:B-1----:R-:W1:Y:S02]  /*11cd0*/  S2R R0, SR_TID.X ;  /* 0x0000000000007919 */ /* 0x002e640000002100 */
[----:B-1----:R-:W-:-:S04]  /*11ce0*/  SHF.R.U32.HI R0, RZ, 0x5, R0 ;  /* 0x00000005ff007819 */ /* 0x002fc80000011600 */
[----:B------:R-:W-:-:S05]  /*11cf0*/  LOP3.LUT R0, R0, 0x3, RZ, 0xc0, !PT ;  /* 0x0000000300007812 */ /* 0x000fca00078ec0ff */
[----:B------:R1:W3:Y:S02]  /*11d00*/  SHFL.IDX PT, R14, R0, RZ, 0x1f ;  /* 0x00001fff000e7589 */ /* 0x0002e400000e0000 */
.L_x_2308:
[----:B---3--:R-:W-:Y:S01]  /*11d10*/  ISETP.NE.AND P0, PT, R14, RZ, PT ;  /* 0x000000ff0e00720c */ /* 0x008fe20003f05270 */
[----:B------:R-:W-:-:S12]  /*11d20*/  BSSY B0, `(.L_x_2208) ;  /* 0x0000024000007945 */ /* 0x000fd80003800000 */
[----:B------:R-:W-:Y:S05]  /*11d30*/  @P0 BRA `(.L_x_2209) ;  /* 0x0000000000880947 */ /* 0x000fea0003800000 */
[----:B------:R-:W-:-:S03]  /*11d40*/  UMOV UR4, 0xffffffff ;  /* 0xffffffff00047882 */ /* 0x000fc60000000000 */
[----:B------:R-:W-:Y:S05]  /*11d50*/  BRA.DIV UR4, `(.L_x_2210) ;  /* 0x0000003204147947 */ /* 0x000fea000b800000 */
[----:B------:R-:W-:-:S13]  /*11d60*/  ELECT P6, URZ, PT ;  /* 0x00000000003f782f */ /* 0x000fda00038c0000 */
.L_x_2311:
[----:B------:R-:W-:Y:S05]  /*11d70*/  @!P6 BRA `(.L_x_2209) ;  /* 0x000000000078e947 */ /* 0x000fea0003800000 */
[----:B-1----:R-:W3:Y:S02]  /*11d80*/  LDL.LU R0, [R1+0x20] ;  /* 0x0000200001007983 */ /* 0x002ee40000300800 */
[----:B---3--:R-:W-:-:S04]  /*11d90*/  LOP3.LUT R0, R0, 0x2, RZ, 0xfc, !PT ;  /* 0x0000000200007812 */ /* 0x008fc800078efcff */
[----:B------:R-:W-:-:S13]  /*11da0*/  ISETP.NE.AND P0, PT, R0, 0x3, PT ;  /* 0x000000030000780c */ /* 0x000fda0003f05270 */
[----:B------:R-:W-:Y:S05]  /*11db0*/  @!P0 BRA `(.L_x_2211) ;  /* 0x0000000000048947 */ /* 0x000fea0003800000 */
[----:B------:R-:W-:Y:S01]  /*11dc0*/  BPT.TRAP 0x1 ;  /* 0x000000040000795c */ /* 0x000fe20000300000 */
.L_x_2211:
[C---:B------:R-:W-:Y:S01]  /*11dd0*/  IMAD R3, R22.reuse, 0x8, R5 ;  /* 0x0000000816037824 */ /* 0x040fe200078e0205 */
[----:B------:R-:W-:Y:S01]  /*11de0*/  SHF.L.U32 R2, R29, 0x1f, RZ ;  /* 0x0000001f1d027819 */ /* 0x000fe200000006ff */
[----:B------:R-:W-:-:S03]  /*11df0*/  VIADD R22, R22, 0x1 ;  /* 0x0000000116167836 */ /* 0x000fc60000000000 */
[----:B------:R-:W1:Y:S02]  /*11e00*/  SYNCS.PHASECHK.TRANS64.TRYWAIT P1, [R3+URZ+0x2d840], R2 ;  /* 0x02d84002030075a7 */ /* 0x000e64000802017f */
[----:B------:R-:W-:-:S04]  /*11e10*/  ISETP.NE.AND P2, PT, R22, 0x2, PT ;  /* 0x000000021600780c */ /* 0x000fc80003f45270 */
[----:B------:R-:W-:Y:S01]  /*11e20*/  SEL R0, RZ, 0x1, P2 ;  /* 0x00000001ff007807 */ /* 0x000fe20001000000 */
[----:B-1----:R-:W-:Y:S08]  /*11e30*/  @!P1 BRA `(.L_x_2212) ;  /* 0x0000002c00fc9947 */ /* 0x002ff00003800000 */
.L_x_2312:
[----:B------:R-:W-:Y:S02]  /*11e40*/  SEL R22, R22, RZ, P2 ;  /* 0x000000ff16167207 */ /* 0x000fe40001000000 */
[----:B------:R-:W-:Y:S01]  /*11e50*/  LOP3.LUT R0, R29, R0, RZ, 0x3c, !PT ;  /* 0x000000001d007212 */ /* 0x000fe200078e3cff */
[----:B------:R-:W-:Y:S06]  /*11e60*/  @!P0 BRA `(.L_x_2213) ;  /* 0x0000000000048947 */ /* 0x000fec0003800000 */
[----:B------:R-:W-:Y:S01]  /*11e70*/  BPT.TRAP 0x1 ;  /* 0x000000040000795c */ /* 0x000fe20000300000 */
.L_x_2213:
[----:B------:R-:W-:Y:S01]  /*11e80*/  IMAD R5, R22, 0x8, R5 ;  /* 0x0000000816057824 */ /* 0x000fe200078e0205 */
[----:B------:R-:W-:-:S04]  /*11e90*/  SHF.L.U32 R0, R0, 0x1f, RZ ;  /* 0x0000001f00007819 */ /* 0x000fc800000006ff */
[----:B------:R-:W3:Y:S02]  /*11ea0*/  SYNCS.PHASECHK.TRANS64.TRYWAIT P1, [R5+URZ+0x2d840], R0 ;  /* 0x02d84000050075a7 */ /* 0x000ee4000802017f */
[----:B---3--:R-:W-:Y:S05]  /*11eb0*/  @!P1 BRA `(.L_x_2214) ;  /* 0x0000002c00f09947 */ /* 0x008fea0003800000 */
.L_x_2313:
[----:B------:R-:W-:Y:S05]  /*11ec0*/  @!P0 BRA `(.L_x_2215) ;  /* 0x0000000000048947 */ /* 0x000fea0003800000 */
[----:B------:R-:W-:Y:S01]  /*11ed0*/  BPT.TRAP 0x1 ;  /* 0x000000040000795c */ /* 0x000fe20000300000 */
.L_x_2215:
[----:B------:R-:W4:Y:S02]  /*11ee0*/  SYNCS.PHASECHK.TRANS64.TRYWAIT P1, [R3+URZ+0x2d860], R2 ;  /* 0x02d86002030075a7 */ /* 0x000f24000802017f */
[----:B----4-:R-:W-:Y:S05]  /*11ef0*/  @!P1 BRA `(.L_x_2216) ;  /* 0x0000002c00f49947 */ /* 0x010fea0003800000 */
.L_x_2314:
[----:B------:R-:W-:Y:S05]  /*11f00*/  @!P0 BRA `(.L_x_2217) ;  /* 0x0000000000048947 */ /* 0x000fea0003800000 */
[----:B------:R-:W-:Y:S01]  /*11f10*/  BPT.TRAP 0x1 ;  /* 0x000000040000795c */ /* 0x000fe20000300000 */
.L_x_2217:
[----:B------:R0:W0:Y:S02]  /*11f20*/  SYNCS.PHASECHK.TRANS64.TRYWAIT P0, [R5+URZ+0x2d860], R0 ;  /* 0x02d86000050075a7 */ /* 0x000024000800017f */
[----:B0-----:R-:W-:Y:S05]  /*11f30*/  @!P0 NANOSLEEP.SYNCS 0x989680 ;  /* 0x009896800000895d */ /* 0x001fea0003900000 */
[----:B------:R-:W0:Y:S02]  /*11f40*/  @!P0 SYNCS.PHASECHK.TRANS64 P0, [R5+URZ+0x2d860], R0 ;  /* 0x02d86000050085a7 */ /* 0x000e24000800007f */
[----:B0-----:R-:W-:Y:S05]  /*11f50*/  @!P0 BRA `(.L_x_2217) ;  /* 0xfffffffc00f08947 */ /* 0x001fea000383ffff */
.L_x_2209:
[----:B------:R-:W-:Y:S05]  /*11f60*/  BSYNC B0 ;  /* 0x0000000000007941 */ /* 0x000fea0003800000 */
.L_x_2208:
[----:B------:R-:W-:Y:S05]  /*11f70*/  EXIT ;  /* 0x000000000000794d */ /* 0x000fea0003800000 */
.L_x_2082:
[----:B--2---:R-:W-:-:S04]  /*11f80*/  IMAD.U32 R3, RZ, RZ, UR40 ;  /* 0x00000028ff037e24 */ /* 0x004fc8000f8e00ff */
[----:B------:R2:W3:Y:S03]  /*11f90*/  SYNCS.PHASECHK.TRANS64.TRYWAIT P1, [R3+URZ+0x2d800], R0 ;  /* 0x02d80000030075a7 */ /* 0x0004e6000802017f */
[----:B---3--:R-:W-:Y:S05]  /*11fa0*/  @!P1 NANOSLEEP.SYNCS 0x989680 ;  /* 0x009896800000995d */ /* 0x008fea0003900000 */
[----:B------:R-:W3:Y:S02]  /*11fb0*/  @!P1 SYNCS.PHASECHK.TRANS64 P1, [R3+URZ+0x2d800], R0 ;  /* 0x02d80000030095a7 */ /* 0x000ee4000802007f */
[----:B---3--:R-:W-:Y:S05]  /*11fc0*/  @!P1 BRA `(.L_x_2082) ;  /* 0xfffffffc00ec9947 */ /* 0x008fea000383ffff */
[----:B------:R-:W-:Y:S05]  /*11fd0*/  BRA `(.L_x_2218) ;  /* 0xfffffefc00007947 */ /* 0x000fea000383ffff */
.L_x_2086:
[----:B---3--:R3:W4:Y:S02]  /*11fe0*/  SYNCS.PHASECHK.TRANS64.TRYWAIT P1, [R0+URZ+0x2d830], R3 ;  /* 0x02d83003000075a7 */ /* 0x008724000802017f */
[----:B----4-:R-:W-:Y:S05]  /*11ff0*/  @!P1 NANOSLEEP.SYNCS 0x989680 ;  /* 0x009896800000995d */ /* 0x010fea0003900000 */
[----:B------:R-:W4:Y:S02]  /*12000*/  @!P1 SYNCS.PHASECHK.TRANS64 P1, [R0+URZ+0x2d830], R3 ;  /* 0x02d83003000095a7 */ /* 0x000f24000802007f */
[----:B----4-:R-:W-:Y:S05]  /*12010*/  @!P1 BRA `(.L_x_2086) ;  /* 0xfffffffc00f09947 */ /* 0x010fea000383ffff */
[----:B------:R-:W-:Y:S05]  /*12020*/  BRA `(.L_x_2085) ;  /* 0xfffffefc00187947 */ /* 0x000fea000383ffff */
.L_x_2092:
[----:B-1----:R-:W-:-:S04]  /*12030*/  IMAD.U32 R6, RZ, RZ, UR7 ;  /* 0x00000007ff067e24 */ /* 0x002fc8000f8e00ff */
[----:B------:R1:W2:Y:S03]  /*12040*/  SYNCS.PHASECHK.TRANS64.TRYWAIT P1, [R6+URZ+0x2d830], R3 ;  /* 0x02d83003060075a7 */ /* 0x0002a6000802017f */
[----:B--2---:R-:W-:Y:S05]  /*12050*/  @!P1 NANOSLEEP.SYNCS 0x989680 ;  /* 0x009896800000995d */ /* 0x004fea0003900000 */
[----:B------:R-:W2:Y:S02]  /*12060*/  @!P1 SYNCS.PHASECHK.TRANS64 P1, [R6+URZ+0x2d830], R3 ;  /* 0x02d83003060095a7 */ /* 0x000ea4000802007f */
[----:B--2---:R-:W-:Y:S05]  /*12070*/  @!P1 BRA `(.L_x_2092) ;  /* 0xfffffffc00ec9947 */ /* 0x004fea000383ffff */
[----:B------:R-:W-:Y:S05]  /*12080*/  BRA `(.L_x_2089) ;  /* 0xffffff1c00e07947 */ /* 0x000fea000383ffff */
.L_x_2096:
[----:B-1----:R-:W-:-:S04]  /*12090*/  IMAD.U32 R5, RZ, RZ, UR7 ;  /* 0x00000007ff057e24 */ /* 0x002fc8000f8e00ff */
[----:B------:R1:W2:Y:S03]  /*120a0*/  SYNCS.PHASECHK.TRANS64.TRYWAIT P1, [R5+URZ+0x2d850], R3 ;  /* 0x02d85003050075a7 */ /* 0x0002a6000802017f */
[----:B--2---:R-:W-:Y:S05]  /*120b0*/  @!P1 NANOSLEEP.SYNCS 0x989680 ;  /* 0x009896800000995d */ /* 0x004fea0003900000 */
[----:B------:R-:W2:Y:S02]  /*120c0*/  @!P1 SYNCS.PHASECHK.TRANS64 P1, [R5+URZ+0x2d850], R3 ;  /* 0x02d85003050095a7 */ /* 0x000ea4000802007f */
[----:B--2---:R-:W-:Y:S05]  /*120d0*/  @!P1 BRA `(.L_x_2096) ;  /* 0xfffffffc00ec9947 */ /* 0x004fea000383ffff */
[----:B------:R-:W-:Y:S05]  /*120e0*/  BRA `(.L_x_2093) ;  /* 0xffffff2000907947 */ /* 0x000fea000383ffff */
.L_x_2104:
[----:B-1----:R-:W-:-:S04]  /*120f0*/  IMAD.U32 R6, RZ, RZ, UR7 ;  /* 0x00000007ff067e24 */ /* 0x002fc8000f8e00ff */
[----:B------:R1:W2:Y:S03]  /*12100*/  SYNCS.PHASECHK.TRANS64.TRYWAIT P1, [R6+URZ+0x2d830], R3 ;  /* 0x02d83003060075a7 */ /* 0x0002a6000802017f */
[----:B--2---:R-:W-:Y:S05]  /*12110*/  @!P1 NANOSLEEP.SYNCS 0x989680 ;  /* 0x009896800000995d */ /* 0x004fea0003900000 */
[----:B------:R-:W2:Y:S02]  /*12120*/  @!P1 SYNCS.PHASECHK.TRANS64 P1, [R6+URZ+0x2d830], R3 ;  /* 0x02d83003060095a7 */ /* 0x000ea4000802007f */
[----:B--2---:R-:W-:Y:S05]  /*12130*/  @!P1 BRA `(.L_x_2104) ;  /* 0xfffffffc00ec9947 */ /* 0x004fea000383ffff */
[----:B------:R-:W-:Y:S05]  /*12140*/  BRA `(.L_x_2101) ;  /* 0xffffff48006c7947 */ /* 0x000fea000383ffff */
.L_x_2108:
[----:B-1----:R-:W-:-:S04]  /*12150*/  IMAD.U32 R5, RZ, RZ, UR7 ;  /* 0x00000007ff057e24 */ /* 0x002fc8000f8e00ff */
[----:B------:R1:W2:Y:S03]  /*12160*/  SYNCS.PHASECHK.TRANS64.TRYWAIT P1, [R5+URZ+0x2d850], R3 ;  /* 0x02d85003050075a7 */ /* 0x0002a6000802017f */
[----:B--2---:R-:W-:Y:S05]  /*12170*/  @!P1 NANOSLEEP.SYNCS 0x989680 ;  /* 0x009896800000995d */ /* 0x004fea0003900000 */
[----:B------:R-:W2:Y:S02]  /*12180*/  @!P1 SYNCS.PHASECHK.TRANS64 P1, [R5+URZ+0x2d850], R3 ;  /* 0x02d85003050095a7 */ /* 0x000ea4000802007f */
[----:B--2---:R-:W-:Y:S05]  /*12190*/  @!P1 BRA `(.L_x_2108) ;  /* 0xfffffffc00ec9947 */ /* 0x004fea000383ffff */
[----:B------:R-:W-:Y:S05]  /*121a0*/  BRA `(.L_x_2105) ;  /* 0xffffff4c001c7947 */ /* 0x000fea000383ffff */
.L_x_2115:
[----:B-1----:R-:W-:-:S04]  /*121b0*/  IMAD.U32 R8, RZ, RZ, UR4 ;  /* 0x00000004ff087e24 */ /* 0x002fc8000f8e00ff */
[----:B------:R1:W2:Y:S03]  /*121c0*/  SYNCS.PHASECHK.TRANS64.TRYWAIT P1, [R8+URZ+0x2d850], R7 ;  /* 0x02d85007080075a7 */ /* 0x0002a6000802017f */
[----:B--2---:R-:W-:Y:S05]  /*121d0*/  @!P1 NANOSLEEP.SYNCS 0x989680 ;  /* 0x009896800000995d */ /* 0x004fea0003900000 */
[----:B------:R-:W2:Y:S02]  /*121e0*/  @!P1 SYNCS.PHASECHK.TRANS64 P1, [R8+URZ+0x2d850], R7 ;  /* 0x02d85007080095a7 */ /* 0x000ea4000802007f */
[----:B--2---:R-:W-:Y:S05]  /*121f0*/  @!P1 BRA `(.L_x_2115) ;  /* 0xfffffffc00ec9947 */ /* 0x004fea000383ffff */
[----:B------:R-:W-:Y:S05]  /*12200*/  BRA `(.L_x_2114) ;  /* 0xffffff68004c7947 */ /* 0x000fea000383ffff */
.L_x_2155:
        /* <DEDUP_REMOVED lines=11> */
.L_x_2220:
[----:B------:R-:W-:Y:S05]  /*122c0*/  BSYNC B0 ;  /* 0x0000000000007941 */ /* 0x000fea0003800000 */
.L_x_2219:
[----:B------:R-:W-:Y:S05]  /*122d0*/  BRA `(.L_x_2221) ;  /* 0xffffffbc00307947 */ /* 0x000fea000383ffff */
.L_x_2158:
[----:B0-----:R0:W1:Y:S02]  /*122e0*/  SYNCS.PHASECHK.TRANS64.TRYWAIT P0, [R2+URZ+0x2d840], R3 ;  /* 0x02d84003020075a7 */ /* 0x001064000800017f */
[----:B-1----:R-:W-:Y:S05]  /*122f0*/  @!P0 NANOSLEEP.SYNCS 0x989680 ;  /* 0x009896800000895d */ /* 0x002fea0003900000 */
[----:B------:R-:W1:Y:S02]  /*12300*/  @!P0 SYNCS.PHASECHK.TRANS64 P0, [R2+URZ+0x2d840], R3 ;  /* 0x02d84003020085a7 */ /* 0x000e64000800007f */
[----:B-1----:R-:W-:Y:S05]  /*12310*/  @!P0 BRA `(.L_x_2158) ;  /* 0xfffffffc00f08947 */ /* 0x002fea000383ffff */
[----:B------:R-:W-:Y:S05]  /*12320*/  BRA `(.L_x_2222) ;  /* 0xffffffbc00907947 */ /* 0x000fea000383ffff */
.L_x_2159:
        /* <DEDUP_REMOVED lines=8> */
.L_x_2224:
[----:B------:R-:W-:Y:S05]  /*123b0*/  BSYNC B0 ;  /* 0x0000000000007941 */ /* 0x000fea0003800000 */
.L_x_2223:
        /* <DEDUP_REMOVED lines=9> */
.L_x_2225:
[----:B------:R-:W-:Y:S02]  /*12450*/  IMAD.MOV.U32 R13, RZ, RZ, R6 ;  /* 0x000000ffff0d7224 */ /* 0x000fe400078e0006 */
[----:B------:R-:W-:Y:S02]  /*12460*/  IMAD.MOV.U32 R12, RZ, RZ, 0x1 ;  /* 0x00000001ff0c7424 */ /* 0x000fe400078e00ff */
[----:B------:R-:W-:-:S07]  /*12470*/  IMAD.MOV.U32 R5, RZ, RZ, R14 ;  /* 0x000000ffff057224 */ /* 0x000fce00078e000e */
[----:B------:R-:W-:Y:S05]  /*12480*/  WARPSYNC.COLLECTIVE R15, `(.L_x_2226) ;  /* 0x000000000f087348 */ /* 0x000fea0003c00000 */
[----:B------:R0:W1:Y:S02]  /*12490*/  SHFL.IDX P6, R14, R13, R12, R11 ;  /* 0x0000000c0d0e7389 */ /* 0x00006400000c000b */
[----:B01----:R-:W-:Y:S01]  /*124a0*/  ENDCOLLECTIVE ;  /* 0x000000000000791b */ /* 0x003fe20003800000 */
.L_x_2226:
        /* <DEDUP_REMOVED lines=17> */
.L_x_2227:
[----:B------:R-:W-:Y:S02]  /*125c0*/  @P1 IMAD R8, R7, 0x2, R17 ;  /* 0x0000000207081824 */ /* 0x000fe400078e0211 */
[----:B------:R-:W-:Y:S02]  /*125d0*/  IMAD.MOV.U32 R13, RZ, RZ, R6 ;  /* 0x000000ffff0d7224 */ /* 0x000fe400078e0006 */
[----:B------:R-:W-:Y:S02]  /*125e0*/  IMAD.MOV.U32 R12, RZ, RZ, 0x2 ;  /* 0x00000002ff0c7424 */ /* 0x000fe400078e00ff */
[----:B------:R-:W-:-:S07]  /*125f0*/  IMAD.MOV.U32 R5, RZ, RZ, R14 ;  /* 0x000000ffff057224 */ /* 0x000fce00078e000e */
[----:B------:R-:W-:Y:S05]  /*12600*/  WARPSYNC.COLLECTIVE R15, `(.L_x_2228) ;  /* 0x000000000f087348 */ /* 0x000fea0003c00000 */
[----:B------:R0:W1:Y:S02]  /*12610*/  SHFL.IDX P6, R14, R13, R12, R11 ;  /* 0x0000000c0d0e7389 */ /* 0x00006400000c000b */
[----:B01----:R-:W-:Y:S01]  /*12620*/  ENDCOLLECTIVE ;  /* 0x000000000000791b */ /* 0x003fe20003800000 */
.L_x_2228:
        /* <DEDUP_REMOVED lines=17> */
.L_x_2229:
[----:B------:R-:W-:Y:S02]  /*12740*/  @P1 IMAD R8, R7, 0x2, R17 ;  /* 0x0000000207081824 */ /* 0x000fe400078e0211 */
[----:B------:R-:W-:Y:S02]  /*12750*/  IMAD.MOV.U32 R13, RZ, RZ, R6 ;  /* 0x000000ffff0d7224 */ /* 0x000fe400078e0006 */
[----:B------:R-:W-:Y:S02]  /*12760*/  IMAD.MOV.U32 R12, RZ, RZ, 0x3 ;  /* 0x00000003ff0c7424 */ /* 0x000fe400078e00ff */
[----:B------:R-:W-:-:S07]  /*12770*/  IMAD.MOV.U32 R5, RZ, RZ, R14 ;  /* 0x000000ffff057224 */ /* 0x000fce00078e000e */
[----:B------:R-:W-:Y:S05]  /*12780*/  WARPSYNC.COLLECTIVE R15, `(.L_x_2230) ;  /* 0x000000000f087348 */ /* 0x000fea0003c00000 */
[----:B------:R0:W1:Y:S02]  /*12790*/  SHFL.IDX P6, R14, R13, R12, R11 ;  /* 0x0000000c0d0e7389 */ /* 0x00006400000c000b */
[----:B01----:R-:W-:Y:S01]  /*127a0*/  ENDCOLLECTIVE ;  /* 0x000000000000791b */ /* 0x003fe20003800000 */
.L_x_2230:
        /* <DEDUP_REMOVED lines=10> */
.L_x_2231:
        /* <DEDUP_REMOVED lines=8> */
.L_x_2164:
[----:B------:R-:W2:Y:S04]  /*128d0*/  LDL.LU R11, [R1+0x24] ;  /* 0x00002400010b7983 */ /* 0x000ea80000300800 */
[----:B------:R0:W5:Y:S01]  /*128e0*/  LDL R9, [R1+0x1c] ;  /* 0x00001c0001097983 */ /* 0x0001620000100800 */
[----:B------:R-:W-:Y:S02]  /*128f0*/  IMAD.MOV.U32 R13, RZ, RZ, R0 ;  /* 0x000000ffff0d7224 */ /* 0x000fe400078e0000 */
[----:B------:R-:W-:Y:S02]  /*12900*/  IMAD.MOV.U32 R12, RZ, RZ, RZ ;  /* 0x000000ffff0c7224 */ /* 0x000fe400078e00ff */
[----:B------:R-:W-:Y:S02]  /*12910*/  IMAD.MOV.U32 R15, RZ, RZ, -0x1 ;  /* 0xffffffffff0f7424 */ /* 0x000fe400078e00ff */
[----:B------:R-:W-:-:S02]  /*12920*/  IMAD R25, R25, 0xc0, R21 ;  /* 0x000000c019197824 */ /* 0x000fc400078e0215 */
[----:B--2---:R-:W-:Y:S02]  /*12930*/  IMAD R2, R11, R10, RZ ;  /* 0x0000000a0b027224 */ /* 0x004fe400078e02ff */
[----:B0-----:R-:W-:-:S07]  /*12940*/  IMAD.MOV.U32 R11, RZ, RZ, 0x1c1f ;  /* 0x00001c1fff0b7424 */ /* 0x001fce00078e00ff */
[----:B-----5:R-:W-:Y:S05]  /*12950*/  WARPSYNC.COLLECTIVE R15, `(.L_x_2233) ;  /* 0x000000000f087348 */ /* 0x020fea0003c00000 */
[----:B------:R0:W1:Y:S02]  /*12960*/  SHFL.IDX P6, R14, R13, R12, R11 ;  /* 0x0000000c0d0e7389 */ /* 0x00006400000c000b */
[----:B01---5:R-:W-:Y:S01]  /*12970*/  ENDCOLLECTIVE ;  /* 0x000000000000791b */ /* 0x023fe20003800000 */
.L_x_2233:
[----:B------:R-:W-:Y:S02]  /*12980*/  IMAD.MOV.U32 R13, RZ, RZ, R4 ;  /* 0x000000ffff0d7224 */ /* 0x000fe400078e0004 */
[----:B------:R-:W-:-:S07]  /*12990*/  IMAD.MOV.U32 R6, RZ, RZ, R14 ;  /* 0x000000ffff067224 */ /* 0x000fce00078e000e */
[----:B------:R-:W-:Y:S05]  /*129a0*/  WARPSYNC.COLLECTIVE R15, `(.L_x_2234) ;  /* 0x000000000f087348 */ /* 0x000fea0003c00000 */
[----:B------:R0:W1:Y:S02]  /*129b0*/  SHFL.IDX P6, R14, R13, R12, R11 ;  /* 0x0000000c0d0e7389 */ /* 0x00006400000c000b */
[----:B01----:R-:W-:Y:S01]  /*129c0*/  ENDCOLLECTIVE ;  /* 0x000000000000791b */ /* 0x003fe20003800000 */
.L_x_2234:
[----:B------:R-:W-:Y:S01]  /*129d0*/  ISETP.GE.AND P2, PT, R25, R2, PT ;  /* 0x000000021900720c */ /* 0x000fe20003f46270 */
[----:B------:R-:W-:Y:S02]  /*129e0*/  IMAD.MOV.U32 R13, RZ, RZ, R0 ;  /* 0x000000ffff0d7224 */ /* 0x000fe400078e0000 */
[----:B------:R-:W-:Y:S02]  /*129f0*/  IMAD.MOV.U32 R12, RZ, RZ, 0x1 ;  /* 0x00000001ff0c7424 */ /* 0x000fe400078e00ff */
[----:B------:R-:W-:-:S08]  /*12a00*/  IMAD.MOV.U32 R5, RZ, RZ, R14 ;  /* 0x000000ffff057224 */ /* 0x000fd000078e000e */
[----:B------:R-:W-:Y:S05]  /*12a10*/  WARPSYNC.COLLECTIVE R15, `(.L_x_2235) ;  /* 0x000000000f087348 */ /* 0x000fea0003c00000 */
[----:B------:R0:W1:Y:S02]  /*12a20*/  SHFL.IDX P6, R14, R13, R12, R11 ;  /* 0x0000000c0d0e7389 */ /* 0x00006400000c000b */
[----:B01----:R-:W-:Y:S01]  /*12a30*/  ENDCOLLECTIVE ;  /* 0x000000000000791b */ /* 0x003fe20003800000 */
.L_x_2235:
        /* <DEDUP_REMOVED lines=15> */
.L_x_2236:
        /* <DEDUP_REMOVED lines=8> */
.L_x_2237:
        /* <DEDUP_REMOVED lines=14> */
.L_x_2238:
        /* <DEDUP_REMOVED lines=8> */
.L_x_2239:
[----:B------:R-:W-:Y:S01]  /*12d10*/  @!P2 LEA R5, P4, R20, R5, 0x1 ;  /* 0x000000051405a211 */ /* 0x000fe200078808ff */
[----:B------:R-:W-:Y:S02]  /*12d20*/  IMAD.MOV.U32 R13, RZ, RZ, R4 ;  /* 0x000000ffff0d7224 */ /* 0x000fe400078e0004 */
[----:B------:R-:W-:-:S10]  /*12d30*/  IMAD.MOV.U32 R0, RZ, RZ, R14 ;  /* 0x000000ffff007224 */ /* 0x000fd400078e000e */
[----:B------:R-:W-:Y:S05]  /*12d40*/  WARPSYNC.COLLECTIVE R15, `(.L_x_2240) ;  /* 0x000000000f087348 */ /* 0x000fea0003c00000 */
[----:B------:R0:W1:Y:S02]  /*12d50*/  SHFL.IDX P6, R14, R13, R12, R11 ;  /* 0x0000000c0d0e7389 */ /* 0x00006400000c000b */
[----:B01----:R-:W-:Y:S01]  /*12d60*/  ENDCOLLECTIVE ;  /* 0x000000000000791b */ /* 0x003fe20003800000 */
.L_x_2240:
        /* <DEDUP_REMOVED lines=16> */
.L_x_2241:
[----:B------:R-:W-:-:S05]  /*12e70*/  @!P2 LEA R4, P4, R20, R4, 0x1 ;  /* 0x000000041404a211 */ /* 0x000fca00078808ff */
[----:B------:R-:W-:-:S04]  /*12e80*/  @!P2 IMAD.X R0, RZ, RZ, R0, P4 ;  /* 0x000000ffff00a224 */ /* 0x000fc800020e0600 */
        /* <DEDUP_REMOVED lines=14> */
.L_x_2242:
[----:B------:R-:W-:Y:S02]  /*12f70*/  IMAD.MOV.U32 R13, RZ, RZ, R3 ;  /* 0x000000ffff0d7224 */ /* 0x000fe400078e0003 */
[----:B------:R-:W-:Y:S02]  /*12f80*/  IMAD.MOV.U32 R12, RZ, RZ, 0x1 ;  /* 0x00000001ff0c7424 */ /* 0x000fe400078e00ff */
[----:B------:R-:W-:-:S07]  /*12f90*/  IMAD.MOV.U32 R4, RZ, RZ, R14 ;  /* 0x000000ffff047224 */ /* 0x000fce00078e000e */
[----:B------:R-:W-:Y:S05]  /*12fa0*/  WARPSYNC.COLLECTIVE R15, `(.L_x_2243) ;  /* 0x000000000f087348 */ /* 0x000fea0003c00000 */
[----:B------:R0:W1:Y:S02]  /*12fb0*/  SHFL.IDX P6, R14, R13, R12, R11 ;  /* 0x0000000c0d0e7389 */ /* 0x00006400000c000b */
[----:B01----:R-:W-:Y:S01]  /*12fc0*/  ENDCOLLECTIVE ;  /* 0x000000000000791b */ /* 0x003fe20003800000 */
.L_x_2243:
        /* <DEDUP_REMOVED lines=14> */
.L_x_2244:
[----:B------:R-:W-:Y:S01]  /*130b0*/  IMAD.MOV.U32 R8, RZ, RZ, R14 ;  /* 0x000000ffff087224 */ /* 0x000fe200078e000e */
[----:B------:R-:W-:Y:S06]  /*130c0*/  BRA `(.L_x_2245) ;  /* 0xffffffc000687947 */ /* 0x000fec000383ffff */
.L_x_2167:
[----:B-1----:R1:W2:Y:S02]  /*130d0*/  SYNCS.PHASECHK.TRANS64.TRYWAIT P0, [R17+URZ+0x2d820], R0 ;  /* 0x02d82000110075a7 */ /* 0x0022a4000800017f */
[----:B--2---:R-:W-:Y:S05]  /*130e0*/  @!P0 NANOSLEEP.SYNCS 0x989680 ;  /* 0x009896800000895d */ /* 0x004fea0003900000 */
[----:B------:R-:W2:Y:S02]  /*130f0*/  @!P0 SYNCS.PHASECHK.TRANS64 P0, [R17+URZ+0x2d820], R0 ;  /* 0x02d82000110085a7 */ /* 0x000ea4000800007f */
[----:B--2---:R-:W-:Y:S05]  /*13100*/  @!P0 BRA `(.L_x_2167) ;  /* 0xfffffffc00f08947 */ /* 0x004fea000383ffff */
[----:B------:R-:W-:Y:S05]  /*13110*/  BRA `(.L_x_2246) ;  /* 0xffffffc000d07947 */ /* 0x000fea000383ffff */
.L_x_2172:
[----:B0-----:R0:W1:Y:S02]  /*13120*/  SYNCS.PHASECHK.TRANS64.TRYWAIT P0, [R5+URZ+0x2d840], R0 ;  /* 0x02d84000050075a7 */ /* 0x001064000800017f */
[----:B-1----:R-:W-:Y:S05]  /*13130*/  @!P0 NANOSLEEP.SYNCS 0x989680 ;  /* 0x009896800000895d */ /* 0x002fea0003900000 */
[----:B------:R-:W1:Y:S02]  /*13140*/  @!P0 SYNCS.PHASECHK.TRANS64 P0, [R5+URZ+0x2d840], R0 ;  /* 0x02d84000050085a7 */ /* 0x000e64000800007f */
[----:B-1----:R-:W-:Y:S05]  /*13150*/  @!P0 BRA `(.L_x_2172) ;  /* 0xfffffffc00f08947 */ /* 0x002fea000383ffff */
[----:B------:R-:W-:Y:S05]  /*13160*/  BRA `(.L_x_2247) ;  /* 0xffffffc400c47947 */ /* 0x000fea000383ffff */
.L_x_2173:
        /* <DEDUP_REMOVED lines=8> */
.L_x_2249:
[----:B------:R-:W-:Y:S05]  /*131f0*/  BSYNC B1 ;  /* 0x0000000000017941 */ /* 0x000fea0003800000 */
.L_x_2248:
        /* <DEDUP_REMOVED lines=13> */
.L_x_2250:
        /* <DEDUP_REMOVED lines=8> */
.L_x_2251:
        /* <DEDUP_REMOVED lines=14> */
.L_x_2252:
[----:B------:R-:W-:Y:S02]  /*13430*/  IMAD.MOV.U32 R13, RZ, RZ, R8 ;  /* 0x000000ffff0d7224 */ /* 0x000fe400078e0008 */
[----:B------:R-:W-:Y:S02]  /*13440*/  IMAD.MOV.U32 R12, RZ, RZ, 0x2 ;  /* 0x00000002ff0c7424 */ /* 0x000fe400078e00ff */
[----:B------:R-:W-:-:S07]  /*13450*/  IMAD.MOV.U32 R2, RZ, RZ, R14 ;  /* 0x000000ffff027224 */ /* 0x000fce00078e000e */
[----:B------:R-:W-:Y:S05]  /*13460*/  WARPSYNC.COLLECTIVE R15, `(.L_x_2253) ;  /* 0x000000000f087348 */ /* 0x000fea0003c00000 */
[----:B------:R0:W1:Y:S02]  /*13470*/  SHFL.IDX P6, R14, R13, R12, R11 ;  /* 0x0000000c0d0e7389 */ /* 0x00006400000c000b */
[----:B01----:R-:W-:Y:S01]  /*13480*/  ENDCOLLECTIVE ;  /* 0x000000000000791b */ /* 0x003fe20003800000 */
.L_x_2253:
        /* <DEDUP_REMOVED lines=13> */
.L_x_2254:
[----:B------:R-:W-:Y:S02]  /*13560*/  IMAD.MOV.U32 R13, RZ, RZ, R8 ;  /* 0x000000ffff0d7224 */ /* 0x000fe400078e0008 */
[----:B------:R-:W-:Y:S02]  /*13570*/  IMAD.MOV.U32 R12, RZ, RZ, 0x3 ;  /* 0x00000003ff0c7424 */ /* 0x000fe400078e00ff */
[----:B------:R-:W-:-:S07]  /*13580*/  IMAD.MOV.U32 R2, RZ, RZ, R14 ;  /* 0x000000ffff027224 */ /* 0x000fce00078e000e */
[----:B------:R-:W-:Y:S05]  /*13590*/  WARPSYNC.COLLECTIVE R15, `(.L_x_2255) ;  /* 0x000000000f087348 */ /* 0x000fea0003c00000 */
[----:B------:R0:W1:Y:S02]  /*135a0*/  SHFL.IDX P6, R14, R13, R12, R11 ;  /* 0x0000000c0d0e7389 */ /* 0x00006400000c000b */
[----:B01----:R-:W-:Y:S01]  /*135b0*/  ENDCOLLECTIVE ;  /* 0x000000000000791b */ /* 0x003fe20003800000 */
.L_x_2255:
        /* <DEDUP_REMOVED lines=14> */
.L_x_2256:
[----:B------:R-:W-:Y:S01]  /*136a0*/  IMAD.MOV.U32 R2, RZ, RZ, R14 ;  /* 0x000000ffff027224 */ /* 0x000fe200078e000e */
[----:B------:R-:W-:Y:S06]  /*136b0*/  BRA `(.L_x_2257) ;  /* 0xffffffc400587947 */ /* 0x000fec000383ffff */
.L_x_2178:
[----:B-1----:R1:W2:Y:S02]  /*136c0*/  SYNCS.PHASECHK.TRANS64.TRYWAIT P0, [R5+URZ+0x2d860], R2 ;  /* 0x02d86002050075a7 */ /* 0x0022a4000800017f */
[----:B--2---:R-:W-:Y:S05]  /*136d0*/  @!P0 NANOSLEEP.SYNCS 0x989680 ;  /* 0x009896800000895d */ /* 0x004fea0003900000 */
[----:B------:R-:W2:Y:S02]  /*136e0*/  @!P0 SYNCS.PHASECHK.TRANS64 P0, [R5+URZ+0x2d860], R2 ;  /* 0x02d86002050085a7 */ /* 0x000ea4000800007f */
[----:B--2---:R-:W-:Y:S05]  /*136f0*/  @!P0 BRA `(.L_x_2178) ;  /* 0xfffffffc00f08947 */ /* 0x004fea000383ffff */
[----:B------:R-:W-:Y:S05]  /*13700*/  BRA `(.L_x_2258) ;  /* 0xffffffc400bc7947 */ /* 0x000fea000383ffff */
.L_x_2179:
        /* <DEDUP_REMOVED lines=8> */
.L_x_2260:
[----:B------:R-:W-:Y:S05]  /*13790*/  BSYNC B1 ;  /* 0x0000000000017941 */ /* 0x000fea0003800000 */
.L_x_2259:
        /* <DEDUP_REMOVED lines=9> */
.L_x_2261:
[----:B------:R-:W-:Y:S02]  /*13830*/  IMAD.MOV.U32 R13, RZ, RZ, R19 ;  /* 0x000000ffff0d7224 */ /* 0x000fe400078e0013 */
[----:B------:R-:W-:Y:S02]  /*13840*/  IMAD.MOV.U32 R12, RZ, RZ, 0x1 ;  /* 0x00000001ff0c7424 */ /* 0x000fe400078e00ff */
[----:B------:R-:W-:-:S07]  /*13850*/  IMAD.MOV.U32 R2, RZ, RZ, R14 ;  /* 0x000000ffff027224 */ /* 0x000fce00078e000e */
[----:B------:R-:W-:Y:S05]  /*13860*/  WARPSYNC.COLLECTIVE R15, `(.L_x_2262) ;  /* 0x000000000f087348 */ /* 0x000fea0003c00000 */
[----:B------:R0:W1:Y:S02]  /*13870*/  SHFL.IDX P6, R14, R13, R12, R11 ;  /* 0x0000000c0d0e7389 */ /* 0x00006400000c000b */
[----:B01----:R-:W-:Y:S01]  /*13880*/  ENDCOLLECTIVE ;  /* 0x000000000000791b */ /* 0x003fe20003800000 */
.L_x_2262:
        /* <DEDUP_REMOVED lines=16> */
.L_x_2263:
[----:B------:R-:W-:Y:S02]  /*13990*/  IMAD.MOV.U32 R13, RZ, RZ, R19 ;  /* 0x000000ffff0d7224 */ /* 0x000fe400078e0013 */
[----:B------:R-:W-:Y:S02]  /*139a0*/  IMAD.MOV.U32 R12, RZ, RZ, 0x2 ;  /* 0x00000002ff0c7424 */ /* 0x000fe400078e00ff */
[----:B------:R-:W-:-:S07]  /*139b0*/  IMAD.MOV.U32 R2, RZ, RZ, R14 ;  /* 0x000000ffff027224 */ /* 0x000fce00078e000e */
[----:B------:R-:W-:Y:S05]  /*139c0*/  WARPSYNC.COLLECTIVE R15, `(.L_x_2264) ;  /* 0x000000000f087348 */ /* 0x000fea0003c00000 */
[----:B------:R0:W1:Y:S02]  /*139d0*/  SHFL.IDX P6, R14, R13, R12, R11 ;  /* 0x0000000c0d0e7389 */ /* 0x00006400000c000b */
[----:B01----:R-:W-:Y:S01]  /*139e0*/  ENDCOLLECTIVE ;  /* 0x000000000000791b */ /* 0x003fe20003800000 */
.L_x_2264:
        /* <DEDUP_REMOVED lines=16> */
.L_x_2265:
[----:B------:R-:W-:Y:S02]  /*13af0*/  IMAD.MOV.U32 R13, RZ, RZ, R19 ;  /* 0x000000ffff0d7224 */ /* 0x000fe400078e0013 */
[----:B------:R-:W-:Y:S02]  /*13b00*/  IMAD.MOV.U32 R12, RZ, RZ, 0x3 ;  /* 0x00000003ff0c7424 */ /* 0x000fe400078e00ff */
[----:B------:R-:W-:-:S07]  /*13b10*/  IMAD.MOV.U32 R2, RZ, RZ, R14 ;  /* 0x000000ffff027224 */ /* 0x000fce00078e000e */
[----:B------:R-:W-:Y:S05]  /*13b20*/  WARPSYNC.COLLECTIVE R15, `(.L_x_2266) ;  /* 0x000000000f087348 */ /* 0x000fea0003c00000 */
[----:B------:R0:W1:Y:S02]  /*13b30*/  SHFL.IDX P6, R14, R13, R12, R11 ;  /* 0x0000000c0d0e7389 */ /* 0x00006400000c000b */
[----:B01----:R-:W-:Y:S01]  /*13b40*/  ENDCOLLECTIVE ;  /* 0x000000000000791b */ /* 0x003fe20003800000 */
.L_x_2266:
        /* <DEDUP_REMOVED lines=13> */
.L_x_2267:
        /* <DEDUP_REMOVED lines=8> */
.L_x_2187:
[----:B-1----:R1:W2:Y:S02]  /*13ca0*/  SYNCS.PHASECHK.TRANS64.TRYWAIT P0, [R0+URZ+0x2d860], R3 ;  /* 0x02d86003000075a7 */ /* 0x0022a4000800017f */
[----:B--2---:R-:W-:Y:S05]  /*13cb0*/  @!P0 NANOSLEEP.SYNCS 0x989680 ;  /* 0x009896800000895d */ /* 0x004fea0003900000 */
[----:B------:R-:W2:Y:S02]  /*13cc0*/  @!P0 SYNCS.PHASECHK.TRANS64 P0, [R0+URZ+0x2d860], R3 ;  /* 0x02d86003000085a7 */ /* 0x000ea4000800007f */
[----:B--2---:R-:W-:Y:S05]  /*13cd0*/  @!P0 BRA `(.L_x_2187) ;  /* 0xfffffffc00f08947 */ /* 0x004fea000383ffff */
[----:B------:R-:W-:Y:S05]  /*13ce0*/  BRA `(.L_x_2269) ;  /* 0xffffffc800487947 */ /* 0x000fea000383ffff */
.L_x_2188:
        /* <DEDUP_REMOVED lines=8> */
.L_x_2271:
[----:B------:R-:W-:Y:S05]  /*13d70*/  BSYNC B0 ;  /* 0x0000000000007941 */ /* 0x000fea0003800000 */
.L_x_2270:
        /* <DEDUP_REMOVED lines=10> */
.L_x_2272:
        /* <DEDUP_REMOVED lines=17> */
.L_x_2273:
        /* <DEDUP_REMOVED lines=14> */
.L_x_2274:
[----:B------:R-:W-:Y:S02]  /*14010*/  IMAD.MOV.U32 R13, RZ, RZ, R19 ;  /* 0x000000ffff0d7224 */ /* 0x000fe400078e0013 */
[----:B------:R-:W-:Y:S01]  /*14020*/  IMAD.MOV.U32 R12, RZ, RZ, 0x2 ;  /* 0x00000002ff0c7424 */ /* 0x000fe200078e00ff */
[----:B------:R-:W-:-:S13]  /*14030*/  IADD3 R2, P4, R14, R5, RZ ;  /* 0x000000050e027210 */ /* 0x000fda0007f9e0ff */
[----:B------:R-:W-:Y:S05]  /*14040*/  WARPSYNC.COLLECTIVE R15, `(.L_x_2275) ;  /* 0x000000000f087348 */ /* 0x000fea0003c00000 */
[----:B------:R0:W1:Y:S02]  /*14050*/  SHFL.IDX P6, R14, R13, R12, R11 ;  /* 0x0000000c0d0e7389 */ /* 0x00006400000c000b */
[----:B01----:R-:W-:Y:S01]  /*14060*/  ENDCOLLECTIVE ;  /* 0x000000000000791b */ /* 0x003fe20003800000 */
.L_x_2275:
        /* <DEDUP_REMOVED lines=15> */
.L_x_2276:
[----:B------:R-:W-:Y:S02]  /*14160*/  IMAD.MOV.U32 R13, RZ, RZ, R19 ;  /* 0x000000ffff0d7224 */ /* 0x000fe400078e0013 */
[----:B------:R-:W-:Y:S01]  /*14170*/  IMAD.MOV.U32 R12, RZ, RZ, 0x3 ;  /* 0x00000003ff0c7424 */ /* 0x000fe200078e00ff */
[----:B------:R-:W-:-:S13]  /*14180*/  IADD3 R2, P4, R14, R5, RZ ;  /* 0x000000050e027210 */ /* 0x000fda0007f9e0ff */
[----:B------:R-:W-:Y:S05]  /*14190*/  WARPSYNC.COLLECTIVE R15, `(.L_x_2277) ;  /* 0x000000000f087348 */ /* 0x000fea0003c00000 */
[----:B------:R0:W1:Y:S02]  /*141a0*/  SHFL.IDX P6, R14, R13, R12, R11 ;  /* 0x0000000c0d0e7389 */ /* 0x00006400000c000b */
[----:B01----:R-:W-:Y:S01]  /*141b0*/  ENDCOLLECTIVE ;  /* 0x000000000000791b */ /* 0x003fe20003800000 */
.L_x_2277:
        /* <DEDUP_REMOVED lines=14> */
.L_x_2278:
[----:B------:R-:W-:Y:S05]  /*142a0*/  BRA `(.L_x_2279) ;  /* 0xffffffc400bc7947 */ /* 0x000fea000383ffff */
.L_x_2193:
        /* <DEDUP_REMOVED lines=8> */
.L_x_2281:
[----:B------:R-:W-:Y:S05]  /*14330*/  BSYNC B0 ;  /* 0x0000000000007941 */ /* 0x000fea0003800000 */
.L_x_2280:
        /* <DEDUP_REMOVED lines=9> */
.L_x_2282:
        /* <DEDUP_REMOVED lines=23> */
.L_x_2283:
[----:B------:R-:W-:Y:S01]  /*14540*/  IMAD.MOV.U32 R12, RZ, RZ, 0x2 ;  /* 0x00000002ff0c7424 */ /* 0x000fe200078e00ff */
[----:B------:R-:W-:-:S05]  /*14550*/  SEL R4, R14, RZ, P1 ;  /* 0x000000ff0e047207 */ /* 0x000fca0000800000 */
[----:B------:R-:W-:-:S04]  /*14560*/  IMAD.IADD R4, R13, 0x1, R4 ;  /* 0x000000010d047824 */ /* 0x000fc800078e0204 */
[----:B------:R-:W-:-:S07]  /*14570*/  IMAD.MOV.U32 R13, RZ, RZ, R4 ;  /* 0x000000ffff0d7224 */ /* 0x000fce00078e0004 */
[----:B------:R-:W-:Y:S05]  /*14580*/  WARPSYNC.COLLECTIVE R15, `(.L_x_2284) ;  /* 0x000000000f087348 */ /* 0x000fea0003c00000 */
[----:B------:R0:W1:Y:S02]  /*14590*/  SHFL.UP P6, R14, R13, R12, R11 ;  /* 0x0400000c0d0e7389 */ /* 0x00006400000c000b */
[----:B01----:R-:W-:Y:S01]  /*145a0*/  ENDCOLLECTIVE ;  /* 0x000000000000791b */ /* 0x003fe20003800000 */
.L_x_2284:
[----:B------:R-:W-:Y:S01]  /*145b0*/  IMAD.MOV.U32 R12, RZ, RZ, 0x4 ;  /* 0x00000004ff0c7424 */ /* 0x000fe200078e00ff */
[----:B------:R-:W-:-:S05]  /*145c0*/  SEL R3, R14, RZ, P2 ;  /* 0x000000ff0e037207 */ /* 0x000fca0001000000 */
[----:B------:R-:W-:-:S04]  /*145d0*/  IMAD.IADD R2, R4, 0x1, R3 ;  /* 0x0000000104027824 */ /* 0x000fc800078e0203 */
[----:B------:R-:W-:-:S07]  /*145e0*/  IMAD.MOV.U32 R13, RZ, RZ, R2 ;  /* 0x000000ffff0d7224 */ /* 0x000fce00078e0002 */
[----:B------:R-:W-:Y:S05]  /*145f0*/  WARPSYNC.COLLECTIVE R15, `(.L_x_2285) ;  /* 0x000000000f087348 */ /* 0x000fea0003c00000 */
[----:B------:R0:W1:Y:S02]  /*14600*/  SHFL.UP P6, R14, R13, R12, R11 ;  /* 0x0400000c0d0e7389 */ /* 0x00006400000c000b */
[----:B01----:R-:W-:Y:S01]  /*14610*/  ENDCOLLECTIVE ;  /* 0x000000000000791b */ /* 0x003fe20003800000 */
.L_x_2285:
[----:B------:R-:W-:Y:S01]  /*14620*/  IMAD.MOV.U32 R12, RZ, RZ, 0x8 ;  /* 0x00000008ff0c7424 */ /* 0x000fe200078e00ff */
[----:B------:R-:W-:-:S05]  /*14630*/  SEL R3, R14, RZ, P3 ;  /* 0x000000ff0e037207 */ /* 0x000fca0001800000 */
[----:B------:R-:W-:-:S04]  /*14640*/  IMAD.IADD R3, R2, 0x1, R3 ;  /* 0x0000000102037824 */ /* 0x000fc800078e0203 */
[----:B------:R-:W-:-:S07]  /*14650*/  IMAD.MOV.U32 R13, RZ, RZ, R3 ;  /* 0x000000ffff0d7224 */ /* 0x000fce00078e0003 */
[----:B------:R-:W-:Y:S05]  /*14660*/  WARPSYNC.COLLECTIVE R15, `(.L_x_2286) ;  /* 0x000000000f087348 */ /* 0x000fea0003c00000 */
[----:B------:R0:W1:Y:S02]  /*14670*/  SHFL.UP P6, R14, R13, R12, R11 ;  /* 0x0400000c0d0e7389 */ /* 0x00006400000c000b */
[----:B01----:R-:W-:Y:S01]  /*14680*/  ENDCOLLECTIVE ;  /* 0x000000000000791b */ /* 0x003fe20003800000 */
.L_x_2286:
[----:B------:R-:W-:Y:S01]  /*14690*/  IMAD.MOV.U32 R12, RZ, RZ, 0x10 ;  /* 0x00000010ff0c7424 */ /* 0x000fe200078e00ff */
[----:B------:R-:W-:-:S05]  /*146a0*/  SEL R4, R14, RZ, P4 ;  /* 0x000000ff0e047207 */ /* 0x000fca0002000000 */
[----:B------:R-:W-:-:S04]  /*146b0*/  IMAD.IADD R4, R3, 0x1, R4 ;  /* 0x0000000103047824 */ /* 0x000fc800078e0204 */
[----:B------:R-:W-:-:S07]  /*146c0*/  IMAD.MOV.U32 R13, RZ, RZ, R4 ;  /* 0x000000ffff0d7224 */ /* 0x000fce00078e0004 */
[----:B------:R-:W-:Y:S05]  /*146d0*/  WARPSYNC.COLLECTIVE R15, `(.L_x_2287) ;  /* 0x000000000f087348 */ /* 0x000fea0003c00000 */
[----:B------:R0:W1:Y:S02]  /*146e0*/  SHFL.UP P6, R14, R13, R12, R11 ;  /* 0x0400000c0d0e7389 */ /* 0x00006400000c000b */
[----:B01----:R-:W-:Y:S01]  /*146f0*/  ENDCOLLECTIVE ;  /* 0x000000000000791b */ /* 0x003fe20003800000 */
.L_x_2287:
        /* <DEDUP_REMOVED lines=8> */
.L_x_2288:
[----:B------:R-:W-:Y:S05]  /*14780*/  BRA `(.L_x_2289) ;  /* 0xffffffc400d87947 */ /* 0x000fea000383ffff */
.L_x_2196:
[----:B------:R-:W-:Y:S01]  /*14790*/  BSSY B0, `(.L_x_2290) ;  /* 0x0000007000007945 */ /* 0x000fe20003800000 */
[----:B------:R-:W-:Y:S02]  /*147a0*/  IMAD.MOV.U32 R12, RZ, RZ, 0x1 ;  /* 0x00000001ff0c7424 */ /* 0x000fe400078e00ff */
[----:B------:R-:W-:Y:S02]  /*147b0*/  IMAD.MOV.U32 R11, RZ, RZ, RZ ;  /* 0x000000ffff0b7224 */ /* 0x000fe400078e00ff */
[----:B------:R-:W-:-:S07]  /*147c0*/  IMAD.MOV.U32 R15, RZ, RZ, -0x1 ;  /* 0xffffffffff0f7424 */ /* 0x000fce00078e00ff */
[----:B------:R-:W-:Y:S05]  /*147d0*/  WARPSYNC.COLLECTIVE R15, `(.L_x_2291) ;  /* 0x000000000f087348 */ /* 0x000fea0003c00000 */
[----:B------:R0:W1:Y:S02]  /*147e0*/  SHFL.UP P6, R14, R13, R12, R11 ;  /* 0x0400000c0d0e7389 */ /* 0x00006400000c000b */
[----:B01----:R-:W-:Y:S01]  /*147f0*/  ENDCOLLECTIVE ;  /* 0x000000000000791b */ /* 0x003fe20003800000 */
.L_x_2291:
[----:B------:R-:W-:Y:S05]  /*14800*/  BSYNC B0 ;  /* 0x0000000000007941 */ /* 0x000fea0003800000 */
.L_x_2290:
        /* <DEDUP_REMOVED lines=8> */
.L_x_2292:
[----:B------:R-:W-:Y:S01]  /*14890*/  IMAD.MOV.U32 R12, RZ, RZ, 0x4 ;  /* 0x00000004ff0c7424 */ /* 0x000fe200078e00ff */
[----:B------:R-:W-:-:S05]  /*148a0*/  SEL R14, R14, RZ, P2 ;  /* 0x000000ff0e0e7207 */ /* 0x000fca0001000000 */
[----:B------:R-:W-:-:S04]  /*148b0*/  IMAD.IADD R3, R13, 0x1, R14 ;  /* 0x000000010d037824 */ /* 0x000fc800078e020e */
[----:B------:R-:W-:-:S07]  /*148c0*/  IMAD.MOV.U32 R13, RZ, RZ, R3 ;  /* 0x000000ffff0d7224 */ /* 0x000fce00078e0003 */
[----:B------:R-:W-:Y:S05]  /*148d0*/  WARPSYNC.COLLECTIVE R15, `(.L_x_2293) ;  /* 0x000000000f087348 */ /* 0x000fea0003c00000 */
[----:B------:R0:W1:Y:S02]  /*148e0*/  SHFL.UP P6, R14, R13, R12, R11 ;  /* 0x0400000c0d0e7389 */ /* 0x00006400000c000b */
[----:B01----:R-:W-:Y:S01]  /*148f0*/  ENDCOLLECTIVE ;  /* 0x000000000000791b */ /* 0x003fe20003800000 */
.L_x_2293:
[----:B------:R-:W-:Y:S01]  /*14900*/  IMAD.MOV.U32 R12, RZ, RZ, 0x8 ;  /* 0x00000008ff0c7424 */ /* 0x000fe200078e00ff */
[----:B------:R-:W-:-:S05]  /*14910*/  SEL R4, R14, RZ, P3 ;  /* 0x000000ff0e047207 */ /* 0x000fca0001800000 */
[----:B------:R-:W-:-:S04]  /*14920*/  IMAD.IADD R4, R3, 0x1, R4 ;  /* 0x0000000103047824 */ /* 0x000fc800078e0204 */
[----:B------:R-:W-:-:S07]  /*14930*/  IMAD.MOV.U32 R13, RZ, RZ, R4 ;  /* 0x000000ffff0d7224 */ /* 0x000fce00078e0004 */
[----:B------:R-:W-:Y:S05]  /*14940*/  WARPSYNC.COLLECTIVE R15, `(.L_x_2294) ;  /* 0x000000000f087348 */ /* 0x000fea0003c00000 */
[----:B------:R0:W1:Y:S02]  /*14950*/  SHFL.UP P6, R14, R13, R12, R11 ;  /* 0x0400000c0d0e7389 */ /* 0x00006400000c000b */
[----:B01----:R-:W-:Y:S01]  /*14960*/  ENDCOLLECTIVE ;  /* 0x000000000000791b */ /* 0x003fe20003800000 */
.L_x_2294:
[----:B------:R-:W-:Y:S01]  /*14970*/  IMAD.MOV.U32 R12, RZ, RZ, 0x10 ;  /* 0x00000010ff0c7424 */ /* 0x000fe200078e00ff */
[----:B------:R-:W-:-:S05]  /*14980*/  SEL R7, R14, RZ, P4 ;  /* 0x000000ff0e077207 */ /* 0x000fca0002000000 */
[----:B------:R-:W-:-:S04]  /*14990*/  IMAD.IADD R7, R4, 0x1, R7 ;  /* 0x0000000104077824 */ /* 0x000fc800078e0207 */
[----:B------:R-:W-:-:S07]  /*149a0*/  IMAD.MOV.U32 R13, RZ, RZ, R7 ;  /* 0x000000ffff0d7224 */ /* 0x000fce00078e0007 */
[----:B------:R-:W-:Y:S05]  /*149b0*/  WARPSYNC.COLLECTIVE R15, `(.L_x_2295) ;  /* 0x000000000f087348 */ /* 0x000fea0003c00000 */
[----:B------:R0:W1:Y:S02]  /*149c0*/  SHFL.UP P6, R14, R13, R12, R11 ;  /* 0x0400000c0d0e7389 */ /* 0x00006400000c000b */
[----:B01----:R-:W-:Y:S01]  /*149d0*/  ENDCOLLECTIVE ;  /* 0x000000000000791b */ /* 0x003fe20003800000 */
.L_x_2295:
        /* <DEDUP_REMOVED lines=8> */
.L_x_2296:
[----:B------:R-:W-:Y:S05]  /*14a60*/  BRA `(.L_x_2297) ;  /* 0xffffffc400c47947 */ /* 0x000fea000383ffff */
.L_x_2198:
[----:B------:R-:W-:Y:S01]  /*14a70*/  BSSY B0, `(.L_x_2298) ;  /* 0x0000006000007945 */ /* 0x000fe20003800000 */
[----:B------:R-:W-:Y:S01]  /*14a80*/  PLOP3.LUT P6, PT, P6, PT, PT, 0x8, 0x0 ;  /* 0x000000000000781c */ /* 0x000fe200037ce170 */
[----:B------:R-:W-:-:S12]  /*14a90*/  IMAD.MOV.U32 R15, RZ, RZ, -0x1 ;  /* 0xffffffffff0f7424 */ /* 0x000fd800078e00ff */
[----:B0-----:R-:W-:Y:S05]  /*14aa0*/  WARPSYNC.COLLECTIVE R15, `(.L_x_2299) ;  /* 0x000000000f087348 */ /* 0x001fea0003c00000 */
[----:B------:R-:W-:Y:S01]  /*14ab0*/  VOTE.ANY R14, PT, P6 ;  /* 0x00000000000e7806 */ /* 0x000fe200030e0100 */
[----:B0-----:R-:W-:Y:S06]  /*14ac0*/  ENDCOLLECTIVE ;  /* 0x000000000000791b */ /* 0x001fec0003800000 */
.L_x_2299:
[----:B------:R-:W-:Y:S05]  /*14ad0*/  BSYNC B0 ;  /* 0x0000000000007941 */ /* 0x000fea0003800000 */
.L_x_2298:
        /* <DEDUP_REMOVED lines=10> */
.L_x_2300:
[----:B------:R-:W-:Y:S02]  /*14b80*/  IMAD.MOV.U32 R13, RZ, RZ, R5 ;  /* 0x000000ffff0d7224 */ /* 0x000fe400078e0005 */
[----:B------:R-:W-:-:S07]  /*14b90*/  IMAD.MOV.U32 R25, RZ, RZ, R14 ;  /* 0x000000ffff197224 */ /* 0x000fce00078e000e */
[----:B------:R-:W-:Y:S05]  /*14ba0*/  WARPSYNC.COLLECTIVE R15, `(.L_x_2301) ;  /* 0x000000000f087348 */ /* 0x000fea0003c00000 */
[----:B------:R0:W1:Y:S02]  /*14bb0*/  SHFL.IDX P6, R14, R13, R12, R11 ;  /* 0x0000000c0d0e7389 */ /* 0x00006400000c000b */
[----:B01----:R-:W-:Y:S01]  /*14bc0*/  ENDCOLLECTIVE ;  /* 0x000000000000791b */ /* 0x003fe20003800000 */
.L_x_2301:
[----:B------:R-:W-:Y:S01]  /*14bd0*/  IMAD.MOV.U32 R5, RZ, RZ, R14 ;  /* 0x000000ffff057224 */ /* 0x000fe200078e000e */
[----:B------:R-:W-:Y:S06]  /*14be0*/  BRA `(.L_x_2302) ;  /* 0xffffffc400a47947 */ /* 0x000fec000383ffff */
.L_x_2200:
[----:B------:R-:W-:Y:S01]  /*14bf0*/  BSSY B0, `(.L_x_2303) ;  /* 0x0000007000007945 */ /* 0x000fe20003800000 */
[----:B------:R-:W-:Y:S02]  /*14c00*/  IMAD.MOV.U32 R13, RZ, RZ, R2 ;  /* 0x000000ffff0d7224 */ /* 0x000fe400078e0002 */
[----:B------:R-:W-:Y:S02]  /*14c10*/  IMAD.MOV.U32 R11, RZ, RZ, 0x1f ;  /* 0x0000001fff0b7424 */ /* 0x000fe400078e00ff */
[----:B------:R-:W-:-:S07]  /*14c20*/  IMAD.MOV.U32 R15, RZ, RZ, -0x1 ;  /* 0xffffffffff0f7424 */ /* 0x000fce00078e00ff */
[----:B0123--:R-:W-:Y:S05]  /*14c30*/  WARPSYNC.COLLECTIVE R15, `(.L_x_2304) ;  /* 0x000000000f087348 */ /* 0x00ffea0003c00000 */
[----:B------:R4:W0:Y:S02]  /*14c40*/  SHFL.IDX P6, R14, R13, R12, R11 ;  /* 0x0000000c0d0e7389 */ /* 0x00082400000c000b */
[----:B01234-:R-:W-:Y:S01]  /*14c50*/  ENDCOLLECTIVE ;  /* 0x000000000000791b */ /* 0x01ffe20003800000 */
.L_x_2304:
[----:B------:R-:W-:Y:S05]  /*14c60*/  BSYNC B0 ;  /* 0x0000000000007941 */ /* 0x000fea0003800000 */
.L_x_2303:
[----:B------:R-:W-:Y:S01]  /*14c70*/  IMAD.MOV.U32 R24, RZ, RZ, R14 ;  /* 0x000000ffff187224 */ /* 0x000fe200078e000e */
[----:B------:R-:W-:Y:S06]  /*14c80*/  BRA `(.L_x_2199) ;  /* 0xffffffc400947947 */ /* 0x000fec000383ffff */
.L_x_2206:
[----:B-1----:R1:W3:Y:S02]  /*14c90*/  SYNCS.PHASECHK.TRANS64.TRYWAIT P0, [R5+URZ+0x2d820], R0 ;  /* 0x02d82000050075a7 */ /* 0x0022e4000800017f */
[----:B---3--:R-:W-:Y:S05]  /*14ca0*/  @!P0 NANOSLEEP.SYNCS 0x989680 ;  /* 0x009896800000895d */ /* 0x008fea0003900000 */
[----:B------:R-:W3:Y:S02]  /*14cb0*/  @!P0 SYNCS.PHASECHK.TRANS64 P0, [R5+URZ+0x2d820], R0 ;  /* 0x02d82000050085a7 */ /* 0x000ee4000800007f */
[----:B---3--:R-:W-:Y:S05]  /*14cc0*/  @!P0 BRA `(.L_x_2206) ;  /* 0xfffffffc00f08947 */ /* 0x008fea000383ffff */
[----:B------:R-:W-:Y:S05]  /*14cd0*/  BRA `(.L_x_2305) ;  /* 0xffffffcc00f07947 */ /* 0x000fea000383ffff */
.L_x_2207:
        /* <DEDUP_REMOVED lines=11> */
.L_x_2307:
[----:B------:R-:W-:Y:S05]  /*14d90*/  BSYNC B0 ;  /* 0x0000000000007941 */ /* 0x000fea0003800000 */
.L_x_2306:
[----:B------:R-:W-:Y:S05]  /*14da0*/  BRA `(.L_x_2308) ;  /* 0xffffffcc00d87947 */ /* 0x000fea000383ffff */
.L_x_2210:
[----:B------:R-:W-:Y:S01]  /*14db0*/  BSSY B1, `(.L_x_2309) ;  /* 0x0000006000017945 */ /* 0x000fe20003800000 */
[----:B------:R-:W-:-:S07]  /*14dc0*/  IMAD.MOV.U32 R15, RZ, RZ, -0x1 ;  /* 0xffffffffff0f7424 */ /* 0x000fce00078e00ff */
[----:B012---:R-:W-:Y:S05]  /*14dd0*/  WARPSYNC.COLLECTIVE R15, `(.L_x_2310) ;  /* 0x000000000f0c7348 */ /* 0x007fea0003c00000 */
[----:B------:R-:W-:Y:S02]  /*14de0*/  ELECT P6, UR62, PT ;  /* 0x00000000003e782f */ /* 0x000fe400038c0000 */
[----:B------:R-:W-:Y:S01]  /*14df0*/  MOV R14, UR62 ;  /* 0x0000003e000e7c02 */ /* 0x000fe20008000f00 */
[----:B012---:R-:W-:Y:S10]  /*14e00*/  ENDCOLLECTIVE ;  /* 0x000000000000791b */ /* 0x007ff40003800000 */
.L_x_2310:
[----:B------:R-:W-:Y:S05]  /*14e10*/  BSYNC B1 ;  /* 0x0000000000017941 */ /* 0x000fea0003800000 */
.L_x_2309:
[----:B------:R-:W-:Y:S05]  /*14e20*/  BRA `(.L_x_2311) ;  /* 0xffffffcc00d07947 */ /* 0x000fea000383ffff */
.L_x_2212:
[----:B-1----:R1:W3:Y:S02]  /*14e30*/  SYNCS.PHASECHK.TRANS64.TRYWAIT P1, [R3+URZ+0x2d840], R2 ;  /* 0x02d84002030075a7 */ /* 0x0022e4000802017f */
[----:B---3--:R-:W-:Y:S05]  /*14e40*/  @!P1 NANOSLEEP.SYNCS 0x989680 ;  /* 0x009896800000995d */ /* 0x008fea0003900000 */
[----:B------:R-:W3:Y:S02]  /*14e50*/  @!P1 SYNCS.PHASECHK.TRANS64 P1, [R3+URZ+0x2d840], R2 ;  /* 0x02d84002030095a7 */ /* 0x000ee4000802007f */
[----:B---3--:R-:W-:Y:S05]  /*14e60*/  @!P1 BRA `(.L_x_2212) ;  /* 0xfffffffc00f09947 */ /* 0x008fea000383ffff */
[----:B------:R-:W-:Y:S05]  /*14e70*/  BRA `(.L_x_2312) ;  /* 0xffffffcc00f07947 */ /* 0x000fea000383ffff */
.L_x_2214:
[----:B---3--:R3:W4:Y:S02]  /*14e80*/  SYNCS.PHASECHK.TRANS64.TRYWAIT P1, [R5+URZ+0x2d840], R0 ;  /* 0x02d84000050075a7 */ /* 0x008724000802017f */
[----:B----4-:R-:W-:Y:S05]  /*14e90*/  @!P1 NANOSLEEP.SYNCS 0x989680 ;  /* 0x009896800000995d */ /* 0x010fea0003900000 */
[----:B------:R-:W4:Y:S02]  /*14ea0*/  @!P1 SYNCS.PHASECHK.TRANS64 P1, [R5+URZ+0x2d840], R0 ;  /* 0x02d84000050095a7 */ /* 0x000f24000802007f */
[----:B----4-:R-:W-:Y:S05]  /*14eb0*/  @!P1 BRA `(.L_x_2214) ;  /* 0xfffffffc00f09947 */ /* 0x010fea000383ffff */
[----:B------:R-:W-:Y:S05]  /*14ec0*/  BRA `(.L_x_2313) ;  /* 0xffffffcc00fc7947 */ /* 0x000fea000383ffff */
.L_x_2216:
[----:B----4-:R4:W0:Y:S02]  /*14ed0*/  SYNCS.PHASECHK.TRANS64.TRYWAIT P1, [R3+URZ+0x2d860], R2 ;  /* 0x02d86002030075a7 */ /* 0x010824000802017f */
[----:B0-----:R-:W-:Y:S05]  /*14ee0*/  @!P1 NANOSLEEP.SYNCS 0x989680 ;  /* 0x009896800000995d */ /* 0x001fea0003900000 */
[----:B------:R-:W0:Y:S02]  /*14ef0*/  @!P1 SYNCS.PHASECHK.TRANS64 P1, [R3+URZ+0x2d860], R2 ;  /* 0x02d86002030095a7 */ /* 0x000e24000802007f */
[----:B0-----:R-:W-:Y:S05]  /*14f00*/  @!P1 BRA `(.L_x_2216) ;  /* 0xfffffffc00f09947 */ /* 0x001fea000383ffff */
[----:B------:R-:W-:Y:S05]  /*14f10*/  BRA `(.L_x_2314) ;  /* 0xffffffcc00f87947 */ /* 0x000fea000383ffff */
.L_x_2315:
        /* <DEDUP_REMOVED lines=14> */
.L_x_2787:


//--------------------- .text._ZN7cutlass13device_kernelIN5flash11enable_sm90INS1_16FlashAttnFwdSm90INS1_25CollectiveMainloopFwdSm90ILi2EN4cute5tupleIJNS5_1CILi1EEES8_S8_EEENS6_IJNS7_ILi192EEENS7_ILi128EEENS7_ILi96EEEEEELi96ENS_6half_tEfNS_4arch4Sm90ELb1ELb0ELb0ELb1ELb1ELb1ELb0ELb0ELb1ELb1ELb1ELb0EEENS1_21CollectiveEpilogueFwdINS6_IJSA_SC_SB_EEES9_SE_SG_Li384ELb1ELb1ELb1ELb0EEENS1_36VarlenDynamicPersistentTileSchedulerILi192ELi128ELi384ELi128ELb1ELb1ELb1ELb1ELb1ELb1EEEEEEEEEvNT_6ParamsE --------------------------
	.section	.text._ZN7cutlass13device_kernelIN5flash11enable_sm90INS1_16FlashAttnFwdSm90INS1_25CollectiveMainloopFwdSm90ILi2EN4cute5tupleIJNS5_1CILi1EEES8_S8_EEENS6_IJNS7_ILi192EEENS7_ILi128EEENS7_ILi96EEEEEELi96ENS_6half_tEfNS_4arch4Sm90ELb1ELb0ELb0ELb1ELb1ELb1ELb0ELb0ELb1ELb1ELb1ELb0EEENS1_21CollectiveEpilogueFwdINS6_IJSA_SC_SB_EEES9_SE_SG_Li384ELb1ELb1ELb1ELb0EEENS1_36VarlenDynamicPersistentTileSchedulerILi192ELi128ELi384ELi128ELb1ELb1ELb1ELb1ELb1ELb1EEEEEEEEEvNT_6ParamsE,"ax",@progbits
	.align	128
.text._ZN7cutlass13device_kernelIN5flash11enable_sm90INS1_16FlashAttnFwdSm90INS1_25CollectiveMainloopFwdSm90ILi2EN4cute5tupleIJNS5_1CILi1EEES8_S8_EEENS6_IJNS7_ILi192EEENS7_ILi128EEENS7_ILi96EEEEEELi96ENS_6half_tEfNS_4arch4Sm90ELb1ELb0ELb0ELb1ELb1ELb1ELb0ELb0ELb1ELb1ELb1ELb0EEENS1_21CollectiveEpilogueFwdINS6_IJSA_SC_SB_EEES9_SE_SG_Li384ELb1ELb1ELb1ELb0EEENS1_36VarlenDynamicPersistentTileSchedulerILi192ELi128ELi384ELi128ELb1ELb1ELb1ELb1ELb1ELb1EEEEEEEEEvNT_6ParamsE:
        .type           _ZN7cutlass13device_kernelIN5flash11enable_sm90INS1_16FlashAttnFwdSm90INS1_25CollectiveMainloopFwdSm90ILi2EN4cute5tupleIJNS5_1CILi1EEES8_S8_EEENS6_IJNS7_ILi192EEENS7_ILi128EEENS7_ILi96EEEEEELi96ENS_6half_tEfNS_4arch4Sm90ELb1ELb0ELb0ELb1ELb1ELb1ELb0ELb0ELb1ELb1ELb1ELb0EEENS1_21CollectiveEpilogueFwdINS6_IJSA_SC_SB_EEES9_SE_SG_Li384ELb1ELb1ELb1ELb0EEENS1_36VarlenDynamicPersistentTileSchedulerILi192ELi128ELi384ELi128ELb1ELb1ELb1ELb1ELb1ELb1EEEEEEEEEvNT_6ParamsE,@function
        .size           _ZN7cutlass13device_kernelIN5flash11enable_sm90INS1_16FlashAttnFwdSm90INS1_25CollectiveMainloopFwdSm90ILi2EN4cute5tupleIJNS5_1CILi1EEES8_S8_EEENS6_IJNS7_ILi192EEENS7_ILi128EEENS7_ILi96EEEEEELi96ENS_6half_tEfNS_4arch4Sm90ELb1ELb0ELb0ELb1ELb1ELb1ELb0ELb0ELb1ELb1ELb1ELb0EEENS1_21CollectiveEpilogueFwdINS6_IJSA_SC_SB_EEES9_SE_SG_Li384ELb1ELb1ELb1ELb0EEENS1_36VarlenDynamicPersistentTileSchedulerILi192ELi128ELi384ELi128ELb1ELb1ELb1ELb1ELb1ELb1EEEEEEEEEvNT_6ParamsE,(.L_x_2788 - _ZN7cutlass13device_kernelIN5flash11enable_sm90INS1_16FlashAttnFwdSm90INS1_25CollectiveMainloopFwdSm90ILi2EN4cute5tupleIJNS5_1CILi1EEES8_S8_EEENS6_IJNS7_ILi192EEENS7_ILi128EEENS7_ILi96EEEEEELi96ENS_6half_tEfNS_4arch4Sm90ELb1ELb0ELb0ELb1ELb1ELb1ELb0ELb0ELb1ELb1ELb1ELb0EEENS1_21CollectiveEpilogueFwdINS6_IJSA_SC_SB_EEES9_SE_SG_Li384ELb1ELb1ELb1ELb0EEENS1_36VarlenDynamicPersistentTileSchedulerILi192ELi128ELi384ELi128ELb1ELb1ELb1ELb1ELb1ELb1EEEEEEEEEvNT_6ParamsE)
        .other          _ZN7cutlass13device_kernelIN5flash11enable_sm90INS1_16FlashAttnFwdSm90INS1_25CollectiveMainloopFwdSm90ILi2EN4cute5tupleIJNS5_1CILi1EEES8_S8_EEENS6_IJNS7_ILi192EEENS7_ILi128EEENS7_ILi96EEEEEELi96ENS_6half_tEfNS_4arch4Sm90ELb1ELb0ELb0ELb1ELb1ELb1ELb0ELb0ELb1ELb1ELb1ELb0EEENS1_21CollectiveEpilogueFwdINS6_IJSA_SC_SB_EEES9_SE_SG_Li384ELb1ELb1ELb1ELb0EEENS1_36VarlenDynamicPersistentTileSchedulerILi192ELi128ELi384ELi128ELb1ELb1ELb1ELb1ELb1ELb1EEEEEEEEEvNT_6ParamsE,@"STO_CUDA_ENTRY STV_DEFAULT"
_ZN7cutlass13device_kernelIN5flash11enable_sm90INS1_16FlashAttnFwdSm90INS1_25CollectiveMainloopFwdSm90ILi2EN4cute5tupleIJNS5_1CILi1EEES8_S8_EEENS6_IJNS7_ILi192EEENS7_ILi128EEENS7_ILi96EEEEEELi96ENS_6half_tEfNS_4arch4Sm90ELb1ELb0ELb0ELb1ELb1ELb1ELb0ELb0ELb1ELb1ELb1ELb0EEENS1_21CollectiveEpilogueFwdINS6_IJSA_SC_SB_EEES9_SE_SG_Li384ELb1ELb1ELb1ELb0EEENS1_36VarlenDynamicPersistentTileSchedulerILi192ELi128ELi384ELi128ELb1ELb1ELb1ELb1ELb1ELb1EEEEEEEEEvNT_6ParamsE:
        /* <DEDUP_REMOVED lines=18> */
.L_x_2317:
[----:B------:R-:W-:Y:S05]  /*0120*/  BSYNC B0 ;  /* 0x0000000000007941 */ /* 0x000fea0003800000 */
.L_x_2316:
        /* <DEDUP_REMOVED lines=41> */
.L_x_2318:
        /* <DEDUP_REMOVED lines=22> */
.L_x_2319:
        /* <DEDUP_REMOVED lines=18> */
.L_x_2320:
        /* <DEDUP_REMOVED lines=22> */
.L_x_2321:
        /* <DEDUP_REMOVED lines=22> */
.L_x_2322:
        /* <DEDUP_REMOVED lines=8> */
.L_x_2325:
        /* <DEDUP_REMOVED lines=24> */
[----:B------:R-:W-:Y:S01]  /*0b00*/  ULOP3.LUT UR41, UR36, 0x1, URZ, 0xfc, !UPT ;  /* 0x0000000124297892 */ /* 0x000fe2000f8efc3f */
[----:B------:R-:W-:Y:S01]  /*0b10*/  IMAD.MOV.U32 R141, RZ, RZ, RZ ;  /* 0x000000ffff8d7224 */ /* 0x000fe200078e00ff */
[----:B------:R-:W-:Y:S01]  /*0b20*/  UMOV UR37, URZ ;  /* 0x0000003f00257c82 */ /* 0x000fe20008000000 */
[----:B------:R-:W-:Y:S02]  /*0b30*/  IMAD.MOV.U32 R139, RZ, RZ, RZ ;  /* 0x000000ffff8b7224 */ /* 0x000fe400078e00ff */
[----:B------:R-:W-:-:S06]  /*0b40*/  IMAD.MOV.U32 R22, RZ, RZ, RZ ;  /* 0x000000ffff167224 */ /* 0x000fcc00078e00ff */
        /* <DEDUP_REMOVED lines=8> */
[--C-:B------:R-:W-:Y:S02]  /*0bd0*/  SHF.R.S32.HI R8, RZ, 0x2, R4.reuse ;  /* 0x00000002ff087819 */ /* 0x100fe40000011404 */
[----:B------:R-:W-:Y:S02]  /*0be0*/  SHF.R.S32.HI R13, RZ, 0x1f, R4 ;  /* 0x0000001fff0d7819 */ /* 0x000fe40000011404 */
[----:B------:R-:W-:Y:S02]  /*0bf0*/  LOP3.LUT R15, R4, 0xfffffffc, RZ, 0xc0, !PT ;  /* 0xfffffffc040f7812 */ /* 0x000fe400078ec0ff */
[----:B------:R-:W-:Y:S02]  /*0c00*/  SHF.R.S32.HI R4, RZ, 0x7, R3 ;  /* 0x00000007ff047819 */ /* 0x000fe40000011403 */
[----:B------:R-:W-:Y:S01]  /*0c10*/  LOP3.LUT R11, R9, 0xfffffffe, RZ, 0xc0, !PT ;  /* 0xfffffffe090b7812 */ /* 0x000fe200078ec0ff */
[----:B------:R-:W-:Y:S01]  /*0c20*/  IMAD.IADD R15, R0, 0x1, -R15 ;  /* 0x00000001000f7824 */ /* 0x000fe200078e0a0f */
[----:B------:R-:W-:Y:S01]  /*0c30*/  SHF.R.S32.HI R142, RZ, 0x1, R9 ;  /* 0x00000001ff8e7819 */ /* 0x000fe20000011409 */
[----:B------:R-:W-:Y:S01]  /*0c40*/  IMAD.HI R10, R4, 0x55555556, RZ ;  /* 0x55555556040a7827 */ /* 0x000fe200078e02ff */
[----:B------:R-:W-:-:S02]  /*0c50*/  LOP3.LUT R17, R3, 0xffffff80, RZ, 0xc0, !PT ;  /* 0xffffff8003117812 */ /* 0x000fc400078ec0ff */
[----:B------:R-:W-:Y:S01]  /*0c60*/  LEA.HI R13, R13, R8, RZ, 0x2 ;  /* 0x000000080d0d7211 */ /* 0x000fe200078f10ff */
[C---:B------:R-:W-:Y:S01]  /*0c70*/  IMAD.IADD R16, R0.reuse, 0x1, -R11 ;  /* 0x0000000100107824 */ /* 0x040fe200078e0a0b */
[----:B------:R-:W-:Y:S01]  /*0c80*/  LOP3.LUT R3, R5, 0xfffffff0, RZ, 0xc0, !PT ;  /* 0xfffffff005037812 */ /* 0x000fe200078ec0ff */
[----:B------:R-:W-:Y:S01]  /*0c90*/  IMAD.IADD R21, R0, 0x1, -R17 ;  /* 0x0000000100157824 */ /* 0x000fe200078e0a11 */
[----:B------:R-:W-:Y:S01]  /*0ca0*/  LEA.HI R9, R9, R142, RZ, 0x1 ;  /* 0x0000008e09097211 */ /* 0x000fe200078f08ff */
[----:B------:R-:W-:Y:S01]  /*0cb0*/  IMAD.SHL.U32 R24, R16, 0x4, RZ ;  /* 0x0000000410187824 */ /* 0x000fe200078e00ff */
[----:B------:R-:W-:Y:S01]  /*0cc0*/  SHF.R.S32.HI R6, RZ, 0x4, R5 ;  /* 0x00000004ff067819 */ /* 0x000fe20000011405 */
[----:B------:R-:W-:Y:S01]  /*0cd0*/  IMAD.IADD R3, R0, 0x1, -R3 ;  /* 0x0000000100037824 */ /* 0x000fe200078e0a03 */
[----:B------:R-:W-:Y:S01]  /*0ce0*/  LOP3.LUT R13, R13, 0xfffffffc, RZ, 0xc0, !PT ;  /* 0xfffffffc0d0d7812 */ /* 0x000fe200078ec0ff */
[----:B------:R-:W-:Y:S01]  /*0cf0*/  VIADD R12, R24, 0x10 ;  /* 0x00000010180c7836 */ /* 0x000fe20000000000 */
[----:B------:R-:W-:Y:S01]  /*0d00*/  LEA.HI R11, R10, R10, RZ, 0x1 ;  /* 0x0000000a0a0b7211 */ /* 0x000fe200078f08ff */
[----:B------:R0:W-:Y:S01]  /*0d10*/  STL [R1+0xb0], R16 ;  /* 0x0000b01001007387 */ /* 0x0001e20000100800 */
[----:B------:R-:W-:Y:S01]  /*0d20*/  LEA.HI R5, R5, R6, RZ, 0x1 ;  /* 0x0000000605057211 */ /* 0x000fe200078f08ff */
[----:B------:R-:W-:Y:S01]  /*0d30*/  IMAD.IADD R13, R8, 0x1, -R13 ;  /* 0x00000001080d7824 */ /* 0x000fe200078e0a0d */
[----:B------:R-:W-:Y:S01]  /*0d40*/  LOP3.LUT R9, R9, 0x7fffffe, RZ, 0xc0, !PT ;  /* 0x07fffffe09097812 */ /* 0x000fe200078ec0ff */
[----:B------:R-:W-:Y:S01]  /*0d50*/  IMAD R11, R11, -0x3, R4 ;  /* 0xfffffffd0b0b7824 */ /* 0x000fe200078e0204 */
[----:B------:R-:W-:Y:S01]  /*0d60*/  SHF.R.S32.HI R8, RZ, 0x1f, R21 ;  /* 0x0000001fff087819 */ /* 0x000fe20000011415 */
[----:B------:R-:W-:Y:S01]  /*0d70*/  STL [R1+0xb4], R21 ;  /* 0x0000b41501007387 */ /* 0x000fe20000100800 */
[----:B------:R-:W-:Y:S01]  /*0d80*/  LEA.HI R4, R15, R15, RZ, 0x1 ;  /* 0x0000000f0f047211 */ /* 0x000fe200078f08ff */
[----:B------:R-:W-:Y:S01]  /*0d90*/  VIADD R19, R24, 0x20 ;  /* 0x0000002018137836 */ /* 0x000fe20000000000 */
[----:B------:R-:W-:Y:S01]  /*0da0*/  LOP3.LUT R5, R5, 0x1ffffffe, RZ, 0xc0, !PT ;  /* 0x1ffffffe05057812 */ /* 0x000fe200078ec0ff */
[----:B------:R-:W-:Y:S01]  /*0db0*/  STL [R1], R24 ;  /* 0x0000001801007387 */ /* 0x000fe20000100800 */
[----:B------:R-:W-:Y:S01]  /*0dc0*/  IADD3 R9, R142, -R9, RZ ;  /* 0x800000098e097210 */ /* 0x000fe20007ffe0ff */
[----:B0-----:R-:W-:Y:S01]  /*0dd0*/  IMAD.SHL.U32 R16, R16, 0x8, RZ ;  /* 0x0000000810107824 */ /* 0x001fe200078e00ff */
[----:B------:R-:W-:Y:S01]  /*0de0*/  SHF.R.S32.HI R0, RZ, 0x1f, R3 ;  /* 0x0000001fff007819 */ /* 0x000fe20000011403 */
[----:B------:R-:W-:Y:S01]  /*0df0*/  IMAD.IADD R5, R6, 0x1, -R5 ;  /* 0x0000000106057824 */ /* 0x000fe200078e0a05 */
[----:B------:R-:W-:Y:S01]  /*0e00*/  LEA.HI R10, R8, R21, RZ, 0x2 ;  /* 0x00000015080a7211 */ /* 0x000fe200078f10ff */
[----:B------:R-:W-:Y:S01]  /*0e10*/  IMAD R20, R6, 0x8, R9 ;  /* 0x0000000806147824 */ /* 0x000fe200078e0209 */
[----:B------:R-:W-:Y:S01]  /*0e20*/  LOP3.LUT R4, R4, 0x1ffffffe, RZ, 0xc0, !PT ;  /* 0x1ffffffe04047812 */ /* 0x000fe200078ec0ff */
[----:B------:R0:W-:Y:S01]  /*0e30*/  STL [R1+0x3c], R12 ;  /* 0x00003c0c01007387 */ /* 0x0001e20000100800 */
[----:B------:R-:W-:Y:S01]  /*0e40*/  LEA.HI R0, R0, R3, RZ, 0x3 ;  /* 0x0000000300007211 */ /* 0x000fe200078f18ff */
[----:B------:R-:W-:Y:S01]  /*0e50*/  VIADD R136, R16, 0x30 ;  /* 0x0000003010887836 */ /* 0x000fe20000000000 */
[----:B------:R-:W-:Y:S01]  /*0e60*/  SHF.R.S32.HI R6, RZ, 0x2, R10 ;  /* 0x00000002ff067819 */ /* 0x000fe2000001140a */
[----:B------:R-:W-:Y:S01]  /*0e70*/  IMAD.IADD R15, R15, 0x1, -R4 ;  /* 0x000000010f0f7824 */ /* 0x000fe200078e0a04 */
[----:B------:R-:W-:Y:S01]  /*0e80*/  SHF.R.S32.HI R9, RZ, 0x1f, R10 ;  /* 0x0000001fff097819 */ /* 0x000fe2000001140a */
[----:B------:R1:W-:Y:S01]  /*0e90*/  STL [R1+0x38], R19 ;  /* 0x0000381301007387 */ /* 0x0003e20000100800 */
[----:B------:R-:W-:Y:S01]  /*0ea0*/  LOP3.LUT R4, R0, 0xfffffff8, RZ, 0xc0, !PT ;  /* 0xfffffff800047812 */ /* 0x000fe200078ec0ff */
[----:B------:R-:W-:Y:S01]  /*0eb0*/  VIADD R137, R16, 0x50 ;  /* 0x0000005010897836 */ /* 0x000fe20000000000 */
[----:B------:R-:W-:Y:S01]  /*0ec0*/  LEA.HI R9, R9, R6, RZ, 0x3 ;  /* 0x0000000609097211 */ /* 0x000fe200078f18ff */
[----:B0-----:R-:W-:Y:S01]  /*0ed0*/  IMAD.IADD R12, R24, 0x1, R12 ;  /* 0x00000001180c7824 */ /* 0x001fe200078e020c */
[----:B------:R-:W-:Y:S01]  /*0ee0*/  SHF.R.S32.HI R7, RZ, 0x5, R7 ;  /* 0x00000005ff077819 */ /* 0x000fe20000011407 */
[----:B------:R-:W-:Y:S01]  /*0ef0*/  IMAD.SHL.U32 R13, R13, 0x40, RZ ;  /* 0x000000400d0d7824 */ /* 0x000fe200078e00ff */
[----:B------:R-:W-:Y:S01]  /*0f00*/  IADD3 R4, R3, -R4, RZ ;  /* 0x8000000403047210 */ /* 0x000fe20007ffe0ff */
[----:B------:R-:W-:Y:S01]  /*0f10*/  IMAD.SHL.U32 R20, R20, 0x20, RZ ;  /* 0x0000002014147824 */ /* 0x000fe200078e00ff */
[----:B------:R-:W-:-:S02]  /*0f20*/  SHF.R.S32.HI R17, RZ, 0x1f, R12 ;  /* 0x0000001fff117819 */ /* 0x000fc4000001140c */
[----:B------:R-:W-:Y:S02]  /*0f30*/  LOP3.LUT R9, R9, 0xfffffff8, RZ, 0xc0, !PT ;  /* 0xfffffff809097812 */ /* 0x000fe400078ec0ff */
[----:B------:R-:W-:Y:S01]  /*0f40*/  LEA.HI R14, R17, R12, RZ, 0x3 ;  /* 0x0000000c110e7211 */ /* 0x000fe200078f18ff */
[----:B------:R-:W-:Y:S01]  /*0f50*/  IMAD R17, R7, 0x10, R3 ;  /* 0x0000001007117824 */ /* 0x000fe200078e0203 */
[----:B------:R-:W-:Y:S01]  /*0f60*/  LEA.HI R8, R8, R21, RZ, 0x5 ;  /* 0x0000001508087211 */ /* 0x000fe200078f28ff */
[C---:B------:R-:W-:Y:S01]  /*0f70*/  IMAD.SHL.U32 R3, R4.reuse, 0x40, RZ ;  /* 0x0000004004037824 */ /* 0x040fe200078e00ff */
[----:B------:R-:W-:Y:S01]  /*0f80*/  R2P PR, R4, 0x6 ;  /* 0x0000000604007804 */ /* 0x000fe20000000000 */
[----:B------:R-:W-:Y:S01]  /*0f90*/  IMAD.IADD R9, R6, 0x1, -R9 ;  /* 0x0000000106097824 */ /* 0x000fe200078e0a09 */
[----:B------:R-:W-:Y:S01]  /*0fa0*/  SHF.R.S32.HI R8, RZ, 0x5, R8 ;  /* 0x00000005ff087819 */ /* 0x000fe20000011408 */
[----:B------:R-:W-:Y:S01]  /*0fb0*/  IMAD.SHL.U32 R6, R0, 0x40, RZ ;  /* 0x0000004000067824 */ /* 0x000fe200078e00ff */
[----:B------:R-:W-:Y:S01]  /*0fc0*/  LOP3.LUT R3, R3, 0x1c0, RZ, 0xc0, !PT ;  /* 0x000001c003037812 */ /* 0x000fe200078ec0ff */
[----:B------:R-:W-:Y:S01]  /*0fd0*/  IMAD.SHL.U32 R0, R5, 0x8, RZ ;  /* 0x0000000805007824 */ /* 0x000fe200078e00ff */
[----:B------:R-:W-:Y:S01]  /*0fe0*/  IADD3 R23, R16, 0x40, RZ ;  /* 0x0000004010177810 */ /* 0x000fe20007ffe0ff */
[----:B------:R-:W-:Y:S01]  /*0ff0*/  IMAD.IADD R12, R24, 0x1, R19 ;  /* 0x00000001180c7824 */ /* 0x000fe200078e0213 */
[----:B------:R-:W-:Y:S01]  /*1000*/  LOP3.LUT R6, R6, 0x7ffffe00, RZ, 0xc0, !PT ;  /* 0x7ffffe0006067812 */ /* 0x000fe200078ec0ff */
[--C-:B-1----:R-:W-:Y:S01]  /*1010*/  IMAD.U32 R19, R17, 0x20, R0.reuse ;  /* 0x0000002011137824 */ /* 0x102fe200078e0000 */
[----:B------:R-:W-:Y:S01]  /*1020*/  LOP3.LUT R0, R3, 0x8, R0, 0xf8, !PT ;  /* 0x0000000803007812 */ /* 0x000fe200078ef800 */
[----:B------:R-:W-:Y:S01]  /*1030*/  IMAD R8, R8, 0x10, R9 ;  /* 0x0000001008087824 */ /* 0x000fe200078e0209 */
[----:B------:R-:W-:Y:S01]  /*1040*/  SHF.R.U32.HI R3, RZ, 0x3, R3 ;  /* 0x00000003ff037819 */ /* 0x000fe20000011603 */
[----:B------:R-:W-:Y:S01]  /*1050*/  IMAD R6, R7, 0x400, R6 ;  /* 0x0000040007067824 */ /* 0x000fe200078e0206 */
[----:B------:R-:W-:Y:S01]  /*1060*/  STL [R1+0xe4], R19 ;  /* 0x0000e41301007387 */ /* 0x000fe20000100800 */
[----:B------:R-:W-:Y:S01]  /*1070*/  VIADD R4, R24, 0x18 ;  /* 0x0000001818047836 */ /* 0x000fe20000000000 */
[----:B------:R-:W-:Y:S01]  /*1080*/  LOP3.LUT R3, R0, R3, RZ, 0x3c, !PT ;  /* 0x0000000300037212 */ /* 0x000fe200078e3cff */
[----:B------:R-:W-:Y:S01]  /*1090*/  VIADD R0, R24, 0x28 ;  /* 0x0000002818007836 */ /* 0x000fe20000000000 */
[----:B------:R-:W-:-:S02]  /*10a0*/  LEA R11, R11, R8, 0x6 ;  /* 0x000000080b0b7211 */ /* 0x000fc400078e30ff */
[----:B------:R-:W-:Y:S01]  /*10b0*/  LOP3.LUT R10, R10, 0x7ffffffc, RZ, 0xc0, !PT ;  /* 0x7ffffffc0a0a7812 */ /* 0x000fe200078ec0ff */
[----:B------:R-:W-:Y:S01]  /*10c0*/  IMAD.IADD R3, R6, 0x1, R3 ;  /* 0x0000000106037824 */ /* 0x000fe200078e0203 */
[----:B------:R-:W-:Y:S01]  /*10d0*/  SHF.R.S32.HI R5, RZ, 0x1f, R12 ;  /* 0x0000001fff057819 */ /* 0x000fe2000001140c */
[----:B------:R-:W-:Y:S01]  /*10e0*/  VIADD R6, R24, 0x8 ;  /* 0x0000000818067836 */ /* 0x000fe20000000000 */
[----:B------:R-:W-:Y:S01]  /*10f0*/  STL [R1+0xe0], R11 ;  /* 0x0000e00b01007387 */ /* 0x000fe20000100800 */
[----:B------:R-:W-:Y:S01]  /*1100*/  IMAD.IADD R10, R21, 0x1, -R10 ;  /* 0x00000001150a7824 */ /* 0x000fe200078e0a0a */
[----:B------:R-:W-:Y:S01]  /*1110*/  LEA.HI R5, R5, R12, RZ, 0x3 ;  /* 0x0000000c05057211 */ /* 0x000fe200078f18ff */
[----:B------:R-:W-:Y:S01]  /*1120*/  IMAD R143, R3, 0x2, R2 ;  /* 0x00000002038f7824 */ /* 0x000fe200078e0202 */
[----:B------:R-:W-:Y:S01]  /*1130*/  STL [R1+0x44], R6 ;  /* 0x0000440601007387 */ /* 0x000fe20000100800 */
[----:B------:R-:W-:Y:S01]  /*1140*/  IMAD.SHL.U32 R21, R10, 0x2, RZ ;  /* 0x000000020a157824 */ /* 0x000fe200078e00ff */
[----:B------:R-:W-:Y:S01]  /*1150*/  SHF.R.S32.HI R7, RZ, 0x3, R14 ;  /* 0x00000003ff077819 */ /* 0x000fe2000001140e */
[----:B------:R-:W-:Y:S01]  /*1160*/  VIADD R157, R143, 0x21800 ;  /* 0x000218008f9d7836 */ /* 0x000fe20000000000 */
[----:B------:R0:W-:Y:S01]  /*1170*/  STL [R1+0x40], R4 ;  /* 0x0000400401007387 */ /* 0x0001e20000100800 */
[----:B------:R-:W-:Y:S01]  /*1180*/  SHF.R.S32.HI R5, RZ, 0x3, R5 ;  /* 0x00000003ff057819 */ /* 0x000fe20000011405 */
[C---:B------:R-:W-:Y:S01]  /*1190*/  VIADD R12, R21.reuse, 0x18 ;  /* 0x00000018150c7836 */ /* 0x040fe20000000000 */
[C---:B------:R-:W-:Y:S01]  /*11a0*/  IADD3 R14, R21.reuse, 0x8, RZ ;  /* 0x00000008150e7810 */ /* 0x040fe20007ffe0ff */
[----:B------:R1:W-:Y:S01]  /*11b0*/  STL [R1+0x48], R0 ;  /* 0x0000480001007387 */ /* 0x0003e20000100800 */
[C---:B------:R-:W-:Y:S01]  /*11c0*/  VIADD R10, R21.reuse, 0x20 ;  /* 0x00000020150a7836 */ /* 0x040fe20000000000 */
[----:B------:R-:W-:Y:S01]  /*11d0*/  SEL R156, R156, 0xffffffc0, !P2 ;  /* 0xffffffc09c9c7807 */ /* 0x000fe20005000000 */
[C---:B------:R-:W-:Y:S01]  /*11e0*/  VIADD R9, R21.reuse, 0x28 ;  /* 0x0000002815097836 */ /* 0x040fe20000000000 */
[----:B------:R-:W-:Y:S01]  /*11f0*/  SHF.R.S32.HI R17, RZ, 0x1f, R16 ;  /* 0x0000001fff117819 */ /* 0x000fe20000011410 */
[----:B------:R-:W-:Y:S01]  /*1200*/  VIADD R8, R21, 0x30 ;  /* 0x0000003015087836 */ /* 0x000fe20000000000 */
[----:B0-----:R-:W-:Y:S01]  /*1210*/  SHF.R.S32.HI R4, RZ, 0x1f, R136 ;  /* 0x0000001fff047819 */ /* 0x001fe20000011488 */
[----:B------:R-:W-:Y:S01]  /*1220*/  IMAD.MOV.U32 R19, RZ, RZ, RZ ;  /* 0x000000ffff137224 */ /* 0x000fe200078e00ff */
[----:B-1----:R-:W-:-:S03]  /*1230*/  SHF.R.S32.HI R0, RZ, 0x1f, R23 ;  /* 0x0000001fff007819 */ /* 0x002fc60000011417 */
        /* <DEDUP_REMOVED lines=11> */
[----:B------:R-:W-:Y:S01]  /*12f0*/  STL [R1+0x64], R21 ;  /* 0x0000641501007387 */ /* 0x000fe20000100800 */
[----:B-1----:R-:W-:-:S03]  /*1300*/  LOP3.LUT R4, R4, 0x18, R16, 0xf8, !PT ;  /* 0x0000001804047812 */ /* 0x002fc600078ef810 */
[----:B------:R0:W-:Y:S01]  /*1310*/  STL [R1+0xc], R6 ;  /* 0x00000c0601007387 */ /* 0x0001e20000100800 */
[-C--:B------:R-:W-:Y:S02]  /*1320*/  LOP3.LUT R0, R0, R6.reuse, RZ, 0x3c, !PT ;  /* 0x0000000600007212 */ /* 0x080fe400078e3cff */
[----:B------:R-:W-:Y:S01]  /*1330*/  LOP3.LUT R4, R4, R6, RZ, 0x3c, !PT ;  /* 0x0000000604047212 */ /* 0x000fe200078e3cff */
[----:B------:R1:W-:Y:S02]  /*1340*/  STL [R1+0x14], R7 ;  /* 0x0000140701007387 */ /* 0x0003e40000100800 */
[C---:B------:R-:W-:Y:S02]  /*1350*/  IMAD.IADD R0, R20.reuse, 0x1, R0 ;  /* 0x0000000114007824 */ /* 0x040fe400078e0200 */
[----:B------:R2:W-:Y:S01]  /*1360*/  STL [R1+0x18], R5 ;  /* 0x0000180501007387 */ /* 0x0005e20000100800 */
[----:B------:R-:W-:Y:S02]  /*1370*/  IMAD.IADD R4, R20, 0x1, R4 ;  /* 0x0000000114047824 */ /* 0x000fe400078e0204 */
[C---:B0-----:R-:W-:Y:S01]  /*1380*/  VIADD R6, R21.reuse, 0x40 ;  /* 0x0000004015067836 */ /* 0x041fe20000000000 */
[----:B------:R0:W-:Y:S01]  /*1390*/  STL [R1+0xa8], R14 ;  /* 0x0000a80e01007387 */ /* 0x0001e20000100800 */
[----:B-1----:R-:W-:Y:S01]  /*13a0*/  VIADD R7, R21, 0x38 ;  /* 0x0000003815077836 */ /* 0x002fe20000000000 */
[----:B------:R-:W-:-:S02]  /*13b0*/  LEA R4, R4, UR42, 0x1 ;  /* 0x0000002a04047c11 */ /* 0x000fc4000f8e08ff */
[----:B------:R1:W-:Y:S01]  /*13c0*/  STL [R1+0xa4], R13 ;  /* 0x0000a40d01007387 */ /* 0x0003e20000100800 */
[C---:B--2---:R-:W-:Y:S01]  /*13d0*/  VIADD R5, R21.reuse, 0x48 ;  /* 0x0000004815057836 */ /* 0x044fe20000000000 */
[----:B------:R-:W-:Y:S02]  /*13e0*/  IADD3 R21, R21, 0x50, RZ ;  /* 0x0000005015157810 */ /* 0x000fe40007ffe0ff */
[----:B------:R-:W-:Y:S01]  /*13f0*/  STL [R1+0xa0], R12 ;  /* 0x0000a00c01007387 */ /* 0x000fe20000100800 */
[----:B0-----:R-:W-:-:S03]  /*1400*/  SHF.R.S32.HI R14, RZ, 0x1f, R14 ;  /* 0x0000001fff0e7819 */ /* 0x001fc6000001140e */
[----:B------:R0:W-:Y:S01]  /*1410*/  STL [R1+0x9c], R10 ;  /* 0x00009c0a01007387 */ /* 0x0001e20000100800 */
[----:B-1----:R-:W-:-:S03]  /*1420*/  SHF.R.S32.HI R13, RZ, 0x1f, R13 ;  /* 0x0000001fff0d7819 */ /* 0x002fc6000001140d */
[----:B------:R-:W-:Y:S04]  /*1430*/  STL [R1+0x98], R9 ;  /* 0x0000980901007387 */ /* 0x000fe80000100800 */
[----:B------:R-:W-:Y:S01]  /*1440*/  STL [R1+0x94], R8 ;  /* 0x0000940801007387 */ /* 0x000fe20000100800 */
[----:B0-----:R-:W-:-:S03]  /*1450*/  SHF.R.S32.HI R10, RZ, 0x1f, R10 ;  /* 0x0000001fff0a7819 */ /* 0x001fc6000001140a */
[----:B------:R0:W-:Y:S04]  /*1460*/  STL [R1+0x90], R7 ;  /* 0x0000900701007387 */ /* 0x0001e80000100800 */
[----:B------:R-:W-:Y:S04]  /*1470*/  STL [R1+0x80], R21 ;  /* 0x0000801501007387 */ /* 0x000fe80000100800 */
[----:B------:R1:W-:Y:S01]  /*1480*/  STL [R1+0x8c], R6 ;  /* 0x00008c0601007387 */ /* 0x0003e20000100800 */
[----:B0-----:R-:W-:-:S03]  /*1490*/  SHF.R.S32.HI R7, RZ, 0x1f, R7 ;  /* 0x0000001fff077819 */ /* 0x001fc60000011407 */
[----:B------:R0:W-:Y:S04]  /*14a0*/  STL [R1+0x68], R0 ;  /* 0x0000680001007387 */ /* 0x0001e80000100800 */
[----:B------:R-:W-:Y:S01]  /*14b0*/  STL [R1+0x88], R5 ;  /* 0x0000880501007387 */ /* 0x000fe20000100800 */
[----:B-1----:R-:W-:-:S03]  /*14c0*/  SHF.R.S32.HI R6, RZ, 0x1f, R6 ;  /* 0x0000001fff067819 */ /* 0x002fc60000011406 */
[----:B------:R-:W-:Y:S01]  /*14d0*/  STL [R1+0xd8], R14 ;  /* 0x0000d80e01007387 */ /* 0x000fe20000100800 */
[----:B0-----:R-:W-:-:S03]  /*14e0*/  SHF.R.S32.HI R0, RZ, 0x1f, R12 ;  /* 0x0000001fff007819 */ /* 0x001fc6000001140c */
[----:B------:R-:W-:Y:S04]  /*14f0*/  STL [R1+0xd4], R13 ;  /* 0x0000d40d01007387 */ /* 0x000fe80000100800 */
[----:B------:R0:W-:Y:S04]  /*1500*/  STL [R1+0xd0], R0 ;  /* 0x0000d00001007387 */ /* 0x0001e80000100800 */
[----:B------:R-:W-:Y:S01]  /*1510*/  STL [R1+0xcc], R10 ;  /* 0x0000cc0a01007387 */ /* 0x000fe20000100800 */
[----:B0-----:R-:W-:-:S05]  /*1520*/  SHF.R.S32.HI R0, RZ, 0x1f, R9 ;  /* 0x0000001fff007819 */ /* 0x001fca0000011409 */
[----:B------:R0:W-:Y:S04]  /*1530*/  STL [R1+0xc8], R0 ;  /* 0x0000c80001007387 */ /* 0x0001e80000100800 */
[----:B------:R1:W-:Y:S04]  /*1540*/  STL [R1+0xc4], R3 ;  /* 0x0000c40301007387 */ /* 0x0003e80000100800 */
[----:B------:R-:W-:Y:S01]  /*1550*/  STL [R1+0xc0], R7 ;  /* 0x0000c00701007387 */ /* 0x000fe20000100800 */
[----:B0-----:R-:W-:Y:S02]  /*1560*/  VIADD R0, R143, 0x21820 ;  /* 0x000218208f007836 */ /* 0x001fe40000000000 */
[C---:B------:R-:W-:Y:S01]  /*1570*/  @P1 VIADD R0, R157.reuse, 0xffffffe0 ;  /* 0xffffffe09d001836 */ /* 0x040fe20000000000 */
[----:B------:R-:W-:Y:S01]  /*1580*/  STL [R1+0xbc], R6 ;  /* 0x0000bc0601007387 */ /* 0x000fe20000100800 */
[----:B-1----:R-:W-:Y:S01]  /*1590*/  SHF.R.S32.HI R3, RZ, 0x1f, R5 ;  /* 0x0000001fff037819 */ /* 0x002fe20000011405 */
[----:B------:R-:W-:-:S02]  /*15a0*/  IMAD.IADD R157, R157, 0x1, R156 ;  /* 0x000000019d9d7824 */ /* 0x000fc400078e029c */
[----:B------:R-:W-:Y:S02]  /*15b0*/  IADD3 R156, R156, R0, RZ ;  /* 0x000000009c9c7210 */ /* 0x000fe40007ffe0ff */
[----:B------:R0:W-:Y:S04]  /*15c0*/  STL [R1+0xb8], R3 ;  /* 0x0000b80301007387 */ /* 0x0001e80000100800 */
[----:B------:R-:W-:Y:S04]  /*15d0*/  STL [R1+0xdc], R4 ;  /* 0x0000dc0401007387 */ /* 0x000fe80000100800 */
[----:B------:R1:W-:Y:S01]  /*15e0*/  STL [R1+0x50], R0 ;  /* 0x0000500001007387 */ /* 0x0003e20000100800 */
[----:B0-----:R-:W-:-:S05]  /*15f0*/  IMAD R3, R15, 0x8, R11 ;  /* 0x000000080f037824 */ /* 0x001fca00078e020b */
[----:B------:R0:W-:Y:S01]  /*1600*/  STL [R1+0x6c], R3 ;  /* 0x00006c0301007387 */ /* 0x0001e20000100800 */
[----:B-1----:R-:W-:-:S05]  /*1610*/  VIADD R0, R0, 0x6000 ;  /* 0x0000600000007836 */ /* 0x002fca0000000000 */
[----:B------:R0:W-:Y:S02]  /*1620*/  STL [R1+0x54], R0 ;  /* 0x0000540001007387 */ /* 0x0001e40000100800 */
.L_x_2492:
[----:B0-23--:R-:W1:Y:S02]  /*1630*/  LDC.64 R4, c[0x0][0xc88] ;  /* 0x00032200ff047b82 */ /* 0x00de640000000a00 */
[----:B-1----:R-:W-:-:S05]  /*1640*/  IMAD.WIDE R4, R99, 0x4, R4 ;  /* 0x0000000463047825 */ /* 0x002fca00078e0204 */
[----:B------:R-:W0:Y:S01]  /*1650*/  LDG.E R30, desc[UR38][R4.64] ;  /* 0x00000026041e7981 */ /* 0x000e22000c1e1900 */
[----:B------:R-:W-:Y:S05]  /*1660*/  YIELD ;  /* 0x0000000000007946 */ /* 0x000fea0003800000 */
[----:B------:R-:W-:Y:S01]  /*1670*/  ULDC.64 UR4, c[0x0][0xa28] ;  /* 0x00028a0000047ab9 */ /* 0x000fe20000000a00 */
[----:B------:R-:W-:Y:S01]  /*1680*/  ULDC.64 UR8, c[0x0][0xa18] ;  /* 0x0002860000087ab9 */ /* 0x000fe20000000a00 */
[----:B------:R-:W-:Y:S01]  /*1690*/  ISETP.NE.U32.AND P1, PT, RZ, UR4, PT ;  /* 0x00000004ff007c0c */ /* 0x000fe2000bf25070 */
[----:B----4-:R-:W-:Y:S01]  /*16a0*/  IMAD.MOV.U32 R11, RZ, RZ, RZ ;  /* 0x000000ffff0b7224 */ /* 0x010fe200078e00ff */
[----:B------:R-:W-:Y:S01]  /*16b0*/  ULDC.64 UR6, c[0x0][0xa08] ;  /* 0x0002820000067ab9 */ /* 0x000fe20000000a00 */
[----:B------:R-:W-:Y:S01]  /*16c0*/  IMAD.MOV.U32 R77, RZ, RZ, RZ ;  /* 0x000000ffff4d7224 */ /* 0x000fe200078e00ff */
[----:B------:R-:W-:-:S02]  /*16d0*/  ISETP.NE.AND.EX P1, PT, RZ, UR5, PT, P1 ;  /* 0x00000005ff007c0c */ /* 0x000fc4000bf25310 */
[----:B------:R-:W-:-:S04]  /*16e0*/  ISETP.NE.U32.AND P0, PT, RZ, UR6, PT ;  /* 0x00000006ff007c0c */ /* 0x000fc8000bf05070 */
[----:B------:R-:W-:Y:S02]  /*16f0*/  ISETP.NE.AND.EX P0, PT, RZ, UR7, PT, P0 ;  /* 0x00000007ff007c0c */ /* 0x000fe4000bf05300 */
[----:B0-----:R-:W-:Y:S01]  /*1700*/  SHF.R.S32.HI R0, RZ, 0x1f, R30 ;  /* 0x0000001fff007819 */ /* 0x001fe2000001141e */
[----:B------:R-:W-:-:S04]  /*1710*/  IMAD.SHL.U32 R27, R30, 0x4, RZ ;  /* 0x000000041e1b7824 */ /* 0x000fc800078e00ff */
[C---:B------:R-:W-:Y:S01]  /*1720*/  @P1 LEA R6, P2, R30.reuse, UR4, 0x2 ;  /* 0x000000041e061c11 */ /* 0x040fe2000f8410ff */
[----:B------:R-:W-:Y:S01]  /*1730*/  STL [R1+0x74], R30 ;  /* 0x0000741e01007387 */ /* 0x000fe20000100800 */
[C-C-:B------:R-:W-:Y:S02]  /*1740*/  SHF.L.U64.HI R31, R30.reuse, 0x2, R0.reuse ;  /* 0x000000021e1f7819 */ /* 0x140fe40000010200 */
[----:B------:R-:W-:Y:S01]  /*1750*/  @P1 LEA.HI.X R7, R30, UR5, R0, 0x2, P2 ;  /* 0x000000051e071c11 */ /* 0x000fe200090f1400 */
[----:B------:R-:W-:Y:S01]  /*1760*/  ULDC UR4, c[0x0][0x288] ;  /* 0x0000a20000047ab9 */ /* 0x000fe20000000800 */
[----:B------:R-:W-:Y:S01]  /*1770*/  ISETP.NE.U32.AND P2, PT, RZ, UR8, PT ;  /* 0x00000008ff007c0c */ /* 0x000fe2000bf45070 */
[----:B------:R0:W-:Y:S01]  /*1780*/  STL [R1+0xac], R0 ;  /* 0x0000ac0001007387 */ /* 0x0001e20000100800 */
[----:B------:R-:W-:Y:S02]  /*1790*/  IADD3 R4, P3, R27, UR6, RZ ;  /* 0x000000061b047c10 */ /* 0x000fe4000ff7e0ff */
[----:B------:R-:W-:Y:S01]  /*17a0*/  ISETP.NE.AND.EX P2, PT, RZ, UR9, PT, P2 ;  /* 0x00000009ff007c0c */ /* 0x000fe2000bf45320 */
[----:B------:R1:W5:Y:S01]  /*17b0*/  @P1 LDG.E R11, desc[UR38][R6.64] ;  /* 0x00000026060b1981 */ /* 0x000362000c1e1900 */
[----:B------:R-:W-:-:S03]  /*17c0*/  IADD3.X R5, R31, UR7, RZ, P3, !PT ;  /* 0x000000071f057c10 */ /* 0x000fc60009ffe4ff */
[----:B------:R1:W-:Y:S01]  /*17d0*/  STL [R1+0x78], R27 ;  /* 0x0000781b01007387 */ /* 0x0003e20000100800 */
[----:B0-----:R-:W-:Y:S01]  /*17e0*/  IMAD.U32 R0, RZ, RZ, UR4 ;  /* 0x00000004ff007e24 */ /* 0x001fe2000f8e00ff */
[----:B------:R-:W-:Y:S02]  /*17f0*/  ULDC.64 UR4, c[0x0][0x418] ;  /* 0x0001060000047ab9 */ /* 0x000fe40000000a00 */
[----:B------:R1:W5:Y:S04]  /*1800*/  @P0 LDG.E R77, desc[UR38][R4.64] ;  /* 0x00000026044d0981 */ /* 0x000368000c1e1900 */
[----:B------:R-:W-:Y:S01]  /*1810*/  @P2 IADD3 R8, P1, R27, UR8, RZ ;  /* 0x000000081b082c10 */ /* 0x000fe2000ff3e0ff */
[----:B------:R1:W-:Y:S03]  /*1820*/  STL [R1+0x7c], R31 ;  /* 0x00007c1f01007387 */ /* 0x0003e60000100800 */
[----:B------:R-:W-:-:S05]  /*1830*/  @P2 IADD3.X R9, R31, UR9, RZ, P1, !PT ;  /* 0x000000091f092c10 */ /* 0x000fca0008ffe4ff */
[----:B------:R-:W2:Y:S01]  /*1840*/  @P2 LDG.E R0, desc[UR38][R8.64] ;  /* 0x0000002608002981 */ /* 0x000ea2000c1e1900 */
        /* <DEDUP_REMOVED lines=9> */
[----:B--2---:R1:W-:Y:S01]  /*18e0*/  STL [R1+0x4c], R0 ;  /* 0x00004c0001007387 */ /* 0x0043e20000100800 */
[----:B------:R-:W-:Y:S01]  /*18f0*/  IMAD.MOV.U32 R12, RZ, RZ, R0 ;  /* 0x000000ffff0c7224 */ /* 0x000fe200078e0000 */
[----:B------:R-:W-:Y:S06]  /*1900*/  @P2 BRA `(.L_x_2327) ;  /* 0x0000000000282947 */ /* 0x000fec0003800000 */
[----:B------:R-:W-:Y:S02]  /*1910*/  ULDC.64 UR4, c[0x0][0xa00] ;  /* 0x0002800000047ab9 */ /* 0x000fe40000000a00 */
[----:B------:R-:W-:-:S04]  /*1920*/  ISETP.NE.U32.AND P1, PT, RZ, UR4, PT ;  /* 0x00000004ff007c0c */ /* 0x000fc8000bf25070 */
[----:B------:R-:W-:-:S13]  /*1930*/  ISETP.NE.AND.EX P1, PT, RZ, UR5, PT, P1 ;  /* 0x00000005ff007c0c */ /* 0x000fda000bf25310 */
[----:B------:R-:W-:Y:S05]  /*1940*/  @!P1 BRA `(.L_x_2327) ;  /* 0x0000000000189947 */ /* 0x000fea0003800000 */
[----:B-1----:R-:W0:Y:S02]  /*1950*/  LDC.64 R6, c[0x0][0xa00] ;  /* 0x00028000ff067b82 */ /* 0x002e240000000a00 */
[----:B0-----:R-:W-:-:S05]  /*1960*/  IMAD.WIDE R6, R30, 0x4, R6 ;  /* 0x000000041e067825 */ /* 0x001fca00078e0206 */
[----:B------:R-:W2:Y:S04]  /*1970*/  LDG.E R0, desc[UR38][R6.64] ;  /* 0x0000002606007981 */ /* 0x000ea8000c1e1900 */
[----:B------:R-:W2:Y:S02]  /*1980*/  LDG.E R3, desc[UR38][R6.64+0x4] ;  /* 0x0000042606037981 */ /* 0x000ea4000c1e1900 */
[----:B--2---:R-:W-:-:S05]  /*1990*/  IADD3 R12, -R0, R3, RZ ;  /* 0x00000003000c7210 */ /* 0x004fca0007ffe1ff */
[----:B------:R0:W-:Y:S02]  /*19a0*/  STL [R1+0x4c], R12 ;  /* 0x00004c0c01007387 */ /* 0x0001e40000100800 */
.L_x_2327:
[----:B------:R-:W-:Y:S01]  /*19b0*/  ULDC.64 UR4, c[0x0][0xa20] ;  /* 0x0002880000047ab9 */ /* 0x000fe20000000a00 */
[C---:B------:R-:W-:Y:S02]  /*19c0*/  LOP3.LUT R3, R98.reuse, 0xff000000, RZ, 0xc0, !PT ;  /* 0xff00000062037812 */ /* 0x040fe400078ec0ff */
[----:B------:R-:W-:Y:S02]  /*19d0*/  ISETP.NE.U32.AND P1, PT, RZ, UR4, PT ;  /* 0x00000004ff007c0c */ /* 0x000fe4000bf25070 */
[C---:B-1----:R-:W-:Y:S02]  /*19e0*/  LOP3.LUT R0, R98.reuse, 0xff0000, RZ, 0xc0, !PT ;  /* 0x00ff000062007812 */ /* 0x042fe400078ec0ff */
[----:B------:R-:W-:Y:S02]  /*19f0*/  ISETP.NE.AND.EX P1, PT, RZ, UR5, PT, P1 ;  /* 0x00000005ff007c0c */ /* 0x000fe4000bf25310 */
[----:B------:R-:W-:Y:S02]  /*1a00*/  SHF.R.U32.HI R3, RZ, 0x8, R3 ;  /* 0x00000008ff037819 */ /* 0x000fe40000011603 */
[----:B------:R-:W-:-:S02]  /*1a10*/  LOP3.LUT R138, R98, 0xffff, RZ, 0xc0, !PT ;  /* 0x0000ffff628a7812 */ /* 0x000fc400078ec0ff */
[----:B------:R-:W-:-:S07]  /*1a20*/  LEA.HI R10, R0, R3, RZ, 0x10 ;  /* 0x00000003000a7211 */ /* 0x000fce00078f80ff */
[----:B------:R-:W-:Y:S05]  /*1a30*/  @!P1 BRA `(.L_x_2328) ;  /* 0x0000000000109947 */ /* 0x000fea0003800000 */
[----:B------:R-:W-:-:S04]  /*1a40*/  IADD3 R28, P0, R27, UR4, RZ ;  /* 0x000000041b1c7c10 */ /* 0x000fc8000ff1e0ff */
[----:B------:R-:W-:-:S05]  /*1a50*/  IADD3.X R29, R31, UR5, RZ, P0, !PT ;  /* 0x000000051f1d7c10 */ /* 0x000fca00087fe4ff */
[----:B------:R1:W5:Y:S01]  /*1a60*/  LDG.E R28, desc[UR38][R28.64] ;  /* 0x000000261c1c7981 */ /* 0x000362000c1e1900 */
[----:B------:R-:W-:Y:S05]  /*1a70*/  BRA `(.L_x_2329) ;  /* 0x0000000000107947 */ /* 0x000fea0003800000 */
.L_x_2328:
[----:B------:R-:W-:Y:S05]  /*1a80*/  @!P0 BRA `(.L_x_2329) ;  /* 0x00000000000c8947 */ /* 0x000fea0003800000 */
[----:B------:R-:W2:Y:S04]  /*1a90*/  LDG.E R3, desc[UR38][R4.64] ;  /* 0x0000002604037981 */ /* 0x000ea8000c1e1900 */
[----:B------:R-:W2:Y:S02]  /*1aa0*/  LDG.E R28, desc[UR38][R4.64+0x4] ;  /* 0x00000426041c7981 */ /* 0x000ea4000c1e1900 */
[----:B--2---:R-:W-:-:S07]  /*1ab0*/  IMAD.IADD R28, R28, 0x1, -R3 ;  /* 0x000000011c1c7824 */ /* 0x004fce00078e0a03 */
.L_x_2329:
[----:B------:R-:W-:Y:S01]  /*1ac0*/  ULDC.64 UR4, c[0x0][0xa10] ;  /* 0x0002840000047ab9 */ /* 0x000fe20000000a00 */
[----:B------:R-:W2:Y:S01]  /*1ad0*/  LDC R8, c[0x0][0x448] ;  /* 0x00011200ff087b82 */ /* 0x000ea20000000800 */
[----:B------:R-:W-:-:S04]  /*1ae0*/  ISETP.NE.U32.AND P0, PT, RZ, UR4, PT ;  /* 0x00000004ff007c0c */ /* 0x000fc8000bf05070 */
[----:B------:R-:W-:Y:S01]  /*1af0*/  ISETP.NE.AND.EX P0, PT, RZ, UR5, PT, P0 ;  /* 0x00000005ff007c0c */ /* 0x000fe2000bf05300 */
[----:B------:R-:W-:-:S12]  /*1b00*/  ULDC.64 UR4, c[0x0][0xa30] ;  /* 0x00028c0000047ab9 */ /* 0x000fd80000000a00 */
[----:B------:R-:W3:Y:S02]  /*1b10*/  @P0 LDC.64 R4, c[0x0][0xa10] ;  /* 0x00028400ff040b82 */ /* 0x000ee40000000a00 */
[----:B---3--:R-:W-:-:S05]  /*1b20*/  @P0 IMAD.WIDE R4, R30, 0x4, R4 ;  /* 0x000000041e040825 */ /* 0x008fca00078e0204 */
[----:B------:R-:W3:Y:S04]  /*1b30*/  @P0 LDG.E R0, desc[UR38][R4.64] ;  /* 0x0000002604000981 */ /* 0x000ee8000c1e1900 */
[----:B------:R4:W3:Y:S01]  /*1b40*/  @P0 LDG.E R3, desc[UR38][R4.64+0x4] ;  /* 0x0000042604030981 */ /* 0x0008e2000c1e1900 */
[----:B------:R-:W-:Y:S01]  /*1b50*/  ISETP.NE.U32.AND P1, PT, RZ, UR4, PT ;  /* 0x00000004ff007c0c */ /* 0x000fe2000bf25070 */
[----:B-----5:R-:W-:-:S03]  /*1b60*/  IMAD.MOV.U32 R95, RZ, RZ, R28 ;  /* 0x000000ffff5f7224 */ /* 0x020fc600078e001c */
[----:B------:R-:W-:-:S13]  /*1b70*/  ISETP.NE.AND.EX P1, PT, RZ, UR5, PT, P1 ;  /* 0x00000005ff007c0c */ /* 0x000fda000bf25310 */
[----:B------:R-:W-:-:S04]  /*1b80*/  @P1 IADD3 R6, P2, R27, UR4, RZ ;  /* 0x000000041b061c10 */ /* 0x000fc8000ff5e0ff */
[----:B------:R-:W-:-:S05]  /*1b90*/  @P1 IADD3.X R7, R31, UR5, RZ, P2, !PT ;  /* 0x000000051f071c10 */ /* 0x000fca00097fe4ff */
[----:B------:R0:W5:Y:S01]  /*1ba0*/  @P1 LDG.E R95, desc[UR38][R6.64] ;  /* 0x00000026065f1981 */ /* 0x000162000c1e1900 */
[----:B--2---:R-:W-:Y:S01]  /*1bb0*/  ISETP.NE.AND P1, PT, R8, 0x1, PT ;  /* 0x000000010800780c */ /* 0x004fe20003f25270 */
[----:B------:R-:W-:Y:S01]  /*1bc0*/  IMAD R13, R97, 0xc0, RZ ;  /* 0x000000c0610d7824 */ /* 0x000fe200078e02ff */
[----:B------:R-:W-:Y:S01]  /*1bd0*/  BSSY B0, `(.L_x_2330) ;  /* 0x0000039000007945 */ /* 0x000fe20003800000 */
[----:B------:R-:W-:Y:S02]  /*1be0*/  IMAD.IADD R11, R28, 0x1, -R11 ;  /* 0x000000011c0b7824 */ /* 0x000fe400078e0a0b */
[----:B----4-:R-:W-:Y:S01]  /*1bf0*/  VIADD R4, R13, 0xbf ;  /* 0x000000bf0d047836 */ /* 0x010fe20000000000 */
[----:B------:R2:W-:Y:S07]  /*1c00*/  STL [R1+0x58], R13 ;  /* 0x0000580d01007387 */ /* 0x0005ee0000100800 */
[----:B------:R-:W4:Y:S01]  /*1c10*/  @P1 LDC R9, c[0x0][0x44c] ;  /* 0x00011300ff091b82 */ /* 0x000f220000000800 */
[----:B--2---:R-:W-:-:S07]  /*1c20*/  LOP3.LUT R13, R10, 0xff, RZ, 0xc0, !PT ;  /* 0x000000ff0a0d7812 */ /* 0x004fce00078ec0ff */
[----:B------:R-:W2:Y:S01]  /*1c30*/  @P1 LDC R5, c[0x0][0x450] ;  /* 0x00011400ff051b82 */ /* 0x000ea20000000800 */
[----:B---3--:R-:W-:Y:S02]  /*1c40*/  @P0 IMAD.IADD R24, R3, 0x1, -R0 ;  /* 0x0000000103180824 */ /* 0x008fe400078e0a00 */
[----:B----4-:R-:W-:-:S04]  /*1c50*/  @P1 IMAD.HI.U32 R0, R4, R9, RZ ;  /* 0x0000000904001227 */ /* 0x010fc800078e00ff */
[----:B0-----:R-:W-:Y:S01]  /*1c60*/  IMAD.IADD R6, R11, 0x1, R24 ;  /* 0x000000010b067824 */ /* 0x001fe200078e0218 */
[----:B--2---:R-:W-:-:S03]  /*1c70*/  @P1 SHF.R.U32.HI R4, RZ, R5, R0 ;  /* 0x00000005ff041219 */ /* 0x004fc60000011600 */
[C---:B------:R-:W-:Y:S01]  /*1c80*/  VIADD R0, R6.reuse, 0x7f ;  /* 0x0000007f06007836 */ /* 0x040fe20000000000 */
[----:B------:R-:W-:Y:S01]  /*1c90*/  IADD3 R100, R6, 0x80, -R12 ;  /* 0x0000008006647810 */ /* 0x000fe20007ffe80c */
[----:B------:R0:W-:Y:S03]  /*1ca0*/  STL [R1+0x5c], R6 ;  /* 0x00005c0601007387 */ /* 0x0001e60000100800 */
[----:B------:R-:W-:Y:S01]  /*1cb0*/  SHF.R.S32.HI R3, RZ, 0x1f, R0 ;  /* 0x0000001fff037819 */ /* 0x000fe20000011400 */
[----:B------:R-:W-:Y:S01]  /*1cc0*/  IMAD.IADD R4, R100, 0x1, R4 ;  /* 0x0000000164047824 */ /* 0x000fe200078e0204 */
[----:B------:R2:W-:Y:S02]  /*1cd0*/  STL [R1+0x84], R13 ;  /* 0x0000840d01007387 */ /* 0x0005e40000100800 */
[----:B------:R-:W-:Y:S02]  /*1ce0*/  LEA.HI R3, R3, R0, RZ, 0x7 ;  /* 0x0000000003037211 */ /* 0x000fe400078f38ff */
[----:B------:R-:W-:-:S02]  /*1cf0*/  SHF.R.S32.HI R5, RZ, 0x1f, R4 ;  /* 0x0000001fff057819 */ /* 0x000fc40000011404 */
[----:B0-----:R-:W-:Y:S02]  /*1d00*/  SHF.R.U32.HI R6, RZ, 0x10, R10 ;  /* 0x00000010ff067819 */ /* 0x001fe4000001160a */
[----:B------:R-:W-:Y:S02]  /*1d10*/  LEA.HI R5, R5, R4, RZ, 0x7 ;  /* 0x0000000405057211 */ /* 0x000fe400078f38ff */
[----:B------:R-:W-:Y:S01]  /*1d20*/  SHF.R.S32.HI R101, RZ, 0x7, R3 ;  /* 0x00000007ff657819 */ /* 0x000fe20000011403 */
[----:B------:R2:W-:Y:S01]  /*1d30*/  STL [R1+0x70], R6 ;  /* 0x0000700601007387 */ /* 0x0005e20000100800 */
[----:B------:R-:W-:-:S04]  /*1d40*/  SHF.R.S32.HI R0, RZ, 0x7, R5 ;  /* 0x00000007ff007819 */ /* 0x000fc80000011405 */
[----:B------:R-:W-:Y:S02]  /*1d50*/  VIMNMX R9, R101, R0, PT ;  /* 0x0000000065097248 */ /* 0x000fe40003fe0100 */
[----:B------:R-:W-:Y:S02]  /*1d60*/  MOV R0, RZ ;  /* 0x000000ff00007202 */ /* 0x000fe40000000f00 */
[----:B------:R-:W-:-:S13]  /*1d70*/  ISETP.GE.AND P0, PT, R9, 0x1, PT ;  /* 0x000000010900780c */ /* 0x000fda0003f06270 */
[----:B--2---:R-:W-:Y:S05]  /*1d80*/  @!P0 BRA `(.L_x_2331) ;  /* 0x0000000000748947 */ /* 0x004fea0003800000 */
[----:B------:R-:W-:Y:S01]  /*1d90*/  ISETP.NE.AND P0, PT, R6, RZ, PT ;  /* 0x000000ff0600720c */ /* 0x000fe20003f05270 */
[----:B------:R-:W-:-:S03]  /*1da0*/  ULDC UR4, c[0x0][0x9f0] ;  /* 0x00027c0000047ab9 */ /* 0x000fc60000000800 */
[----:B------:R-:W-:-:S04]  /*1db0*/  SEL R10, R6, UR4, P0 ;  /* 0x00000004060a7c07 */ /* 0x000fc80008000000 */
        /* <DEDUP_REMOVED lines=10> */
[----:B------:R0:W2:Y:S02]  /*1e60*/  F2I.FTZ.U32.TRUNC.NTZ R5, R4 ;  /* 0x0000000400057305 */ /* 0x0000a4000021f000 */
[----:B0-----:R-:W-:Y:S02]  /*1e70*/  IMAD.MOV.U32 R4, RZ, RZ, RZ ;  /* 0x000000ffff047224 */ /* 0x001fe400078e00ff */
        /* <DEDUP_REMOVED lines=11> */
[----:B------:R-:W-:-:S05]  /*1f30*/  IMAD.MOV.U32 R0, RZ, RZ, R5 ;  /* 0x000000ffff007224 */ /* 0x000fca00078e0005 */
[----:B------:R-:W-:Y:S02]  /*1f40*/  @!P2 IADD3 R0, -R0, RZ, RZ ;  /* 0x000000ff0000a210 */ /* 0x000fe40007ffe1ff */
[----:B------:R-:W-:-:S07]  /*1f50*/  @!P1 LOP3.LUT R0, RZ, R10, RZ, 0x33, !PT ;  /* 0x0000000aff009212 */ /* 0x000fce00078e33ff */
.L_x_2331:
[----:B------:R-:W-:Y:S05]  /*1f60*/  BSYNC B0 ;  /* 0x0000000000007941 */ /* 0x000fea0003800000 */
.L_x_2330:
        /* <DEDUP_REMOVED lines=36> */
.L_x_2334:
[----:B------:R-:W-:Y:S05]  /*21b0*/  BSYNC B6 ;  /* 0x0000000000067941 */ /* 0x000fea0003800000 */
.L_x_2333:
        /* <DEDUP_REMOVED lines=20> */
.L_x_2336:
[----:B------:R-:W-:Y:S05]  /*2300*/  BSYNC B6 ;  /* 0x0000000000067941 */ /* 0x000fea0003800000 */
.L_x_2335:
[----:B------:R-:W2:Y:S01]  /*2310*/  LDL.64 R20, [R1] ;  /* 0x0000000001147983 */ /* 0x000ea20000100a00 */
[----:B------:R-:W-:Y:S01]  /*2320*/  ULDC.64 UR4, c[0x0][0x9f8] ;  /* 0x00027e0000047ab9 */ /* 0x000fe20000000a00 */
[----:B------:R-:W0:Y:S02]  /*2330*/  LDC.64 R8, c[0x0][0x408] ;  /* 0x00010200ff087b82 */ /* 0x000e240000000a00 */
[----:B------:R-:W2:Y:S01]  /*2340*/  LDL.64 R32, [R1] ;  /* 0x0000000001207983 */ /* 0x000ea20000100a00 */
[----:B------:R-:W-:Y:S01]  /*2350*/  ISETP.NE.U32.AND P0, PT, RZ, UR4, PT ;  /* 0x00000004ff007c0c */ /* 0x000fe2000bf05070 */
[----:B------:R-:W-:-:S03]  /*2360*/  IMAD.MOV.U32 R0, RZ, RZ, R30 ;  /* 0x000000ffff007224 */ /* 0x000fc600078e001e */
[----:B------:R-:W-:Y:S01]  /*2370*/  ISETP.NE.AND.EX P0, PT, RZ, UR5, PT, P0 ;  /* 0x00000005ff007c0c */ /* 0x000fe2000bf05300 */
[----:B------:R-:W3:Y:S01]  /*2380*/  LDC.64 R10, c[0x0][0x3f8] ;  /* 0x0000fe00ff0a7b82 */ /* 0x000ee20000000a00 */
[----:B------:R-:W-:-:S07]  /*2390*/  SHF.R.S32.HI R15, RZ, 0x1f, R142 ;  /* 0x0000001fff0f7819 */ /* 0x000fce000001148e */
[----:B------:R-:W4:Y:S04]  /*23a0*/  LDC R13, c[0x0][0x3f4] ;  /* 0x0000fd00ff0d7b82 */ /* 0x000f280000000800 */
[----:B------:R-:W-:Y:S02]  /*23b0*/  @P0 IADD3 R4, P1, R27, UR4, RZ ;  /* 0x000000041b040c10 */ /* 0x000fe4000ff3e0ff */
[----:B------:R-:W1:Y:S02]  /*23c0*/  S2R R27, SR_TID.X ;  /* 0x00000000001b7919 */ /* 0x000e640000002100 */
[----:B------:R-:W-:-:S05]  /*23d0*/  @P0 IADD3.X R5, R31, UR5, RZ, P1, !PT ;  /* 0x000000051f050c10 */ /* 0x000fca0008ffe4ff */
[----:B------:R4:W2:Y:S01]  /*23e0*/  @P0 LDG.E R0, desc[UR38][R4.64] ;  /* 0x0000002604000981 */ /* 0x0008a2000c1e1900 */
[----:B------:R-:W-:Y:S01]  /*23f0*/  LOP3.LUT R18, R18, 0xfffffffb, RZ, 0xc0, !PT ;  /* 0xfffffffb12127812 */ /* 0x000fe200078ec0ff */
[----:B0-----:R-:W-:-:S04]  /*2400*/  IMAD.WIDE.U32 R64, R142, R8, R16 ;  /* 0x000000088e407225 */ /* 0x001fc800078e0010 */
[----:B---3--:R-:W-:-:S04]  /*2410*/  IMAD.WIDE.U32 R68, R142, R10, R16 ;  /* 0x0000000a8e447225 */ /* 0x008fc800078e0010 */
[----:B------:R-:W-:Y:S02]  /*2420*/  IMAD.IADD R77, R77, 0x1, R28 ;  /* 0x000000014d4d7824 */ /* 0x000fe400078e021c */
[----:B-1----:R-:W-:Y:S01]  /*2430*/  VIADD R3, R27, 0xffffff80 ;  /* 0xffffff801b037836 */ /* 0x002fe20000000000 */
[----:B------:R-:W-:-:S04]  /*2440*/  SHF.R.U32.HI R30, RZ, 0x7, R27 ;  /* 0x00000007ff1e7819 */ /* 0x000fc8000001161b */
[----:B------:R-:W-:Y:S02]  /*2450*/  ISETP.NE.AND P6, PT, R30, 0x1, PT ;  /* 0x000000011e00780c */ /* 0x000fe40003fc5270 */
[----:B------:R-:W-:-:S04]  /*2460*/  SHF.R.S32.HI R6, RZ, 0x1f, R3 ;  /* 0x0000001fff067819 */ /* 0x000fc80000011403 */
[----:B------:R-:W-:Y:S02]  /*2470*/  LEA.HI R6, R6, R3, RZ, 0x2 ;  /* 0x0000000306067211 */ /* 0x000fe400078f10ff */
[C---:B------:R-:W-:Y:S02]  /*2480*/  IADD3 R3, R16.reuse, 0x10, RZ ;  /* 0x0000001010037810 */ /* 0x040fe40007ffe0ff */
[--C-:B------:R-:W-:Y:S02]  /*2490*/  SHF.R.S32.HI R56, RZ, 0x2, R6.reuse ;  /* 0x00000002ff387819 */ /* 0x100fe40000011406 */
[----:B------:R-:W-:Y:S01]  /*24a0*/  SHF.R.S32.HI R7, RZ, 0x1f, R6 ;  /* 0x0000001fff077819 */ /* 0x000fe20000011406 */
[----:B------:R-:W-:Y:S05]  /*24b0*/  @!P6 WARPSYNC.ALL ;  /* 0x000000000000e948 */ /* 0x000fea0003800000 */
[----:B------:R-:W-:Y:S01]  /*24c0*/  ULDC UR4, c[0x0][0x2f4] ;  /* 0x0000bd0000047ab9 */ /* 0x000fe20000000800 */
[----:B------:R-:W-:Y:S01]  /*24d0*/  LEA.HI R7, R7, R56, RZ, 0x2 ;  /* 0x0000003807077211 */ /* 0x000fe200078f10ff */
[----:B------:R-:W-:Y:S01]  /*24e0*/  IMAD R6, R15, R8, RZ ;  /* 0x000000080f067224 */ /* 0x000fe200078e02ff */
[----:B------:R-:W-:Y:S01]  /*24f0*/  ISETP.GE.AND P1, PT, R3, UR4, PT ;  /* 0x0000000403007c0c */ /* 0x000fe2000bf26270 */
[----:B------:R-:W-:Y:S01]  /*2500*/  IMAD R15, R15, R10, RZ ;  /* 0x0000000a0f0f7224 */ /* 0x000fe200078e02ff */
[----:B------:R-:W-:-:S02]  /*2510*/  ISETP.GE.AND P0, PT, R16, UR4, PT ;  /* 0x0000000410007c0c */ /* 0x000fc4000bf06270 */
[----:B----4-:R-:W-:Y:S01]  /*2520*/  SEL R5, RZ, 0xffffffff, P1 ;  /* 0xffffffffff057807 */ /* 0x010fe20000800000 */
[----:B------:R-:W-:Y:S01]  /*2530*/  IMAD R15, R142, R11, R15 ;  /* 0x0000000b8e0f7224 */ /* 0x000fe200078e020f */
[----:B------:R-:W-:Y:S02]  /*2540*/  SEL R4, RZ, 0x1, P0 ;  /* 0x00000001ff047807 */ /* 0x000fe40000000000 */
[----:B------:R-:W-:Y:S01]  /*2550*/  LOP3.LUT R7, R7, 0xfffffffc, RZ, 0xc0, !PT ;  /* 0xfffffffc07077812 */ /* 0x000fe200078ec0ff */
[----:B------:R-:W-:Y:S01]  /*2560*/  IMAD.SHL.U32 R5, R5, 0x2, RZ ;  /* 0x0000000205057824 */ /* 0x000fe200078e00ff */
[----:B------:R-:W-:Y:S02]  /*2570*/  ISETP.GE.AND P1, PT, R136, UR4, PT ;  /* 0x0000000488007c0c */ /* 0x000fe4000bf26270 */
[----:B------:R-:W-:Y:S01]  /*2580*/  ISETP.GE.AND P2, PT, R3, R13, PT ;  /* 0x0000000d0300720c */ /* 0x000fe20003f46270 */
[----:B------:R-:W-:Y:S01]  /*2590*/  IMAD.IADD R56, R56, 0x1, -R7 ;  /* 0x0000000138387824 */ /* 0x000fe200078e0a07 */
[----:B------:R-:W-:Y:S01]  /*25a0*/  LOP3.LUT R5, R5, 0x2, R4, 0xe2, !PT ;  /* 0x0000000205057812 */ /* 0x000fe200078ee204 */
[----:B------:R-:W-:Y:S01]  /*25b0*/  VIADD R4, R16, 0x20 ;  /* 0x0000002010047836 */ /* 0x000fe20000000000 */
[----:B------:R-:W-:-:S04]  /*25c0*/  SEL R7, RZ, 0x8, P1 ;  /* 0x00000008ff077807 */ /* 0x000fc80000800000 */
[C---:B------:R-:W-:Y:S02]  /*25d0*/  ISETP.GE.AND P0, PT, R4.reuse, UR4, PT ;  /* 0x0000000404007c0c */ /* 0x040fe4000bf06270 */
[----:B------:R-:W-:Y:S01]  /*25e0*/  ISETP.GE.AND P1, PT, R4, R13, PT ;  /* 0x0000000d0400720c */ /* 0x000fe20003f26270 */
[----:B--2---:R-:W-:Y:S02]  /*25f0*/  IMAD.MOV.U32 R32, RZ, RZ, R20 ;  /* 0x000000ffff207224 */ /* 0x004fe400078e0014 */
[----:B------:R-:W-:Y:S01]  /*2600*/  IMAD R21, R142, R9, R6 ;  /* 0x000000098e157224 */ /* 0x000fe200078e0206 */
[----:B------:R-:W-:Y:S02]  /*2610*/  SEL R6, RZ, 0x4, P0 ;  /* 0x00000004ff067807 */ /* 0x000fe40000000000 */
[----:B------:R-:W-:Y:S01]  /*2620*/  SHF.R.S32.HI R33, RZ, 0x1f, R32 ;  /* 0x0000001fff217819 */ /* 0x000fe20000011420 */
[----:B------:R-:W-:Y:S01]  /*2630*/  IMAD.IADD R65, R65, 0x1, R21 ;  /* 0x0000000141417824 */ /* 0x000fe200078e0215 */
[----:B------:R-:W-:-:S02]  /*2640*/  ISETP.GE.AND P0, PT, R23, UR4, PT ;  /* 0x0000000417007c0c */ /* 0x000fc4000bf06270 */
[----:B------:R-:W-:Y:S01]  /*2650*/  LOP3.LUT R5, R7, R5, R6, 0xfe, !PT ;  /* 0x0000000507057212 */ /* 0x000fe200078efe06 */
[----:B------:R0:W-:Y:S01]  /*2660*/  STL [R1+0x4], R33 ;  /* 0x0000042101007387 */ /* 0x0001e20000100800 */
[C-C-:B------:R-:W-:Y:S01]  /*2670*/  IMAD.WIDE.U32 R66, R142.reuse, R8, R32.reuse ;  /* 0x000000088e427225 */ /* 0x140fe200078e0020 */
[----:B------:R-:W-:Y:S02]  /*2680*/  SEL R6, RZ, 0x10, P0 ;  /* 0x00000010ff067807 */ /* 0x000fe40000000000 */
[----:B------:R-:W2:Y:S01]  /*2690*/  LDL R27, [R1+0x8] ;  /* 0x00000800011b7983 */ /* 0x000ea20000100800 */
[----:B------:R-:W-:Y:S01]  /*26a0*/  IMAD.WIDE.U32 R70, R142, R10, R32 ;  /* 0x0000000a8e467225 */ /* 0x000fe200078e0020 */
[----:B------:R-:W-:Y:S02]  /*26b0*/  LOP3.LUT P0, RZ, R56, 0x2, RZ, 0xc0, !PT ;  /* 0x0000000238ff7812 */ /* 0x000fe4000780c0ff */
[----:B------:R-:W3:Y:S01]  /*26c0*/  LDL R34, [R1+0xc] ;  /* 0x00000c0001227983 */ /* 0x000ee20000100800 */
[----:B------:R-:W-:Y:S01]  /*26d0*/  LOP3.LUT R29, R5, R6, RZ, 0xfc, !PT ;  /* 0x00000006051d7212 */ /* 0x000fe200078efcff */
[----:B------:R-:W-:-:S02]  /*26e0*/  IMAD.IADD R67, R21, 0x1, R67 ;  /* 0x0000000115437824 */ /* 0x000fc400078e0243 */
[----:B0-----:R-:W4:Y:S04]  /*26f0*/  LDL R33, [R1+0x10] ;  /* 0x0000100001217983 */ /* 0x001f280000100800 */
[----:B------:R-:W4:Y:S03]  /*2700*/  LDL R32, [R1+0xb0] ;  /* 0x0000b00001207983 */ /* 0x000f260000100800 */
[----:B------:R-:W-:Y:S02]  /*2710*/  @P0 LOP3.LUT R18, R18, 0x4, RZ, 0xfc, !PT ;  /* 0x0000000412120812 */ /* 0x000fe400078efcff */
[----:B------:R-:W-:Y:S02]  /*2720*/  ISETP.GE.AND P0, PT, R16, R13, PT ;  /* 0x0000000d1000720c */ /* 0x000fe40003f06270 */
[----:B------:R-:W-:-:S02]  /*2730*/  SEL R7, R13, RZ, P1 ;  /* 0x000000ff0d077207 */ /* 0x000fc40000800000 */
[C---:B------:R-:W-:Y:S02]  /*2740*/  SEL R5, R13.reuse, RZ, P0 ;  /* 0x000000ff0d057207 */ /* 0x040fe40000000000 */
[----:B------:R-:W-:Y:S01]  /*2750*/  SEL R12, R13, RZ, P2 ;  /* 0x000000ff0d0c7207 */ /* 0x000fe20001000000 */
[----:B------:R-:W-:Y:S02]  /*2760*/  IMAD.IADD R20, R4, 0x1, R7 ;  /* 0x0000000104147824 */ /* 0x000fe400078e0207 */
[----:B------:R-:W-:Y:S02]  /*2770*/  IMAD.IADD R6, R16, 0x1, R5 ;  /* 0x0000000110067824 */ /* 0x000fe400078e0205 */
[----:B------:R-:W-:Y:S01]  /*2780*/  IMAD.IADD R14, R3, 0x1, R12 ;  /* 0x00000001030e7824 */ /* 0x000fe200078e020c */
[----:B------:R-:W-:Y:S02]  /*2790*/  SHF.R.S32.HI R21, RZ, 0x1f, R20 ;  /* 0x0000001fff157819 */ /* 0x000fe40000011414 */
[----:B------:R-:W-:Y:S01]  /*27a0*/  SHF.R.S32.HI R7, RZ, 0x1f, R6 ;  /* 0x0000001fff077819 */ /* 0x000fe20000011406 */
[----:B------:R-:W-:Y:S01]  /*27b0*/  IMAD.IADD R69, R69, 0x1, R15 ;  /* 0x0000000145457824 */ /* 0x000fe200078e020f */
[----:B------:R-:W-:-:S02]  /*27c0*/  IADD3 R71, R15, R71, RZ ;  /* 0x000000470f477210 */ /* 0x000fc40007ffe0ff */
[----:B------:R-:W-:Y:S02]  /*27d0*/  SHF.R.S32.HI R15, RZ, 0x1f, R14 ;  /* 0x0000001fff0f7819 */ /* 0x000fe4000001140e */
[CC--:B------:R-:W-:Y:S02]  /*27e0*/  LEA.HI R5, R7.reuse, R6.reuse, RZ, 0x3 ;  /* 0x0000000607057211 */ /* 0x0c0fe400078f18ff */
[----:B------:R-:W-:Y:S02]  /*27f0*/  LEA.HI R12, R7, R6, RZ, 0x5 ;  /* 0x00000006070c7211 */ /* 0x000fe400078f28ff */
[----:B------:R-:W-:Y:S02]  /*2800*/  LOP3.LUT R18, R18, 0xfffffffe, RZ, 0xc0, !PT ;  /* 0xfffffffe12127812 */ /* 0x000fe400078ec0ff */
[CC--:B------:R-:W-:Y:S02]  /*2810*/  LEA.HI R7, R21.reuse, R20.reuse, RZ, 0x3 ;  /* 0x0000001415077211 */ /* 0x0c0fe400078f18ff */
[----:B------:R-:W-:-:S02]  /*2820*/  LEA.HI R20, R21, R20, RZ, 0x5 ;  /* 0x0000001415147211 */ /* 0x000fc400078f28ff */
[CC--:B------:R-:W-:Y:S02]  /*2830*/  LEA.HI R6, R15.reuse, R14.reuse, RZ, 0x3 ;  /* 0x0000000e0f067211 */ /* 0x0c0fe400078f18ff */
[----:B------:R-:W-:Y:S02]  /*2840*/  @P2 LOP3.LUT R18, R18, 0x1, RZ, 0xfc, !PT ;  /* 0x0000000112122812 */ /* 0x000fe400078efcff */
[----:B------:R-:W-:Y:S01]  /*2850*/  LEA.HI R15, R15, R14, RZ, 0x5 ;  /* 0x0000000e0f0f7211 */ /* 0x000fe200078f28ff */
[----:B------:R-:W-:Y:S01]  /*2860*/  IMAD.SHL.U32 R14, R12, 0x80, RZ ;  /* 0x000000800c0e7824 */ /* 0x000fe200078e00ff */
[----:B-----5:R-:W-:Y:S01]  /*2870*/  SHF.R.S32.HI R31, RZ, 0x1f, R95 ;  /* 0x0000001fff1f7819 */ /* 0x020fe2000001145f */
[----:B------:R-:W-:Y:S01]  /*2880*/  IMAD.SHL.U32 R28, R20, 0x80, RZ ;  /* 0x00000080141c7824 */ /* 0x000fe200078e00ff */
[----:B------:R-:W-:Y:S01]  /*2890*/  LOP3.LUT R18, R18, 0xfffffffd, RZ, 0xc0, !PT ;  /* 0xfffffffd12127812 */ /* 0x000fe200078ec0ff */
[----:B------:R-:W-:Y:S01]  /*28a0*/  IMAD.SHL.U32 R21, R15, 0x80, RZ ;  /* 0x000000800f157824 */ /* 0x000fe200078e00ff */
[----:B------:R-:W-:-:S02]  /*28b0*/  LOP3.LUT R14, R14, 0xfffff000, RZ, 0xc0, !PT ;  /* 0xfffff0000e0e7812 */ /* 0x000fc400078ec0ff */
[----:B------:R-:W-:Y:S02]  /*28c0*/  @P1 LOP3.LUT R18, R18, 0x2, RZ, 0xfc, !PT ;  /* 0x0000000212121812 */ /* 0x000fe400078efcff */
[----:B------:R-:W-:Y:S02]  /*28d0*/  LOP3.LUT R28, R28, 0xfffff000, RZ, 0xc0, !PT ;  /* 0xfffff0001c1c7812 */ /* 0x000fe400078ec0ff */
[----:B------:R-:W-:Y:S02]  /*28e0*/  ISETP.GE.AND P1, PT, R137, UR4, PT ;  /* 0x0000000489007c0c */ /* 0x000fe4000bf26270 */
[----:B------:R-:W-:Y:S01]  /*28f0*/  LOP3.LUT R21, R21, 0xfffff000, RZ, 0xc0, !PT ;  /* 0xfffff00015157812 */ /* 0x000fe200078ec0ff */
[----:B------:R-:W-:Y:S01]  /*2900*/  IMAD.WIDE.U32 R68, R95, R10, R68 ;  /* 0x0000000a5f447225 */ /* 0x000fe200078e0044 */
[----:B------:R-:W-:-:S03]  /*2910*/  SHF.L.U64.HI R85, R8, 0x7, R9 ;  /* 0x0000000708557819 */ /* 0x000fc60000010209 */
[----:B------:R-:W-:Y:S01]  /*2920*/  IMAD.WIDE.U32 R64, R95, R8, R64 ;  /* 0x000000085f407225 */ /* 0x000fe200078e0040 */
[----:B------:R-:W-:-:S03]  /*2930*/  SHF.L.U64.HI R86, R10, 0x7, R11 ;  /* 0x000000070a567819 */ /* 0x000fc6000001020b */
[----:B------:R-:W-:Y:S01]  /*2940*/  IMAD.WIDE.U32 R66, R95, R8, R66 ;  /* 0x000000085f427225 */ /* 0x000fe200078e0042 */
[----:B------:R-:W-:-:S03]  /*2950*/  IADD3 R99, R30, 0x8, RZ ;  /* 0x000000081e637810 */ /* 0x000fc60007ffe0ff */
[----:B------:R-:W-:Y:S01]  /*2960*/  IMAD.WIDE.U32 R70, R95, R10, R70 ;  /* 0x0000000a5f467225 */ /* 0x000fe200078e0046 */
[----:B------:R-:W-:-:S03]  /*2970*/  SHF.R.S32.HI R78, RZ, 0x1f, R0 ;  /* 0x0000001fff4e7819 */ /* 0x000fc60000011400 */
[----:B------:R-:W-:Y:S01]  /*2980*/  IMAD.SHL.U32 R98, R13, 0x2, RZ ;  /* 0x000000020d627824 */ /* 0x000fe200078e00ff */
[----:B------:R-:W-:Y:S01]  /*2990*/  @!P6 BAR.SYNC.DEFER_BLOCKING 0x9, 0x100 ;  /* 0x024400000000eb1d */ /* 0x000fe20000010000 */
[C---:B--2---:R-:W-:Y:S02]  /*29a0*/  LOP3.LUT R12, R27.reuse, 0x18, R5, 0xf8, !PT ;  /* 0x000000181b0c7812 */ /* 0x044fe400078ef805 */
[C---:B------:R-:W-:Y:S02]  /*29b0*/  LOP3.LUT R20, R27.reuse, 0x18, R6, 0xf8, !PT ;  /* 0x000000181b147812 */ /* 0x040fe400078ef806 */
[----:B------:R-:W-:Y:S02]  /*29c0*/  LOP3.LUT R27, R27, 0x18, R7, 0xf8, !PT ;  /* 0x000000181b1b7812 */ /* 0x000fe400078ef807 */
[----:B---3--:R-:W-:Y:S01]  /*29d0*/  LOP3.LUT R15, R12, R34, RZ, 0x3c, !PT ;  /* 0x000000220c0f7212 */ /* 0x008fe200078e3cff */
[----:B------:R-:W-:Y:S01]  /*29e0*/  IMAD R12, R31, R8, RZ ;  /* 0x000000081f0c7224 */ /* 0x000fe200078e02ff */
[----:B------:R-:W-:-:S02]  /*29f0*/  LOP3.LUT R27, R27, R34, RZ, 0x3c, !PT ;  /* 0x000000221b1b7212 */ /* 0x000fc400078e3cff */
[--C-:B----4-:R-:W-:Y:S01]  /*2a00*/  IADD3 R94, R15, R14, R33.reuse ;  /* 0x0000000e0f5e7210 */ /* 0x110fe20007ffe021 */
[----:B------:R-:W-:Y:S01]  /*2a10*/  IMAD R15, R95, R9, R12 ;  /* 0x000000095f0f7224 */ /* 0x000fe200078e020c */
[----:B------:R-:W-:Y:S01]  /*2a20*/  LOP3.LUT R20, R20, R34, RZ, 0x3c, !PT ;  /* 0x0000002214147212 */ /* 0x000fe200078e3cff */
[----:B------:R-:W-:Y:S01]  /*2a30*/  IMAD R12, R31, R10, RZ ;  /* 0x0000000a1f0c7224 */ /* 0x000fe200078e02ff */
[--C-:B------:R-:W-:Y:S02]  /*2a40*/  IADD3 R92, R27, R28, R33.reuse ;  /* 0x0000001c1b5c7210 */ /* 0x100fe40007ffe021 */
[----:B------:R-:W-:Y:S01]  /*2a50*/  SEL R28, RZ, 0x20, P1 ;  /* 0x00000020ff1c7807 */ /* 0x000fe20000800000 */
[----:B------:R-:W-:Y:S01]  /*2a60*/  IMAD R73, R95, R11, R12 ;  /* 0x0000000b5f497224 */ /* 0x000fe200078e020c */
[----:B------:R-:W-:Y:S02]  /*2a70*/  IADD3 R93, R20, R21, R33 ;  /* 0x00000015145d7210 */ /* 0x000fe40007ffe021 */
[----:B------:R-:W-:-:S02]  /*2a80*/  LOP3.LUT R20, R5, 0xfffffff8, RZ, 0xc0, !PT ;  /* 0xfffffff805147812 */ /* 0x000fc400078ec0ff */
[----:B------:R-:W-:Y:S02]  /*2a90*/  LOP3.LUT R21, R6, 0xfffffff8, RZ, 0xc0, !PT ;  /* 0xfffffff806157812 */ /* 0x000fe400078ec0ff */
[----:B------:R-:W-:Y:S02]  /*2aa0*/  LOP3.LUT R27, R7, 0xfffffff8, RZ, 0xc0, !PT ;  /* 0xfffffff8071b7812 */ /* 0x000fe400078ec0ff */
[----:B------:R-:W-:Y:S01]  /*2ab0*/  LOP3.LUT R28, R29, R28, RZ, 0xfc, !PT ;  /* 0x0000001c1d1c7212 */ /* 0x000fe200078efcff */
[----:B------:R-:W-:Y:S01]  /*2ac0*/  IMAD.SHL.U32 R9, R10, 0x80, RZ ;  /* 0x000000800a097824 */ /* 0x000fe200078e00ff */
[----:B------:R-:W-:Y:S01]  /*2ad0*/  SHF.R.S32.HI R91, RZ, 0x1f, R20 ;  /* 0x0000001fff5b7819 */ /* 0x000fe20000011414 */
[----:B------:R-:W-:Y:S01]  /*2ae0*/  IMAD.IADD R75, R69, 0x1, R73 ;  /* 0x00000001454b7824 */ /* 0x000fe200078e0249 */
[----:B------:R-:W-:Y:S01]  /*2af0*/  SHF.R.S32.HI R90, RZ, 0x1f, R21 ;  /* 0x0000001fff5a7819 */ /* 0x000fe20000011415 */
[----:B------:R-:W-:Y:S01]  /*2b00*/  IMAD.SHL.U32 R8, R8, 0x80, RZ ;  /* 0x0000008008087824 */ /* 0x000fe200078e00ff */
[----:B------:R-:W-:Y:S01]  /*2b10*/  SHF.R.S32.HI R87, RZ, 0x1f, R27 ;  /* 0x0000001fff577819 */ /* 0x000fe2000001141b */
[----:B------:R-:W-:Y:S01]  /*2b20*/  IMAD R10, R32, 0xc0, R142 ;  /* 0x000000c0200a7824 */ /* 0x000fe200078e028e */
[----:B------:R-:W-:Y:S01]  /*2b30*/  LOP3.LUT R29, R29, 0x1, RZ, 0xc0, !PT ;  /* 0x000000011d1d7812 */ /* 0x000fe200078ec0ff */
[----:B------:R-:W-:Y:S01]  /*2b40*/  IMAD.IADD R76, R65, 0x1, R15 ;  /* 0x00000001414c7824 */ /* 0x000fe200078e020f */
[C---:B------:R-:W-:Y:S01]  /*2b50*/  LOP3.LUT R30, R28.reuse, 0x2, RZ, 0xc0, !PT ;  /* 0x000000021c1e7812 */ /* 0x040fe200078ec0ff */
[----:B------:R-:W-:Y:S01]  /*2b60*/  IMAD.IADD R74, R15, 0x1, R67 ;  /* 0x000000010f4a7824 */ /* 0x000fe200078e0243 */
[----:B------:R-:W-:Y:S01]  /*2b70*/  LOP3.LUT R31, R28, 0x4, RZ, 0xc0, !PT ;  /* 0x000000041c1f7812 */ /* 0x000fe200078ec0ff */
[----:B------:R-:W-:-:S07]  /*2b80*/  IMAD.IADD R73, R73, 0x1, R71 ;  /* 0x0000000149497824 */ /* 0x000fce00078e0247 */
.L_x_2395:
[----:B--2---:R-:W2:Y:S01]  /*2b90*/  LDL R35, [R1+0x68] ;  /* 0x0000680001237983 */ /* 0x004ea20000100800 */
[----:B------:R-:W0:Y:S01]  /*2ba0*/  LDC R80, c[0x0][0x430] ;  /* 0x00010c00ff507b82 */ /* 0x000e220000000800 */
[----:B------:R-:W-:Y:S02]  /*2bb0*/  VIADD R11, R25, 0xffffffff ;  /* 0xffffffff190b7836 */ /* 0x000fe40000000000 */
[----:B------:R-:W-:Y:S02]  /*2bc0*/  IMAD.MOV.U32 R79, RZ, RZ, RZ ;  /* 0x000000ffff4f7224 */ /* 0x000fe400078e00ff */
[----:B------:R-:W-:-:S03]  /*2bd0*/  IMAD R12, R11, 0x80, R10 ;  /* 0x000000800b0c7824 */ /* 0x000fc600078e020a */
[----:B-1----:R-:W1:Y:S01]  /*2be0*/  LDC R96, c[0x0][0x3f4] ;  /* 0x0000fd00ff607b82 */ /* 0x002e620000000800 */
[----:B------:R-:W-:Y:S01]  /*2bf0*/  IMAD.IADD R36, R77, 0x1, R12 ;  /* 0x000000014d247824 */ /* 0x000fe200078e020c */
[----:B------:R-:W-:-:S04]  /*2c00*/  ISETP.GE.AND P1, PT, R12, R24, PT ;  /* 0x000000180c00720c */ /* 0x000fc80003f26270 */
[----:B------:R-:W-:Y:S02]  /*2c10*/  ISETP.GT.OR P1, PT, R10, 0x7f, P1 ;  /* 0x0000007f0a00780c */ /* 0x000fe40000f24670 */
[----:B------:R-:W-:Y:S02]  /*2c20*/  MOV R32, R36 ;  /* 0x0000002400207202 */ /* 0x000fe40000000f00 */
[----:B0-----:R-:W-:-:S09]  /*2c30*/  ISETP.NE.AND P2, PT, R80, 0x1, PT ;  /* 0x000000015000780c */ /* 0x001fd20003f45270 */
[----:B------:R-:W0:Y:S08]  /*2c40*/  @!P1 LDC.64 R14, c[0x0][0x428] ;  /* 0x00010a00ff0e9b82 */ /* 0x000e300000000a00 */
[----:B---3--:R-:W3:Y:S08]  /*2c50*/  @!P1 LDC.64 R12, c[0x0][0x418] ;  /* 0x00010600ff0c9b82 */ /* 0x008ef00000000a00 */
        /* <DEDUP_REMOVED lines=35> */
[----:B------:R-:W-:Y:S02]  /*2e90*/  VIMNMX R83, R83, 0x80, PT ;  /* 0x0000008053537848 */ /* 0x000fe40003fe0100 */
[----:B------:R-:W-:Y:S01]  /*2ea0*/  IADD3 R13, R13, R15, RZ ;  /* 0x0000000f0d0d7210 */ /* 0x000fe20007ffe0ff */
        /* <DEDUP_REMOVED lines=36> */
[----:B------:R-:W2:Y:S04]  /*30f0*/  LDL.64 R102, [R1] ;  /* 0x0000000001667983 */ /* 0x000ea80000100a00 */
        /* <DEDUP_REMOVED lines=45> */
.L_x_2341:
[----:B------:R-:W-:Y:S05]  /*33d0*/  BSYNC B1 ;  /* 0x0000000000017941 */ /* 0x000fea0003800000 */
.L_x_2340:
[----:B-----5:R-:W-:Y:S01]  /*33e0*/  IMAD.MOV.U32 R11, RZ, RZ, R32 ;  /* 0x000000ffff0b7224 */ /* 0x020fe200078e0020 */
[----:B------:R-:W-:Y:S01]  /*33f0*/  UISETP.NE.AND UP0, UPT, UR41, 0x3, UPT ;  /* 0x000000032900788c */ /* 0x000fe2000bf05270 */
[----:B0-----:R-:W-:-:S05]  /*3400*/  IMAD.MOV.U32 R12, RZ, RZ, R33 ;  /* 0x000000ffff0c7224 */ /* 0x001fca00078e0021 */
[----:B------:R-:W-:Y:S01]  /*3410*/  PRMT R62, R11, 0x5410, R12 ;  /* 0x000054100b3e7816 */ /* 0x000fe2000000000c */
[----:B------:R-:W-:Y:S01]  /*3420*/  IMAD.MOV.U32 R12, RZ, RZ, R36 ;  /* 0x000000ffff0c7224 */ /* 0x000fe200078e0024 */
[----:B------:R-:W-:Y:S02]  /*3430*/  MOV R11, R37 ;  /* 0x00000025000b7202 */ /* 0x000fe40000000f00 */
[----:B------:R-:W-:Y:S02]  /*3440*/  PLOP3.LUT P2, PT, PT, PT, UP0, 0x80, 0x0 ;  /* 0x000000000000781c */ /* 0x000fe40003f4f008 */
        /* <DEDUP_REMOVED lines=34> */
[----:B------:R-:W-:Y:S06]  /*3670*/  @!P2 BRA `(.L_x_2342) ;  /* 0x000000000004a947 */ /* 0x000fec0003800000 */
[----:B------:R-:W-:Y:S01]  /*3680*/  BPT.TRAP 0x1 ;  /* 0x000000040000795c */ /* 0x000fe20000300000 */
.L_x_2342:
[----:B------:R-:W-:Y:S01]  /*3690*/  IMAD R57, R19, 0x8, R2 ;  /* 0x0000000813397824 */ /* 0x000fe200078e0202 */
[----:B------:R-:W-:Y:S01]  /*36a0*/  SHF.L.U32 R84, R141, 0x1f, RZ ;  /* 0x0000001f8d547819 */ /* 0x000fe200000006ff */
[----:B------:R-:W-:Y:S03]  /*36b0*/  BSSY B1, `(.L_x_2343) ;  /* 0x0000003000017945 */ /* 0x000fe60003800000 */
[----:B------:R-:W0:Y:S02]  /*36c0*/  SYNCS.PHASECHK.TRANS64.TRYWAIT P4, [R57+URZ+0x2d890], R84 ;  /* 0x02d89054390075a7 */ /* 0x000e24000808017f */
[----:B0-----:R-:W-:Y:S05]  /*36d0*/  @!P4 BRA `(.L_x_2344) ;  /* 0x000001b000c0c947 */ /* 0x001fea0003800000 */
.L_x_2619:
[----:B------:R-:W-:Y:S05]  /*36e0*/  BSYNC B1 ;  /* 0x0000000000017941 */ /* 0x000fea0003800000 */
.L_x_2343:
[----:B------:R-:W-:-:S03]  /*36f0*/  UMOV UR4, 0xffffffff ;  /* 0xffffffff00047882 */ /* 0x000fc60000000000 */
[----:B------:R-:W-:Y:S05]  /*3700*/  BRA.DIV UR4, `(.L_x_2345) ;  /* 0x000001b204c87947 */ /* 0x000fea000b800000 */
[----:B------:R-:W1:Y:S04]  /*3710*/  SHFL.IDX PT, R61, R61, RZ, 0x1e1f ;  /* 0x001e1fff3d3d7589 */ /* 0x000e6800000e0000 */
[----:B------:R-:W2:Y:S02]  /*3720*/  SHFL.IDX PT, R60, R60, RZ, 0x1e1f ;  /* 0x001e1fff3c3c7589 */ /* 0x000ea400000e0000 */
.L_x_2623:
[----:B------:R-:W-:Y:S05]  /*3730*/  @P3 BRA `(.L_x_2346) ;  /* 0x0000003800143947 */ /* 0x000fea0003800000 */
[----:B------:R-:W-:Y:S01]  /*3740*/  ISETP.NE.AND P3, PT, R29, RZ, PT ;  /* 0x000000ff1d00720c */ /* 0x000fe20003f65270 */
[----:B------:R-:W-:-:S12]  /*3750*/  BSSY B1, `(.L_x_2347) ;  /* 0x0000036000017945 */ /* 0x000fd80003800000 */
[----:B------:R-:W-:Y:S05]  /*3760*/  @!P3 BRA `(.L_x_2348) ;  /* 0x0000000000d0b947 */ /* 0x000fea0003800000 */
[----:B------:R-:W3:Y:S01]  /*3770*/  LDL.64 R112, [R1] ;  /* 0x0000000001707983 */ /* 0x000ee20000100a00 */
        /* <DEDUP_REMOVED lines=15> */
[----:B------:R-:W-:-:S03]  /*3870*/  FMUL.FTZ R13, R88, R13 ;  /* 0x0000000d580d7220 */ /* 0x000fc60000410000 */
[-C--:B------:R-:W-:Y:S01]  /*3880*/  FFMA.FTZ R11, R88, R55.reuse, -R11 ;  /* 0x00000037580b7223 */ /* 0x080fe2000001080b */
[----:B------:R-:W-:Y:S02]  /*3890*/  IMAD.MOV.U32 R88, RZ, RZ, R12 ;  /* 0x000000ffff587224 */ /* 0x000fe400078e000c */
[----:B------:R-:W-:Y:S01]  /*38a0*/  FFMA.FTZ R13, R53, R55, R13 ;  /* 0x00000037350d7223 */ /* 0x000fe2000001000d */
[----:B------:R-:W-:Y:S02]  /*38b0*/  IMAD.MOV.U32 R53, RZ, RZ, R15 ;  /* 0x000000ffff357224 */ /* 0x000fe400078e000f */
[----:B------:R-:W-:Y:S02]  /*38c0*/  HADD2.F32 R55, -RZ, R52.H0_H0 ;  /* 0x20000034ff377230 */ /* 0x000fe40000004100 */
[----:B------:R-:W-:Y:S01]  /*38d0*/  HADD2.F32 R12, -RZ, R88.H1_H1 ;  /* 0x30000058ff0c7230 */ /* 0x000fe20000004100 */
[----:B------:R-:W-:Y:S01]  /*38e0*/  F2FP.F16.F32.PACK_AB R13, R13, R11 ;  /* 0x0000000b0d0d723e */ /* 0x000fe200000000ff */
[----:B------:R-:W-:-:S02]  /*38f0*/  HADD2.F32 R15, -RZ, R53.H1_H1 ;  /* 0x30000035ff0f7230 */ /* 0x000fc40000004100 */
[----:B------:R-:W-:Y:S02]  /*3900*/  HADD2.F32 R53, -RZ, R53.H0_H0 ;  /* 0x20000035ff357230 */ /* 0x000fe40000004100 */
[----:B------:R-:W-:Y:S02]  /*3910*/  HADD2.F32 R88, -RZ, R88.H0_H0 ;  /* 0x20000058ff587230 */ /* 0x000fe40000004100 */
[----:B------:R-:W-:-:S04]  /*3920*/  FMUL.FTZ R52, R15, R54 ;  /* 0x000000360f347220 */ /* 0x000fc80000410000 */
        /* <DEDUP_REMOVED lines=20> */
.L_x_2350:
[----:B------:R-:W-:Y:S05]  /*3a70*/  BSYNC B2 ;  /* 0x0000000000027941 */ /* 0x000fea0003800000 */
.L_x_2349:
[----:B--2---:R-:W-:-:S04]  /*3a80*/  LEA R52, P3, R16, R60, 0x1 ;  /* 0x0000003c10347211 */ /* 0x004fc800078608ff */
[----:B-1----:R-:W-:-:S05]  /*3a90*/  LEA.HI.X R53, R16, R61, R17, 0x1, P3 ;  /* 0x0000003d10357211 */ /* 0x002fca00018f0c11 */
[----:B------:R3:W-:Y:S04]  /*3aa0*/  ST.E.128 desc[UR38][R52.64], R12 ;  /* 0x0000000c34007985 */ /* 0x0007e8000c101d26 */
.L_x_2348:
[----:B------:R-:W-:Y:S05]  /*3ab0*/  BSYNC B1 ;  /* 0x0000000000017941 */ /* 0x000fea0003800000 */
.L_x_2347:
        /* <DEDUP_REMOVED lines=41> */
[----:B------:R-:W-:Y:S02]  /*3d50*/  HADD2.F32 R51, -RZ, R14.H1_H1 ;  /* 0x3000000eff337230 */ /* 0x000fe40000004100 */
        /* <DEDUP_REMOVED lines=8> */
.L_x_2354:
[----:B------:R-:W-:Y:S05]  /*3de0*/  BSYNC B2 ;  /* 0x0000000000027941 */ /* 0x000fea0003800000 */
.L_x_2353:
[----:B------:R-:W3:Y:S01]  /*3df0*/  LDL R11, [R1+0x14] ;  /* 0x00001400010b7983 */ /* 0x000ee20000100800 */
[----:B--2---:R-:W-:Y:S02]  /*3e00*/  IMAD.MOV.U32 R48, RZ, RZ, R60 ;  /* 0x000000ffff307224 */ /* 0x004fe400078e003c */
[----:B-1----:R-:W-:Y:S01]  /*3e10*/  IMAD.MOV.U32 R49, RZ, RZ, R61 ;  /* 0x000000ffff317224 */ /* 0x002fe200078e003d */
[----:B---3--:R-:W-:-:S05]  /*3e20*/  SHF.L.U32 R11, R11, 0x3, RZ ;  /* 0x000000030b0b7819 */ /* 0x008fca00000006ff */
[----:B------:R-:W-:-:S05]  /*3e30*/  IMAD.WIDE R48, R11, 0x2, R48 ;  /* 0x000000020b307825 */ /* 0x000fca00078e0230 */
[----:B------:R4:W-:Y:S02]  /*3e40*/  ST.E.128 desc[UR38][R48.64], R12 ;  /* 0x0000000c30007985 */ /* 0x0009e4000c101d26 */
.L_x_2352:
[----:B------:R-:W-:Y:S05]  /*3e50*/  BSYNC B1 ;  /* 0x0000000000017941 */ /* 0x000fea0003800000 */
.L_x_2351:
        /* <DEDUP_REMOVED lines=52> */
.L_x_2358:
[----:B------:R-:W-:Y:S05]  /*41a0*/  BSYNC B2 ;  /* 0x0000000000027941 */ /* 0x000fea0003800000 */
.L_x_2357:
[----:B------:R-:W3:Y:S01]  /*41b0*/  LDL R11, [R1+0x18] ;  /* 0x00001800010b7983 */ /* 0x000ee20000100800 */
[----:B-1----:R-:W-:Y:S01]  /*41c0*/  MOV R45, R61 ;  /* 0x0000003d002d7202 */ /* 0x002fe20000000f00 */
[----:B--2---:R-:W-:Y:S02]  /*41d0*/  IMAD.MOV.U32 R44, RZ, RZ, R60 ;  /* 0x000000ffff2c7224 */ /* 0x004fe400078e003c */
[----:B---3--:R-:W-:-:S04]  /*41e0*/  IMAD.SHL.U32 R11, R11, 0x8, RZ ;  /* 0x000000080b0b7824 */ /* 0x008fc800078e00ff */
[----:B------:R-:W-:-:S05]  /*41f0*/  IMAD.WIDE R44, R11, 0x2, R44 ;  /* 0x000000020b2c7825 */ /* 0x000fca00078e022c */
[----:B------:R1:W-:Y:S02]  /*4200*/  ST.E.128 desc[UR38][R44.64], R12 ;  /* 0x0000000c2c007985 */ /* 0x0003e4000c101d26 */
.L_x_2356:
[----:B------:R-:W-:Y:S05]  /*4210*/  BSYNC B1 ;  /* 0x0000000000017941 */ /* 0x000fea0003800000 */
.L_x_2355:
        /* <DEDUP_REMOVED lines=52> */
.L_x_2362:
[----:B------:R-:W-:Y:S05]  /*4560*/  BSYNC B2 ;  /* 0x0000000000027941 */ /* 0x000fea0003800000 */
.L_x_2361:
[----:B------:R-:W3:Y:S01]  /*4570*/  LDL R11, [R1+0x24] ;  /* 0x00002400010b7983 */ /* 0x000ee20000100800 */
[----:B--2---:R-:W-:-:S04]  /*4580*/  LEA R40, P3, R136, R60, 0x1 ;  /* 0x0000003c88287211 */ /* 0x004fc800078608ff */
[----:B---3--:R-:W-:-:S05]  /*4590*/  LEA.HI.X R41, R136, R61, R11, 0x1, P3 ;  /* 0x0000003d88297211 */ /* 0x008fca00018f0c0b */
[----:B------:R1:W-:Y:S04]  /*45a0*/  ST.E.128 desc[UR38][R40.64], R12 ;  /* 0x0000000c28007985 */ /* 0x0003e8000c101d26 */
.L_x_2360:
[----:B------:R-:W-:Y:S05]  /*45b0*/  BSYNC B1 ;  /* 0x0000000000017941 */ /* 0x000fea0003800000 */
.L_x_2359:
        /* <DEDUP_REMOVED lines=45> */
[----:B------:R-:W-:-:S05]  /*4890*/  HADD2.F32 R14, -RZ, R14.H1_H1 ;  /* 0x3000000eff0e7230 */ /* 0x000fca0000004100 */
[-C--:B------:R-:W-:Y:S01]  /*48a0*/  FMUL.FTZ R42, R14, R103.reuse ;  /* 0x000000670e2a7220 */ /* 0x080fe20000410000 */
[----:B------:R-:W-:-:S03]  /*48b0*/  FMUL.FTZ R103, R37, R103 ;  /* 0x0000006725677220 */ /* 0x000fc60000410000 */
[-C--:B------:R-:W-:Y:S01]  /*48c0*/  FFMA.FTZ R42, R37, R102.reuse, -R42 ;  /* 0x00000066252a7223 */ /* 0x080fe2000001082a */
[----:B------:R-:W-:Y:S01]  /*48d0*/  FFMA.FTZ R103, R14, R102, R103 ;  /* 0x000000660e677223 */ /* 0x000fe20000010067 */
[----:B------:R-:W-:Y:S01]  /*48e0*/  F2FP.F16.F32.PACK_AB R37, R13, R12 ;  /* 0x0000000c0d25723e */ /* 0x000fe200000000ff */
[----:B------:R-:W-:Y:S01]  /*48f0*/  IMAD.MOV.U32 R13, RZ, RZ, R11 ;  /* 0x000000ffff0d7224 */ /* 0x000fe200078e000b */
[----:B------:R-:W-:Y:S02]  /*4900*/  F2FP.F16.F32.PACK_AB R12, R36, R15 ;  /* 0x0000000f240c723e */ /* 0x000fe400000000ff */
[----:B------:R-:W-:Y:S01]  /*4910*/  F2FP.F16.F32.PACK_AB R14, R103, R42 ;  /* 0x0000002a670e723e */ /* 0x000fe200000000ff */
[----:B------:R-:W-:-:S07]  /*4920*/  IMAD.MOV.U32 R15, RZ, RZ, R37 ;  /* 0x000000ffff0f7224 */ /* 0x000fce00078e0025 */
.L_x_2366:
[----:B------:R-:W-:Y:S05]  /*4930*/  BSYNC B2 ;  /* 0x0000000000027941 */ /* 0x000fea0003800000 */
.L_x_2365:
[----:B--2---:R1:W-:Y:S02]  /*4940*/  ST.E.128 desc[UR38][R40.64], R12 ;  /* 0x0000000c28007985 */ /* 0x0043e4000c101d26 */
.L_x_2364:
[----:B------:R-:W-:Y:S05]  /*4950*/  BSYNC B1 ;  /* 0x0000000000017941 */ /* 0x000fea0003800000 */
.L_x_2363:
        /* <DEDUP_REMOVED lines=47> */
[----:B------:R-:W-:-:S02]  /*4c50*/  F2FP.F16.F32.PACK_AB R15, R34, R13 ;  /* 0x0000000d220f723e */ /* 0x000fc400000000ff */
[----:B------:R-:W-:Y:S02]  /*4c60*/  F2FP.F16.F32.PACK_AB R12, R38, R39 ;  /* 0x00000027260c723e */ /* 0x000fe400000000ff */
[----:B------:R-:W-:Y:S02]  /*4c70*/  F2FP.F16.F32.PACK_AB R14, R40, R41 ;  /* 0x00000029280e723e */ /* 0x000fe400000000ff */
[----:B------:R-:W-:-:S07]  /*4c80*/  MOV R13, R11 ;  /* 0x0000000b000d7202 */ /* 0x000fce0000000f00 */
.L_x_2368:
[----:B------:R-:W-:Y:S05]  /*4c90*/  BSYNC B1 ;  /* 0x0000000000017941 */ /* 0x000fea0003800000 */
.L_x_2367:
[----:B--2---:R1:W-:Y:S01]  /*4ca0*/  ST.E.128 desc[UR38][R36.64], R12 ;  /* 0x0000000c24007985 */ /* 0x0043e2000c101d26 */
[----:B------:R-:W-:Y:S05]  /*4cb0*/  BRA `(.L_x_2346) ;  /* 0x0000002000b47947 */ /* 0x000fea0003800000 */
.L_x_2339:
        /* <DEDUP_REMOVED lines=46> */
.L_x_2370:
[----:B------:R-:W-:Y:S05]  /*4fa0*/  BSYNC B1 ;  /* 0x0000000000017941 */ /* 0x000fea0003800000 */
.L_x_2369:
        /* <DEDUP_REMOVED lines=12> */
[----:B------:R-:W-:Y:S02]  /*5070*/  PRMT R113, R113, 0x5410, R12 ;  /* 0x0000541071717816 */ /* 0x000fe4000000000c */
[----:B------:R-:W-:Y:S02]  /*5080*/  MOV R12, R36 ;  /* 0x00000024000c7202 */ /* 0x000fe40000000f00 */
        /* <DEDUP_REMOVED lines=33> */
.L_x_2371:
[----:B------:R-:W-:Y:S01]  /*52a0*/  LEA R57, R19, R2, 0x3 ;  /* 0x0000000213397211 */ /* 0x000fe200078e18ff */
[----:B------:R-:W-:Y:S01]  /*52b0*/  BSSY B1, `(.L_x_2372) ;  /* 0x0000004000017945 */ /* 0x000fe20003800000 */
[----:B------:R-:W-:-:S04]  /*52c0*/  SHF.L.U32 R84, R141, 0x1f, RZ ;  /* 0x0000001f8d547819 */ /* 0x000fc800000006ff */
[----:B------:R-:W0:Y:S02]  /*52d0*/  SYNCS.PHASECHK.TRANS64.TRYWAIT P4, [R57+URZ+0x2d890], R84 ;  /* 0x02d89054390075a7 */ /* 0x000e24000808017f */
[----:B0-----:R-:W-:Y:S05]  /*52e0*/  @!P4 BRA `(.L_x_2373) ;  /* 0x00000198001cc947 */ /* 0x001fea0003800000 */
.L_x_2624:
[----:B------:R-:W-:Y:S05]  /*52f0*/  BSYNC B1 ;  /* 0x0000000000017941 */ /* 0x000fea0003800000 */
.L_x_2372:
[----:B------:R-:W-:-:S03]  /*5300*/  UMOV UR4, 0xffffffff ;  /* 0xffffffff00047882 */ /* 0x000fc60000000000 */
[----:B------:R-:W-:Y:S05]  /*5310*/  BRA.DIV UR4, `(.L_x_2374) ;  /* 0x0000019a04247947 */ /* 0x000fea000b800000 */
[----:B------:R1:W2:Y:S04]  /*5320*/  SHFL.IDX PT, R89, R61, RZ, 0x1e1f ;  /* 0x001e1fff3d597589 */ /* 0x0002a800000e0000 */
[----:B------:R1:W3:Y:S02]  /*5330*/  SHFL.IDX PT, R88, R60, RZ, 0x1e1f ;  /* 0x001e1fff3c587589 */ /* 0x0002e400000e0000 */
.L_x_2628:
        /* <DEDUP_REMOVED lines=40> */
[CC--:B------:R-:W-:Y:S01]  /*55c0*/  FMUL.FTZ R61, R13.reuse, R106.reuse ;  /* 0x0000006a0d3d7220 */ /* 0x0c0fe20000410000 */
        /* <DEDUP_REMOVED lines=13> */
[CC--:B------:R-:W-:Y:S01]  /*56a0*/  FMUL.FTZ R104, R105.reuse, R106.reuse ;  /* 0x0000006a69687220 */ /* 0x0c0fe20000410000 */
[C---:B------:R-:W-:Y:S01]  /*56b0*/  FMUL.FTZ R106, R52.reuse, R106 ;  /* 0x0000006a346a7220 */ /* 0x040fe20000410000 */
[----:B------:R-:W-:Y:S02]  /*56c0*/  HADD2.F32 R40, -RZ, R40.H0_H0 ;  /* 0x20000028ff287230 */ /* 0x000fe40000004100 */
[-C--:B------:R-:W-:Y:S01]  /*56d0*/  FFMA.FTZ R52, R52, R41.reuse, -R104 ;  /* 0x0000002934347223 */ /* 0x080fe20000010868 */
[----:B------:R-:W-:Y:S01]  /*56e0*/  FFMA.FTZ R41, R105, R41, R106 ;  /* 0x0000002969297223 */ /* 0x000fe2000001006a */
[----:B------:R-:W-:-:S02]  /*56f0*/  HADD2.F32 R105, -RZ, R119.H0_H0 ;  /* 0x20000077ff697230 */ /* 0x000fc40000004100 */
[----:B------:R-:W-:Y:S01]  /*5700*/  HADD2.F32 R106, -RZ, R63.H0_H0 ;  /* 0x2000003fff6a7230 */ /* 0x000fe20000004100 */
[----:B------:R-:W-:Y:S01]  /*5710*/  F2FP.F16.F32.PACK_AB R52, R52, R61 ;  /* 0x0000003d3434723e */ /* 0x000fe200000000ff */
[----:B------:R-:W-:Y:S01]  /*5720*/  HADD2.F32 R42, -RZ, R42.H0_H0 ;  /* 0x2000002aff2a7230 */ /* 0x000fe20000004100 */
        /* <DEDUP_REMOVED lines=13> */
[----:B------:R-:W-:Y:S02]  /*5800*/  HADD2.F32 R55, -RZ, R55.H0_H0 ;  /* 0x20000037ff377230 */ /* 0x000fe40000004100 */
[----:B------:R-:W-:-:S03]  /*5810*/  IMAD.MOV.U32 R61, RZ, RZ, R41 ;  /* 0x000000ffff3d7224 */ /* 0x000fc600078e0029 */
        /* <DEDUP_REMOVED lines=21> */
[--C-:B------:R-:W-:Y:S02]  /*5970*/  HADD2.F32 R53, -RZ, R62.reuse.H0_H0 ;  /* 0x2000003eff357230 */ /* 0x100fe40000004100 */
        /* <DEDUP_REMOVED lines=20> */
.L_x_2378:
[----:B------:R-:W-:Y:S05]  /*5ac0*/  BSYNC B2 ;  /* 0x0000000000027941 */ /* 0x000fea0003800000 */
.L_x_2377:
[----:B---3--:R-:W-:-:S04]  /*5ad0*/  LEA R40, P3, R20, R88, 0x1 ;  /* 0x0000005814287211 */ /* 0x008fc800078608ff */
[----:B------:R-:W-:Y:S02]  /*5ae0*/  LEA.HI.X R41, R20, R89, R91, 0x1, P3 ;  /* 0x0000005914297211 */ /* 0x000fe400018f0c5b */
[----:B------:R-:W-:-:S03]  /*5af0*/  ISETP.GE.AND P3, PT, R103, R11, PT ;  /* 0x0000000b6700720c */ /* 0x000fc60003f66270 */
[----:B--2---:R2:W-:Y:S10]  /*5b00*/  ST.E.128 desc[UR38][R40.64], R12 ;  /* 0x0000000c28007985 */ /* 0x0045f4000c101d26 */
[----:B--2---:R-:W-:-:S05]  /*5b10*/  @!P3 IMAD.WIDE R12, R103, 0x2, R88 ;  /* 0x00000002670cb825 */ /* 0x004fca00078e0258 */
[----:B-1----:R4:W-:Y:S02]  /*5b20*/  @!P3 ST.E.128 desc[UR38][R12.64], R60 ;  /* 0x0000003c0c00b985 */ /* 0x0029e4000c101d26 */
.L_x_2376:
[----:B------:R-:W-:Y:S05]  /*5b30*/  BSYNC B1 ;  /* 0x0000000000017941 */ /* 0x000fea0003800000 */
.L_x_2375:
        /* <DEDUP_REMOVED lines=23> */
[----:B------:R-:W-:-:S03]  /*5cb0*/  IMAD R12, R19, 0x3000, R93 ;  /* 0x00003000130c7824 */ /* 0x000fc600078e025d */
[----:B------:R-:W-:Y:S01]  /*5cc0*/  LEA R40, R40, R2, 0x1 ;  /* 0x0000000228287211 */ /* 0x000fe200078e08ff */
[----:B------:R-:W-:-:S05]  /*5cd0*/  IMAD R12, R12, 0x2, R2 ;  /* 0x000000020c0c7824 */ /* 0x000fca00078e0202 */
        /* <DEDUP_REMOVED lines=55> */
[----:B------:R-:W-:Y:S01]  /*6050*/  HADD2.F32 R53, -RZ, R114.H1_H1 ;  /* 0x30000072ff357230 */ /* 0x000fe20000004100 */
        /* <DEDUP_REMOVED lines=14> */
[--C-:B------:R-:W-:Y:S02]  /*6140*/  HADD2.F32 R40, -RZ, R113.reuse.H0_H0 ;  /* 0x20000071ff287230 */ /* 0x100fe40000004100 */
        /* <DEDUP_REMOVED lines=19> */
[----:B------:R-:W-:Y:S01]  /*6280*/  IMAD.MOV.U32 R14, RZ, RZ, R50 ;  /* 0x000000ffff0e7224 */ /* 0x000fe200078e0032 */
[----:B------:R-:W-:Y:S01]  /*6290*/  MOV R42, R39 ;  /* 0x00000027002a7202 */ /* 0x000fe20000000f00 */
[----:B------:R-:W-:-:S07]  /*62a0*/  IMAD.MOV.U32 R43, RZ, RZ, R55 ;  /* 0x000000ffff2b7224 */ /* 0x000fce00078e0037 */
.L_x_2382:
[----:B------:R-:W-:Y:S05]  /*62b0*/  BSYNC B2 ;  /* 0x0000000000027941 */ /* 0x000fea0003800000 */
.L_x_2381:
[----:B------:R-:W-:-:S04]  /*62c0*/  LEA R36, P3, R21, R88, 0x1 ;  /* 0x0000005815247211 */ /* 0x000fc800078608ff */
[----:B------:R-:W-:Y:S02]  /*62d0*/  LEA.HI.X R37, R21, R89, R90, 0x1, P3 ;  /* 0x0000005915257211 */ /* 0x000fe400018f0c5a */
[----:B------:R-:W-:-:S03]  /*62e0*/  ISETP.GE.AND P3, PT, R52, R11, PT ;  /* 0x0000000b3400720c */ /* 0x000fc60003f66270 */
[----:B---3--:R3:W-:Y:S10]  /*62f0*/  ST.E.128 desc[UR38][R36.64], R12 ;  /* 0x0000000c24007985 */ /* 0x0087f4000c101d26 */
[----:B---3--:R-:W-:-:S05]  /*6300*/  @!P3 IMAD.WIDE R12, R52, 0x2, R88 ;  /* 0x00000002340cb825 */ /* 0x008fca00078e0258 */
[----:B--2---:R2:W-:Y:S02]  /*6310*/  @!P3 ST.E.128 desc[UR38][R12.64], R40 ;  /* 0x000000280c00b985 */ /* 0x0045e4000c101d26 */
.L_x_2380:
[----:B------:R-:W-:Y:S05]  /*6320*/  BSYNC B1 ;  /* 0x0000000000017941 */ /* 0x000fea0003800000 */
.L_x_2379:
        /* <DEDUP_REMOVED lines=22> */
[----:B------:R-:W-:Y:S01]  /*6490*/  IADD3 R12, R12, R13, R14 ;  /* 0x0000000d0c0c7210 */ /* 0x000fe20007ffe00e */
[----:B------:R-:W-:-:S04]  /*64a0*/  IMAD R13, R19, 0x3000, R92 ;  /* 0x00003000130d7824 */ /* 0x000fc800078e025c */
        /* <DEDUP_REMOVED lines=8> */
[----:B---3--:R-:W-:Y:S01]  /*6530*/  HADD2.F32 R43, -RZ, R37.H0_H0 ;  /* 0x20000025ff2b7230 */ /* 0x008fe20000004100 */
        /* <DEDUP_REMOVED lines=31> */
[----:B------:R-:W-:Y:S01]  /*6730*/  FMUL.FTZ R39, R49, R39 ;  /* 0x0000002731277220 */ /* 0x000fe20000410000 */
[----:B------:R-:W-:Y:S02]  /*6740*/  HADD2.F32 R32, -RZ, R32.H0_H0 ;  /* 0x20000020ff207230 */ /* 0x000fe40000004100 */
[----:B------:R-:W-:Y:S02]  /*6750*/  HADD2.F32 R111, -RZ, R111.H0_H0 ;  /* 0x2000006fff6f7230 */ /* 0x000fe40000004100 */
[-C--:B------:R-:W-:Y:S01]  /*6760*/  FFMA.FTZ R39, R45, R48.reuse, R39 ;  /* 0x000000302d277223 */ /* 0x080fe20000010027 */
[----:B------:R-:W-:Y:S01]  /*6770*/  SHF.R.U32.HI R45, RZ, 0x10, R35 ;  /* 0x00000010ff2d7819 */ /* 0x000fe20000011623 */
[----:B------:R-:W-:Y:S01]  /*6780*/  FFMA.FTZ R50, R49, R48, -R50 ;  /* 0x0000003031327223 */ /* 0x000fe20000010832 */
[--C-:B------:R-:W-:Y:S01]  /*6790*/  SHF.R.U64 R35, R46, 0x10, R47.reuse ;  /* 0x000000102e237819 */ /* 0x100fe2000000122f */
[----:B------:R-:W-:Y:S01]  /*67a0*/  HADD2.F32 R109, -RZ, R109.H0_H0 ;  /* 0x2000006dff6d7230 */ /* 0x000fe20000004100 */
[----:B------:R-:W-:Y:S01]  /*67b0*/  SHF.R.U32.HI R46, RZ, 0x10, R47 ;  /* 0x00000010ff2e7819 */ /* 0x000fe2000001162f */
[----:B------:R-:W-:-:S02]  /*67c0*/  HADD2.F32 R45, -RZ, R45.H0_H0 ;  /* 0x2000002dff2d7230 */ /* 0x000fc40000004100 */
[----:B------:R-:W-:Y:S02]  /*67d0*/  HADD2.F32 R35, -RZ, R35.H0_H0 ;  /* 0x20000023ff237230 */ /* 0x000fe40000004100 */
[----:B------:R-:W-:Y:S02]  /*67e0*/  HADD2.F32 R46, -RZ, R46.H0_H0 ;  /* 0x2000002eff2e7230 */ /* 0x000fe40000004100 */
[----:B------:R-:W-:-:S03]  /*67f0*/  IMAD.MOV.U32 R13, RZ, RZ, R33 ;  /* 0x000000ffff0d7224 */ /* 0x000fc600078e0021 */
        /* <DEDUP_REMOVED lines=14> */
[----:B------:R-:W-:-:S05]  /*68e0*/  HADD2.F32 R37, -RZ, R36.H1_H1 ;  /* 0x30000024ff257230 */ /* 0x000fca0000004100 */
[-C--:B------:R-:W-:Y:S01]  /*68f0*/  FMUL.FTZ R12, R37, R44.reuse ;  /* 0x0000002c250c7220 */ /* 0x080fe20000410000 */
[----:B------:R-:W-:-:S03]  /*6900*/  FMUL.FTZ R44, R45, R44 ;  /* 0x0000002c2d2c7220 */ /* 0x000fc60000410000 */
[-C--:B------:R-:W-:Y:S01]  /*6910*/  FFMA.FTZ R45, R45, R32.reuse, -R12 ;  /* 0x000000202d2d7223 */ /* 0x080fe2000001080c */
[----:B------:R-:W-:Y:S01]  /*6920*/  FFMA.FTZ R37, R37, R32, R44 ;  /* 0x0000002025257223 */ /* 0x000fe2000001002c */
[----:B------:R-:W-:Y:S02]  /*6930*/  HADD2.F32 R32, -RZ, R38.H0_H0 ;  /* 0x20000026ff207230 */ /* 0x000fe40000004100 */
[----:B------:R-:W-:Y:S01]  /*6940*/  HADD2.F32 R12, -RZ, R14.H0_H0 ;  /* 0x2000000eff0c7230 */ /* 0x000fe20000004100 */
[----:B------:R-:W-:Y:S01]  /*6950*/  F2FP.F16.F32.PACK_AB R46, R45, R46 ;  /* 0x0000002e2d2e723e */ /* 0x000fe200000000ff */
[----:B------:R-:W-:Y:S02]  /*6960*/  HADD2.F32 R38, -RZ, R38.H1_H1 ;  /* 0x30000026ff267230 */ /* 0x000fe40000004100 */
[-C--:B------:R-:W-:Y:S01]  /*6970*/  FMUL.FTZ R49, R32, R111.reuse ;  /* 0x0000006f20317220 */ /* 0x080fe20000410000 */
[----:B------:R-:W-:Y:S02]  /*6980*/  HADD2.F32 R14, -RZ, R14.H1_H1 ;  /* 0x3000000eff0e7230 */ /* 0x000fe40000004100 */
[C---:B------:R-:W-:Y:S01]  /*6990*/  FMUL.FTZ R111, R12.reuse, R111 ;  /* 0x0000006f0c6f7220 */ /* 0x040fe20000410000 */
[----:B------:R-:W-:Y:S01]  /*69a0*/  F2FP.F16.F32.PACK_AB R36, R37, R112 ;  /* 0x000000702524723e */ /* 0x000fe200000000ff */
[----:B------:R-:W-:Y:S01]  /*69b0*/  FFMA.FTZ R12, R12, R109, -R49 ;  /* 0x0000006d0c0c7223 */ /* 0x000fe20000010831 */
[----:B------:R-:W-:-:S02]  /*69c0*/  HADD2.F32 R49, -RZ, R34.H0_H0 ;  /* 0x20000022ff317230 */ /* 0x000fc40000004100 */
[-C--:B------:R-:W-:Y:S01]  /*69d0*/  FMUL.FTZ R53, R38, R35.reuse ;  /* 0x0000002326357220 */ /* 0x080fe20000410000 */
[----:B------:R-:W-:Y:S01]  /*69e0*/  FMUL.FTZ R55, R14, R35 ;  /* 0x000000230e377220 */ /* 0x000fe20000410000 */
[----:B------:R-:W-:Y:S01]  /*69f0*/  FFMA.FTZ R32, R32, R109, R111 ;  /* 0x0000006d20207223 */ /* 0x000fe2000001006f */
[----:B------:R-:W-:Y:S01]  /*6a00*/  MOV R37, R43 ;  /* 0x0000002b00257202 */ /* 0x000fe20000000f00 */
[-C--:B------:R-:W-:Y:S01]  /*6a10*/  FFMA.FTZ R35, R14, R49.reuse, -R53 ;  /* 0x000000310e237223 */ /* 0x080fe20000010835 */
[----:B------:R-:W-:-:S04]  /*6a20*/  FFMA.FTZ R49, R38, R49, R55 ;  /* 0x0000003126317223 */ /* 0x000fc80000010037 */
[----:B------:R-:W-:Y:S01]  /*6a30*/  F2FP.F16.F32.PACK_AB R14, R35, R12 ;  /* 0x0000000c230e723e */ /* 0x000fe200000000ff */
[----:B------:R-:W-:Y:S01]  /*6a40*/  IMAD.MOV.U32 R12, RZ, RZ, R46 ;  /* 0x000000ffff0c7224 */ /* 0x000fe200078e002e */
[----:B------:R-:W-:-:S07]  /*6a50*/  F2FP.F16.F32.PACK_AB R38, R49, R32 ;  /* 0x000000203126723e */ /* 0x000fce00000000ff */
.L_x_2384:
[----:B------:R-:W-:Y:S05]  /*6a60*/  BSYNC B1 ;  /* 0x0000000000017941 */ /* 0x000fea0003800000 */
.L_x_2383:
[----:B--2---:R2:W-:Y:S01]  /*6a70*/  ST.E.128 desc[UR38][R40.64], R12 ;  /* 0x0000000c28007985 */ /* 0x0045e2000c101d26 */
[----:B------:R-:W-:-:S13]  /*6a80*/  ISETP.GE.AND P3, PT, R42, R11, PT ;  /* 0x0000000b2a00720c */ /* 0x000fda0003f66270 */
[----:B------:R-:W-:Y:S05]  /*6a90*/  @P3 BRA `(.L_x_2346) ;  /* 0x00000004003c3947 */ /* 0x000fea0003800000 */
[----:B------:R-:W-:-:S05]  /*6aa0*/  IMAD.WIDE R88, R42, 0x2, R88 ;  /* 0x000000022a587825 */ /* 0x000fca00078e0258 */
[----:B---3--:R3:W-:Y:S01]  /*6ab0*/  ST.E.128 desc[UR38][R88.64], R36 ;  /* 0x0000002458007985 */ /* 0x0087e2000c101d26 */
[----:B------:R-:W-:Y:S05]  /*6ac0*/  BRA `(.L_x_2346) ;  /* 0x0000000400307947 */ /* 0x000fea0003800000 */
.L_x_2338:
[----:B------:R-:W-:-:S06]  /*6ad0*/  UISETP.NE.AND UP0, UPT, UR41, 0x3, UPT ;  /* 0x000000032900788c */ /* 0x000fcc000bf05270 */
[----:B------:R-:W-:-:S13]  /*6ae0*/  PLOP3.LUT P2, PT, PT, PT, UP0, 0x80, 0x0 ;  /* 0x000000000000781c */ /* 0x000fda0003f4f008 */
[----:B------:R-:W-:Y:S05]  /*6af0*/  @!P2 BRA `(.L_x_2385) ;  /* 0x000000000004a947 */ /* 0x000fea0003800000 */
[----:B------:R-:W-:Y:S01]  /*6b00*/  BPT.TRAP 0x1 ;  /* 0x000000040000795c */ /* 0x000fe20000300000 */
.L_x_2385:
[----:B------:R-:W-:Y:S01]  /*6b10*/  IMAD R57, R19, 0x8, R2 ;  /* 0x0000000813397824 */ /* 0x000fe200078e0202 */
[----:B------:R-:W-:Y:S01]  /*6b20*/  SHF.L.U32 R84, R141, 0x1f, RZ ;  /* 0x0000001f8d547819 */ /* 0x000fe200000006ff */
[----:B------:R-:W-:Y:S01]  /*6b30*/  BSSY B1, `(.L_x_2386) ;  /* 0x0000004000017945 */ /* 0x000fe20003800000 */
[----:B------:R-:W-:Y:S02]  /*6b40*/  SHF.R.S32.HI R81, RZ, 0x1f, R80 ;  /* 0x0000001fff517819 */ /* 0x000fe40000011450 */
[----:B------:R-:W0:Y:S02]  /*6b50*/  SYNCS.PHASECHK.TRANS64.TRYWAIT P3, [R57+URZ+0x2d890], R84 ;  /* 0x02d89054390075a7 */ /* 0x000e24000806017f */
[----:B0-----:R-:W-:Y:S05]  /*6b60*/  @!P3 BRA `(.L_x_2387) ;  /* 0x00000180005cb947 */ /* 0x001fea0003800000 */
.L_x_2629:
[----:B------:R-:W-:Y:S05]  /*6b70*/  BSYNC B1 ;  /* 0x0000000000017941 */ /* 0x000fea0003800000 */
.L_x_2386:
        /* <DEDUP_REMOVED lines=24> */
.L_x_2633:
[----:B------:R-:W-:Y:S05]  /*6d00*/  @!P3 BRA `(.L_x_2346) ;  /* 0x0000000000a0b947 */ /* 0x000fea0003800000 */
[----:B-1----:R-:W4:Y:S01]  /*6d10*/  LDL R13, [R1+0x24] ;  /* 0x00002400010d7983 */ /* 0x002f220000100800 */
[----:B------:R-:W-:-:S03]  /*6d20*/  ULDC UR4, c[0x0][0x2f4] ;  /* 0x0000bd0000047ab9 */ /* 0x000fc60000000800 */
[----:B------:R-:W5:Y:S04]  /*6d30*/  LDL R12, [R1+0x20] ;  /* 0x00002000010c7983 */ /* 0x000f680000100800 */
[----:B------:R-:W5:Y:S04]  /*6d40*/  LDL R11, [R1+0x14] ;  /* 0x00001400010b7983 */ /* 0x000f680000100800 */
[----:B------:R-:W5:Y:S01]  /*6d50*/  LDL R41, [R1+0x18] ;  /* 0x0000180001297983 */ /* 0x000f620000100800 */
[----:B------:R-:W-:Y:S02]  /*6d60*/  ISETP.GE.AND P5, PT, R16, UR4, PT ;  /* 0x0000000410007c0c */ /* 0x000fe4000bfa6270 */
        /* <DEDUP_REMOVED lines=20> */
[----:B------:R-:W-:Y:S01]  /*6eb0*/  @!P5 IMAD.SHL.U32 R11, R41, 0x8, RZ ;  /* 0x00000008290bd824 */ /* 0x000fe200078e00ff */
[----:B-1----:R-:W-:Y:S01]  /*6ec0*/  @!P5 MOV R36, R39 ;  /* 0x000000270024d202 */ /* 0x002fe20000000f00 */
[----:B------:R-:W-:-:S04]  /*6ed0*/  @!P5 IMAD.MOV.U32 R37, RZ, RZ, R38 ;  /* 0x000000ffff25d224 */ /* 0x000fc800078e0026 */
        /* <DEDUP_REMOVED lines=11> */
.L_x_2346:
[----:B------:R-:W-:Y:S05]  /*6f90*/  BSYNC B0 ;  /* 0x0000000000007941 */ /* 0x000fea0003800000 */
.L_x_2337:
        /* <DEDUP_REMOVED lines=16> */
.L_x_2390:
[----:B------:R-:W-:Y:S05]  /*70a0*/  BSYNC B0 ;  /* 0x0000000000007941 */ /* 0x000fea0003800000 */
.L_x_2389:
[----:B------:R-:W5:Y:S01]  /*70b0*/  SYNCS.PHASECHK.TRANS64.TRYWAIT P2, [R57+URZ+0x2d8b0], R84 ;  /* 0x02d8b054390075a7 */ /* 0x000f62000804017f */
[----:B------:R-:W-:Y:S04]  /*70c0*/  BSSY B0, `(.L_x_2391) ;  /* 0x0000002000007945 */ /* 0x000fe80003800000 */
[----:B-----5:R-:W-:Y:S05]  /*70d0*/  @!P2 BRA `(.L_x_2392) ;  /* 0x0000017c005ca947 */ /* 0x020fea0003800000 */
.L_x_2634:
[----:B------:R-:W-:Y:S05]  /*70e0*/  BSYNC B0 ;  /* 0x0000000000007941 */ /* 0x000fea0003800000 */
.L_x_2391:
        /* <DEDUP_REMOVED lines=15> */
[----:B------:R-:W-:-:S04]  /*71e0*/  LEA R11, P2, R12, UR6, 0x1 ;  /* 0x000000060c0b7c11 */ /* 0x000fc8000f8408ff */
[----:B------:R-:W-:Y:S01]  /*71f0*/  LEA.HI.X R12, R12, UR7, R13, 0x1, P2 ;  /* 0x000000070c0c7c11 */ /* 0x000fe200090f0c0d */
[----:B------:R0:W1:Y:S01]  /*7200*/  SHFL.IDX PT, R36, R11, RZ, 0x1e1f ;  /* 0x001e1fff0b247589 */ /* 0x00006200000e0000 */
[----:B------:R-:W-:-:S03]  /*7210*/  ISETP.GT.AND P2, PT, R83, R142, PT ;  /* 0x0000008e5300720c */ /* 0x000fc60003f44270 */
[----:B------:R0:W2:Y:S10]  /*7220*/  SHFL.IDX PT, R37, R12, RZ, 0x1e1f ;  /* 0x001e1fff0c257589 */ /* 0x0000b400000e0000 */
[----:B0-----:R-:W-:Y:S05]  /*7230*/  @!P2 BRA `(.L_x_2394) ;  /* 0x000000000098a947 */ /* 0x001fea0003800000 */
[----:B------:R-:W3:Y:S01]  /*7240*/  LDL R15, [R1+0x24] ;  /* 0x00002400010f7983 */ /* 0x000ee20000100800 */
[----:B------:R-:W-:-:S03]  /*7250*/  ULDC UR4, c[0x0][0x2f4] ;  /* 0x0000bd0000047ab9 */ /* 0x000fc60000000800 */
[----:B------:R-:W4:Y:S04]  /*7260*/  LDL R14, [R1+0x20] ;  /* 0x00002000010e7983 */ /* 0x000f280000100800 */
[----:B------:R-:W5:Y:S04]  /*7270*/  LDL R42, [R1+0x14] ;  /* 0x00001400012a7983 */ /* 0x000f680000100800 */
[----:B------:R-:W5:Y:S01]  /*7280*/  LDL R41, [R1+0x18] ;  /* 0x0000180001297983 */ /* 0x000f620000100800 */
[----:B------:R-:W-:Y:S02]  /*7290*/  ISETP.GE.AND P5, PT, R16, UR4, PT ;  /* 0x0000000410007c0c */ /* 0x000fe4000bfa6270 */
[----:B------:R-:W-:Y:S01]  /*72a0*/  ISETP.GE.AND P4, PT, R136, UR4, PT ;  /* 0x0000000488007c0c */ /* 0x000fe2000bf86270 */
[----:B------:R-:W5:Y:S10]  /*72b0*/  LDL R40, [R1+0x1c] ;  /* 0x00001c0001287983 */ /* 0x000f740000100800 */
[----:B-1----:R-:W-:-:S04]  /*72c0*/  @!P5 LEA R38, P2, R16, R36, 0x1 ;  /* 0x000000241026d211 */ /* 0x002fc800078408ff */
        /* <DEDUP_REMOVED lines=29> */
.L_x_2394:
[----:B------:R-:W-:Y:S05]  /*74a0*/  BSYNC B0 ;  /* 0x0000000000007941 */ /* 0x000fea0003800000 */
.L_x_2393:
[----:B------:R-:W-:Y:S01]  /*74b0*/  @!PT LDS RZ, [RZ] ;  /* 0x00000000fffff984 */ /* 0x000fe20000000800 */
[----:B------:R-:W-:Y:S01]  /*74c0*/  @!PT LDS RZ, [RZ] ;  /* 0x00000000fffff984 */ /* 0x000fe20000000800 */
[----:B------:R-:W-:Y:S01]  /*74d0*/  @!PT LDS RZ, [RZ] ;  /* 0x00000000fffff984 */ /* 0x000fe20000000800 */
[----:B------:R-:W-:Y:S01]  /*74e0*/  @!PT LDS RZ, [RZ] ;  /* 0x00000000fffff984 */ /* 0x000fe20000000800 */
[----:B------:R3:W-:Y:S06]  /*74f0*/  MEMBAR.ALL.CTA ;  /* 0x0000000000007992 */ /* 0x0007ec0000008000 */
[----:B---3--:R-:W3:Y:S01]  /*7500*/  FENCE.VIEW.ASYNC.S ;  /* 0x00000000000073c6 */ /* 0x008ee20000000000 */
[----:B------:R-:W-:Y:S01]  /*7510*/  VIADD R19, R19, 0x1 ;  /* 0x0000000113137836 */ /* 0x000fe20000000000 */
[----:B------:R-:W-:Y:S01]  /*7520*/  @!P3 IADD3 R57, R57, 0x2d8c0, RZ ;  /* 0x0002d8c03939b810 */ /* 0x000fe20007ffe0ff */
[----:B---3--:R3:W-:Y:S03]  /*7530*/  BAR.SYNC.DEFER_BLOCKING R99, 0x80 ;  /* 0x000200630000751d */ /* 0x0087e60000010000 */
        /* <DEDUP_REMOVED lines=12> */
.L_x_2332:
[----:B------:R-:W4:Y:S01]  /*7600*/  LDL R3, [R1+0x58] ;  /* 0x0000580001037983 */ /* 0x000f220000100800 */
[----:B------:R-:W0:Y:S01]  /*7610*/  LDC R0, c[0x0][0x448] ;  /* 0x00011200ff007b82 */ /* 0x000e220000000800 */
[----:B------:R-:W-:Y:S01]  /*7620*/  IMAD.MOV.U32 R94, RZ, RZ, RZ ;  /* 0x000000ffff5e7224 */ /* 0x000fe200078e00ff */
[----:B0-----:R-:W-:-:S13]  /*7630*/  ISETP.NE.AND P1, PT, R0, 0x1, PT ;  /* 0x000000010000780c */ /* 0x001fda0003f25270 */
[----:B------:R-:W0:Y:S08]  /*7640*/  @P1 LDC R0, c[0x0][0x44c] ;  /* 0x00011300ff001b82 */ /* 0x000e300000000800 */
[----:B------:R-:W1:Y:S01]  /*7650*/  @P1 LDC R5, c[0x0][0x450] ;  /* 0x00011400ff051b82 */ /* 0x000e620000000800 */
[----:B----4-:R-:W-:-:S04]  /*7660*/  VIADD R3, R3, 0xbf ;  /* 0x000000bf03037836 */ /* 0x010fc80000000000 */
[----:B0-----:R-:W-:-:S05]  /*7670*/  @P1 IMAD.HI.U32 R0, R3, R0, RZ ;  /* 0x0000000003001227 */ /* 0x001fca00078e00ff */
[----:B-1----:R-:W-:-:S05]  /*7680*/  @P1 SHF.R.U32.HI R3, RZ, R5, R0 ;  /* 0x00000005ff031219 */ /* 0x002fca0000011600 */
[----:B------:R-:W-:-:S05]  /*7690*/  IMAD.IADD R3, R100, 0x1, R3 ;  /* 0x0000000164037824 */ /* 0x000fca00078e0203 */
[----:B------:R-:W-:-:S04]  /*76a0*/  SHF.R.S32.HI R0, RZ, 0x1f, R3 ;  /* 0x0000001fff007819 */ /* 0x000fc80000011403 */
[----:B------:R-:W-:-:S04]  /*76b0*/  LEA.HI R0, R0, R3, RZ, 0x7 ;  /* 0x0000000300007211 */ /* 0x000fc800078f38ff */
[----:B------:R-:W-:-:S04]  /*76c0*/  SHF.R.S32.HI R0, RZ, 0x7, R0 ;  /* 0x00000007ff007819 */ /* 0x000fc80000011400 */
[----:B------:R-:W-:-:S04]  /*76d0*/  VIMNMX R101, R101, R0, PT ;  /* 0x0000000065657248 */ /* 0x000fc80003fe0100 */
[----:B------:R-:W-:Y:S01]  /*76e0*/  ISETP.GE.AND P1, PT, R101, 0x1, PT ;  /* 0x000000016500780c */ /* 0x000fe20003f26270 */
[----:B------:R-:W-:-:S12]  /*76f0*/  @P0 BRA `(.L_x_2396) ;  /* 0x00000000000c0947 */ /* 0x000fd80003800000 */
[----:B------:R-:W0:Y:S01]  /*7700*/  FENCE.VIEW.ASYNC.G ;  /* 0x00000000000073c6 */ /* 0x000e220000000100 */
[----:B------:R-:W-:Y:S05]  /*7710*/  WARPSYNC.ALL ;  /* 0x0000000000007948 */ /* 0x000fea0003800000 */
[----:B0-----:R-:W-:Y:S06]  /*7720*/  BAR.ARV 0xc, 0x200 ;  /* 0x0308000000007b1d */ /* 0x001fec0000002000 */
.L_x_2396:
[----:B------:R-:W-:Y:S04]  /*7730*/  BSSY B0, `(.L_x_2397) ;  /* 0x0000020000007945 */ /* 0x000fe80003800000 */
[----:B------:R-:W-:Y:S05]  /*7740*/  @!P1 BRA `(.L_x_2398) ;  /* 0x0000000000789947 */ /* 0x000fea0003800000 */
[----:B------:R-:W4:Y:S01]  /*7750*/  LDL R0, [R1+0x70] ;  /* 0x0000700001007983 */ /* 0x000f220000100800 */
[----:B------:R-:W-:Y:S01]  /*7760*/  ULDC UR4, c[0x0][0x9f0] ;  /* 0x00027c0000047ab9 */ /* 0x000fe20000000800 */
[----:B----4-:R-:W-:-:S04]  /*7770*/  ISETP.NE.AND P0, PT, R0, RZ, PT ;  /* 0x000000ff0000720c */ /* 0x010fc80003f05270 */
[----:B------:R-:W-:-:S04]  /*7780*/  SEL R9, R0, UR4, P0 ;  /* 0x0000000400097c07 */ /* 0x000fc80008000000 */
[-C--:B------:R-:W-:Y:S02]  /*7790*/  IABS R6, R9.reuse ;  /* 0x0000000900067213 */ /* 0x080fe40000000000 */
[----:B------:R-:W-:Y:S02]  /*77a0*/  IADD3 R0, R9, -0x1, R101 ;  /* 0xffffffff09007810 */ /* 0x000fe40007ffe065 */
[----:B------:R-:W0:Y:S01]  /*77b0*/  I2F.RP R3, R6 ;  /* 0x0000000600037306 */ /* 0x000e220000209400 */
[-C--:B------:R-:W-:Y:S02]  /*77c0*/  IABS R10, R9.reuse ;  /* 0x00000009000a7213 */ /* 0x080fe40000000000 */
        /* <DEDUP_REMOVED lines=20> */
[----:B------:R-:W-:-:S05]  /*7910*/  @!P1 LOP3.LUT R5, RZ, R9, RZ, 0x33, !PT ;  /* 0x00000009ff059212 */ /* 0x000fca00078e33ff */
[----:B------:R-:W-:-:S07]  /*7920*/  IMAD.MOV.U32 R94, RZ, RZ, R5 ;  /* 0x000000ffff5e7224 */ /* 0x000fce00078e0005 */
.L_x_2398:
[----:B------:R-:W-:Y:S05]  /*7930*/  BSYNC B0 ;  /* 0x0000000000007941 */ /* 0x000fea0003800000 */
.L_x_2397:
[----:B------:R-:W4:Y:S01]  /*7940*/  LDL R0, [R1+0x84] ;  /* 0x0000840001007983 */ /* 0x000f220000100800 */
[----:B------:R-:W-:Y:S01]  /*7950*/  PLOP3.LUT P0, PT, PT, PT, PT, 0x80, 0x0 ;  /* 0x000000000000781c */ /* 0x000fe20003f0f070 */
[----:B------:R-:W-:Y:S01]  /*7960*/  IMAD.MOV.U32 R4, RZ, RZ, RZ ;  /* 0x000000ffff047224 */ /* 0x000fe200078e00ff */
[----:B------:R-:W-:Y:S01]  /*7970*/  CS2R R134, SRZ ;  /* 0x0000000000867805 */ /* 0x000fe2000001ff00 */
[----:B------:R-:W-:Y:S01]  /*7980*/  IMAD.MOV.U32 R3, RZ, RZ, RZ ;  /* 0x000000ffff037224 */ /* 0x000fe200078e00ff */
        /* <DEDUP_REMOVED lines=22> */
[----:B----4-:R-:W-:-:S05]  /*7af0*/  IMAD R0, R0, R94, RZ ;  /* 0x0000005e00007224 */ /* 0x010fca00078e02ff */
        /* <DEDUP_REMOVED lines=8> */
[----:B------:R-:W-:-:S04]  /*7b80*/  SHF.R.S32.HI R40, RZ, 0x1f, R41 ;  /* 0x0000001fff287819 */ /* 0x000fc80000011429 */
[----:B------:R-:W-:-:S04]  /*7b90*/  LEA.HI R13, R40, R41, RZ, 0x7 ;  /* 0x00000029280d7211 */ /* 0x000fc800078f38ff */
[----:B------:R-:W-:Y:S01]  /*7ba0*/  SHF.R.S32.HI R13, RZ, 0x7, R13 ;  /* 0x00000007ff0d7819 */ /* 0x000fe2000001140d */
[----:B------:R-:W-:Y:S06]  /*7bb0*/  BRA.DIV UR4, `(.L_x_2400) ;  /* 0x0000017204b87947 */ /* 0x000fec000b800000 */
[----:B------:R-:W0:Y:S04]  /*7bc0*/  SHFL.IDX PT, R0, R13, RZ, 0x1f ;  /* 0x00001fff0d007589 */ /* 0x000e2800000e0000 */
[----:B0-----:R1:W-:Y:S02]  /*7bd0*/  STL [R1+0x28], R0 ;  /* 0x0000280001007387 */ /* 0x0013e40000100800 */
.L_x_2637:
        /* <DEDUP_REMOVED lines=15> */
[----:B------:R-:W-:Y:S01]  /*7cd0*/  IMAD.U32 R4, RZ, RZ, UR4 ;  /* 0x00000004ff047e24 */ /* 0x000fe2000f8e00ff */
[----:B------:R-:W-:Y:S01]  /*7ce0*/  MOV R13, RZ ;  /* 0x000000ff000d7202 */ /* 0x000fe20000000f00 */
        /* <DEDUP_REMOVED lines=8> */
[----:B------:R-:W-:-:S07]  /*7d70*/  IMAD.MOV.U32 R12, RZ, RZ, 0x1 ;  /* 0x00000001ff0c7424 */ /* 0x000fce00078e00ff */
[----:B------:R-:W-:-:S07]  /*7d80*/  LEPC R20, `(.L_x_2402) ;  /* 0x000000001014794e */ /* 0x000fce0000000000 */
[----:B0123-5:R-:W-:Y:S05]  /*7d90*/  CALL.ABS.NOINC R14 ;  /* 0x000000000e007343 */ /* 0x02ffea0003c00000 */
.L_x_2402:
[----:B------:R-:W-:Y:S05]  /*7da0*/  BSYNC B6 ;  /* 0x0000000000067941 */ /* 0x000fea0003800000 */
.L_x_2401:
        /* <DEDUP_REMOVED lines=8> */
[----:B------:R4:W0:Y:S03]  /*7e30*/  SYNCS.PHASECHK.TRANS64.TRYWAIT P0, [R2+URZ+0x2d800], R3 ;  /* 0x02d80003020075a7 */ /* 0x000826000800017f */
[----:B0-----:R-:W-:Y:S05]  /*7e40*/  @!P0 NANOSLEEP.SYNCS 0x989680 ;  /* 0x009896800000895d */ /* 0x001fea0003900000 */
[----:B------:R-:W0:Y:S01]  /*7e50*/  @!P0 SYNCS.PHASECHK.TRANS64 P0, [R2+URZ+0x2d800], R3 ;  /* 0x02d80003020085a7 */ /* 0x000e22000800007f */
[----:B------:R-:W-:Y:S04]  /*7e60*/  BSSY B0, `(.L_x_2404) ;  /* 0x0000006000007945 */ /* 0x000fe80003800000 */
[----:B0-----:R-:W-:Y:S05]  /*7e70*/  @P0 BRA `(.L_x_2405) ;  /* 0x0000000000100947 */ /* 0x001fea0003800000 */
.L_x_2406:
[----:B------:R0:W0:Y:S02]  /*7e80*/  SYNCS.PHASECHK.TRANS64.TRYWAIT P0, [R2+URZ+0x2d800], R3 ;  /* 0x02d80003020075a7 */ /* 0x000024000800017f */
[----:B0-----:R-:W-:Y:S05]  /*7e90*/  @!P0 NANOSLEEP.SYNCS 0x989680 ;  /* 0x009896800000895d */ /* 0x001fea0003900000 */
[----:B------:R-:W0:Y:S02]  /*7ea0*/  @!P0 SYNCS.PHASECHK.TRANS64 P0, [R2+URZ+0x2d800], R3 ;  /* 0x02d80003020085a7 */ /* 0x000e24000800007f */
[----:B0-----:R-:W-:Y:S05]  /*7eb0*/  @!P0 BRA `(.L_x_2406) ;  /* 0xfffffffc00f08947 */ /* 0x001fea000383ffff */
.L_x_2405:
[----:B------:R-:W-:Y:S05]  /*7ec0*/  BSYNC B0 ;  /* 0x0000000000007941 */ /* 0x000fea0003800000 */
.L_x_2404:
[----:B------:R-:W-:Y:S05]  /*7ed0*/  BRA `(.L_x_2407) ;  /* 0x0000003c00987947 */ /* 0x000fea0003800000 */
.L_x_2403:
[----:B------:R-:W-:Y:S01]  /*7ee0*/  ULOP3.LUT UP0, URZ, UR42, 0x1bf, URZ, 0xc0, !UPT ;  /* 0x000001bf2a3f7892 */ /* 0x000fe2000f80c03f */
[----:B-1---5:R-:W-:Y:S01]  /*7ef0*/  SHF.R.S32.HI R0, RZ, 0x1f, R95 ;  /* 0x0000001fff007819 */ /* 0x022fe2000001145f */
[----:B------:R-:W-:Y:S01]  /*7f00*/  ULDC.64 UR4, c[0x0][0x3f8] ;  /* 0x0000fe0000047ab9 */ /* 0x000fe20000000a00 */
[----:B------:R-:W-:Y:S01]  /*7f10*/  ULDC.64 UR6, c[0x0][0x408] ;  /* 0x0001020000067ab9 */ /* 0x000fe20000000a00 */
[----:B------:R-:W-:Y:S02]  /*7f20*/  IMAD.WIDE.U32 R24, R95, UR4, RZ ;  /* 0x000000045f187c25 */ /* 0x000fe4000f8e00ff */
[----:B------:R-:W-:Y:S02]  /*7f30*/  PLOP3.LUT P0, PT, PT, PT, UP0, 0x80, 0x0 ;  /* 0x000000000000781c */ /* 0x000fe40003f0f008 */
[C---:B------:R-:W-:Y:S02]  /*7f40*/  IMAD R4, R0.reuse, UR4, RZ ;  /* 0x0000000400047c24 */ /* 0x040fe4000f8e02ff */
        /* <DEDUP_REMOVED lines=22> */
[----:B0-23--:R-:W-:Y:S05]  /*80b0*/  CALL.ABS.NOINC R14 ;  /* 0x000000000e007343 */ /* 0x00dfea0003c00000 */
.L_x_2408:
[----:B------:R-:W4:Y:S01]  /*80c0*/  LDL R20, [R1+0x58] ;  /* 0x0000580001147983 */ /* 0x000f220000100800 */
[----:B------:R-:W-:Y:S01]  /*80d0*/  ULDC.U8 UR4, c[0x0][0x410] ;  /* 0x0001040000047ab9 */ /* 0x000fe20000000000 */
[----:B------:R-:W-:Y:S01]  /*80e0*/  BSSY B0, `(.L_x_2409) ;  /* 0x00003bd000007945 */ /* 0x000fe20003800000 */
[----:B------:R-:W-:Y:S01]  /*80f0*/  ISETP.NE.AND P0, PT, RZ, UR4, PT ;  /* 0x00000004ff007c0c */ /* 0x000fe2000bf05270 */
[----:B----4-:R-:W-:-:S12]  /*8100*/  IMAD.IADD R9, R142, 0x1, R20 ;  /* 0x000000018e097824 */ /* 0x010fd800078e0214 */
[----:B------:R-:W-:Y:S05]  /*8110*/  @!P0 BRA `(.L_x_2410) ;  /* 0x0000001c006c8947 */ /* 0x000fea0003800000 */
[----:B------:R-:W1:Y:S01]  /*8120*/  LDC R5, c[0x0][0x448] ;  /* 0x00011200ff057b82 */ /* 0x000e620000000800 */
[----:B------:R-:W-:Y:S01]  /*8130*/  IMAD.MOV.U32 R3, RZ, RZ, R9 ;  /* 0x000000ffff037224 */ /* 0x000fe200078e0009 */
[----:B------:R-:W-:Y:S01]  /*8140*/  ULDC.64 UR4, c[0x0][0x3f8] ;  /* 0x0000fe0000047ab9 */ /* 0x000fe20000000a00 */
[----:B------:R-:W-:Y:S01]  /*8150*/  ULDC.64 UR6, c[0x0][0x408] ;  /* 0x0001020000067ab9 */ /* 0x000fe20000000a00 */
[----:B------:R-:W-:Y:S02]  /*8160*/  IMAD.MOV.U32 R25, RZ, RZ, R29 ;  /* 0x000000ffff197224 */ /* 0x000fe400078e001d */
[----:B------:R-:W-:Y:S01]  /*8170*/  IMAD.MOV.U32 R27, RZ, RZ, R31 ;  /* 0x000000ffff1b7224 */ /* 0x000fe200078e001f */
[----:B-1----:R-:W-:-:S13]  /*8180*/  ISETP.NE.AND P0, PT, R5, 0x1, PT ;  /* 0x000000010500780c */ /* 0x002fda0003f05270 */
[----:B------:R-:W1:Y:S08]  /*8190*/  @P0 LDC R0, c[0x0][0x44c] ;  /* 0x00011300ff000b82 */ /* 0x000e700000000800 */
[----:B------:R-:W4:Y:S01]  /*81a0*/  @P0 LDC R7, c[0x0][0x450] ;  /* 0x00011400ff070b82 */ /* 0x000f220000000800 */
[----:B-1----:R-:W-:-:S05]  /*81b0*/  @P0 IMAD.HI.U32 R0, R9, R0, RZ ;  /* 0x0000000009000227 */ /* 0x002fca00078e00ff */
[----:B----4-:R-:W-:-:S04]  /*81c0*/  @P0 SHF.R.U32.HI R3, RZ, R7, R0 ;  /* 0x00000007ff030219 */ /* 0x010fc80000011600 */
        /* <DEDUP_REMOVED lines=12> */
[----:B------:R-:W-:-:S02]  /*8290*/  LEA R39, P1, R26, UR6, 0x1 ;  /* 0x000000061a277c11 */ /* 0x000fc4000f8208ff */
[----:B------:R-:W-:Y:S02]  /*82a0*/  IADD3 R3, R27, R3, RZ ;  /* 0x000000031b037210 */ /* 0x000fe40007ffe0ff */
[----:B------:R-:W-:Y:S02]  /*82b0*/  LEA.HI.X R13, R24, UR5, R13, 0x1, P0 ;  /* 0x00000005180d7c11 */ /* 0x000fe400080f0c0d */
[----:B------:R-:W-:Y:S01]  /*82c0*/  LEA.HI.X R0, R26, UR7, R3, 0x1, P1 ;  /* 0x000000071a007c11 */ /* 0x000fe200088f0c03 */
[----:B------:R-:W-:Y:S06]  /*82d0*/  BRA.DIV UR4, `(.L_x_2411) ;  /* 0x0000016e04187947 */ /* 0x000fec000b800000 */
[----:B------:R1:W4:Y:S04]  /*82e0*/  SHFL.IDX PT, R3, R13, RZ, 0x1e1f ;  /* 0x001e1fff0d037589 */ /* 0x00032800000e0000 */
[----:B------:R-:W0:Y:S04]  /*82f0*/  SHFL.IDX PT, R38, R38, RZ, 0x1e1f ;  /* 0x001e1fff26267589 */ /* 0x000e2800000e0000 */
[----:B------:R-:W0:Y:S04]  /*8300*/  SHFL.IDX PT, R0, R0, RZ, 0x1e1f ;  /* 0x001e1fff00007589 */ /* 0x000e2800000e0000 */
[----:B-1----:R-:W0:Y:S02]  /*8310*/  SHFL.IDX PT, R39, R39, RZ, 0x1e1f ;  /* 0x001e1fff27277589 */ /* 0x002e2400000e0000 */
.L_x_2643:
[----:B------:R-:W5:Y:S01]  /*8320*/  LDL R4, [R1+0x4c] ;  /* 0x00004c0001047983 */ /* 0x000f620000100800 */
[----:B------:R-:W-:Y:S01]  /*8330*/  BSSY B1, `(.L_x_2412) ;  /* 0x000005f000017945 */ /* 0x000fe20003800000 */
[----:B------:R-:W-:Y:S02]  /*8340*/  CS2R R34, SRZ ;  /* 0x0000000000227805 */ /* 0x000fe4000001ff00 */
[----:B------:R-:W-:Y:S02]  /*8350*/  CS2R R30, SRZ ;  /* 0x00000000001e7805 */ /* 0x000fe4000001ff00 */
[----:B------:R-:W-:Y:S02]  /*8360*/  CS2R R26, SRZ ;  /* 0x00000000001a7805 */ /* 0x000fe4000001ff00 */
[----:B------:R-:W-:Y:S02]  /*8370*/  CS2R R20, SRZ ;  /* 0x0000000000147805 */ /* 0x000fe4000001ff00 */
[----:B------:R-:W-:-:S02]  /*8380*/  CS2R R12, SRZ ;  /* 0x00000000000c7805 */ /* 0x000fc4000001ff00 */
[----:B--2---:R-:W-:Y:S02]  /*8390*/  CS2R R36, SRZ ;  /* 0x0000000000247805 */ /* 0x004fe4000001ff00 */
[----:B------:R-:W-:Y:S02]  /*83a0*/  CS2R R32, SRZ ;  /* 0x0000000000207805 */ /* 0x000fe4000001ff00 */
[----:B------:R-:W-:Y:S02]  /*83b0*/  CS2R R28, SRZ ;  /* 0x00000000001c7805 */ /* 0x000fe4000001ff00 */
[----:B------:R-:W-:Y:S02]  /*83c0*/  CS2R R24, SRZ ;  /* 0x0000000000187805 */ /* 0x000fe4000001ff00 */
[----:B0-----:R-:W-:Y:S02]  /*83d0*/  CS2R R14, SRZ ;  /* 0x00000000000e7805 */ /* 0x001fe4000001ff00 */
[----:B------:R-:W-:Y:S01]  /*83e0*/  CS2R R10, SRZ ;  /* 0x00000000000a7805 */ /* 0x000fe2000001ff00 */
[----:B-----5:R-:W-:-:S04]  /*83f0*/  IMAD R4, R4, R5, RZ ;  /* 0x0000000504047224 */ /* 0x020fc800078e02ff */
[----:B------:R-:W-:Y:S01]  /*8400*/  IMAD R97, R97, -0xc0, R4 ;  /* 0xffffff4061617824 */ /* 0x000fe200078e0204 */
[----:B------:R-:W-:Y:S02]  /*8410*/  ISETP.GE.AND P0, PT, R9, R4, PT ;  /* 0x000000040900720c */ /* 0x000fe40003f06270 */
[----:B------:R-:W-:-:S11]  /*8420*/  CS2R R8, SRZ ;  /* 0x0000000000087805 */ /* 0x000fd6000001ff00 */
[----:B------:R-:W-:Y:S05]  /*8430*/  @P0 BRA `(.L_x_2413) ;  /* 0x0000000400380947 */ /* 0x000fea0003800000 */
[----:B------:R-:W2:Y:S01]  /*8440*/  LDL R49, [R1+0x44] ;  /* 0x0000440001317983 */ /* 0x000ea20000100800 */
[----:B------:R-:W-:-:S03]  /*8450*/  ULDC UR4, c[0x0][0x3f4] ;  /* 0x0000fd0000047ab9 */ /* 0x000fc60000000800 */
[----:B------:R-:W3:Y:S04]  /*8460*/  LDL R48, [R1+0x3c] ;  /* 0x00003c0001307983 */ /* 0x000ee80000100800 */
[----:B------:R-:W4:Y:S04]  /*8470*/  LDL R45, [R1+0x40] ;  /* 0x00004000012d7983 */ /* 0x000f280000100800 */
[----:B------:R-:W4:Y:S04]  /*8480*/  LDL R43, [R1+0x38] ;  /* 0x00003800012b7983 */ /* 0x000f280000100800 */
[----:B------:R-:W4:Y:S04]  /*8490*/  LDL.64 R46, [R1] ;  /* 0x00000000012e7983 */ /* 0x000f280000100a00 */
[----:B------:R-:W4:Y:S01]  /*84a0*/  LDL R42, [R1+0x48] ;  /* 0x00004800012a7983 */ /* 0x000f220000100800 */
[----:B------:R-:W-:-:S02]  /*84b0*/  CS2R R36, SRZ ;  /* 0x0000000000247805 */ /* 0x000fc4000001ff00 */
[----:B------:R-:W-:Y:S02]  /*84c0*/  CS2R R34, SRZ ;  /* 0x0000000000227805 */ /* 0x000fe4000001ff00 */
[----:B------:R-:W-:Y:S02]  /*84d0*/  CS2R R32, SRZ ;  /* 0x0000000000207805 */ /* 0x000fe4000001ff00 */
[C---:B--2---:R-:W-:Y:S01]  /*84e0*/  ISETP.GE.AND P3, PT, R49.reuse, UR4, PT ;  /* 0x0000000431007c0c */ /* 0x044fe2000bf66270 */
[C---:B------:R-:W-:Y:S01]  /*84f0*/  IMAD.SHL.U32 R24, R49.reuse, 0x2, RZ ;  /* 0x0000000231187824 */ /* 0x040fe200078e00ff */
        /* <DEDUP_REMOVED lines=24> */
[----:B------:R-:W-:Y:S02]  /*8680*/  SHF.R.S32.HI R6, RZ, 0x1f, R43 ;  /* 0x0000001fff067819 */ /* 0x000fe4000001142b */
[----:B------:R-:W-:Y:S01]  /*8690*/  @!P1 IADD3.X R13, R3, R7, RZ, P4, !PT ;  /* 0x00000007030d9210 */ /* 0x000fe200027fe4ff */
[----:B------:R-:W-:Y:S01]  /*86a0*/  @!P1 IMAD.X R11, R0, 0x1, R7, P5 ;  /* 0x00000001000b9824 */ /* 0x000fe200028e0607 */
[----:B------:R-:W-:Y:S02]  /*86b0*/  SHF.L.U64.HI R6, R43, 0x1, R6 ;  /* 0x000000012b067819 */ /* 0x000fe40000010206 */
[-C--:B------:R-:W-:Y:S02]  /*86c0*/  @!P0 IADD3 R8, P5, R38, R28.reuse, RZ ;  /* 0x0000001c26088210 */ /* 0x080fe40007fbe0ff */
[----:B------:R-:W-:Y:S02]  /*86d0*/  ISETP.GE.AND P4, PT, R46, UR4, PT ;  /* 0x000000042e007c0c */ /* 0x000fe4000bf86270 */
[----:B------:R-:W-:Y:S01]  /*86e0*/  SHF.R.S32.HI R30, RZ, 0x1f, R42 ;  /* 0x0000001fff1e7819 */ /* 0x000fe2000001142a */
[----:B------:R-:W-:Y:S01]  /*86f0*/  @!P0 IMAD.X R9, R3, 0x1, R6, P5 ;  /* 0x0000000103098824 */ /* 0x000fe200028e0606 */
[----:B------:R-:W-:-:S05]  /*8700*/  @!P0 IADD3 R4, P5, R39, R28, RZ ;  /* 0x0000001c27048210 */ /* 0x000fca0007fbe0ff */
[----:B------:R-:W-:Y:S01]  /*8710*/  @!P0 IMAD.X R5, R0, 0x1, R6, P5 ;  /* 0x0000000100058824 */ /* 0x000fe200028e0606 */
[----:B------:R-:W-:-:S03]  /*8720*/  ISETP.GE.AND P5, PT, R42, UR4, PT ;  /* 0x000000042a007c0c */ /* 0x000fc6000bfa6270 */
[----:B------:R-:W-:Y:S02]  /*8730*/  @!P4 IMAD.MOV.U32 R28, RZ, RZ, R38 ;  /* 0x000000ffff1cc224 */ /* 0x000fe400078e0026 */
        /* <DEDUP_REMOVED lines=8> */
[----:B0-----:R-:W-:-:S04]  /*87c0*/  @!P5 IADD3 R6, P4, R38, R31, RZ ;  /* 0x0000001f2606d210 */ /* 0x001fc80007f9e0ff */
[----:B------:R-:W-:Y:S02]  /*87d0*/  @!P5 IADD3.X R7, R3, R30, RZ, P4, !PT ;  /* 0x0000001e0307d210 */ /* 0x000fe400027fe4ff */
        /* <DEDUP_REMOVED lines=20> */
.L_x_2413:
[----:B------:R-:W-:Y:S05]  /*8920*/  BSYNC B1 ;  /* 0x0000000000017941 */ /* 0x000fea0003800000 */
.L_x_2412:
[----:B------:R-:W-:Y:S01]  /*8930*/  ULEA.HI UR4, UR37, UR37, URZ, 0x1 ;  /* 0x0000002525047291 */ /* 0x000fe2000f8f083f */
[----:B----45:R-:W-:Y:S01]  /*8940*/  IMAD.MOV.U32 R3, RZ, RZ, R35 ;  /* 0x000000ffff037224 */ /* 0x030fe200078e0023 */
[----:B------:R-:W-:Y:S01]  /*8950*/  VIMNMX R97, R97, 0xc0, PT ;  /* 0x000000c061617848 */ /* 0x000fe20003fe0100 */
[----:B0-----:R-:W-:Y:S01]  /*8960*/  IMAD.MOV.U32 R4, RZ, RZ, R30 ;  /* 0x000000ffff047224 */ /* 0x001fe200078e001e */
[----:B------:R-:W-:Y:S01]  /*8970*/  ULOP3.LUT UR4, UR4, 0xfffffffe, URZ, 0xc0, !UPT ;  /* 0xfffffffe04047892 */ /* 0x000fe2000f8ec03f */
[----:B------:R-:W-:Y:S01]  /*8980*/  IMAD.MOV.U32 R0, RZ, RZ, R34 ;  /* 0x000000ffff007224 */ /* 0x000fe200078e0022 */
[----:B------:R-:W-:Y:S01]  /*8990*/  BSSY B1, `(.L_x_2414) ;  /* 0x000002c000017945 */ /* 0x000fe20003800000 */
        /* <DEDUP_REMOVED lines=14> */
[----:B------:R-:W-:-:S02]  /*8a80*/  MOV R0, R20 ;  /* 0x0000001400007202 */ /* 0x000fc40000000f00 */
[----:B------:R-:W0:Y:S01]  /*8a90*/  SYNCS.PHASECHK.TRANS64.TRYWAIT P0, [R2+URZ+0x2d800], R3 ;  /* 0x02d80003020075a7 */ /* 0x000e22000800017f */
[----:B------:R-:W-:Y:S02]  /*8aa0*/  ISETP.GE.AND P1, PT, R142, R97, PT ;  /* 0x000000618e00720c */ /* 0x000fe40003f26270 */
[----:B------:R-:W-:Y:S01]  /*8ab0*/  PRMT R45, R0, 0x5410, R4 ;  /* 0x00005410002d7816 */ /* 0x000fe20000000004 */
[----:B------:R-:W-:Y:S01]  /*8ac0*/  IMAD.MOV.U32 R0, RZ, RZ, R8 ;  /* 0x000000ffff007224 */ /* 0x000fe200078e0008 */
[----:B------:R-:W-:Y:S01]  /*8ad0*/  PRMT R42, R5, 0x5410, R6 ;  /* 0x00005410052a7816 */ /* 0x000fe20000000006 */
[----:B------:R-:W-:Y:S02]  /*8ae0*/  IMAD.MOV.U32 R4, RZ, RZ, R9 ;  /* 0x000000ffff047224 */ /* 0x000fe400078e0009 */
[----:B------:R-:W-:Y:S02]  /*8af0*/  IMAD.MOV.U32 R5, RZ, RZ, R36 ;  /* 0x000000ffff057224 */ /* 0x000fe400078e0024 */
        /* <DEDUP_REMOVED lines=17> */
[----:B------:R-:W-:Y:S02]  /*8c10*/  IMAD.MOV.U32 R0, RZ, RZ, R10 ;  /* 0x000000ffff007224 */ /* 0x000fe400078e000a */
[----:B------:R-:W-:Y:S01]  /*8c20*/  IMAD.MOV.U32 R4, RZ, RZ, R11 ;  /* 0x000000ffff047224 */ /* 0x000fe200078e000b */
[----:B------:R-:W-:Y:S01]  /*8c30*/  PRMT R43, R5, 0x5410, R6 ;  /* 0x00005410052b7816 */ /* 0x000fe20000000006 */
[----:B0-----:R-:W-:Y:S06]  /*8c40*/  @!P0 BRA `(.L_x_2415) ;  /* 0x00000164002c8947 */ /* 0x001fec0003800000 */
.L_x_2644:
[----:B------:R-:W-:Y:S05]  /*8c50*/  BSYNC B1 ;  /* 0x0000000000017941 */ /* 0x000fea0003800000 */
.L_x_2414:
[----:B------:R-:W-:Y:S01]  /*8c60*/  PRMT R39, R0, 0x5410, R4 ;  /* 0x0000541000277816 */ /* 0x000fe20000000004 */
[----:B------:R-:W-:Y:S06]  /*8c70*/  @P1 BRA `(.L_x_2416) ;  /* 0x00000030000c1947 */ /* 0x000fec0003800000 */
[----:B------:R-:W2:Y:S01]  /*8c80*/  LDL.64 R54, [R1] ;  /* 0x0000000001367983 */ /* 0x000ea20000100a00 */
[----:B------:R-:W2:Y:S03]  /*8c90*/  LDC R4, c[0x0][0x3f4] ;  /* 0x0000fd00ff047b82 */ /* 0x000ea60000000800 */
[----:B------:R-:W4:Y:S04]  /*8ca0*/  LDL R56, [R1+0x68] ;  /* 0x0000680001387983 */ /* 0x000f280000100800 */
[----:B------:R-:W5:Y:S04]  /*8cb0*/  LDL R53, [R1+0x44] ;  /* 0x0000440001357983 */ /* 0x000f680000100800 */
[----:B------:R-:W3:Y:S04]  /*8cc0*/  LDL R52, [R1+0x3c] ;  /* 0x00003c0001347983 */ /* 0x000ee80000100800 */
[----:B------:R-:W3:Y:S04]  /*8cd0*/  LDL R51, [R1+0x40] ;  /* 0x0000400001337983 */ /* 0x000ee80000100800 */
[----:B------:R-:W3:Y:S04]  /*8ce0*/  LDL R7, [R1+0x38] ;  /* 0x0000380001077983 */ /* 0x000ee80000100800 */
[----:B------:R-:W3:Y:S01]  /*8cf0*/  LDL R6, [R1+0x48] ;  /* 0x0000480001067983 */ /* 0x000ee20000100800 */
        /* <DEDUP_REMOVED lines=8> */
[----:B--2---:R-:W-:Y:S02]  /*8d80*/  ISETP.GE.AND P6, PT, R54, R4, PT ;  /* 0x000000043600720c */ /* 0x004fe40003fc6270 */
[----:B----4-:R-:W-:Y:S02]  /*8d90*/  LEA R3, R56, R2, 0x1 ;  /* 0x0000000238037211 */ /* 0x010fe400078e08ff */
[----:B-----5:R-:W-:-:S03]  /*8da0*/  ISETP.GE.AND P1, PT, R53, R4, PT ;  /* 0x000000043500720c */ /* 0x020fc60003f26270 */
[----:B------:R-:W-:Y:S01]  /*8db0*/  VIADD R0, R3, 0x20 ;  /* 0x0000002003007836 */ /* 0x000fe20000000000 */
[-C--:B---3--:R-:W-:Y:S02]  /*8dc0*/  ISETP.GE.AND P2, PT, R52, R4.reuse, PT ;  /* 0x000000043400720c */ /* 0x088fe40003f46270 */
[-C--:B------:R-:W-:Y:S02]  /*8dd0*/  ISETP.GE.AND P3, PT, R51, R4.reuse, PT ;  /* 0x000000043300720c */ /* 0x080fe40003f66270 */
[-C--:B------:R-:W-:Y:S02]  /*8de0*/  ISETP.GE.AND P4, PT, R7, R4.reuse, PT ;  /* 0x000000040700720c */ /* 0x080fe40003f86270 */
[----:B------:R-:W-:Y:S01]  /*8df0*/  ISETP.GE.AND P5, PT, R6, R4, PT ;  /* 0x000000040600720c */ /* 0x000fe20003fa6270 */
[----:B------:R-:W-:-:S12]  /*8e00*/  @P6 BRA `(.L_x_2418) ;  /* 0x0000000000a86947 */ /* 0x000fd80003800000 */
[----:B------:R-:W0:Y:S01]  /*8e10*/  LDS.128 R4, [R3+0xc400] ;  /* 0x00c4000003047984 */ /* 0x000e220000000c00 */
[----:B------:R-:W-:Y:S01]  /*8e20*/  SHF.R.U32.HI R41, RZ, 0x10, R37 ;  /* 0x00000010ff297819 */ /* 0x000fe20000011625 */
[--C-:B------:R-:W-:Y:S01]  /*8e30*/  HADD2.F32 R40, -RZ, R50.reuse.H1_H1 ;  /* 0x30000032ff287230 */ /* 0x100fe20000004100 */
[----:B------:R-:W-:Y:S01]  /*8e40*/  SHF.R.U32.HI R51, RZ, 0x10, R35 ;  /* 0x00000010ff337819 */ /* 0x000fe20000011623 */
        /* <DEDUP_REMOVED lines=9> */
[C---:B------:R-:W-:Y:S01]  /*8ee0*/  FMUL.FTZ R54, R37.reuse, R41 ;  /* 0x0000002925367220 */ /* 0x040fe20000410000 */
[-C--:B------:R-:W-:Y:S01]  /*8ef0*/  FMUL.FTZ R53, R37, R51.reuse ;  /* 0x0000003325357220 */ /* 0x080fe20000410000 */
        /* <DEDUP_REMOVED lines=8> */
[----:B------:R-:W-:Y:S02]  /*8f80*/  HADD2.F32 R40, -RZ, R58.H0_H0 ;  /* 0x2000003aff287230 */ /* 0x000fe40000004100 */
        /* <DEDUP_REMOVED lines=18> */
.L_x_2418:
[----:B------:R-:W-:Y:S05]  /*90b0*/  BSYNC B1 ;  /* 0x0000000000017941 */ /* 0x000fea0003800000 */
.L_x_2417:
[----:B------:R-:W-:Y:S01]  /*90c0*/  BSSY B1, `(.L_x_2419) ;  /* 0x000002d000017945 */ /* 0x000fe20003800000 */
[----:B------:R-:W-:-:S03]  /*90d0*/  @P0 VIADD R0, R3, 0xffffffe0 ;  /* 0xffffffe003000836 */ /* 0x000fc60000000000 */
[----:B------:R-:W-:Y:S05]  /*90e0*/  @P1 BRA `(.L_x_2420) ;  /* 0x0000000000a81947 */ /* 0x000fea0003800000 */
[----:B0-----:R-:W0:Y:S01]  /*90f0*/  LDS.128 R4, [R0+0xc400] ;  /* 0x00c4000000047984 */ /* 0x001e220000000c00 */
[----:B------:R-:W-:Y:S01]  /*9100*/  SHF.R.U32.HI R35, RZ, 0x10, R33 ;  /* 0x00000010ff237819 */ /* 0x000fe20000011621 */
[----:B------:R-:W-:Y:S01]  /*9110*/  HADD2.F32 R34, -RZ, R59.H1_H1 ;  /* 0x3000003bff227230 */ /* 0x000fe20000004100 */
[----:B------:R-:W-:Y:S01]  /*9120*/  SHF.R.U32.HI R37, RZ, 0x10, R31 ;  /* 0x00000010ff257819 */ /* 0x000fe2000001161f */
[----:B------:R-:W-:Y:S01]  /*9130*/  HADD2.F32 R36, -RZ, R58.H1_H1 ;  /* 0x3000003aff247230 */ /* 0x000fe20000004100 */
[----:B------:R-:W-:Y:S01]  /*9140*/  SHF.R.U64 R53, R32, 0x10, R33 ;  /* 0x0000001020357819 */ /* 0x000fe20000001221 */
[----:B------:R-:W-:Y:S01]  /*9150*/  HADD2.F32 R35, -RZ, R35.H0_H0 ;  /* 0x20000023ff237230 */ /* 0x000fe20000004100 */
[----:B------:R-:W-:Y:S01]  /*9160*/  SHF.R.U64 R51, R30, 0x10, R31 ;  /* 0x000000101e337819 */ /* 0x000fe2000000121f */
[----:B------:R-:W-:Y:S02]  /*9170*/  HADD2.F32 R37, -RZ, R37.H0_H0 ;  /* 0x20000025ff257230 */ /* 0x000fe40000004100 */
[----:B0-----:R-:W-:-:S02]  /*9180*/  HADD2.F32 R33, -RZ, R7.H1_H1 ;  /* 0x30000007ff217230 */ /* 0x001fc40000004100 */
[----:B------:R-:W-:Y:S02]  /*9190*/  HADD2.F32 R32, -RZ, R7.H0_H0 ;  /* 0x20000007ff207230 */ /* 0x000fe40000004100 */
[--C-:B------:R-:W-:Y:S02]  /*91a0*/  HADD2.F32 R7, -RZ, R4.reuse.H0_H0 ;  /* 0x20000004ff077230 */ /* 0x100fe40000004100 */
[C---:B------:R-:W-:Y:S01]  /*91b0*/  FMUL.FTZ R50, R33.reuse, R35 ;  /* 0x0000002321327220 */ /* 0x040fe20000410000 */
[----:B------:R-:W-:Y:S02]  /*91c0*/  HADD2.F32 R4, -RZ, R4.H1_H1 ;  /* 0x30000004ff047230 */ /* 0x000fe40000004100 */
[-C--:B------:R-:W-:Y:S01]  /*91d0*/  FMUL.FTZ R41, R33, R37.reuse ;  /* 0x0000002521297220 */ /* 0x080fe20000410000 */
        /* <DEDUP_REMOVED lines=27> */
.L_x_2420:
[----:B------:R-:W-:Y:S05]  /*9390*/  BSYNC B1 ;  /* 0x0000000000017941 */ /* 0x000fea0003800000 */
.L_x_2419:
        /* <DEDUP_REMOVED lines=44> */
.L_x_2422:
[----:B------:R-:W-:Y:S05]  /*9660*/  BSYNC B1 ;  /* 0x0000000000017941 */ /* 0x000fea0003800000 */
.L_x_2421:
        /* <DEDUP_REMOVED lines=44> */
.L_x_2424:
[----:B------:R-:W-:Y:S05]  /*9930*/  BSYNC B1 ;  /* 0x0000000000017941 */ /* 0x000fea0003800000 */
.L_x_2423:
        /* <DEDUP_REMOVED lines=44> */
.L_x_2426:
[----:B------:R-:W-:Y:S05]  /*9c00*/  BSYNC B1 ;  /* 0x0000000000017941 */ /* 0x000fea0003800000 */
.L_x_2425:
        /* <DEDUP_REMOVED lines=44> */
.L_x_2410:
[----:B------:R-:W1:Y:S01]  /*9ed0*/  LDC R10, c[0x0][0x448] ;  /* 0x00011200ff0a7b82 */ /* 0x000e620000000800 */
[----:B------:R-:W-:Y:S01]  /*9ee0*/  IMAD.MOV.U32 R3, RZ, RZ, R9 ;  /* 0x000000ffff037224 */ /* 0x000fe200078e0009 */
[----:B------:R-:W-:Y:S01]  /*9ef0*/  ULDC.64 UR4, c[0x0][0x3f8] ;  /* 0x0000fe0000047ab9 */ /* 0x000fe20000000a00 */
[----:B------:R-:W-:Y:S01]  /*9f00*/  ULDC.64 UR6, c[0x0][0x408] ;  /* 0x0001020000067ab9 */ /* 0x000fe20000000a00 */
[----:B------:R-:W-:Y:S02]  /*9f10*/  IMAD.MOV.U32 R4, RZ, RZ, R24 ;  /* 0x000000ffff047224 */ /* 0x000fe400078e0018 */
[----:B------:R-:W-:Y:S02]  /*9f20*/  IMAD.MOV.U32 R6, RZ, RZ, R26 ;  /* 0x000000ffff067224 */ /* 0x000fe400078e001a */
[----:B------:R-:W-:Y:S01]  /*9f30*/  IMAD.MOV.U32 R7, RZ, RZ, R31 ;  /* 0x000000ffff077224 */ /* 0x000fe200078e001f */
[----:B-1----:R-:W-:-:S13]  /*9f40*/  ISETP.NE.AND P0, PT, R10, 0x1, PT ;  /* 0x000000010a00780c */ /* 0x002fda0003f05270 */
[----:B------:R-:W1:Y:S08]  /*9f50*/  @P0 LDC R0, c[0x0][0x44c] ;  /* 0x00011300ff000b82 */ /* 0x000e700000000800 */
[----:B------:R-:W4:Y:S01]  /*9f60*/  @P0 LDC R5, c[0x0][0x450] ;  /* 0x00011400ff050b82 */ /* 0x000f220000000800 */
[----:B-1----:R-:W-:-:S05]  /*9f70*/  @P0 IMAD.HI.U32 R0, R9, R0, RZ ;  /* 0x0000000009000227 */ /* 0x002fca00078e00ff */
[----:B----4-:R-:W-:Y:S01]  /*9f80*/  @P0 SHF.R.U32.HI R3, RZ, R5, R0 ;  /* 0x00000005ff030219 */ /* 0x010fe20000011600 */
[----:B------:R-:W-:-:S03]  /*9f90*/  IMAD.MOV.U32 R5, RZ, RZ, R29 ;  /* 0x000000ffff057224 */ /* 0x000fc600078e001d */
[----:B------:R-:W-:Y:S01]  /*9fa0*/  SHF.R.S32.HI R0, RZ, 0x1f, R3 ;  /* 0x0000001fff007819 */ /* 0x000fe20000011403 */
[----:B------:R-:W-:-:S04]  /*9fb0*/  IMAD.WIDE.U32 R4, R3, UR4, R4 ;  /* 0x0000000403047c25 */ /* 0x000fc8000f8e0004 */
[C---:B------:R-:W-:Y:S02]  /*9fc0*/  IMAD R8, R0.reuse, UR4, RZ ;  /* 0x0000000400087c24 */ /* 0x040fe4000f8e02ff */
[----:B------:R-:W-:Y:S02]  /*9fd0*/  IMAD R0, R0, UR6, RZ ;  /* 0x0000000600007c24 */ /* 0x000fe4000f8e02ff */
[C---:B------:R-:W-:Y:S01]  /*9fe0*/  IMAD R13, R3.reuse, UR5, R8 ;  /* 0x00000005030d7c24 */ /* 0x040fe2000f8e0208 */
[----:B------:R-:W-:Y:S01]  /*9ff0*/  ULDC.64 UR4, c[0x0][0x3e8] ;  /* 0x0000fa0000047ab9 */ /* 0x000fe20000000a00 */
[----:B------:R-:W-:-:S03]  /*a000*/  IMAD.WIDE.U32 R6, R3, UR6, R6 ;  /* 0x0000000603067c25 */ /* 0x000fc6000f8e0006 */
[----:B------:R-:W-:Y:S01]  /*a010*/  IADD3 R13, R5, R13, RZ ;  /* 0x0000000d050d7210 */ /* 0x000fe20007ffe0ff */
[----:B--2---:R-:W-:Y:S01]  /*a020*/  IMAD R37, R3, UR7, R0 ;  /* 0x0000000703257c24 */ /* 0x004fe2000f8e0200 */
[----:B------:R-:W-:Y:S01]  /*a030*/  ULDC.64 UR6, c[0x0][0x400] ;  /* 0x0001000000067ab9 */ /* 0x000fe20000000a00 */
[----:B------:R-:W-:Y:S01]  /*a040*/  LEA R3, P0, R4, UR4, 0x1 ;  /* 0x0000000404037c11 */ /* 0x000fe2000f8008ff */
[----:B------:R-:W-:Y:S01]  /*a050*/  UMOV UR4, 0xffffffff ;  /* 0xffffffff00047882 */ /* 0x000fe20000000000 */
[----:B------:R-:W-:Y:S01]  /*a060*/  IMAD.IADD R37, R7, 0x1, R37 ;  /* 0x0000000107257824 */ /* 0x000fe200078e0225 */
[----:B------:R-:W-:Y:S02]  /*a070*/  LEA R38, P1, R6, UR6, 0x1 ;  /* 0x0000000606267c11 */ /* 0x000fe4000f8208ff */
[----:B------:R-:W-:Y:S02]  /*a080*/  LEA.HI.X R13, R4, UR5, R13, 0x1, P0 ;  /* 0x00000005040d7c11 */ /* 0x000fe400080f0c0d */
[----:B------:R-:W-:Y:S01]  /*a090*/  LEA.HI.X R37, R6, UR7, R37, 0x1, P1 ;  /* 0x0000000706257c11 */ /* 0x000fe200088f0c25 */
[----:B------:R-:W-:Y:S08]  /*a0a0*/  BRA.DIV UR4, `(.L_x_2427) ;  /* 0x0000015204287947 */ /* 0x000ff0000b800000 */
[----:B------:R1:W2:Y:S04]  /*a0b0*/  SHFL.IDX PT, R0, R13, RZ, 0x1e1f ;  /* 0x001e1fff0d007589 */ /* 0x0002a800000e0000 */
[----:B------:R-:W4:Y:S04]  /*a0c0*/  SHFL.IDX PT, R3, R3, RZ, 0x1e1f ;  /* 0x001e1fff03037589 */ /* 0x000f2800000e0000 */
[----:B------:R-:W0:Y:S04]  /*a0d0*/  SHFL.IDX PT, R37, R37, RZ, 0x1e1f ;  /* 0x001e1fff25257589 */ /* 0x000e2800000e0000 */
[----:B-1----:R-:W0:Y:S02]  /*a0e0*/  SHFL.IDX PT, R38, R38, RZ, 0x1e1f ;  /* 0x001e1fff26267589 */ /* 0x002e2400000e0000 */
.L_x_2650:
[----:B------:R-:W5:Y:S01]  /*a0f0*/  LDL R4, [R1+0x4c] ;  /* 0x00004c0001047983 */ /* 0x000f620000100800 */
[----:B------:R-:W-:Y:S01]  /*a100*/  BSSY B1, `(.L_x_2428) ;  /* 0x000003b000017945 */ /* 0x000fe20003800000 */
[----:B------:R-:W-:Y:S02]  /*a110*/  CS2R R6, SRZ ;  /* 0x0000000000067805 */ /* 0x000fe4000001ff00 */
[----:B------:R-:W-:Y:S02]  /*a120*/  CS2R R12, SRZ ;  /* 0x00000000000c7805 */ /* 0x000fe4000001ff00 */
[----:B0-----:R-:W-:Y:S02]  /*a130*/  CS2R R14, SRZ ;  /* 0x00000000000e7805 */ /* 0x001fe4000001ff00 */
[----:B------:R-:W-:Y:S02]  /*a140*/  CS2R R24, SRZ ;  /* 0x0000000000187805 */ /* 0x000fe4000001ff00 */
[----:B------:R-:W-:-:S02]  /*a150*/  CS2R R26, SRZ ;  /* 0x00000000001a7805 */ /* 0x000fc4000001ff00 */
[----:B------:R-:W-:Y:S02]  /*a160*/  CS2R R28, SRZ ;  /* 0x00000000001c7805 */ /* 0x000fe4000001ff00 */
[----:B------:R-:W-:Y:S02]  /*a170*/  CS2R R30, SRZ ;  /* 0x00000000001e7805 */ /* 0x000fe4000001ff00 */
[----:B------:R-:W-:Y:S02]  /*a180*/  CS2R R32, SRZ ;  /* 0x0000000000207805 */ /* 0x000fe4000001ff00 */
[----:B------:R-:W-:Y:S01]  /*a190*/  CS2R R34, SRZ ;  /* 0x0000000000227805 */ /* 0x000fe2000001ff00 */
[----:B-----5:R-:W-:Y:S01]  /*a1a0*/  IMAD R10, R4, R10, RZ ;  /* 0x0000000a040a7224 */ /* 0x020fe200078e02ff */
[----:B------:R-:W-:-:S03]  /*a1b0*/  CS2R R4, SRZ ;  /* 0x0000000000047805 */ /* 0x000fc6000001ff00 */
[----:B------:R-:W-:Y:S01]  /*a1c0*/  IMAD R97, R97, -0xc0, R10 ;  /* 0xffffff4061617824 */ /* 0x000fe200078e020a */
[----:B------:R-:W-:Y:S02]  /*a1d0*/  ISETP.GE.AND P0, PT, R9, R10, PT ;  /* 0x0000000a0900720c */ /* 0x000fe40003f06270 */
[----:B------:R-:W-:Y:S02]  /*a1e0*/  CS2R R8, SRZ ;  /* 0x0000000000087805 */ /* 0x000fe4000001ff00 */
[----:B------:R-:W-:-:S09]  /*a1f0*/  CS2R R10, SRZ ;  /* 0x00000000000a7805 */ /* 0x000fd2000001ff00 */
[----:B------:R-:W-:Y:S05]  /*a200*/  @P0 BRA `(.L_x_2429) ;  /* 0x0000000000a80947 */ /* 0x000fea0003800000 */
[----:B------:R-:W3:Y:S04]  /*a210*/  LDL R21, [R1+0x14] ;  /* 0x0000140001157983 */ /* 0x000ee80000100800 */
[----:B------:R-:W3:Y:S01]  /*a220*/  LDL R20, [R1+0x18] ;  /* 0x0000180001147983 */ /* 0x000ee20000100800 */
        /* <DEDUP_REMOVED lines=9> */
[----:B------:R-:W-:-:S02]  /*a2c0*/  MOV R8, R38 ;  /* 0x0000002600087202 */ /* 0x000fc40000000f00 */
[----:B------:R-:W-:Y:S02]  /*a2d0*/  CS2R R28, SRZ ;  /* 0x00000000001c7805 */ /* 0x000fe4000001ff00 */
[----:B------:R-:W-:Y:S02]  /*a2e0*/  CS2R R30, SRZ ;  /* 0x00000000001e7805 */ /* 0x000fe4000001ff00 */
[----:B------:R-:W-:Y:S02]  /*a2f0*/  CS2R R10, SRZ ;  /* 0x00000000000a7805 */ /* 0x000fe4000001ff00 */
[----:B------:R-:W-:Y:S02]  /*a300*/  CS2R R32, SRZ ;  /* 0x0000000000207805 */ /* 0x000fe4000001ff00 */
[----:B------:R-:W-:Y:S01]  /*a310*/  CS2R R34, SRZ ;  /* 0x0000000000227805 */ /* 0x000fe2000001ff00 */
[----:B------:R-:W-:Y:S01]  /*a320*/  @!P2 IMAD.SHL.U32 R36, R16, 0x2, RZ ;  /* 0x000000021024a824 */ /* 0x000fe200078e00ff */
[----:B------:R-:W-:-:S02]  /*a330*/  CS2R R14, SRZ ;  /* 0x00000000000e7805 */ /* 0x000fc4000001ff00 */
[----:B------:R-:W-:Y:S02]  /*a340*/  CS2R R24, SRZ ;  /* 0x0000000000187805 */ /* 0x000fe4000001ff00 */
[----:B------:R-:W-:Y:S01]  /*a350*/  CS2R R26, SRZ ;  /* 0x00000000001a7805 */ /* 0x000fe2000001ff00 */
[----:B---3--:R-:W-:Y:S02]  /*a360*/  @!P3 IMAD.SHL.U32 R13, R21, 0x8, RZ ;  /* 0x00000008150db824 */ /* 0x008fe400078e00ff */
        /* <DEDUP_REMOVED lines=20> */
.L_x_2429:
[----:B------:R-:W-:Y:S05]  /*a4b0*/  BSYNC B1 ;  /* 0x0000000000017941 */ /* 0x000fea0003800000 */
.L_x_2428:
[----:B------:R-:W-:Y:S01]  /*a4c0*/  ULEA.HI UR4, UR37, UR37, URZ, 0x1 ;  /* 0x0000002525047291 */ /* 0x000fe2000f8f083f */
[----:B----45:R-:W-:Y:S01]  /*a4d0*/  IMAD.MOV.U32 R3, RZ, RZ, R5 ;  /* 0x000000ffff037224 */ /* 0x030fe200078e0005 */
[----:B-1----:R-:W-:Y:S01]  /*a4e0*/  MOV R38, R25 ;  /* 0x0000001900267202 */ /* 0x002fe20000000f00 */
[----:B--2---:R-:W-:Y:S01]  /*a4f0*/  IMAD.MOV.U32 R0, RZ, RZ, R4 ;  /* 0x000000ffff007224 */ /* 0x004fe200078e0004 */
        /* <DEDUP_REMOVED lines=9> */
[----:B------:R-:W-:Y:S01]  /*a590*/  MOV R20, R8 ;  /* 0x0000000800147202 */ /* 0x000fe20000000f00 */
[----:B------:R-:W-:Y:S01]  /*a5a0*/  IMAD.U32 R3, RZ, RZ, UR4 ;  /* 0x00000004ff037e24 */ /* 0x000fe2000f8e00ff */
[----:B------:R-:W-:Y:S01]  /*a5b0*/  PRMT R67, R67, 0x5410, R0 ;  /* 0x0000541043437816 */ /* 0x000fe20000000000 */
        /* <DEDUP_REMOVED lines=8> */
[----:B------:R-:W-:Y:S01]  /*a640*/  PRMT R47, R20, 0x7610, R47 ;  /* 0x00007610142f7816 */ /* 0x000fe2000000002f */
        /* <DEDUP_REMOVED lines=15> */
[----:B------:R-:W-:Y:S01]  /*a740*/  VIMNMX R97, R97, 0xc0, PT ;  /* 0x000000c061617848 */ /* 0x000fe20003fe0100 */
[----:B------:R-:W-:Y:S01]  /*a750*/  IMAD.MOV.U32 R38, RZ, RZ, R33 ;  /* 0x000000ffff267224 */ /* 0x000fe200078e0021 */
[----:B------:R-:W-:Y:S01]  /*a760*/  PRMT R68, R0, 0x5410, R36 ;  /* 0x0000541000447816 */ /* 0x000fe20000000024 */
[----:B------:R-:W-:Y:S01]  /*a770*/  IMAD.MOV.U32 R0, RZ, RZ, R30 ;  /* 0x000000ffff007224 */ /* 0x000fe200078e001e */
[----:B------:R-:W-:Y:S01]  /*a780*/  ISETP.GE.AND P1, PT, R142, R97, PT ;  /* 0x000000618e00720c */ /* 0x000fe20003f26270 */
[----:B------:R-:W-:Y:S01]  /*a790*/  IMAD.MOV.U32 R36, RZ, RZ, R31 ;  /* 0x000000ffff247224 */ /* 0x000fe200078e001f */
[----:B------:R-:W-:-:S02]  /*a7a0*/  PRMT R45, R37, 0x5410, R38 ;  /* 0x00005410252d7816 */ /* 0x000fc40000000026 */
[----:B------:R-:W-:Y:S02]  /*a7b0*/  PRMT R47, R47, 0x5410, R0 ;  /* 0x000054102f2f7816 */ /* 0x000fe40000000000 */
[----:B------:R-:W-:Y:S01]  /*a7c0*/  PRMT R48, R36, 0x7610, R48 ;  /* 0x0000761024307816 */ /* 0x000fe20000000030 */
[----:B------:R-:W-:Y:S01]  /*a7d0*/  IMAD.MOV.U32 R36, RZ, RZ, R35 ;  /* 0x000000ffff247224 */ /* 0x000fe200078e0023 */
[----:B------:R-:W-:Y:S01]  /*a7e0*/  MOV R0, R34 ;  /* 0x0000002200007202 */ /* 0x000fe20000000f00 */
[----:B0-----:R-:W-:Y:S06]  /*a7f0*/  @!P0 BRA `(.L_x_2431) ;  /* 0x0000014800c48947 */ /* 0x001fec0003800000 */
.L_x_2651:
[----:B------:R-:W-:Y:S05]  /*a800*/  BSYNC B1 ;  /* 0x0000000000017941 */ /* 0x000fea0003800000 */
.L_x_2430:
        /* <DEDUP_REMOVED lines=14> */
[----:B------:R-:W4:Y:S01]  /*a8f0*/  LDL R73, [R1+0xdc] ;  /* 0x0000dc0001497983 */ /* 0x000f220000100800 */
[----:B------:R-:W-:Y:S01]  /*a900*/  HADD2.F32 R62, -RZ, R62.H0_H0 ;  /* 0x2000003eff3e7230 */ /* 0x000fe20000004100 */
[----:B------:R-:W-:Y:S01]  /*a910*/  SHF.R.U32.HI R61, RZ, 0x10, R5 ;  /* 0x00000010ff3d7819 */ /* 0x000fe20000011605 */
[----:B------:R-:W-:Y:S01]  /*a920*/  HADD2.F32 R60, -RZ, R60.H0_H0 ;  /* 0x2000003cff3c7230 */ /* 0x000fe20000004100 */
[----:B------:R-:W-:Y:S02]  /*a930*/  SHF.R.U32.HI R54, RZ, 0x10, R25 ;  /* 0x00000010ff367819 */ /* 0x000fe40000011619 */
        /* <DEDUP_REMOVED lines=17> */
[----:B----4-:R-:W0:Y:S04]  /*aa50*/  LDS.128 R36, [R73] ;  /* 0x0000000049247984 */ /* 0x010e280000000c00 */
        /* <DEDUP_REMOVED lines=12> */
[----:B---3--:R-:W-:Y:S02]  /*ab20*/  HADD2.F32 R57, -RZ, R40.H0_H0 ;  /* 0x20000028ff397230 */ /* 0x008fe40000004100 */
[C---:B------:R-:W-:Y:S01]  /*ab30*/  FMUL.FTZ R64, R37.reuse, R62 ;  /* 0x0000003e25407220 */ /* 0x040fe20000410000 */
[----:B------:R-:W-:Y:S01]  /*ab40*/  FMUL.FTZ R66, R37, R60 ;  /* 0x0000003c25427220 */ /* 0x000fe20000410000 */
[----:B------:R-:W-:-:S02]  /*ab50*/  HADD2.F32 R53, -RZ, R42.H0_H0 ;  /* 0x2000002aff357230 */ /* 0x000fc40000004100 */
[C---:B------:R-:W-:Y:S01]  /*ab60*/  FFMA.FTZ R37, R55.reuse, R60, -R64 ;  /* 0x0000003c37257223 */ /* 0x040fe20000010840 */
[----:B------:R-:W-:Y:S02]  /*ab70*/  HADD2.F32 R60, -RZ, R63.H0_H0 ;  /* 0x2000003fff3c7230 */ /* 0x000fe40000004100 */
[C---:B------:R-:W-:Y:S01]  /*ab80*/  FMUL.FTZ R63, R58.reuse, R61 ;  /* 0x0000003d3a3f7220 */ /* 0x040fe20000410000 */
[----:B------:R-:W-:Y:S01]  /*ab90*/  FFMA.FTZ R41, R55, R62, R66 ;  /* 0x0000003e37297223 */ /* 0x000fe20000010042 */
[----:B------:R-:W-:Y:S02]  /*aba0*/  HADD2.F32 R55, -RZ, R65.H0_H0 ;  /* 0x20000041ff377230 */ /* 0x000fe40000004100 */
[-C--:B------:R-:W-:Y:S01]  /*abb0*/  FMUL.FTZ R65, R58, R59.reuse ;  /* 0x0000003b3a417220 */ /* 0x080fe20000410000 */
[----:B------:R-:W-:Y:S01]  /*abc0*/  FFMA.FTZ R54, R56, R59, -R63 ;  /* 0x0000003b38367223 */ /* 0x000fe2000001083f */
[----:B------:R-:W-:Y:S01]  /*abd0*/  FMUL.FTZ R59, R57, R60 ;  /* 0x0000003c393b7220 */ /* 0x000fe20000410000 */
[----:B------:R-:W-:-:S02]  /*abe0*/  HADD2.F32 R62, -RZ, R67.H0_H0 ;  /* 0x20000043ff3e7230 */ /* 0x000fc40000004100 */
[-C--:B------:R-:W-:Y:S01]  /*abf0*/  FMUL.FTZ R57, R57, R55.reuse ;  /* 0x0000003739397220 */ /* 0x080fe20000410000 */
[--C-:B------:R-:W-:Y:S02]  /*ac00*/  HADD2.F32 R58, -RZ, R68.reuse.H0_H0 ;  /* 0x20000044ff3a7230 */ /* 0x100fe40000004100 */
[C---:B------:R-:W-:Y:S01]  /*ac10*/  FFMA.FTZ R55, R52.reuse, R55, -R59 ;  /* 0x0000003734377223 */ /* 0x040fe2000001083b */
[----:B------:R-:W-:Y:S02]  /*ac20*/  HADD2.F32 R51, -RZ, R43.H0_H0 ;  /* 0x2000002bff337230 */ /* 0x000fe40000004100 */
[----:B------:R-:W-:Y:S01]  /*ac30*/  FFMA.FTZ R52, R52, R60, R57 ;  /* 0x0000003c34347223 */ /* 0x000fe20000010039 */
[----:B------:R-:W-:Y:S02]  /*ac40*/  HADD2.F32 R64, -RZ, R67.H1_H1 ;  /* 0x30000043ff407230 */ /* 0x000fe40000004100 */
[----:B------:R-:W-:Y:S01]  /*ac50*/  FMUL.FTZ R66, R53, R62 ;  /* 0x0000003e35427220 */ /* 0x000fe20000410000 */
[----:B------:R-:W-:-:S02]  /*ac60*/  HADD2.F32 R60, -RZ, R68.H1_H1 ;  /* 0x30000044ff3c7230 */ /* 0x000fc40000004100 */
[-C--:B------:R-:W-:Y:S01]  /*ac70*/  FMUL.FTZ R68, R53, R58.reuse ;  /* 0x0000003a35447220 */ /* 0x080fe20000410000 */
[----:B------:R-:W-:Y:S02]  /*ac80*/  HADD2.F32 R43, -RZ, R43.H1_H1 ;  /* 0x3000002bff2b7230 */ /* 0x000fe40000004100 */
[----:B------:R-:W-:Y:S01]  /*ac90*/  FFMA.FTZ R53, R27, R58, -R66 ;  /* 0x0000003a1b357223 */ /* 0x000fe20000010842 */
[C---:B------:R-:W-:Y:S01]  /*aca0*/  FMUL.FTZ R70, R51.reuse, R64 ;  /* 0x0000004033467220 */ /* 0x040fe20000410000 */
[----:B------:R-:W-:Y:S02]  /*acb0*/  HADD2.F32 R66, -RZ, R7.H0_H0 ;  /* 0x20000007ff427230 */ /* 0x000fe40000004100 */
[----:B------:R-:W-:Y:S01]  /*acc0*/  FMUL.FTZ R51, R51, R60 ;  /* 0x0000003c33337220 */ /* 0x000fe20000410000 */
[----:B------:R-:W-:Y:S02]  /*acd0*/  HADD2.F32 R58, -RZ, R26.H0_H0 ;  /* 0x2000001aff3a7230 */ /* 0x000fe40000004100 */
[----:B------:R-:W-:Y:S01]  /*ace0*/  FFMA.FTZ R26, R27, R62, R68 ;  /* 0x0000003e1b1a7223 */ /* 0x000fe20000010044 */
[C---:B------:R-:W-:Y:S01]  /*acf0*/  FFMA.FTZ R70, R25.reuse, R60, -R70 ;  /* 0x0000003c19467223 */ /* 0x040fe20000010846 */
[----:B------:R-:W-:Y:S01]  /*ad00*/  FFMA.FTZ R51, R25, R64, R51 ;  /* 0x0000004019337223 */ /* 0x000fe20000010033 */
[----:B------:R-:W-:-:S02]  /*ad10*/  HADD2.F32 R40, -RZ, R40.H1_H1 ;  /* 0x30000028ff287230 */ /* 0x000fc40000004100 */
[C---:B------:R-:W-:Y:S01]  /*ad20*/  FMUL.FTZ R62, R43.reuse, R66 ;  /* 0x000000422b3e7220 */ /* 0x040fe20000410000 */
[----:B------:R-:W-:Y:S02]  /*ad30*/  HADD2.F32 R42, -RZ, R42.H1_H1 ;  /* 0x3000002aff2a7230 */ /* 0x000fe40000004100 */
[-C--:B------:R-:W-:Y:S01]  /*ad40*/  FMUL.FTZ R60, R43, R58.reuse ;  /* 0x0000003a2b3c7220 */ /* 0x080fe20000410000 */
[----:B------:R-:W-:Y:S02]  /*ad50*/  HADD2.F32 R25, -RZ, R4.H0_H0 ;  /* 0x20000004ff197230 */ /* 0x000fe40000004100 */
[C---:B------:R-:W-:Y:S01]  /*ad60*/  FFMA.FTZ R57, R39.reuse, R58, -R62 ;  /* 0x0000003a27397223 */ /* 0x040fe2000001083e */
[----:B------:R-:W-:Y:S02]  /*ad70*/  HADD2.F32 R27, -RZ, R6.H0_H0 ;  /* 0x20000006ff1b7230 */ /* 0x000fe40000004100 */
[----:B------:R-:W-:Y:S01]  /*ad80*/  FFMA.FTZ R60, R39, R66, R60 ;  /* 0x00000042273c7223 */ /* 0x000fe2000001003c */
[----:B------:R-:W-:-:S02]  /*ad90*/  HADD2.F32 R7, -RZ, R24.H0_H0 ;  /* 0x20000018ff077230 */ /* 0x000fc40000004100 */
[----:B------:R-:W-:Y:S01]  /*ada0*/  FMUL.FTZ R39, R40, R25 ;  /* 0x0000001928277220 */ /* 0x000fe20000410000 */
[----:B------:R-:W-:Y:S02]  /*adb0*/  HADD2.F32 R38, -RZ, R38.H1_H1 ;  /* 0x30000026ff267230 */ /* 0x000fe40000004100 */
        /* <DEDUP_REMOVED lines=8> */
[----:B------:R-:W-:-:S02]  /*ae40*/  F2FP.F16.F32.PACK_AB R7, R57, R70 ;  /* 0x000000463907723e */ /* 0x000fc400000000ff */
[----:B------:R-:W-:Y:S02]  /*ae50*/  F2FP.F16.F32.PACK_AB R5, R54, R37 ;  /* 0x000000253605723e */ /* 0x000fe400000000ff */
[----:B------:R-:W-:Y:S02]  /*ae60*/  F2FP.F16.F32.PACK_AB R4, R4, R55 ;  /* 0x000000370404723e */ /* 0x000fe400000000ff */
[----:B------:R-:W-:Y:S02]  /*ae70*/  F2FP.F16.F32.PACK_AB R6, R6, R53 ;  /* 0x000000350606723e */ /* 0x000fe400000000ff */
[----:B------:R-:W-:Y:S02]  /*ae80*/  F2FP.F16.F32.PACK_AB R27, R60, R51 ;  /* 0x000000333c1b723e */ /* 0x000fe400000000ff */
[----:B------:R-:W-:Y:S01]  /*ae90*/  F2FP.F16.F32.PACK_AB R25, R56, R41 ;  /* 0x000000293819723e */ /* 0x000fe200000000ff */
[----:B------:R0:W-:Y:S01]  /*aea0*/  STS.128 [R73], R4 ;  /* 0x0000000449007388 */ /* 0x0001e20000000c00 */
[----:B------:R-:W-:-:S02]  /*aeb0*/  F2FP.F16.F32.PACK_AB R24, R39, R52 ;  /* 0x000000342718723e */ /* 0x000fc400000000ff */
[----:B------:R-:W-:-:S05]  /*aec0*/  F2FP.F16.F32.PACK_AB R26, R43, R26 ;  /* 0x0000001a2b1a723e */ /* 0x000fca00000000ff */
[----:B------:R0:W-:Y:S02]  /*aed0*/  STS.128 [R0+0xc400], R24 ;  /* 0x00c4001800007388 */ /* 0x0001e40000000c00 */
.L_x_2433:
[----:B------:R-:W-:Y:S05]  /*aee0*/  BSYNC B1 ;  /* 0x0000000000017941 */ /* 0x000fea0003800000 */
.L_x_2432:
[----:B------:R-:W-:Y:S04]  /*aef0*/  BSSY B1, `(.L_x_2434) ;  /* 0x000006d000017945 */ /* 0x000fe80003800000 */
[----:B------:R-:W-:Y:S05]  /*af00*/  @P1 BRA `(.L_x_2435) ;  /* 0x0000000400ac1947 */ /* 0x000fea0003800000 */
[----:B0-----:R-:W2:Y:S04]  /*af10*/  LDL R6, [R1+0x3c] ;  /* 0x00003c0001067983 */ /* 0x001ea80000100800 */
[----:B------:R-:W2:Y:S04]  /*af20*/  LDL.64 R4, [R1] ;  /* 0x0000000001047983 */ /* 0x000ea80000100a00 */
[----:B------:R-:W4:Y:S01]  /*af30*/  LDL R0, [R1+0x14] ;  /* 0x0000140001007983 */ /* 0x000f220000100800 */
[--C-:B------:R-:W-:Y:S01]  /*af40*/  SHF.R.U64 R28, R28, 0x10, R29.reuse ;  /* 0x000000101c1c7819 */ /* 0x100fe2000000121d */
[--C-:B------:R-:W-:Y:S01]  /*af50*/  HADD2.F32 R51, -RZ, R50.reuse.H1_H1 ;  /* 0x30000032ff337230 */ /* 0x100fe20000004100 */
[----:B------:R-:W-:Y:S01]  /*af60*/  SHF.R.U32.HI R54, RZ, 0x10, R29 ;  /* 0x00000010ff367819 */ /* 0x000fe2000001161d */
[----:B------:R-:W-:Y:S01]  /*af70*/  HADD2.F32 R52, -RZ, R50.H0_H0 ;  /* 0x20000032ff347230 */ /* 0x000fe20000004100 */
[----:B------:R-:W-:Y:S01]  /*af80*/  SHF.R.U64 R29, R8, 0x10, R9 ;  /* 0x00000010081d7819 */ /* 0x000fe20000001209 */
[--C-:B------:R-:W-:Y:S01]  /*af90*/  HADD2.F32 R56, -RZ, R48.reuse.H1_H1 ;  /* 0x30000030ff387230 */ /* 0x100fe20000004100 */
[----:B------:R-:W-:Y:S01]  /*afa0*/  SHF.R.U64 R8, R30, 0x10, R31 ;  /* 0x000000101e087819 */ /* 0x000fe2000000121f */
[----:B------:R-:W-:Y:S01]  /*afb0*/  HADD2.F32 R48, -RZ, R48.H0_H0 ;  /* 0x20000030ff307230 */ /* 0x000fe20000004100 */
[----:B------:R-:W-:Y:S01]  /*afc0*/  SHF.R.U32.HI R53, RZ, 0x10, R9 ;  /* 0x00000010ff357819 */ /* 0x000fe20000011609 */
[----:B------:R-:W-:Y:S01]  /*afd0*/  HADD2.F32 R29, -RZ, R29.H0_H0 ;  /* 0x2000001dff1d7230 */ /* 0x000fe20000004100 */
[----:B------:R-:W-:-:S02]  /*afe0*/  SHF.R.U32.HI R30, RZ, 0x10, R31 ;  /* 0x00000010ff1e7819 */ /* 0x000fc4000001161f */
[--C-:B------:R-:W-:Y:S01]  /*aff0*/  SHF.R.U64 R9, R10, 0x10, R11.reuse ;  /* 0x000000100a097819 */ /* 0x100fe2000000120b */
[----:B------:R-:W-:Y:S01]  /*b000*/  HADD2.F32 R53, -RZ, R53.H0_H0 ;  /* 0x20000035ff357230 */ /* 0x000fe20000004100 */
[----:B------:R-:W-:Y:S01]  /*b010*/  SHF.R.U32.HI R10, RZ, 0x10, R11 ;  /* 0x00000010ff0a7819 */ /* 0x000fe2000001160b */
[----:B------:R-:W-:-:S04]  /*b020*/  HADD2.F32 R30, -RZ, R30.H0_H0 ;  /* 0x2000001eff1e7230 */ /* 0x000fc80000004100 */
[----:B------:R-:W-:Y:S02]  /*b030*/  HADD2.F32 R10, -RZ, R10.H0_H0 ;  /* 0x2000000aff0a7230 */ /* 0x000fe40000004100 */
[----:B--2---:R-:W-:Y:S01]  /*b040*/  IMAD.IADD R4, R4, 0x1, R6 ;  /* 0x0000000104047824 */ /* 0x004fe200078e0206 */
[----:B----4-:R-:W-:-:S04]  /*b050*/  LEA.HI R0, R3, R0, RZ, 0x1d ;  /* 0x0000000003007211 */ /* 0x010fc800078fe8ff */
        /* <DEDUP_REMOVED lines=14> */
[----:B------:R-:W-:-:S03]  /*b140*/  IMAD.IADD R25, R24, 0x1, R25 ;  /* 0x0000000118197824 */ /* 0x000fc600078e0219 */
[----:B------:R-:W-:Y:S01]  /*b150*/  IADD3 R6, R6, R7, RZ ;  /* 0x0000000706067210 */ /* 0x000fe20007ffe0ff */
[----:B------:R-:W-:-:S03]  /*b160*/  IMAD R36, R25, 0x2, R2 ;  /* 0x0000000219247824 */ /* 0x000fc600078e0202 */
[----:B------:R-:W-:Y:S02]  /*b170*/  LEA R0, R6, UR42, 0x1 ;  /* 0x0000002a06007c11 */ /* 0x000fe4000f8e08ff */
[----:B------:R-:W0:Y:S04]  /*b180*/  LDS.128 R24, [R36+0xc400] ;  /* 0x00c4000024187984 */ /* 0x000e280000000c00 */
[----:B------:R-:W1:Y:S01]  /*b190*/  LDS.128 R4, [R0] ;  /* 0x0000000000047984 */ /* 0x000e620000000c00 */
[----:B0-----:R-:W-:Y:S02]  /*b1a0*/  HADD2.F32 R41, -RZ, R25.H0_H0 ;  /* 0x20000019ff297230 */ /* 0x001fe40000004100 */
[----:B------:R-:W-:Y:S02]  /*b1b0*/  HADD2.F32 R50, -RZ, R27.H0_H0 ;  /* 0x2000001bff327230 */ /* 0x000fe40000004100 */
[----:B-1----:R-:W-:-:S02]  /*b1c0*/  HADD2.F32 R38, -RZ, R5.H0_H0 ;  /* 0x20000005ff267230 */ /* 0x002fc40000004100 */
[----:B------:R-:W-:Y:S02]  /*b1d0*/  HADD2.F32 R31, -RZ, R27.H1_H1 ;  /* 0x3000001bff1f7230 */ /* 0x000fe40000004100 */
[CC--:B------:R-:W-:Y:S01]  /*b1e0*/  FMUL.FTZ R27, R41.reuse, R51.reuse ;  /* 0x00000033291b7220 */ /* 0x0c0fe20000410000 */
[----:B------:R-:W-:Y:S02]  /*b1f0*/  HADD2.F32 R42, -RZ, R25.H1_H1 ;  /* 0x30000019ff2a7230 */ /* 0x000fe40000004100 */
[-C--:B------:R-:W-:Y:S01]  /*b200*/  FMUL.FTZ R25, R41, R52.reuse ;  /* 0x0000003429197220 */ /* 0x080fe20000410000 */
[----:B------:R-:W-:Y:S02]  /*b210*/  HADD2.F32 R41, -RZ, R54.H0_H0 ;  /* 0x20000036ff297230 */ /* 0x000fe40000004100 */
[C---:B------:R-:W-:Y:S01]  /*b220*/  FFMA.FTZ R27, R38.reuse, R52, R27 ;  /* 0x00000034261b7223 */ /* 0x040fe2000001001b */
[----:B------:R-:W-:Y:S02]  /*b230*/  HADD2.F32 R39, -RZ, R24.H0_H0 ;  /* 0x20000018ff277230 */ /* 0x000fe40000004100 */
[----:B------:R-:W-:Y:S01]  /*b240*/  FFMA.FTZ R25, R38, R51, -R25 ;  /* 0x0000003326197223 */ /* 0x000fe20000010819 */
[----:B------:R-:W-:-:S02]  /*b250*/  HADD2.F32 R54, -RZ, R49.H1_H1 ;  /* 0x30000031ff367230 */ /* 0x000fc40000004100 */
[C---:B------:R-:W-:Y:S01]  /*b260*/  FMUL.FTZ R51, R42.reuse, R53 ;  /* 0x000000352a337220 */ /* 0x040fe20000410000 */
[----:B------:R-:W-:Y:S02]  /*b270*/  HADD2.F32 R52, -RZ, R49.H0_H0 ;  /* 0x20000031ff347230 */ /* 0x000fe40000004100 */
[----:B------:R-:W-:Y:S01]  /*b280*/  FMUL.FTZ R49, R42, R41 ;  /* 0x000000292a317220 */ /* 0x000fe20000410000 */
[----:B------:R-:W-:Y:S02]  /*b290*/  HADD2.F32 R37, -RZ, R4.H0_H0 ;  /* 0x20000004ff257230 */ /* 0x000fe40000004100 */
[C---:B------:R-:W-:Y:S01]  /*b2a0*/  FMUL.FTZ R42, R39.reuse, R54 ;  /* 0x00000036272a7220 */ /* 0x040fe20000410000 */
[----:B------:R-:W-:Y:S02]  /*b2b0*/  HADD2.F32 R43, -RZ, R26.H0_H0 ;  /* 0x2000001aff2b7230 */ /* 0x000fe40000004100 */
[----:B------:R-:W-:Y:S01]  /*b2c0*/  FMUL.FTZ R39, R39, R52 ;  /* 0x0000003427277220 */ /* 0x000fe20000410000 */
[----:B------:R-:W-:-:S02]  /*b2d0*/  HADD2.F32 R40, -RZ, R5.H1_H1 ;  /* 0x30000005ff287230 */ /* 0x000fc40000004100 */
[C---:B------:R-:W-:Y:S01]  /*b2e0*/  FFMA.FTZ R52, R37.reuse, R52, -R42 ;  /* 0x0000003425347223 */ /* 0x040fe2000001082a */
[----:B------:R-:W-:Y:S02]  /*b2f0*/  HADD2.F32 R5, -RZ, R6.H0_H0 ;  /* 0x20000006ff057230 */ /* 0x000fe40000004100 */
[----:B------:R-:W-:Y:S01]  /*b300*/  FFMA.FTZ R39, R37, R54, R39 ;  /* 0x0000003625277223 */ /* 0x000fe20000010027 */
[--C-:B------:R-:W-:Y:S02]  /*b310*/  HADD2.F32 R42, -RZ, R47.reuse.H1_H1 ;  /* 0x3000002fff2a7230 */ /* 0x100fe40000004100 */
[----:B------:R-:W-:Y:S01]  /*b320*/  FMUL.FTZ R54, R43, R56 ;  /* 0x000000382b367220 */ /* 0x000fe20000410000 */
[----:B------:R-:W-:Y:S02]  /*b330*/  HADD2.F32 R47, -RZ, R47.H0_H0 ;  /* 0x2000002fff2f7230 */ /* 0x000fe40000004100 */
[----:B------:R-:W-:Y:S01]  /*b340*/  FFMA.FTZ R38, R40, R41, -R51 ;  /* 0x0000002928267223 */ /* 0x000fe20000010833 */
[----:B------:R-:W-:-:S02]  /*b350*/  HADD2.F32 R11, -RZ, R7.H0_H0 ;  /* 0x20000007ff0b7230 */ /* 0x000fc40000004100 */
[-C--:B------:R-:W-:Y:S01]  /*b360*/  FMUL.FTZ R58, R43, R42.reuse ;  /* 0x0000002a2b3a7220 */ /* 0x080fe20000410000 */
[C---:B------:R-:W-:Y:S01]  /*b370*/  FFMA.FTZ R54, R5.reuse, R42, -R54 ;  /* 0x0000002a05367223 */ /* 0x040fe20000010836 */
[CC--:B------:R-:W-:Y:S01]  /*b380*/  FMUL.FTZ R42, R50.reuse, R47.reuse ;  /* 0x0000002f322a7220 */ /* 0x0c0fe20000410000 */
[----:B------:R-:W-:Y:S01]  /*b390*/  FMUL.FTZ R50, R50, R48 ;  /* 0x0000003032327220 */ /* 0x000fe20000410000 */
        /* <DEDUP_REMOVED lines=19> */
[----:B------:R-:W-:Y:S01]  /*b4d0*/  FFMA.FTZ R40, R40, R53, R49 ;  /* 0x0000003528287223 */ /* 0x000fe20000010031 */
        /* <DEDUP_REMOVED lines=14> */
.L_x_2435:
[----:B------:R-:W-:Y:S05]  /*b5c0*/  BSYNC B1 ;  /* 0x0000000000017941 */ /* 0x000fea0003800000 */
.L_x_2434:
[----:B------:R-:W-:Y:S05]  /*b5d0*/  @P2 BRA `(.L_x_2416) ;  /* 0x0000000400b42947 */ /* 0x000fea0003800000 */
[----:B01----:R-:W2:Y:S04]  /*b5e0*/  LDL.64 R4, [R1] ;  /* 0x0000000001047983 */ /* 0x003ea80000100a00 */
[----:B------:R-:W4:Y:S01]  /*b5f0*/  LDL R0, [R1+0x38] ;  /* 0x0000380001007983 */ /* 0x000f220000100800 */
[----:B--2---:R-:W-:-:S03]  /*b600*/  IMAD.MOV.U32 R6, RZ, RZ, R4 ;  /* 0x000000ffff067224 */ /* 0x004fc600078e0004 */
[----:B------:R-:W2:Y:S01]  /*b610*/  LDL R4, [R1+0x18] ;  /* 0x0000180001047983 */ /* 0x000ea20000100800 */
[----:B------:R-:W-:Y:S02]  /*b620*/  IMAD.MOV.U32 R7, RZ, RZ, R5 ;  /* 0x000000ffff077224 */ /* 0x000fe400078e0005 */
[----:B----4-:R-:W-:-:S05]  /*b630*/  IMAD.IADD R0, R6, 0x1, R0 ;  /* 0x0000000106007824 */ /* 0x010fca00078e0200 */
[----:B------:R-:W-:Y:S02]  /*b640*/  SHF.R.S32.HI R5, RZ, 0x1f, R0 ;  /* 0x0000001fff057819 */ /* 0x000fe40000011400 */
[----:B------:R-:W-:Y:S02]  /*b650*/  SHF.R.U64 R25, R12, 0x10, R13 ;  /* 0x000000100c197819 */ /* 0x000fe4000000120d */
[----:B------:R-:W-:Y:S01]  /*b660*/  SHF.R.U64 R12, R34, 0x10, R35 ;  /* 0x00000010220c7819 */ /* 0x000fe20000001223 */
[----:B------:R-:W-:Y:S01]  /*b670*/  HADD2.F32 R34, -RZ, R20.H1_H1 ;  /* 0x30000014ff227230 */ /* 0x000fe20000004100 */
[----:B------:R-:W-:Y:S01]  /*b680*/  SHF.R.U64 R24, R32, 0x10, R33 ;  /* 0x0000001020187819 */ /* 0x000fe20000001221 */
[----:B------:R-:W-:Y:S01]  /*b690*/  HADD2.F32 R32, -RZ, R45.H1_H1 ;  /* 0x3000002dff207230 */ /* 0x000fe20000004100 */
[----:B------:R-:W-:Y:S02]  /*b6a0*/  SHF.R.U32.HI R31, RZ, 0x10, R13 ;  /* 0x00000010ff1f7819 */ /* 0x000fe4000001160d */
[----:B------:R-:W-:-:S03]  /*b6b0*/  SHF.R.U32.HI R33, RZ, 0x10, R33 ;  /* 0x00000010ff217819 */ /* 0x000fc60000011621 */
[----:B------:R-:W-:Y:S01]  /*b6c0*/  HADD2.F32 R31, -RZ, R31.H0_H0 ;  /* 0x2000001fff1f7230 */ /* 0x000fe20000004100 */
[----:B------:R-:W-:Y:S02]  /*b6d0*/  SHF.R.U64 R37, R14, 0x10, R15 ;  /* 0x000000100e257819 */ /* 0x000fe4000000120f */
[----:B------:R-:W-:Y:S02]  /*b6e0*/  SHF.R.U32.HI R39, RZ, 0x10, R35 ;  /* 0x00000010ff277819 */ /* 0x000fe40000011623 */
[----:B------:R-:W-:Y:S01]  /*b6f0*/  SHF.R.U32.HI R35, RZ, 0x10, R15 ;  /* 0x00000010ff237819 */ /* 0x000fe2000001160f */
        /* <DEDUP_REMOVED lines=16> */
[----:B------:R-:W-:-:S03]  /*b800*/  IMAD.IADD R0, R6, 0x1, R5 ;  /* 0x0000000106007824 */ /* 0x000fc600078e0205 */
[----:B------:R-:W-:Y:S02]  /*b810*/  LEA R3, R3, R2, 0x1 ;  /* 0x0000000203037211 */ /* 0x000fe400078e08ff */
[----:B------:R-:W-:-:S03]  /*b820*/  LEA R0, R0, UR42, 0x1 ;  /* 0x0000002a00007c11 */ /* 0x000fc6000f8e08ff */
[----:B------:R-:W0:Y:S04]  /*b830*/  LDS.128 R8, [R3+0xc400] ;  /* 0x00c4000003087984 */ /* 0x000e280000000c00 */
[----:B------:R-:W1:Y:S01]  /*b840*/  LDS.128 R4, [R0] ;  /* 0x0000000000047984 */ /* 0x000e620000000c00 */
[----:B0-----:R-:W-:Y:S02]  /*b850*/  HADD2.F32 R27, -RZ, R9.H0_H0 ;  /* 0x20000009ff1b7230 */ /* 0x001fe40000004100 */
[----:B-1----:R-:W-:-:S03]  /*b860*/  HADD2.F32 R13, -RZ, R5.H0_H0 ;  /* 0x20000005ff0d7230 */ /* 0x002fc60000004100 */
[C---:B------:R-:W-:Y:S01]  /*b870*/  FMUL.FTZ R36, R27.reuse, R34 ;  /* 0x000000221b247220 */ /* 0x040fe20000410000 */
[----:B------:R-:W-:Y:S02]  /*b880*/  HADD2.F32 R28, -RZ, R9.H1_H1 ;  /* 0x30000009ff1c7230 */ /* 0x000fe40000004100 */
[-C--:B------:R-:W-:Y:S01]  /*b890*/  FMUL.FTZ R38, R27, R32.reuse ;  /* 0x000000201b267220 */ /* 0x080fe20000410000 */
[----:B------:R-:W-:Y:S02]  /*b8a0*/  HADD2.F32 R9, -RZ, R8.H0_H0 ;  /* 0x20000008ff097230 */ /* 0x000fe40000004100 */
[----:B------:R-:W-:Y:S01]  /*b8b0*/  FFMA.FTZ R36, R13, R32, -R36 ;  /* 0x000000200d247223 */ /* 0x000fe20000010824 */
[----:B------:R-:W-:Y:S02]  /*b8c0*/  HADD2.F32 R27, -RZ, R33.H0_H0 ;  /* 0x20000021ff1b7230 */ /* 0x000fe40000004100 */
[----:B------:R-:W-:Y:S02]  /*b8d0*/  HADD2.F32 R32, -RZ, R20.H0_H0 ;  /* 0x20000014ff207230 */ /* 0x000fe40000004100 */
[----:B------:R-:W-:-:S02]  /*b8e0*/  HADD2.F32 R20, -RZ, R45.H0_H0 ;  /* 0x2000002dff147230 */ /* 0x000fc40000004100 */
[----:B------:R-:W-:Y:S01]  /*b8f0*/  FFMA.FTZ R38, R13, R34, R38 ;  /* 0x000000220d267223 */ /* 0x000fe20000010026 */
[----:B------:R-:W-:Y:S02]  /*b900*/  HADD2.F32 R14, -RZ, R5.H1_H1 ;  /* 0x30000005ff0e7230 */ /* 0x000fe40000004100 */
[C---:B------:R-:W-:Y:S01]  /*b910*/  FMUL.FTZ R33, R28.reuse, R31 ;  /* 0x0000001f1c217220 */ /* 0x040fe20000410000 */
[----:B------:R-:W-:Y:S02]  /*b920*/  HADD2.F32 R5, -RZ, R4.H0_H0 ;  /* 0x20000004ff057230 */ /* 0x000fe40000004100 */
[----:B------:R-:W-:Y:S01]  /*b930*/  FMUL.FTZ R13, R28, R27 ;  /* 0x0000001b1c0d7220 */ /* 0x000fe20000410000 */
[C---:B------:R-:W-:Y:S01]  /*b940*/  FMUL.FTZ R34, R9.reuse, R32 ;  /* 0x0000002009227220 */ /* 0x040fe20000410000 */
[----:B------:R-:W-:Y:S02]  /*b950*/  HADD2.F32 R29, -RZ, R10.H0_H0 ;  /* 0x2000000aff1d7230 */ /* 0x000fe40000004100 */
[----:B------:R-:W-:Y:S01]  /*b960*/  FMUL.FTZ R9, R9, R20 ;  /* 0x0000001409097220 */ /* 0x000fe20000410000 */
[----:B------:R-:W-:-:S02]  /*b970*/  HADD2.F32 R28, -RZ, R21.H0_H0 ;  /* 0x20000015ff1c7230 */ /* 0x000fc40000004100 */
[C---:B------:R-:W-:Y:S01]  /*b980*/  FFMA.FTZ R33, R14.reuse, R27, -R33 ;  /* 0x0000001b0e217223 */ /* 0x040fe20000010821 */
[----:B------:R-:W-:Y:S01]  /*b990*/  FFMA.FTZ R31, R14, R31, R13 ;  /* 0x0000001f0e1f7223 */ /* 0x000fe2000001000d */
[----:B------:R-:W-:Y:S02]  /*b9a0*/  HADD2.F32 R15, -RZ, R6.H0_H0 ;  /* 0x20000006ff0f7230 */ /* 0x000fe40000004100 */
[C---:B------:R-:W-:Y:S01]  /*b9b0*/  FFMA.FTZ R34, R5.reuse, R20, -R34 ;  /* 0x0000001405227223 */ /* 0x040fe20000010822 */
[----:B------:R-:W-:Y:S02]  /*b9c0*/  HADD2.F32 R30, -RZ, R11.H0_H0 ;  /* 0x2000000bff1e7230 */ /* 0x000fe40000004100 */
[----:B------:R-:W-:Y:S01]  /*b9d0*/  FFMA.FTZ R32, R5, R32, R9 ;  /* 0x0000002005207223 */ /* 0x000fe20000010009 */
[----:B------:R-:W-:Y:S02]  /*b9e0*/  HADD2.F32 R14, -RZ, R46.H0_H0 ;  /* 0x2000002eff0e7230 */ /* 0x000fe40000004100 */
[----:B------:R-:W-:Y:S01]  /*b9f0*/  FMUL.FTZ R20, R29, R28 ;  /* 0x0000001c1d147220 */ /* 0x000fe20000410000 */
[----:B------:R-:W-:-:S02]  /*ba00*/  HADD2.F32 R21, -RZ, R21.H1_H1 ;  /* 0x30000015ff157230 */ /* 0x000fc40000004100 */
[----:B------:R-:W-:Y:S02]  /*ba10*/  HADD2.F32 R5, -RZ, R46.H1_H1 ;  /* 0x3000002eff057230 */ /* 0x000fe40000004100 */
[-C--:B------:R-:W-:Y:S01]  /*ba20*/  FMUL.FTZ R40, R29, R14.reuse ;  /* 0x0000000e1d287220 */ /* 0x080fe20000410000 */
[----:B------:R-:W-:Y:S02]  /*ba30*/  HADD2.F32 R26, -RZ, R7.H0_H0 ;  /* 0x20000007ff1a7230 */ /* 0x000fe40000004100 */
[----:B------:R-:W-:Y:S01]  /*ba40*/  FFMA.FTZ R27, R15, R14, -R20 ;  /* 0x0000000e0f1b7223 */ /* 0x000fe20000010814 */
[C---:B------:R-:W-:Y:S01]  /*ba50*/  FMUL.FTZ R9, R30.reuse, R21 ;  /* 0x000000151e097220 */ /* 0x040fe20000410000 */
[----:B------:R-:W-:Y:S02]  /*ba60*/  HADD2.F32 R11, -RZ, R11.H1_H1 ;  /* 0x3000000bff0b7230 */ /* 0x000fe40000004100 */
[----:B------:R-:W-:Y:S01]  /*ba70*/  FMUL.FTZ R30, R30, R5 ;  /* 0x000000051e1e7220 */ /* 0x000fe20000410000 */
[----:B------:R-:W-:-:S02]  /*ba80*/  HADD2.F32 R20, -RZ, R35.H0_H0 ;  /* 0x20000023ff147230 */ /* 0x000fc40000004100 */
[----:B------:R-:W-:Y:S02]  /*ba90*/  HADD2.F32 R14, -RZ, R39.H0_H0 ;  /* 0x20000027ff0e7230 */ /* 0x000fe40000004100 */
[----:B------:R-:W-:Y:S01]  /*baa0*/  FFMA.FTZ R40, R15, R28, R40 ;  /* 0x0000001c0f287223 */ /* 0x000fe20000010028 */
[C---:B------:R-:W-:Y:S01]  /*bab0*/  FFMA.FTZ R28, R26.reuse, R5, -R9 ;  /* 0x000000051a1c7223 */ /* 0x040fe20000010809 */
[----:B------:R-:W-:Y:S01]  /*bac0*/  FFMA.FTZ R30, R26, R21, R30 ;  /* 0x000000151a1e7223 */ /* 0x000fe2000001001e */
[----:B------:R-:W-:Y:S02]  /*bad0*/  HADD2.F32 R7, -RZ, R7.H1_H1 ;  /* 0x30000007ff077230 */ /* 0x000fe40000004100 */
[C---:B------:R-:W-:Y:S01]  /*bae0*/  FMUL.FTZ R42, R11.reuse, R20 ;  /* 0x000000140b2a7220 */ /* 0x040fe20000410000 */
[----:B------:R-:W-:Y:S01]  /*baf0*/  FMUL.FTZ R26, R11, R14 ;  /* 0x0000000e0b1a7220 */ /* 0x000fe20000410000 */
[----:B------:R-:W-:Y:S02]  /*bb00*/  HADD2.F32 R8, -RZ, R8.H1_H1 ;  /* 0x30000008ff087230 */ /* 0x000fe40000004100 */
[----:B------:R-:W-:-:S02]  /*bb10*/  HADD2.F32 R10, -RZ, R10.H1_H1 ;  /* 0x3000000aff0a7230 */ /* 0x000fc40000004100 */
[----:B------:R-:W-:Y:S02]  /*bb20*/  HADD2.F32 R11, -RZ, R37.H0_H0 ;  /* 0x20000025ff0b7230 */ /* 0x000fe40000004100 */
[----:B------:R-:W-:Y:S02]  /*bb30*/  HADD2.F32 R5, -RZ, R24.H0_H0 ;  /* 0x20000018ff057230 */ /* 0x000fe40000004100 */
[----:B------:R-:W-:Y:S02]  /*bb40*/  HADD2.F32 R9, -RZ, R12.H0_H0 ;  /* 0x2000000cff097230 */ /* 0x000fe40000004100 */
[C---:B------:R-:W-:Y:S01]  /*bb50*/  FFMA.FTZ R21, R7.reuse, R14, -R42 ;  /* 0x0000000e07157223 */ /* 0x040fe2000001082a */
[----:B------:R-:W-:Y:S02]  /*bb60*/  HADD2.F32 R4, -RZ, R4.H1_H1 ;  /* 0x30000004ff047230 */ /* 0x000fe40000004100 */
[----:B------:R-:W-:Y:S01]  /*bb70*/  FFMA.FTZ R29, R7, R20, R26 ;  /* 0x00000014071d7223 */ /* 0x000fe2000001001a */
[----:B------:R-:W-:-:S02]  /*bb80*/  HADD2.F32 R6, -RZ, R6.H1_H1 ;  /* 0x30000006ff067230 */ /* 0x000fc40000004100 */
        /* <DEDUP_REMOVED lines=8> */
[----:B------:R-:W-:Y:S02]  /*bc10*/  F2FP.F16.F32.PACK_AB R7, R21, R28 ;  /* 0x0000001c1507723e */ /* 0x000fe400000000ff */
[----:B------:R-:W-:-:S02]  /*bc20*/  F2FP.F16.F32.PACK_AB R5, R33, R36 ;  /* 0x000000242105723e */ /* 0x000fc400000000ff */
[----:B------:R-:W-:Y:S02]  /*bc30*/  F2FP.F16.F32.PACK_AB R4, R13, R34 ;  /* 0x000000220d04723e */ /* 0x000fe400000000ff */
[----:B------:R-:W-:Y:S02]  /*bc40*/  F2FP.F16.F32.PACK_AB R6, R10, R27 ;  /* 0x0000001b0a06723e */ /* 0x000fe400000000ff */
[----:B------:R-:W-:Y:S02]  /*bc50*/  F2FP.F16.F32.PACK_AB R11, R29, R30 ;  /* 0x0000001e1d0b723e */ /* 0x000fe400000000ff */
[----:B------:R-:W-:Y:S02]  /*bc60*/  F2FP.F16.F32.PACK_AB R9, R31, R38 ;  /* 0x000000261f09723e */ /* 0x000fe400000000ff */
[----:B------:R-:W-:Y:S02]  /*bc70*/  F2FP.F16.F32.PACK_AB R8, R25, R32 ;  /* 0x000000201908723e */ /* 0x000fe400000000ff */
[----:B------:R-:W-:Y:S01]  /*bc80*/  F2FP.F16.F32.PACK_AB R10, R15, R40 ;  /* 0x000000280f0a723e */ /* 0x000fe200000000ff */
[----:B------:R0:W-:Y:S04]  /*bc90*/  STS.128 [R0], R4 ;  /* 0x0000000400007388 */ /* 0x0001e80000000c00 */
[----:B------:R0:W-:Y:S02]  /*bca0*/  STS.128 [R3+0xc400], R8 ;  /* 0x00c4000803007388 */ /* 0x0001e40000000c00 */
.L_x_2416:
[----:B------:R-:W-:Y:S05]  /*bcb0*/  BSYNC B0 ;  /* 0x0000000000007941 */ /* 0x000fea0003800000 */
.L_x_2409:
        /* <DEDUP_REMOVED lines=8> */
.L_x_2407:
[----:B01-3--:R-:W-:-:S05]  /*bd40*/  IMAD.U32 R0, RZ, RZ, UR41 ;  /* 0x00000029ff007e24 */ /* 0x00bfca000f8e00ff */
[----:B------:R-:W-:-:S13]  /*bd50*/  ISETP.NE.AND P0, PT, R0, 0x3, PT ;  /* 0x000000030000780c */ /* 0x000fda0003f05270 */
[----:B------:R-:W-:Y:S05]  /*bd60*/  @!P0 BRA `(.L_x_2436) ;  /* 0x0000000000048947 */ /* 0x000fea0003800000 */
[----:B------:R-:W-:Y:S01]  /*bd70*/  BPT.TRAP 0x1 ;  /* 0x000000040000795c */ /* 0x000fe20000300000 */
.L_x_2436:
[----:B--2-4-:R-:W-:Y:S01]  /*bd80*/  IMAD R3, R22, 0x8, R2 ;  /* 0x0000000816037824 */ /* 0x014fe200078e0202 */
[----:B------:R-:W-:-:S04]  /*bd90*/  SHF.L.U32 R4, R139, 0x1f, RZ ;  /* 0x0000001f8b047819 */ /* 0x000fc800000006ff */
[----:B------:R0:W1:Y:S01]  /*bda0*/  SYNCS.PHASECHK.TRANS64.TRYWAIT P1, [R3+URZ+0x2d830], R4 ;  /* 0x02d83004030075a7 */ /* 0x000062000802017f */
[----:B------:R-:W-:Y:S05]  /*bdb0*/  @!P0 BRA `(.L_x_2437) ;  /* 0x0000000000048947 */ /* 0x000fea0003800000 */
[----:B------:R-:W-:Y:S01]  /*bdc0*/  BPT.TRAP 0x1 ;  /* 0x000000040000795c */ /* 0x000fe20000300000 */
.L_x_2437:
        /* <DEDUP_REMOVED lines=12> */
.L_x_2438:
[----:B--2---:R-:W0:Y:S01]  /*be90*/  LDL R0, [R1+0x2c] ;  /* 0x00002c0001007983 */ /* 0x004e220000100800 */
[----:B------:R-:W-:Y:S01]  /*bea0*/  IMAD.MOV.U32 R5, RZ, RZ, -0x7fffffe0 ;  /* 0x80000020ff057424 */ /* 0x000fe200078e00ff */
[----:B------:R-:W-:Y:S01]  /*beb0*/  LOP3.LUT R144, R44, 0x10000, RZ, 0xfc, !PT ;  /* 0x000100002c907812 */ /* 0x000fe200078efcff */
[----:B------:R-:W-:Y:S01]  /*bec0*/  IMAD.MOV.U32 R145, RZ, RZ, -0x7fffffe0 ;  /* 0x80000020ff917424 */ /* 0x000fe200078e00ff */
[----:B------:R-:W-:Y:S05]  /*bed0*/  WARPSYNC.ALL ;  /* 0x0000000000007948 */ /* 0x000fea0003800000 */
[----:B------:R-:W-:Y:S01]  /*bee0*/  R2UR UR7, R5 ;  /* 0x00000000050772ca */ /* 0x000fe200000e0000 */
[----:B-----5:R-:W-:Y:S01]  /*bef0*/  WARPGROUP.ARRIVE ;  /* 0x00000000000079c5 */ /* 0x020fe20000000000 */
[C---:B------:R-:W-:Y:S01]  /*bf00*/  R2UR UR4, R144.reuse ;  /* 0x00000000900472ca */ /* 0x040fe200000e0000 */
[----:B------:R-:W-:Y:S01]  /*bf10*/  IMAD.MOV.U32 R7, RZ, RZ, -0x7fffffe0 ;  /* 0x80000020ff077424 */ /* 0x000fe200078e00ff */
[----:B------:R-:W-:Y:S01]  /*bf20*/  R2UR UR5, R145 ;  /* 0x00000000910572ca */ /* 0x000fe200000e0000 */
[----:B------:R-:W-:Y:S01]  /*bf30*/  IMAD.MOV.U32 R155, RZ, RZ, -0x7fffffe0 ;  /* 0x80000020ff9b7424 */ /* 0x000fe200078e00ff */
[C---:B------:R-:W-:Y:S01]  /*bf40*/  IADD3 R154, R144.reuse, 0x2, RZ ;  /* 0x00000002909a7810 */ /* 0x040fe20007ffe0ff */
[C---:B------:R-:W-:Y:S01]  /*bf50*/  VIADD R152, R144.reuse, 0x300 ;  /* 0x0000030090987836 */ /* 0x040fe20000000000 */
[----:B------:R-:W-:Y:S01]  /*bf60*/  IADD3 R150, R144, 0x302, RZ ;  /* 0x0000030290967810 */ /* 0x000fe20007ffe0ff */
[----:B------:R-:W-:Y:S01]  /*bf70*/  IMAD.MOV.U32 R153, RZ, RZ, -0x7fffffe0 ;  /* 0x80000020ff997424 */ /* 0x000fe200078e00ff */
[----:B------:R-:W-:Y:S01]  /*bf80*/  MOV R147, 0x80000020 ;  /* 0x8000002000937802 */ /* 0x000fe20000000f00 */
[----:B------:R-:W-:-:S02]  /*bf90*/  IMAD.MOV.U32 R151, RZ, RZ, -0x7fffffe0 ;  /* 0x80000020ff977424 */ /* 0x000fc400078e00ff */
[C---:B------:R-:W-:Y:S02]  /*bfa0*/  VIADD R148, R144.reuse, 0x600 ;  /* 0x0000060090947836 */ /* 0x040fe40000000000 */
[----:B------:R-:W-:Y:S02]  /*bfb0*/  IMAD.MOV.U32 R149, RZ, RZ, -0x7fffffe0 ;  /* 0x80000020ff957424 */ /* 0x000fe400078e00ff */
[----:B------:R-:W-:Y:S02]  /*bfc0*/  IMAD.MOV.U32 R5, RZ, RZ, -0x7fffffe0 ;  /* 0x80000020ff057424 */ /* 0x000fe400078e00ff */
[----:B------:R-:W-:Y:S02]  /*bfd0*/  VIADD R146, R144, 0x602 ;  /* 0x0000060290927836 */ /* 0x000fe40000000000 */
[----:B01----:R-:W-:-:S04]  /*bfe0*/  IMAD R4, R22, 0x600, R0 ;  /* 0x0000060016047824 */ /* 0x003fc800078e0200 */
        /* <DEDUP_REMOVED lines=46> */
[----:B------:R-:W-:Y:S05]  /*c2d0*/  @!P0 BRA `(.L_x_2440) ;  /* 0x0000000000048947 */ /* 0x000fea0003800000 */
[----:B------:R-:W-:Y:S01]  /*c2e0*/  BPT.TRAP 0x1 ;  /* 0x000000040000795c */ /* 0x000fe20000300000 */
.L_x_2440:
[----:B------:R-:W2:Y:S01]  /*c2f0*/  LDL R5, [R1+0x6c] ;  /* 0x00006c0001057983 */ /* 0x000ea20000100800 */
[----:B------:R-:W0:Y:S01]  /*c300*/  LDC R0, c[0x0][0x448] ;  /* 0x00011200ff007b82 */ /* 0x000e220000000800 */
[----:B------:R-:W-:Y:S02]  /*c310*/  ULDC UR45, c[0x0][0x988] ;  /* 0x00026200002d7ab9 */ /* 0x000fe40000000800 */
[----:B------:R-:W2:Y:S04]  /*c320*/  LDL R90, [R1+0x58] ;  /* 0x00005800015a7983 */ /* 0x000ea80000100800 */
[----:B------:R-:W3:Y:S04]  /*c330*/  LDL R8, [R1+0x64] ;  /* 0x0000640001087983 */ /* 0x000ee80000100800 */
[----:B------:R-:W4:Y:S04]  /*c340*/  LDL R89, [R1+0x4c] ;  /* 0x00004c0001597983 */ /* 0x000f280000100800 */
[----:B------:R-:W5:Y:S04]  /*c350*/  LDL R88, [R1+0x5c] ;  /* 0x00005c0001587983 */ /* 0x000f680000100800 */
[----:B------:R-:W4:Y:S01]  /*c360*/  LDL R91, [R1+0x50] ;  /* 0x00005000015b7983 */ /* 0x000f220000100800 */
[----:B------:R-:W-:Y:S01]  /*c370*/  VIADD R10, R3, 0x2d840 ;  /* 0x0002d840030a7836 */ /* 0x000fe20000000000 */
[----:B------:R-:W-:Y:S01]  /*c380*/  LOP3.LUT R18, R18, 0xfffffff7, RZ, 0xc0, !PT ;  /* 0xfffffff712127812 */ /* 0x000fe200078ec0ff */
[----:B------:R-:W-:Y:S01]  /*c390*/  ULDC UR43, c[0x0][0x988] ;  /* 0x00026200002b7ab9 */ /* 0x000fe20000000800 */
[----:B------:R-:W-:Y:S01]  /*c3a0*/  ULDC UR44, c[0x0][0x988] ;  /* 0x00026200002c7ab9 */ /* 0x000fe20000000800 */
[----:B0-----:R-:W-:-:S13]  /*c3b0*/  ISETP.NE.AND P5, PT, R0, 0x1, PT ;  /* 0x000000010000780c */ /* 0x001fda0003fa5270 */
[----:B------:R-:W0:Y:S08]  /*c3c0*/  @P5 LDC R4, c[0x0][0x44c] ;  /* 0x00011300ff045b82 */ /* 0x000e300000000800 */
[----:B------:R-:W1:Y:S01]  /*c3d0*/  @P5 LDC R0, c[0x0][0x450] ;  /* 0x00011400ff005b82 */ /* 0x000e620000000800 */
[----:B--2---:R-:W-:-:S04]  /*c3e0*/  IMAD.IADD R7, R5, 0x1, R90 ;  /* 0x0000000105077824 */ /* 0x004fc800078e025a */
[----:B0-----:R-:W-:-:S05]  /*c3f0*/  @P5 IMAD.HI.U32 R5, R7, R4, RZ ;  /* 0x0000000407055227 */ /* 0x001fca00078e00ff */
[----:B-1----:R-:W-:-:S05]  /*c400*/  @P5 SHF.R.U32.HI R7, RZ, R0, R5 ;  /* 0x00000000ff075219 */ /* 0x002fca0000011605 */
[----:B------:R-:W0:Y:S01]  /*c410*/  SHFL.IDX PT, R4, R7, RZ, 0x1c1f ;  /* 0x001c1fff07047589 */ /* 0x000e2200000e0000 */
[----:B------:R-:W-:-:S04]  /*c420*/  IMAD.MOV.U32 R5, RZ, RZ, -0x80 ;  /* 0xffffff80ff057424 */ /* 0x000fc800078e00ff */
[----:B------:R-:W-:-:S05]  /*c430*/  IMAD R5, R94, R5, 0x80 ;  /* 0x000000805e057424 */ /* 0x000fca00078e0205 */
[C-C-:B---3--:R-:W-:Y:S02]  /*c440*/  IADD3 R6, -R8.reuse, 0x1, R5.reuse ;  /* 0x0000000108067810 */ /* 0x148fe40007ffe105 */
[----:B-----5:R-:W-:Y:S02]  /*c450*/  IADD3 R5, -R8, R88, R5 ;  /* 0x0000005808057210 */ /* 0x020fe40007ffe105 */
[----:B----4-:R-:W-:-:S04]  /*c460*/  IADD3 R6, -R89, R6, R88 ;  /* 0x0000000659067210 */ /* 0x010fc80007ffe158 */
[----:B0-----:R-:W-:-:S04]  /*c470*/  VIADDMNMX R4, R4, R6, R5, PT ;  /* 0x0000000604047246 */ /* 0x001fc80003800105 */
[C---:B------:R-:W-:Y:S02]  /*c480*/  ISETP.GT.AND P1, PT, R4.reuse, RZ, PT ;  /* 0x000000ff0400720c */ /* 0x040fe40003f24270 */
[----:B------:R-:W-:Y:S02]  /*c490*/  ISETP.GT.AND P4, PT, R4, 0x1, PT ;  /* 0x000000010400780c */ /* 0x000fe40003f84270 */
[----:B------:R-:W-:Y:S02]  /*c4a0*/  FSEL R24, R24, -INF , P1 ;  /* 0xff80000018187808 */ /* 0x000fe40000800000 */
[----:B------:R-:W-:Y:S02]  /*c4b0*/  FSEL R25, R25, -INF , P4 ;  /* 0xff80000019197808 */ /* 0x000fe40002000000 */
[C---:B------:R-:W-:Y:S02]  /*c4c0*/  ISETP.GT.AND P3, PT, R4.reuse, 0x8, PT ;  /* 0x000000080400780c */ /* 0x040fe40003f64270 */
[----:B------:R-:W-:-:S02]  /*c4d0*/  ISETP.GT.AND P2, PT, R4, 0x9, PT ;  /* 0x000000090400780c */ /* 0x000fc40003f44270 */
[C---:B------:R-:W-:Y:S02]  /*c4e0*/  ISETP.GT.AND P1, PT, R4.reuse, 0x10, PT ;  /* 0x000000100400780c */ /* 0x040fe40003f24270 */
[----:B------:R-:W-:Y:S01]  /*c4f0*/  ISETP.GT.AND P4, PT, R4, 0x11, PT ;  /* 0x000000110400780c */ /* 0x000fe20003f84270 */
[----:B------:R-:W0:Y:S01]  /*c500*/  SHFL.IDX PT, R0, R7, 0x1, 0x1c1f ;  /* 0x003c1f0007007f89 */ /* 0x000e2200000e0000 */
[----:B------:R-:W-:Y:S02]  /*c510*/  FSEL R28, R28, -INF , P3 ;  /* 0xff8000001c1c7808 */ /* 0x000fe40001800000 */
[----:B------:R-:W-:Y:S02]  /*c520*/  FSEL R29, R29, -INF , P2 ;  /* 0xff8000001d1d7808 */ /* 0x000fe40001000000 */
[----:B------:R-:W-:Y:S02]  /*c530*/  FSEL R32, R32, -INF , P1 ;  /* 0xff80000020207808 */ /* 0x000fe40000800000 */
[----:B------:R-:W-:-:S02]  /*c540*/  FSEL R33, R33, -INF , P4 ;  /* 0xff80000021217808 */ /* 0x000fc40002000000 */
[C---:B------:R-:W-:Y:S02]  /*c550*/  ISETP.GT.AND P3, PT, R4.reuse, 0x18, PT ;  /* 0x000000180400780c */ /* 0x040fe40003f64270 */
[C---:B------:R-:W-:Y:S02]  /*c560*/  ISETP.GT.AND P2, PT, R4.reuse, 0x19, PT ;  /* 0x000000190400780c */ /* 0x040fe40003f44270 */
[C---:B------:R-:W-:Y:S02]  /*c570*/  ISETP.GT.AND P1, PT, R4.reuse, 0x20, PT ;  /* 0x000000200400780c */ /* 0x040fe40003f24270 */
[----:B------:R-:W-:Y:S02]  /*c580*/  ISETP.GT.AND P4, PT, R4, 0x21, PT ;  /* 0x000000210400780c */ /* 0x000fe40003f84270 */
        /* <DEDUP_REMOVED lines=8> */
[----:B------:R-:W-:Y:S02]  /*c610*/  FSEL R44, R44, -INF , P3 ;  /* 0xff8000002c2c7808 */ /* 0x000fe40001800000 */
[----:B------:R-:W-:Y:S02]  /*c620*/  FSEL R45, R45, -INF , P2 ;  /* 0xff8000002d2d7808 */ /* 0x000fe40001000000 */
[----:B------:R-:W-:Y:S02]  /*c630*/  FSEL R48, R48, -INF , P1 ;  /* 0xff80000030307808 */ /* 0x000fe40000800000 */
[----:B------:R-:W-:Y:S02]  /*c640*/  FSEL R49, R49, -INF , P4 ;  /* 0xff80000031317808 */ /* 0x000fe40002000000 */
[C---:B------:R-:W-:Y:S02]  /*c650*/  ISETP.GT.AND P3, PT, R4.reuse, 0x38, PT ;  /* 0x000000380400780c */ /* 0x040fe40003f64270 */
[----:B------:R-:W-:-:S02]  /*c660*/  ISETP.GT.AND P2, PT, R4, 0x39, PT ;  /* 0x000000390400780c */ /* 0x000fc40003f44270 */
[C---:B------:R-:W-:Y:S02]  /*c670*/  ISETP.GT.AND P1, PT, R4.reuse, 0x40, PT ;  /* 0x000000400400780c */ /* 0x040fe40003f24270 */
[----:B------:R-:W-:Y:S02]  /*c680*/  ISETP.GT.AND P4, PT, R4, 0x41, PT ;  /* 0x000000410400780c */ /* 0x000fe40003f84270 */
        /* <DEDUP_REMOVED lines=16> */
[----:B0-----:R-:W-:Y:S02]  /*c790*/  VIADDMNMX R0, R0, R6, R5, PT ;  /* 0x0000000600007246 */ /* 0x001fe40003800105 */
[----:B------:R-:W-:Y:S02]  /*c7a0*/  FSEL R68, R68, -INF , P3 ;  /* 0xff80000044447808 */ /* 0x000fe40001800000 */
[----:B------:R-:W-:Y:S02]  /*c7b0*/  FSEL R69, R69, -INF , P2 ;  /* 0xff80000045457808 */ /* 0x000fe40001000000 */
[----:B------:R-:W-:Y:S02]  /*c7c0*/  FSEL R72, R72, -INF , P1 ;  /* 0xff80000048487808 */ /* 0x000fe40000800000 */
[----:B------:R-:W-:Y:S02]  /*c7d0*/  FSEL R73, R73, -INF , P4 ;  /* 0xff80000049497808 */ /* 0x000fe40002000000 */
[----:B------:R-:W-:-:S02]  /*c7e0*/  ISETP.GT.AND P3, PT, R0, RZ, PT ;  /* 0x000000ff0000720c */ /* 0x000fc40003f64270 */
[C---:B------:R-:W-:Y:S02]  /*c7f0*/  ISETP.GT.AND P2, PT, R0.reuse, 0x1, PT ;  /* 0x000000010000780c */ /* 0x040fe40003f44270 */
        /* <DEDUP_REMOVED lines=10> */
[----:B------:R-:W-:-:S02]  /*c8a0*/  FMNMX.FTZ R5, R26, R27, !PT ;  /* 0x0000001b1a057209 */ /* 0x000fc40007810000 */
        /* <DEDUP_REMOVED lines=31> */
[----:B------:R-:W-:Y:S02]  /*caa0*/  FMNMX.FTZ R5, R35, R5, !PT ;  /* 0x0000000523057209 */ /* 0x000fe40007810000 */
        /* <DEDUP_REMOVED lines=9> */
[----:B------:R-:W-:-:S02]  /*cb40*/  ISETP.GT.AND P3, PT, R0, 0x60, PT ;  /* 0x000000600000780c */ /* 0x000fc40003f64270 */
[C---:B------:R-:W-:Y:S02]  /*cb50*/  ISETP.GT.AND P2, PT, R0.reuse, 0x61, PT ;  /* 0x000000610000780c */ /* 0x040fe40003f44270 */
[C---:B------:R-:W-:Y:S02]  /*cb60*/  ISETP.GT.AND P1, PT, R0.reuse, 0x68, PT ;  /* 0x000000680000780c */ /* 0x040fe40003f24270 */
[----:B------:R-:W-:Y:S02]  /*cb70*/  ISETP.GT.AND P4, PT, R0, 0x69, PT ;  /* 0x000000690000780c */ /* 0x000fe40003f84270 */
[----:B------:R-:W-:Y:S02]  /*cb80*/  FMNMX.FTZ R5, R39, R5, !PT ;  /* 0x0000000527057209 */ /* 0x000fe40007810000 */
[----:B------:R-:W-:Y:S02]  /*cb90*/  FMNMX.FTZ R7, R24, R25, !PT ;  /* 0x0000001918077209 */ /* 0x000fe40007810000 */
[----:B------:R-:W-:-:S02]  /*cba0*/  FSEL R74, R74, -INF , P3 ;  /* 0xff8000004a4a7808 */ /* 0x000fc40001800000 */
[----:B------:R-:W-:Y:S02]  /*cbb0*/  FSEL R75, R75, -INF , P2 ;  /* 0xff8000004b4b7808 */ /* 0x000fe40001000000 */
[----:B------:R-:W-:Y:S02]  /*cbc0*/  FSEL R78, R78, -INF , P1 ;  /* 0xff8000004e4e7808 */ /* 0x000fe40000800000 */
[----:B------:R-:W-:Y:S02]  /*cbd0*/  FSEL R79, R79, -INF , P4 ;  /* 0xff8000004f4f7808 */ /* 0x000fe40002000000 */
[C---:B------:R-:W-:Y:S02]  /*cbe0*/  ISETP.GT.AND P3, PT, R0.reuse, 0x70, PT ;  /* 0x000000700000780c */ /* 0x040fe40003f64270 */
[C---:B------:R-:W-:Y:S02]  /*cbf0*/  ISETP.GT.AND P2, PT, R0.reuse, 0x71, PT ;  /* 0x000000710000780c */ /* 0x040fe40003f44270 */
[----:B------:R-:W-:-:S02]  /*cc00*/  ISETP.GT.AND P1, PT, R0, 0x78, PT ;  /* 0x000000780000780c */ /* 0x000fc40003f24270 */
[----:B------:R-:W-:Y:S02]  /*cc10*/  ISETP.GT.AND P4, PT, R0, 0x79, PT ;  /* 0x000000790000780c */ /* 0x000fe40003f84270 */
        /* <DEDUP_REMOVED lines=49> */
[----:B------:R-:W-:Y:S02]  /*cf30*/  ISETP.GT.AND P3, PT, R4, 0x68, PT ;  /* 0x000000680400780c */ /* 0x000fe40003f64270 */
[----:B------:R-:W-:Y:S02]  /*cf40*/  FMNMX.FTZ R5, R72, R5, !PT ;  /* 0x0000000548057209 */ /* 0x000fe40007810000 */
[----:B------:R-:W-:Y:S02]  /*cf50*/  ISETP.GT.AND P2, PT, R4, 0x69, PT ;  /* 0x000000690400780c */ /* 0x000fe40003f44270 */
[----:B------:R-:W-:-:S02]  /*cf60*/  FMNMX.FTZ R0, R87, R0, !PT ;  /* 0x0000000057007209 */ /* 0x000fc40007810000 */
[----:B------:R-:W-:Y:S02]  /*cf70*/  FSEL R76, R76, -INF , P3 ;  /* 0xff8000004c4c7808 */ /* 0x000fe40001800000 */
[----:B------:R-:W-:Y:S02]  /*cf80*/  FMNMX.FTZ R5, R73, R5, !PT ;  /* 0x0000000549057209 */ /* 0x000fe40007810000 */
[----:B------:R-:W-:Y:S02]  /*cf90*/  FSEL R77, R77, -INF , P2 ;  /* 0xff8000004d4d7808 */ /* 0x000fe40001000000 */
[C---:B------:R-:W-:Y:S02]  /*cfa0*/  ISETP.GT.AND P1, PT, R4.reuse, 0x70, PT ;  /* 0x000000700400780c */ /* 0x040fe40003f24270 */
[C---:B------:R-:W-:Y:S02]  /*cfb0*/  ISETP.GT.AND P4, PT, R4.reuse, 0x71, PT ;  /* 0x000000710400780c */ /* 0x040fe40003f84270 */
[----:B------:R-:W-:-:S02]  /*cfc0*/  ISETP.GT.AND P3, PT, R4, 0x78, PT ;  /* 0x000000780400780c */ /* 0x000fc40003f64270 */
[----:B------:R-:W-:Y:S02]  /*cfd0*/  ISETP.GT.AND P2, PT, R4, 0x79, PT ;  /* 0x000000790400780c */ /* 0x000fe40003f44270 */
[----:B------:R-:W-:Y:S01]  /*cfe0*/  FMNMX.FTZ R5, R76, R5, !PT ;  /* 0x000000054c057209 */ /* 0x000fe20007810000 */
[----:B------:R-:W0:Y:S01]  /*cff0*/  SHFL.BFLY PT, R4, R0, 0x2, 0x1f ;  /* 0x0c401f0000047f89 */ /* 0x000e2200000e0000 */
[----:B------:R-:W-:Y:S02]  /*d000*/  FSEL R80, R80, -INF , P1 ;  /* 0xff80000050507808 */ /* 0x000fe40000800000 */
[----:B------:R-:W-:Y:S02]  /*d010*/  FMNMX.FTZ R5, R77, R5, !PT ;  /* 0x000000054d057209 */ /* 0x000fe40007810000 */
[----:B------:R-:W-:Y:S02]  /*d020*/  FSEL R81, R81, -INF , P4 ;  /* 0xff80000051517808 */ /* 0x000fe40002000000 */
[----:B------:R-:W-:-:S02]  /*d030*/  FMNMX.FTZ R5, R80, R5, !PT ;  /* 0x0000000550057209 */ /* 0x000fc40007810000 */
[----:B------:R-:W-:Y:S02]  /*d040*/  FSEL R84, R84, -INF , P3 ;  /* 0xff80000054547808 */ /* 0x000fe40001800000 */
[----:B------:R-:W-:Y:S02]  /*d050*/  FMNMX.FTZ R5, R81, R5, !PT ;  /* 0x0000000551057209 */ /* 0x000fe40007810000 */
[----:B------:R-:W-:Y:S02]  /*d060*/  FSEL R85, R85, -INF , P2 ;  /* 0xff80000055557808 */ /* 0x000fe40001000000 */
[----:B------:R-:W-:-:S04]  /*d070*/  FMNMX.FTZ R6, R84, R5, !PT ;  /* 0x0000000554067209 */ /* 0x000fc80007810000 */
[----:B------:R-:W-:Y:S02]  /*d080*/  FMNMX.FTZ R5, R85, R6, !PT ;  /* 0x0000000655057209 */ /* 0x000fe40007810000 */
[----:B0-----:R-:W-:-:S03]  /*d090*/  FMNMX.FTZ R4, R0, R4, !PT ;  /* 0x0000000400047209 */ /* 0x001fc60007810000 */
[----:B------:R-:W0:Y:S04]  /*d0a0*/  SHFL.BFLY PT, R0, R5, 0x2, 0x1f ;  /* 0x0c401f0005007f89 */ /* 0x000e2800000e0000 */
[----:B------:R-:W1:Y:S01]  /*d0b0*/  SHFL.BFLY PT, R7, R4, 0x1, 0x1f ;  /* 0x0c201f0004077f89 */ /* 0x000e6200000e0000 */
[----:B0-----:R-:W-:-:S05]  /*d0c0*/  FMNMX.FTZ R0, R5, R0, !PT ;  /* 0x0000000005007209 */ /* 0x001fca0007810000 */
[----:B------:R-:W0:Y:S01]  /*d0d0*/  SHFL.BFLY PT, R6, R0, 0x1, 0x1f ;  /* 0x0c201f0000067f89 */ /* 0x000e2200000e0000 */
[----:B-1----:R-:W-:-:S04]  /*d0e0*/  FMNMX.FTZ R7, R4, R7, !PT ;  /* 0x0000000704077209 */ /* 0x002fc80007810000 */
[C---:B------:R-:W-:Y:S01]  /*d0f0*/  FSETP.NEU.FTZ.AND P1, PT, R7.reuse, -INF , PT ;  /* 0xff8000000700780b */ /* 0x040fe20003f3d000 */
[----:B------:R-:W-:-:S05]  /*d100*/  FMUL.FTZ R8, R7, UR45 ;  /* 0x0000002d07087c20 */ /* 0x000fca0008410000 */
[----:B------:R-:W-:Y:S02]  /*d110*/  FSEL R8, R8, RZ, P1 ;  /* 0x000000ff08087208 */ /* 0x000fe40000800000 */
[----:B0-----:R-:W-:-:S04]  /*d120*/  FMNMX.FTZ R0, R0, R6, !PT ;  /* 0x0000000600007209 */ /* 0x001fc80007810000 */
[C---:B------:R-:W-:Y:S01]  /*d130*/  FSETP.NEU.FTZ.AND P1, PT, R0.reuse, -INF , PT ;  /* 0xff8000000000780b */ /* 0x040fe20003f3d000 */
[----:B------:R-:W-:Y:S01]  /*d140*/  FMUL.FTZ R9, R0, UR45 ;  /* 0x0000002d00097c20 */ /* 0x000fe20008410000 */
[----:B------:R-:W-:-:S04]  /*d150*/  FFMA.FTZ R4, R26, UR45, -R8 ;  /* 0x0000002d1a047c23 */ /* 0x000fc80008010808 */
[----:B------:R-:W-:Y:S01]  /*d160*/  FSEL R3, R9, RZ, P1 ;  /* 0x000000ff09037208 */ /* 0x000fe20000800000 */
[--C-:B------:R-:W-:Y:S01]  /*d170*/  FFMA.FTZ R5, R27, UR45, -R8.reuse ;  /* 0x0000002d1b057c23 */ /* 0x100fe20008010808 */
[--C-:B------:R-:W-:Y:S01]  /*d180*/  FFMA.FTZ R6, R30, UR45, -R8.reuse ;  /* 0x0000002d1e067c23 */ /* 0x100fe20008010808 */
[----:B------:R-:W-:Y:S02]  /*d190*/  FFMA.FTZ R12, R31, UR45, -R8 ;  /* 0x0000002d1f0c7c23 */ /* 0x000fe40008010808 */
[--C-:B------:R-:W-:Y:S01]  /*d1a0*/  FFMA.FTZ R13, R24, UR45, -R3.reuse ;  /* 0x0000002d180d7c23 */ /* 0x100fe20008010803 */
[--C-:B------:R-:W-:Y:S01]  /*d1b0*/  FFMA.FTZ R14, R25, UR45, -R3.reuse ;  /* 0x0000002d190e7c23 */ /* 0x100fe20008010803 */
[--C-:B------:R-:W-:Y:S01]  /*d1c0*/  FFMA.FTZ R15, R28, UR45, -R3.reuse ;  /* 0x0000002d1c0f7c23 */ /* 0x100fe20008010803 */
[----:B------:R-:W-:Y:S01]  /*d1d0*/  FFMA.FTZ R20, R29, UR45, -R3 ;  /* 0x0000002d1d147c23 */ /* 0x000fe20008010803 */
[----:B------:R-:W-:Y:S01]  /*d1e0*/  MUFU.EX2 R4, R4 ;  /* 0x0000000400047308 */ /* 0x000fe20000000800 */
[----:B------:R-:W-:-:S07]  /*d1f0*/  IMAD.U32 R9, RZ, RZ, UR40 ;  /* 0x00000028ff097e24 */ /* 0x000fce000f8e00ff */
[----:B------:R-:W0:Y:S01]  /*d200*/  MUFU.EX2 R5, R5 ;  /* 0x0000000500057308 */ /* 0x000e220000000800 */
[----:B------:R-:W-:-:S07]  /*d210*/  FFMA.FTZ R24, R32, UR45, -R3 ;  /* 0x0000002d20187c23 */ /* 0x000fce0008010803 */
[----:B------:R-:W-:Y:S08]  /*d220*/  MUFU.EX2 R6, R6 ;  /* 0x0000000600067308 */ /* 0x000ff00000000800 */
[----:B------:R-:W1:Y:S08]  /*d230*/  MUFU.EX2 R12, R12 ;  /* 0x0000000c000c7308 */ /* 0x000e700000000800 */
[----:B------:R-:W-:Y:S08]  /*d240*/  MUFU.EX2 R13, R13 ;  /* 0x0000000d000d7308 */ /* 0x000ff00000000800 */
[----:B------:R-:W2:Y:S08]  /*d250*/  MUFU.EX2 R14, R14 ;  /* 0x0000000e000e7308 */ /* 0x000eb00000000800 */
[----:B------:R-:W-:Y:S08]  /*d260*/  MUFU.EX2 R15, R15 ;  /* 0x0000000f000f7308 */ /* 0x000ff00000000800 */
[----:B------:R-:W3:Y:S01]  /*d270*/  MUFU.EX2 R20, R20 ;  /* 0x0000001400147308 */ /* 0x000ee20000000800 */
[--C-:B------:R-:W-:Y:S01]  /*d280*/  FFMA.FTZ R34, R34, UR45, -R8.reuse ;  /* 0x0000002d22227c23 */ /* 0x100fe20008010808 */
[----:B------:R-:W-:Y:S01]  /*d290*/  FFMA.FTZ R35, R35, UR45, -R8 ;  /* 0x0000002d23237c23 */ /* 0x000fe20008010808 */
[----:B------:R-:W-:Y:S01]  /*d2a0*/  PRMT R9, R9, 0x654, R10 ;  /* 0x0000065409097816 */ /* 0x000fe2000000000a */
[--C-:B------:R-:W-:Y:S01]  /*d2b0*/  FFMA.FTZ R26, R33, UR45, -R3.reuse ;  /* 0x0000002d211a7c23 */ /* 0x100fe20008010803 */
[----:B------:R-:W-:Y:S01]  /*d2c0*/  FFMA.FTZ R30, R36, UR45, -R3 ;  /* 0x0000002d241e7c23 */ /* 0x000fe20008010803 */
[--C-:B------:R-:W-:Y:S01]  /*d2d0*/  FFMA.FTZ R38, R38, UR45, -R8.reuse ;  /* 0x0000002d26267c23 */ /* 0x100fe20008010808 */
[----:B------:R0:W-:Y:S01]  /*d2e0*/  SYNCS.ARRIVE.TRANS64.RED.A1T0 RZ, [R9+URZ], RZ ;  /* 0x000000ff09ff79a7 */ /* 0x0001e2000810043f */
[----:B------:R-:W4:Y:S01]  /*d2f0*/  MUFU.EX2 R25, R34 ;  /* 0x0000002200197308 */ /* 0x000f220000000800 */
[--C-:B------:R-:W-:Y:S01]  /*d300*/  FFMA.FTZ R39, R39, UR45, -R8.reuse ;  /* 0x0000002d27277c23 */ /* 0x100fe20008010808 */
[--C-:B------:R-:W-:Y:S01]  /*d310*/  FFMA.FTZ R42, R42, UR45, -R8.reuse ;  /* 0x0000002d2a2a7c23 */ /* 0x100fe20008010808 */
[--C-:B------:R-:W-:Y:S01]  /*d320*/  FFMA.FTZ R43, R43, UR45, -R8.reuse ;  /* 0x0000002d2b2b7c23 */ /* 0x100fe20008010808 */
[--C-:B------:R-:W-:Y:S01]  /*d330*/  FFMA.FTZ R46, R46, UR45, -R8.reuse ;  /* 0x0000002d2e2e7c23 */ /* 0x100fe20008010808 */
[----:B------:R-:W-:-:S03]  /*d340*/  FFMA.FTZ R47, R47, UR45, -R8 ;  /* 0x0000002d2f2f7c23 */ /* 0x000fc60008010808 */
[----:B------:R-:W5:Y:S01]  /*d350*/  MUFU.EX2 R24, R24 ;  /* 0x0000001800187308 */ /* 0x000f620000000800 */
        /* <DEDUP_REMOVED lines=20> */
[----:B0-----:R-:W-:Y:S01]  /*d4a0*/  F2FP.F16.F32.PACK_AB R9, R5, R4 ;  /* 0x000000040509723e */ /* 0x001fe200000000ff */
[----:B------:R-:W0:Y:S01]  /*d4b0*/  MUFU.EX2 R35, R35 ;  /* 0x0000002300237308 */ /* 0x000e220000000800 */
[----:B-1----:R-:W-:Y:S01]  /*d4c0*/  F2FP.F16.F32.PACK_AB R11, R12, R6 ;  /* 0x000000060c0b723e */ /* 0x002fe200000000ff */
[----:B------:R-:W-:Y:S01]  /*d4d0*/  FADD.FTZ R5, R4, R5 ;  /* 0x0000000504057221 */ /* 0x000fe20000010000 */
[----:B--2---:R-:W-:Y:S01]  /*d4e0*/  F2FP.F16.F32.PACK_AB R8, R14, R13 ;  /* 0x0000000d0e08723e */ /* 0x004fe200000000ff */
[----:B------:R-:W-:Y:S01]  /*d4f0*/  FADD.FTZ R14, R13, R14 ;  /* 0x0000000e0d0e7221 */ /* 0x000fe20000010000 */
[----:B---3--:R-:W-:Y:S01]  /*d500*/  F2FP.F16.F32.PACK_AB R10, R20, R15 ;  /* 0x0000000f140a723e */ /* 0x008fe200000000ff */
[----:B------:R-:W-:-:S02]  /*d510*/  FFMA.FTZ R31, R37, UR45, -R3 ;  /* 0x0000002d251f7c23 */ /* 0x000fc40008010803 */
[----:B------:R-:W1:Y:S01]  /*d520*/  MUFU.EX2 R26, R26 ;  /* 0x0000001a001a7308 */ /* 0x000e620000000800 */
[----:B------:R-:W-:Y:S01]  /*d530*/  FADD.FTZ R37, R6, R5 ;  /* 0x0000000506257221 */ /* 0x000fe20000010000 */
[----:B------:R2:W-:Y:S01]  /*d540*/  STSM.16.M88.4 [R143+0x21800], R8 ;  /* 0x021800088f007844 */ /* 0x0005e20000000200 */
[----:B------:R-:W-:-:S05]  /*d550*/  FADD.FTZ R13, R15, R14 ;  /* 0x0000000e0f0d7221 */ /* 0x000fca0000010000 */
[----:B------:R-:W3:Y:S01]  /*d560*/  MUFU.EX2 R27, R38 ;  /* 0x00000026001b7308 */ /* 0x000ee20000000800 */
[----:B------:R-:W-:Y:S01]  /*d570*/  FADD.FTZ R12, R12, R37 ;  /* 0x000000250c0c7221 */ /* 0x000fe20000010000 */
[----:B------:R-:W-:-:S06]  /*d580*/  FADD.FTZ R13, R20, R13 ;  /* 0x0000000d140d7221 */ /* 0x000fcc0000010000 */
[----:B------:R-:W3:Y:S01]  /*d590*/  MUFU.EX2 R30, R30 ;  /* 0x0000001e001e7308 */ /* 0x000ee20000000800 */
[--C-:B--2---:R-:W-:Y:S01]  /*d5a0*/  FFMA.FTZ R8, R40, UR45, -R3.reuse ;  /* 0x0000002d28087c23 */ /* 0x104fe20008010803 */
[----:B------:R-:W-:-:S06]  /*d5b0*/  FFMA.FTZ R10, R41, UR45, -R3 ;  /* 0x0000002d290a7c23 */ /* 0x000fcc0008010803 */
[----:B------:R-:W2:Y:S01]  /*d5c0*/  MUFU.EX2 R39, R39 ;  /* 0x0000002700277308 */ /* 0x000ea20000000800 */
[----:B----4-:R-:W-:Y:S01]  /*d5d0*/  FADD.FTZ R12, R25, R12 ;  /* 0x0000000c190c7221 */ /* 0x010fe20000010000 */
[----:B-----5:R-:W-:-:S06]  /*d5e0*/  FADD.FTZ R13, R24, R13 ;  /* 0x0000000d180d7221 */ /* 0x020fcc0000010000 */
[----:B------:R-:W4:Y:S01]  /*d5f0*/  MUFU.EX2 R31, R31 ;  /* 0x0000001f001f7308 */ /* 0x000f220000000800 */
[----:B------:R-:W-:Y:S01]  /*d600*/  FFMA.FTZ R21, R44, UR45, -R3 ;  /* 0x0000002d2c157c23 */ /* 0x000fe20008010803 */
[----:B0-----:R-:W-:-:S06]  /*d610*/  FADD.FTZ R12, R35, R12 ;  /* 0x0000000c230c7221 */ /* 0x001fcc0000010000 */
[----:B------:R-:W0:Y:S01]  /*d620*/  MUFU.EX2 R9, R42 ;  /* 0x0000002a00097308 */ /* 0x000e220000000800 */
[----:B-1----:R-:W-:Y:S01]  /*d630*/  FADD.FTZ R13, R26, R13 ;  /* 0x0000000d1a0d7221 */ /* 0x002fe20000010000 */
[----:B------:R-:W-:-:S06]  /*d640*/  FFMA.FTZ R28, R45, UR45, -R3 ;  /* 0x0000002d2d1c7c23 */ /* 0x000fcc0008010803 */
[----:B------:R-:W1:Y:S01]  /*d650*/  MUFU.EX2 R8, R8 ;  /* 0x0000000800087308 */ /* 0x000e620000000800 */
[----:B---3--:R-:W-:Y:S01]  /*d660*/  FADD.FTZ R12, R27, R12 ;  /* 0x0000000c1b0c7221 */ /* 0x008fe20000010000 */
[----:B------:R-:W-:-:S06]  /*d670*/  FADD.FTZ R14, R30, R13 ;  /* 0x0000000d1e0e7221 */ /* 0x000fcc0000010000 */
[----:B------:R-:W3:Y:S01]  /*d680*/  MUFU.EX2 R43, R43 ;  /* 0x0000002b002b7308 */ /* 0x000ee20000000800 */
[----:B------:R-:W-:-:S07]  /*d690*/  FFMA.FTZ R29, R48, UR45, -R3 ;  /* 0x0000002d301d7c23 */ /* 0x000fce0008010803 */
[----:B------:R-:W5:Y:S01]  /*d6a0*/  MUFU.EX2 R10, R10 ;  /* 0x0000000a000a7308 */ /* 0x000f620000000800 */
[----:B--2---:R-:W-:Y:S01]  /*d6b0*/  FADD.FTZ R12, R39, R12 ;  /* 0x0000000c270c7221 */ /* 0x004fe20000010000 */
[----:B----4-:R-:W-:-:S06]  /*d6c0*/  FADD.FTZ R13, R31, R14 ;  /* 0x0000000e1f0d7221 */ /* 0x010fcc0000010000 */
[----:B------:R-:W2:Y:S01]  /*d6d0*/  MUFU.EX2 R21, R21 ;  /* 0x0000001500157308 */ /* 0x000ea20000000800 */
[----:B------:R-:W-:-:S07]  /*d6e0*/  FFMA.FTZ R32, R49, UR45, -R3 ;  /* 0x0000002d31207c23 */ /* 0x000fce0008010803 */
[----:B------:R-:W4:Y:S01]  /*d6f0*/  MUFU.EX2 R11, R46 ;  /* 0x0000002e000b7308 */ /* 0x000f220000000800 */
[----:B0-----:R-:W-:Y:S01]  /*d700*/  FADD.FTZ R12, R9, R12 ;  /* 0x0000000c090c7221 */ /* 0x001fe20000010000 */
[----:B-1----:R-:W-:-:S06]  /*d710*/  FADD.FTZ R13, R8, R13 ;  /* 0x0000000d080d7221 */ /* 0x002fcc0000010000 */
[----:B------:R-:W0:Y:S01]  /*d720*/  MUFU.EX2 R28, R28 ;  /* 0x0000001c001c7308 */ /* 0x000e220000000800 */
[----:B------:R-:W-:-:S07]  /*d730*/  FFMA.FTZ R33, R52, UR45, -R3 ;  /* 0x0000002d34217c23 */ /* 0x000fce0008010803 */
[----:B------:R-:W1:Y:S01]  /*d740*/  MUFU.EX2 R47, R47 ;  /* 0x0000002f002f7308 */ /* 0x000e620000000800 */
[----:B---3--:R-:W-:Y:S01]  /*d750*/  FADD.FTZ R14, R43, R12 ;  /* 0x0000000c2b0e7221 */ /* 0x008fe20000010000 */
[----:B-----5:R-:W-:-:S06]  /*d760*/  FADD.FTZ R12, R10, R13 ;  /* 0x0000000d0a0c7221 */ /* 0x020fcc0000010000 */
[----:B------:R-:W3:Y:S01]  /*d770*/  MUFU.EX2 R29, R29 ;  /* 0x0000001d001d7308 */ /* 0x000ee20000000800 */
[----:B------:R-:W-:-:S07]  /*d780*/  FFMA.FTZ R34, R53, UR45, -R3 ;  /* 0x0000002d35227c23 */ /* 0x000fce0008010803 */
[----:B------:R-:W5:Y:S01]  /*d790*/  MUFU.EX2 R50, R50 ;  /* 0x0000003200327308 */ /* 0x000f620000000800 */
[----:B--2---:R-:W-:Y:S01]  /*d7a0*/  FADD.FTZ R13, R21, R12 ;  /* 0x0000000c150d7221 */ /* 0x004fe20000010000 */
[----:B------:R-:W-:-:S06]  /*d7b0*/  FFMA.FTZ R4, R56, UR45, -R3 ;  /* 0x0000002d38047c23 */ /* 0x000fcc0008010803 */
[----:B------:R-:W2:Y:S01]  /*d7c0*/  MUFU.EX2 R32, R32 ;  /* 0x0000002000207308 */ /* 0x000ea20000000800 */
[----:B----4-:R-:W-:-:S07]  /*d7d0*/  FADD.FTZ R14, R11, R14 ;  /* 0x0000000e0b0e7221 */ /* 0x010fce0000010000 */
[----:B------:R-:W4:Y:S01]  /*d7e0*/  MUFU.EX2 R51, R51 ;  /* 0x0000003300337308 */ /* 0x000f220000000800 */
[----:B0-----:R-:W-:Y:S01]  /*d7f0*/  FADD.FTZ R12, R28, R13 ;  /* 0x0000000d1c0c7221 */ /* 0x001fe20000010000 */
[----:B------:R-:W-:-:S06]  /*d800*/  FFMA.FTZ R5, R57, UR45, -R3 ;  /* 0x0000002d39057c23 */ /* 0x000fcc0008010803 */
[----:B------:R-:W0:Y:S01]  /*d810*/  MUFU.EX2 R33, R33 ;  /* 0x0000002100217308 */ /* 0x000e220000000800 */
[----:B-1----:R-:W-:-:S07]  /*d820*/  FADD.FTZ R15, R47, R14 ;  /* 0x0000000e2f0f7221 */ /* 0x002fce0000010000 */
[----:B------:R-:W1:Y:S01]  /*d830*/  MUFU.EX2 R54, R54 ;  /* 0x0000003600367308 */ /* 0x000e620000000800 */
[----:B---3--:R-:W-:Y:S01]  /*d840*/  FADD.FTZ R13, R29, R12 ;  /* 0x0000000c1d0d7221 */ /* 0x008fe20000010000 */
[----:B------:R-:W-:-:S06]  /*d850*/  FFMA.FTZ R6, R60, UR45, -R3 ;  /* 0x0000002d3c067c23 */ /* 0x000fcc0008010803 */
[----:B------:R-:W3:Y:S01]  /*d860*/  MUFU.EX2 R34, R34 ;  /* 0x0000002200227308 */ /* 0x000ee20000000800 */
[----:B-----5:R-:W-:Y:S01]  /*d870*/  FADD.FTZ R14, R50, R15 ;  /* 0x0000000f320e7221 */ /* 0x020fe20000010000 */
[----:B------:R-:W-:-:S06]  /*d880*/  F2FP.F16.F32.PACK_AB R24, R26, R24 ;  /* 0x000000181a18723e */ /* 0x000fcc00000000ff */
[----:B------:R-:W5:Y:S01]  /*d890*/  MUFU.EX2 R55, R55 ;  /* 0x0000003700377308 */ /* 0x000f620000000800 */
[----:B------:R-:W-:Y:S01]  /*d8a0*/  F2FP.F16.F32.PACK_AB R25, R35, R25 ;  /* 0x000000192319723e */ /* 0x000fe200000000ff */
[----:B--2---:R-:W-:Y:S01]  /*d8b0*/  FADD.FTZ R12, R32, R13 ;  /* 0x0000000d200c7221 */ /* 0x004fe20000010000 */
[----:B------:R-:W-:-:S05]  /*d8c0*/  F2FP.F16.F32.PACK_AB R27, R39, R27 ;  /* 0x0000001b271b723e */ /* 0x000fca00000000ff */
[----:B------:R-:W2:Y:S01]  /*d8d0*/  MUFU.EX2 R4, R4 ;  /* 0x0000000400047308 */ /* 0x000ea20000000800 */
[----:B------:R-:W-:Y:S01]  /*d8e0*/  F2FP.F16.F32.PACK_AB R26, R31, R30 ;  /* 0x0000001e1f1a723e */ /* 0x000fe200000000ff */
[----:B------:R-:W-:Y:S01]  /*d8f0*/  FFMA.FTZ R20, R61, UR45, -R3 ;  /* 0x0000002d3d147c23 */ /* 0x000fe20008010803 */
[----:B----4-:R-:W-:-:S05]  /*d900*/  FADD.FTZ R15, R51, R14 ;  /* 0x0000000e330f7221 */ /* 0x010fca0000010000 */
[----:B------:R-:W4:Y:S01]  /*d910*/  MUFU.EX2 R58, R58 ;  /* 0x0000003a003a7308 */ /* 0x000f220000000800 */
[----:B------:R-:W-:Y:S01]  /*d920*/  F2FP.F16.F32.PACK_AB R8, R10, R8 ;  /* 0x000000080a08723e */ /* 0x000fe200000000ff */
[----:B------:R1:W-:Y:S01]  /*d930*/  STSM.16.M88.4 [R91], R24 ;  /* 0x000000185b007844 */ /* 0x0003e20000000200 */
[----:B------:R-:W-:-:S05]  /*d940*/  F2FP.F16.F32.PACK_AB R10, R28, R21 ;  /* 0x000000151c0a723e */ /* 0x000fca00000000ff */
[----:B------:R-:W4:Y:S01]  /*d950*/  MUFU.EX2 R5, R5 ;  /* 0x0000000500057308 */ /* 0x000f220000000800 */
[----:B0-----:R-:W-:Y:S01]  /*d960*/  FADD.FTZ R21, R33, R12 ;  /* 0x0000000c21157221 */ /* 0x001fe20000010000 */
[----:B------:R-:W-:-:S06]  /*d970*/  FFMA.FTZ R35, R64, UR45, -R3 ;  /* 0x0000002d40237c23 */ /* 0x000fcc0008010803 */
[----:B------:R-:W0:Y:S01]  /*d980*/  MUFU.EX2 R59, R59 ;  /* 0x0000003b003b7308 */ /* 0x000e220000000800 */
[----:B------:R-:W-:Y:S01]  /*d990*/  FFMA.FTZ R36, R65, UR45, -R3 ;  /* 0x0000002d41247c23 */ /* 0x000fe20008010803 */
[----:B-1----:R-:W-:Y:S01]  /*d9a0*/  FADD.FTZ R24, R54, R15 ;  /* 0x0000000f36187221 */ /* 0x002fe20000010000 */
[----:B---3--:R-:W-:-:S05]  /*d9b0*/  FADD.FTZ R21, R34, R21 ;  /* 0x0000001522157221 */ /* 0x008fca0000010000 */
[----:B------:R-:W1:Y:S01]  /*d9c0*/  MUFU.EX2 R6, R6 ;  /* 0x0000000600067308 */ /* 0x000e620000000800 */
[----:B-----5:R-:W-:-:S07]  /*d9d0*/  FADD.FTZ R25, R55, R24 ;  /* 0x0000001837197221 */ /* 0x020fce0000010000 */
[----:B------:R-:W-:Y:S01]  /*d9e0*/  MUFU.EX2 R62, R62 ;  /* 0x0000003e003e7308 */ /* 0x000fe20000000800 */
[----:B--2---:R-:W-:Y:S01]  /*d9f0*/  FADD.FTZ R24, R4, R21 ;  /* 0x0000001504187221 */ /* 0x004fe20000010000 */
[----:B----4-:R-:W-:-:S06]  /*da00*/  FADD.FTZ R26, R58, R25 ;  /* 0x000000193a1a7221 */ /* 0x010fcc0000010000 */
[----:B------:R-:W-:Y:S01]  /*da10*/  MUFU.EX2 R63, R63 ;  /* 0x0000003f003f7308 */ /* 0x000fe20000000800 */
[----:B------:R-:W-:Y:S01]  /*da20*/  F2FP.F16.F32.PACK_AB R9, R43, R9 ;  /* 0x000000092b09723e */ /* 0x000fe200000000ff */
[----:B------:R-:W-:Y:S01]  /*da30*/  FFMA.FTZ R68, R68, UR45, -R3 ;  /* 0x0000002d44447c23 */ /* 0x000fe20008010803 */
[----:B------:R-:W-:-:S05]  /*da40*/  F2FP.F16.F32.PACK_AB R11, R47, R11 ;  /* 0x0000000b2f0b723e */ /* 0x000fca00000000ff */
[----:B------:R-:W-:Y:S01]  /*da50*/  MUFU.EX2 R66, R66 ;  /* 0x0000004200427308 */ /* 0x000fe20000000800 */
[----:B------:R-:W-:-:S07]  /*da60*/  FFMA.FTZ R37, R72, UR45, -R3 ;  /* 0x0000002d48257c23 */ /* 0x000fce0008010803 */
[----:B------:R-:W-:Y:S01]  /*da70*/  MUFU.EX2 R67, R67 ;  /* 0x0000004300437308 */ /* 0x000fe20000000800 */
[----:B------:R-:W-:-:S07]  /*da80*/  F2FP.F16.F32.PACK_AB R13, R51, R50 ;  /* 0x00000032330d723e */ /* 0x000fce00000000ff */
[----:B------:R-:W-:Y:S08]  /*da90*/  MUFU.EX2 R70, R70 ;  /* 0x0000004600467308 */ /* 0x000ff00000000800 */
[----:B------:R-:W-:Y:S08]  /*daa0*/  MUFU.EX2 R71, R71 ;  /* 0x0000004700477308 */ /* 0x000ff00000000800 */
[----:B------:R-:W-:Y:S01]  /*dab0*/  MUFU.EX2 R74, R74 ;  /* 0x0000004a004a7308 */ /* 0x000fe20000000800 */
[--C-:B------:R-:W-:Y:S01]  /*dac0*/  FFMA.FTZ R38, R73, UR45, -R3.reuse ;  /* 0x0000002d49267c23 */ /* 0x100fe20008010803 */
[--C-:B------:R-:W-:Y:S01]  /*dad0*/  FFMA.FTZ R76, R76, UR45, -R3.reuse ;  /* 0x0000002d4c4c7c23 */ /* 0x100fe20008010803 */
[----:B------:R-:W2:Y:S05]  /*dae0*/  LDL R39, [R1+0x54] ;  /* 0x0000540001277983 */ /* 0x000eaa0000100800 */
[----:B------:R-:W3:Y:S01]  /*daf0*/  MUFU.EX2 R20, R20 ;  /* 0x0000001400147308 */ /* 0x000ee20000000800 */
[----:B------:R-:W-:Y:S01]  /*db00*/  FADD.FTZ R21, R5, R24 ;  /* 0x0000001805157221 */ /* 0x000fe20000010000 */
[--C-:B------:R-:W-:Y:S01]  /*db10*/  FFMA.FTZ R31, R69, UR45, -R3.reuse ;  /* 0x0000002d451f7c23 */ /* 0x100fe20008010803 */
[----:B------:R-:W-:Y:S01]  /*db20*/  F2FP.F16.F32.PACK_AB R14, R34, R33 ;  /* 0x00000021220e723e */ /* 0x000fe200000000ff */
[--C-:B------:R-:W-:Y:S01]  /*db30*/  FFMA.FTZ R77, R77, UR45, -R3.reuse ;  /* 0x0000002d4d4d7c23 */ /* 0x100fe20008010803 */
[----:B------:R-:W-:Y:S01]  /*db40*/  FFMA.FTZ R80, R80, UR45, -R3 ;  /* 0x0000002d50507c23 */ /* 0x000fe20008010803 */
[----:B------:R-:W4:Y:S02]  /*db50*/  @P5 LDC R27, c[0x0][0x450] ;  /* 0x00011400ff1b5b82 */ /* 0x000f240000000800 */
[----:B------:R-:W5:Y:S01]  /*db60*/  MUFU.EX2 R35, R35 ;  /* 0x0000002300237308 */ /* 0x000f620000000800 */
[----:B0-----:R-:W-:Y:S01]  /*db70*/  FADD.FTZ R25, R59, R26 ;  /* 0x0000001a3b197221 */ /* 0x001fe20000010000 */
[----:B------:R0:W-:Y:S01]  /*db80*/  STSM.16.M88.4 [R157], R8 ;  /* 0x000000089d007844 */ /* 0x0001e20000000200 */
[----:B-1----:R-:W-:-:S05]  /*db90*/  FADD.FTZ R21, R6, R21 ;  /* 0x0000001506157221 */ /* 0x002fca0000010000 */
[----:B------:R-:W1:Y:S01]  /*dba0*/  MUFU.EX2 R36, R36 ;  /* 0x0000002400247308 */ /* 0x000e620000000800 */
[----:B---3--:R-:W-:-:S07]  /*dbb0*/  FADD.FTZ R24, R20, R21 ;  /* 0x0000001514187221 */ /* 0x008fce0000010000 */
[----:B------:R-:W3:Y:S01]  /*dbc0*/  MUFU.EX2 R30, R68 ;  /* 0x00000044001e7308 */ /* 0x000ee20000000800 */
[----:B0-----:R-:W-:Y:S01]  /*dbd0*/  F2FP.F16.F32.PACK_AB R8, R5, R4 ;  /* 0x000000040508723e */ /* 0x001fe200000000ff */
[----:B------:R-:W-:Y:S01]  /*dbe0*/  FADD.FTZ R4, R62, R25 ;  /* 0x000000193e047221 */ /* 0x000fe20000010000 */
[----:B------:R-:W-:-:S05]  /*dbf0*/  F2FP.F16.F32.PACK_AB R12, R32, R29 ;  /* 0x0000001d200c723e */ /* 0x000fca00000000ff */
[----:B------:R-:W0:Y:S01]  /*dc00*/  MUFU.EX2 R31, R31 ;  /* 0x0000001f001f7308 */ /* 0x000e220000000800 */
[----:B------:R-:W-:Y:S01]  /*dc10*/  FADD.FTZ R5, R63, R4 ;  /* 0x000000043f057221 */ /* 0x000fe20000010000 */
[----:B------:R-:W-:Y:S01]  /*dc20*/  F2FP.F16.F32.PACK_AB R15, R55, R54 ;  /* 0x00000036370f723e */ /* 0x000fe200000000ff */
[----:B-----5:R-:W-:-:S05]  /*dc30*/  FADD.FTZ R11, R35, R24 ;  /* 0x00000018230b7221 */ /* 0x020fca0000010000 */
[----:B------:R-:W5:Y:S01]  /*dc40*/  MUFU.EX2 R37, R37 ;  /* 0x0000002500257308 */ /* 0x000f620000000800 */
[----:B------:R-:W-:Y:S01]  /*dc50*/  FADD.FTZ R4, R66, R5 ;  /* 0x0000000542047221 */ /* 0x000fe20000010000 */
[----:B------:R3:W-:Y:S01]  /*dc60*/  STSM.16.M88.4 [R156], R12 ;  /* 0x0000000c9c007844 */ /* 0x0007e20000000200 */
[----:B-1----:R-:W-:Y:S01]  /*dc70*/  FADD.FTZ R5, R36, R11 ;  /* 0x0000000b24057221 */ /* 0x002fe20000010000 */
[----:B------:R-:W-:Y:S01]  /*dc80*/  F2FP.F16.F32.PACK_AB R10, R20, R6 ;  /* 0x00000006140a723e */ /* 0x000fe200000000ff */
[----:B------:R-:W1:Y:S03]  /*dc90*/  @P5 LDC R25, c[0x0][0x44c] ;  /* 0x00011300ff195b82 */ /* 0x000e660000000800 */
[----:B------:R-:W4:Y:S01]  /*dca0*/  MUFU.EX2 R75, R75 ;  /* 0x0000004b004b7308 */ /* 0x000f220000000800 */
[----:B---3--:R-:W-:-:S07]  /*dcb0*/  FADD.FTZ R13, R67, R4 ;  /* 0x00000004430d7221 */ /* 0x008fce0000010000 */
[----:B------:R-:W3:Y:S01]  /*dcc0*/  MUFU.EX2 R78, R78 ;  /* 0x0000004e004e7308 */ /* 0x000ee20000000800 */
[----:B------:R-:W-:Y:S01]  /*dcd0*/  FADD.FTZ R4, R30, R5 ;  /* 0x000000051e047221 */ /* 0x000fe20000010000 */
[----:B------:R-:W-:-:S03]  /*dce0*/  FADD.FTZ R6, R70, R13 ;  /* 0x0000000d46067221 */ /* 0x000fc60000010000 */
[----:B0-----:R-:W-:Y:S01]  /*dcf0*/  FADD.FTZ R4, R31, R4 ;  /* 0x000000041f047221 */ /* 0x001fe20000010000 */
[----:B------:R-:W-:Y:S02]  /*dd00*/  FADD.FTZ R5, R71, R6 ;  /* 0x0000000647057221 */ /* 0x000fe40000010000 */
[----:B------:R-:W-:Y:S01]  /*dd10*/  MUFU.EX2 R79, R79 ;  /* 0x0000004f004f7308 */ /* 0x000fe20000000800 */
[----:B-----5:R-:W-:Y:S01]  /*dd20*/  FADD.FTZ R21, R37, R4 ;  /* 0x0000000425157221 */ /* 0x020fe20000010000 */
[----:B------:R-:W-:-:S06]  /*dd30*/  FADD.FTZ R4, R74, R5 ;  /* 0x000000054a047221 */ /* 0x000fcc0000010000 */
[----:B------:R-:W-:Y:S01]  /*dd40*/  MUFU.EX2 R82, R82 ;  /* 0x0000005200527308 */ /* 0x000fe20000000800 */
[----:B----4-:R-:W-:-:S07]  /*dd50*/  FADD.FTZ R5, R75, R4 ;  /* 0x000000044b057221 */ /* 0x010fce0000010000 */
[----:B------:R-:W0:Y:S01]  /*dd60*/  MUFU.EX2 R38, R38 ;  /* 0x0000002600267308 */ /* 0x000e220000000800 */
[----:B------:R-:W-:Y:S02]  /*dd70*/  F2FP.F16.F32.PACK_AB R9, R59, R58 ;  /* 0x0000003a3b09723e */ /* 0x000fe400000000ff */
[----:B------:R-:W-:-:S05]  /*dd80*/  F2FP.F16.F32.PACK_AB R11, R63, R62 ;  /* 0x0000003e3f0b723e */ /* 0x000fca00000000ff */
[----:B------:R-:W4:Y:S01]  /*dd90*/  MUFU.EX2 R76, R76 ;  /* 0x0000004c004c7308 */ /* 0x000f220000000800 */
[----:B---3--:R-:W-:-:S07]  /*dda0*/  FADD.FTZ R6, R78, R5 ;  /* 0x000000054e067221 */ /* 0x008fce0000010000 */
[----:B------:R-:W3:Y:S01]  /*ddb0*/  MUFU.EX2 R83, R83 ;  /* 0x0000005300537308 */ /* 0x000ee20000000800 */
[----:B------:R5:W-:Y:S01]  /*ddc0*/  STSM.16.M88.4 [R143+0x27800], R8 ;  /* 0x027800088f007844 */ /* 0x000be20000000200 */
[----:B0-----:R-:W-:-:S04]  /*ddd0*/  FADD.FTZ R21, R38, R21 ;  /* 0x0000001526157221 */ /* 0x001fc80000010000 */
[----:B----4-:R-:W-:Y:S01]  /*dde0*/  FADD.FTZ R4, R76, R21 ;  /* 0x000000154c047221 */ /* 0x010fe20000010000 */
[----:B-----5:R-:W-:-:S04]  /*ddf0*/  FADD.FTZ R11, R79, R6 ;  /* 0x000000064f0b7221 */ /* 0x020fc80000010000 */
[----:B------:R-:W-:-:S04]  /*de00*/  FADD.FTZ R6, R82, R11 ;  /* 0x0000000b52067221 */ /* 0x000fc80000010000 */
[----:B---3--:R-:W-:Y:S02]  /*de10*/  FADD.FTZ R21, R83, R6 ;  /* 0x0000000653157221 */ /* 0x008fe40000010000 */
[----:B------:R-:W3:Y:S01]  /*de20*/  LDL R6, [R1+0x60] ;  /* 0x0000600001067983 */ /* 0x000ee20000100800 */
[----:B------:R-:W0:Y:S01]  /*de30*/  MUFU.EX2 R77, R77 ;  /* 0x0000004d004d7308 */ /* 0x000e220000000800 */
[--C-:B------:R-:W-:Y:S01]  /*de40*/  FFMA.FTZ R81, R81, UR45, -R3.reuse ;  /* 0x0000002d51517c23 */ /* 0x100fe20008010803 */
[--C-:B------:R-:W-:Y:S01]  /*de50*/  FFMA.FTZ R84, R84, UR45, -R3.reuse ;  /* 0x0000002d54547c23 */ /* 0x100fe20008010803 */
[----:B------:R-:W-:-:S05]  /*de60*/  FFMA.FTZ R3, R85, UR45, -R3 ;  /* 0x0000002d55037c23 */ /* 0x000fca0008010803 */
[----:B------:R-:W4:Y:S08]  /*de70*/  MUFU.EX2 R80, R80 ;  /* 0x0000005000507308 */ /* 0x000f300000000800 */
[----:B------:R-:W5:Y:S01]  /*de80*/  MUFU.EX2 R81, R81 ;  /* 0x0000005100517308 */ /* 0x000f620000000800 */
[----:B-1----:R-:W-:-:S04]  /*de90*/  @P5 IMAD.HI.U32 R24, R90, R25, RZ ;  /* 0x000000195a185227 */ /* 0x002fc800078e00ff */
[----:B0-----:R-:W-:-:S03]  /*dea0*/  FADD.FTZ R5, R77, R4 ;  /* 0x000000044d057221 */ /* 0x001fc60000010000 */
[----:B------:R-:W-:Y:S08]  /*deb0*/  MUFU.EX2 R84, R84 ;  /* 0x0000005400547308 */ /* 0x000ff00000000800 */
[----:B------:R-:W0:Y:S01]  /*dec0*/  MUFU.EX2 R3, R3 ;  /* 0x0000000300037308 */ /* 0x000e220000000800 */
[----:B------:R-:W-:Y:S02]  /*ded0*/  IMAD.MOV.U32 R20, RZ, RZ, R90 ;  /* 0x000000ffff147224 */ /* 0x000fe400078e005a */
[----:B----4-:R-:W-:Y:S01]  /*dee0*/  FADD.FTZ R4, R80, R5 ;  /* 0x0000000550047221 */ /* 0x010fe20000010000 */
[----:B------:R-:W-:-:S04]  /*def0*/  F2FP.F16.F32.PACK_AB R12, R36, R35 ;  /* 0x00000023240c723e */ /* 0x000fc800000000ff */
[----:B------:R-:W-:Y:S01]  /*df00*/  MUFU.EX2 R86, R86 ;  /* 0x0000005600567308 */ /* 0x000fe20000000800 */
[----:B------:R-:W-:Y:S02]  /*df10*/  F2FP.F16.F32.PACK_AB R13, R67, R66 ;  /* 0x00000042430d723e */ /* 0x000fe400000000ff */
[----:B------:R-:W-:-:S05]  /*df20*/  F2FP.F16.F32.PACK_AB R14, R31, R30 ;  /* 0x0000001e1f0e723e */ /* 0x000fca00000000ff */
[----:B------:R-:W1:Y:S01]  /*df30*/  MUFU.EX2 R87, R87 ;  /* 0x0000005700577308 */ /* 0x000e620000000800 */
[----:B------:R-:W-:Y:S02]  /*df40*/  F2FP.F16.F32.PACK_AB R15, R71, R70 ;  /* 0x00000046470f723e */ /* 0x000fe400000000ff */
[----:B------:R-:W-:Y:S01]  /*df50*/  @P5 SHF.R.U32.HI R20, RZ, R27, R24 ;  /* 0x0000001bff145219 */ /* 0x000fe20000011618 */
[----:B-----5:R-:W-:-:S03]  /*df60*/  FADD.FTZ R5, R81, R4 ;  /* 0x0000000451057221 */ /* 0x020fc60000010000 */
[----:B------:R-:W-:Y:S02]  /*df70*/  IADD3 R4, R20, R88, -R89 ;  /* 0x0000005814047210 */ /* 0x000fe40007ffe859 */
[----:B------:R-:W-:Y:S02]  /*df80*/  F2FP.F16.F32.PACK_AB R8, R38, R37 ;  /* 0x000000252608723e */ /* 0x000fe400000000ff */
[----:B------:R-:W-:Y:S02]  /*df90*/  F2FP.F16.F32.PACK_AB R9, R75, R74 ;  /* 0x0000004a4b09723e */ /* 0x000fe400000000ff */
[----:B------:R-:W-:Y:S02]  /*dfa0*/  F2FP.F16.F32.PACK_AB R10, R77, R76 ;  /* 0x0000004c4d0a723e */ /* 0x000fe400000000ff */
[----:B------:R-:W-:Y:S02]  /*dfb0*/  F2FP.F16.F32.PACK_AB R11, R79, R78 ;  /* 0x0000004e4f0b723e */ /* 0x000fe400000000ff */
[----:B------:R-:W-:-:S02]  /*dfc0*/  CS2R R134, SRZ ;  /* 0x0000000000867805 */ /* 0x000fc4000001ff00 */
[----:B------:R-:W-:Y:S02]  /*dfd0*/  @P5 LOP3.LUT R18, R18, 0x8, RZ, 0xfc, !PT ;  /* 0x0000000812125812 */ /* 0x000fe400078efcff */
        /* <DEDUP_REMOVED lines=22> */
[----:B--2---:R0:W-:Y:S04]  /*e140*/  STSM.16.M88.4 [R39], R12 ;  /* 0x0000000c27007844 */ /* 0x0041e80000000200 */
[----:B------:R2:W-:Y:S01]  /*e150*/  STSM.16.M88.4 [R157+0x6000], R8 ;  /* 0x006000089d007844 */ /* 0x0005e20000000200 */
[----:B0-----:R-:W-:Y:S01]  /*e160*/  F2FP.F16.F32.PACK_AB R14, R3, R84 ;  /* 0x00000054030e723e */ /* 0x001fe200000000ff */
[----:B------:R-:W-:Y:S01]  /*e170*/  FADD.FTZ R84, R84, R5 ;  /* 0x0000000554547221 */ /* 0x000fe20000010000 */
[----:B------:R-:W-:-:S02]  /*e180*/  SHF.R.S32.HI R5, RZ, 0x1f, R4 ;  /* 0x0000001fff057819 */ /* 0x000fc40000011404 */
[----:B------:R-:W-:Y:S02]  /*e190*/  F2FP.F16.F32.PACK_AB R12, R81, R80 ;  /* 0x00000050510c723e */ /* 0x000fe400000000ff */
[----:B------:R-:W-:Y:S02]  /*e1a0*/  F2FP.F16.F32.PACK_AB R13, R83, R82 ;  /* 0x00000052530d723e */ /* 0x000fe400000000ff */
[----:B-1----:R-:W-:Y:S02]  /*e1b0*/  F2FP.F16.F32.PACK_AB R15, R87, R86 ;  /* 0x00000056570f723e */ /* 0x002fe400000000ff */
[----:B------:R-:W-:-:S03]  /*e1c0*/  LEA.HI R5, R5, R4, RZ, 0x7 ;  /* 0x0000000405057211 */ /* 0x000fc600078f38ff */
[----:B------:R2:W-:Y:S01]  /*e1d0*/  STSM.16.M88.4 [R156+0x6000], R12 ;  /* 0x0060000c9c007844 */ /* 0x0005e20000000200 */
[----:B------:R-:W-:Y:S01]  /*e1e0*/  SHF.R.S32.HI R5, RZ, 0x7, R5 ;  /* 0x00000007ff057819 */ /* 0x000fe20000011405 */
[----:B------:R0:W-:Y:S06]  /*e1f0*/  MEMBAR.ALL.CTA ;  /* 0x0000000000007992 */ /* 0x0001ec0000008000 */
[----:B0-----:R-:W0:Y:S01]  /*e200*/  FENCE.VIEW.ASYNC.S ;  /* 0x00000000000073c6 */ /* 0x001e220000000000 */
[----:B------:R-:W-:Y:S02]  /*e210*/  VIADD R4, R94, 0xfffffffe ;  /* 0xfffffffe5e047836 */ /* 0x000fe40000000000 */
[----:B------:R-:W-:Y:S01]  /*e220*/  FADD.FTZ R86, R86, R21 ;  /* 0x0000001556567221 */ /* 0x000fe20000010000 */
[----:B------:R-:W-:Y:S01]  /*e230*/  FADD.FTZ R140, R3, R84 ;  /* 0x00000054038c7221 */ /* 0x000fe20000010000 */
[----:B------:R-:W-:-:S02]  /*e240*/  CS2R R94, SRZ ;  /* 0x00000000005e7805 */ /* 0x000fc4000001ff00 */
[----:B------:R-:W-:Y:S01]  /*e250*/  FADD.FTZ R21, R87, R86 ;  /* 0x0000005657157221 */ /* 0x000fe20000010000 */
[----:B---3--:R-:W-:-:S05]  /*e260*/  VIMNMX R6, R6, R5, !PT ;  /* 0x0000000506067248 */ /* 0x008fca0007fe0100 */
[----:B------:R2:W-:Y:S01]  /*e270*/  STL [R1+0x34], R6 ;  /* 0x0000340601007387 */ /* 0x0005e20000100800 */
[----:B------:R-:W-:Y:S01]  /*e280*/  ISETP.GE.AND P1, PT, R4, R6, PT ;  /* 0x000000060400720c */ /* 0x000fe20003f26270 */
[----:B0-----:R-:W-:-:S12]  /*e290*/  NOP ;  /* 0x0000000000007918 */ /* 0x001fd80000000000 */
[----:B--2---:R-:W-:Y:S05]  /*e2a0*/  @!P1 BRA `(.L_x_2441) ;  /* 0x0000002c00a49947 */ /* 0x004fea0003800000 */
[----:B------:R-:W-:Y:S01]  /*e2b0*/  IMAD.MOV.U32 R6, RZ, RZ, R7 ;  /* 0x000000ffff067224 */ /* 0x000fe200078e0007 */
[----:B------:R-:W-:Y:S01]  /*e2c0*/  MOV R8, R139 ;  /* 0x0000008b00087202 */ /* 0x000fe20000000f00 */
[----:B------:R-:W-:Y:S02]  /*e2d0*/  IMAD.MOV.U32 R3, RZ, RZ, R0 ;  /* 0x000000ffff037224 */ /* 0x000fe400078e0000 */
[----:B------:R-:W-:Y:S02]  /*e2e0*/  IMAD.MOV.U32 R5, RZ, RZ, R22 ;  /* 0x000000ffff057224 */ /* 0x000fe400078e0016 */
[----:B------:R-:W-:-:S07]  /*e2f0*/  IMAD.MOV.U32 R135, RZ, RZ, RZ ;  /* 0x000000ffff877224 */ /* 0x000fce00078e00ff */
.L_x_2453:
        /* <DEDUP_REMOVED lines=9> */
.L_x_2443:
        /* <DEDUP_REMOVED lines=8> */
.L_x_2444:
[----:B------:R-:W-:Y:S04]  /*e410*/  BSSY B0, `(.L_x_2442) ;  /* 0x0000004000007945 */ /* 0x000fe80003800000 */
[----:B-1----:R-:W-:Y:S05]  /*e420*/  @P2 BRA `(.L_x_2445) ;  /* 0x0000000000082947 */ /* 0x002fea0003800000 */
[----:B------:R-:W1:Y:S02]  /*e430*/  SYNCS.PHASECHK.TRANS64.TRYWAIT P2, [R7+URZ+0x2d830], R0 ;  /* 0x02d83000070075a7 */ /* 0x000e64000804017f */
[----:B-1----:R-:W-:Y:S05]  /*e440*/  @!P2 BRA `(.L_x_2446) ;  /* 0x0000010c00d8a947 */ /* 0x002fea0003800000 */
.L_x_2445:
[----:B------:R-:W-:Y:S05]  /*e450*/  BSYNC B0 ;  /* 0x0000000000007941 */ /* 0x000fea0003800000 */
.L_x_2442:
[----:B01----:R-:W2:Y:S01]  /*e460*/  LDL R7, [R1+0x2c] ;  /* 0x00002c0001077983 */ /* 0x003ea20000100800 */
[----:B------:R-:W0:Y:S01]  /*e470*/  S2R R0, SR_TID.X ;  /* 0x0000000000007919 */ /* 0x000e220000002100 */
[----:B------:R-:W-:Y:S01]  /*e480*/  VIADD R22, R5, 0x1 ;  /* 0x0000000105167836 */ /* 0x000fe20000000000 */
[----:B------:R-:W-:Y:S05]  /*e490*/  WARPSYNC.ALL ;  /* 0x0000000000007948 */ /* 0x000fea0003800000 */
[----:B------:R-:W-:-:S04]  /*e4a0*/  ISETP.NE.AND P2, PT, R22, 0x2, PT ;  /* 0x000000021600780c */ /* 0x000fc80003f45270 */
[----:B------:R-:W-:Y:S02]  /*e4b0*/  SEL R22, R22, RZ, P2 ;  /* 0x000000ff16167207 */ /* 0x000fe40001000000 */
[----:B0-----:R-:W-:-:S05]  /*e4c0*/  SHF.R.U32.HI R0, RZ, 0x7, R0 ;  /* 0x00000007ff007819 */ /* 0x001fca0000011600 */
[----:B------:R-:W-:Y:S02]  /*e4d0*/  VIADD R0, R0, 0x8 ;  /* 0x0000000800007836 */ /* 0x000fe40000000000 */
[----:B------:R-:W-:Y:S01]  /*e4e0*/  IMAD.MOV.U32 R11, RZ, RZ, -0x7fffffe0 ;  /* 0x80000020ff0b7424 */ /* 0x000fe200078e00ff */
[----:B------:R-:W-:Y:S01]  /*e4f0*/  R2UR UR4, R144 ;  /* 0x00000000900472ca */ /* 0x000fe200000e0000 */
[----:B------:R-:W-:Y:S01]  /*e500*/  IMAD.MOV.U32 R25, RZ, RZ, -0x7fffffe0 ;  /* 0x80000020ff197424 */ /* 0x000fe200078e00ff */
[----:B------:R-:W-:Y:S02]  /*e510*/  R2UR UR5, R145 ;  /* 0x00000000910572ca */ /* 0x000fe400000e0000 */
[----:B------:R-:W-:Y:S02]  /*e520*/  R2UR UR7, R11 ;  /* 0x000000000b0772ca */ /* 0x000fe400000e0000 */
[----:B------:R-:W-:Y:S01]  /*e530*/  R2UR UR23, R25 ;  /* 0x00000000191772ca */ /* 0x000fe200000e0000 */
[----:B------:R-:W-:Y:S01]  /*e540*/  IMAD.MOV.U32 R15, RZ, RZ, -0x7fffffe0 ;  /* 0x80000020ff0f7424 */ /* 0x000fe200078e00ff */
[----:B------:R-:W-:-:S02]  /*e550*/  R2UR UR8, R154 ;  /* 0x000000009a0872ca */ /* 0x000fc400000e0000 */
[----:B------:R-:W-:Y:S02]  /*e560*/  R2UR UR9, R155 ;  /* 0x000000009b0972ca */ /* 0x000fe400000e0000 */
[----:B------:R-:W-:Y:S01]  /*e570*/  R2UR UR11, R15 ;  /* 0x000000000f0b72ca */ /* 0x000fe200000e0000 */
[----:B------:R0:W-:Y:S01]  /*e580*/  BAR.SYNC.DEFER_BLOCKING R0, 0x100 ;  /* 0x000400000000751d */ /* 0x0001e20000010000 */
[----:B------:R-:W-:Y:S01]  /*e590*/  IMAD.MOV.U32 R13, RZ, RZ, -0x7fffffe0 ;  /* 0x80000020ff0d7424 */ /* 0x000fe200078e00ff */
[----:B------:R-:W-:Y:S02]  /*e5a0*/  R2UR UR12, R152 ;  /* 0x00000000980c72ca */ /* 0x000fe400000e0000 */
[----:B------:R-:W-:Y:S02]  /*e5b0*/  R2UR UR13, R153 ;  /* 0x00000000990d72ca */ /* 0x000fe400000e0000 */
[----:B------:R-:W-:Y:S01]  /*e5c0*/  R2UR UR15, R13 ;  /* 0x000000000d0f72ca */ /* 0x000fe200000e0000 */
[----:B--2---:R-:W-:-:S04]  /*e5d0*/  IMAD R10, R22, 0x600, R7 ;  /* 0x00000600160a7824 */ /* 0x004fc800078e0207 */
[C---:B------:R-:W-:Y:S01]  /*e5e0*/  VIADD R24, R10.reuse, 0x400 ;  /* 0x000004000a187836 */ /* 0x040fe20000000000 */
[----:B------:R-:W-:-:S04]  /*e5f0*/  R2UR UR6, R10 ;  /* 0x000000000a0672ca */ /* 0x000fc800000e0000 */
[----:B------:R-:W-:Y:S02]  /*e600*/  R2UR UR22, R24 ;  /* 0x00000000181672ca */ /* 0x000fe400000e0000 */
[----:B------:R-:W-:-:S07]  /*e610*/  WARPGROUP.ARRIVE ;  /* 0x00000000000079c5 */ /* 0x000fce0000000000 */
[----:B------:R-:W-:Y:S01]  /*e620*/  HGMMA.64x128x16.F32 R24, gdesc[UR4], RZ, !UPT, gsb0 ;  /* 0x01e00000041879f0 */ /* 0x000fe2000c0008ff */
[----:B------:R-:W-:-:S05]  /*e630*/  VIADD R14, R10, 0x2 ;  /* 0x000000020a0e7836 */ /* 0x000fca0000000000 */
[----:B------:R-:W-:Y:S02]  /*e640*/  R2UR UR10, R14 ;  /* 0x000000000e0a72ca */ /* 0x000fe400000e0000 */
[----:B------:R-:W-:-:S04]  /*e650*/  IADD3 R12, R10, 0x200, RZ ;  /* 0x000002000a0c7810 */ /* 0x000fc80007ffe0ff */
[----:B------:R-:W-:Y:S01]  /*e660*/  R2UR UR14, R12 ;  /* 0x000000000c0e72ca */ /* 0x000fe200000e0000 */
[----:B------:R-:W-:Y:S02]  /*e670*/  WARPGROUP.DEPBAR.LE gsb0, 0x0 ;  /* 0x00008000000079c5 */ /* 0x000fe40000010000 */
        /* <DEDUP_REMOVED lines=30> */
.L_x_2448:
[----:B------:R-:W-:Y:S01]  /*e860*/  SHF.L.U32 R0, R8, 0x1f, RZ ;  /* 0x0000001f08007819 */ /* 0x000fe200000006ff */
[----:B------:R-:W-:-:S04]  /*e870*/  IMAD R7, R5, 0x8, R2 ;  /* 0x0000000805077824 */ /* 0x000fc800078e0202 */
[----:B------:R0:W1:Y:S01]  /*e880*/  SYNCS.PHASECHK.TRANS64.TRYWAIT P1, [R7+URZ+0x2d850], R0 ;  /* 0x02d85000070075a7 */ /* 0x000062000802017f */
[----:B------:R-:W-:Y:S05]  /*e890*/  @!P0 BRA `(.L_x_2449) ;  /* 0x0000000000048947 */ /* 0x000fea0003800000 */
[----:B------:R-:W-:Y:S01]  /*e8a0*/  BPT.TRAP 0x1 ;  /* 0x000000040000795c */ /* 0x000fe20000300000 */
.L_x_2449:
[----:B-1----:R-:W-:Y:S05]  /*e8b0*/  @P1 BRA `(.L_x_2447) ;  /* 0x0000000000081947 */ /* 0x002fea0003800000 */
[----:B------:R-:W1:Y:S02]  /*e8c0*/  SYNCS.PHASECHK.TRANS64.TRYWAIT P1, [R7+URZ+0x2d850], R0 ;  /* 0x02d85000070075a7 */ /* 0x000e64000802017f */
[----:B-1----:R-:W-:Y:S05]  /*e8d0*/  @!P1 BRA `(.L_x_2450) ;  /* 0x0000010800c89947 */ /* 0x002fea0003800000 */
.L_x_2447:
[----:B------:R-:W2:Y:S01]  /*e8e0*/  LDL R12, [R1+0x30] ;  /* 0x00003000010c7983 */ /* 0x000ea20000100800 */
[----:B01----:R-:W-:Y:S01]  /*e8f0*/  VIADD R0, R2, 0x400 ;  /* 0x0000040002007836 */ /* 0x003fe20000000000 */
[----:B------:R-:W-:Y:S05]  /*e900*/  WARPSYNC.ALL ;  /* 0x0000000000007948 */ /* 0x000fea0003800000 */
[----:B------:R-:W-:Y:S01]  /*e910*/  SHF.R.U32.HI R0, RZ, 0x4, R0 ;  /* 0x00000004ff007819 */ /* 0x000fe20000011600 */
[----:B------:R-:W-:Y:S01]  /*e920*/  WARPGROUP.ARRIVE ;  /* 0x00000000000079c5 */ /* 0x000fe20000000000 */
[----:B------:R-:W-:Y:S01]  /*e930*/  MOV R9, 0x80000020 ;  /* 0x8000002000097802 */ /* 0x000fe20000000f00 */
[----:B------:R-:W-:Y:S01]  /*e940*/  IMAD.MOV.U32 R11, RZ, RZ, -0x7fffffe0 ;  /* 0x80000020ff0b7424 */ /* 0x000fe200078e00ff */
[----:B------:R-:W-:-:S02]  /*e950*/  LOP3.LUT R0, R0, 0x3fff, RZ, 0xc0, !PT ;  /* 0x00003fff00007812 */ /* 0x000fc400078ec0ff */
[C---:B------:R-:W-:Y:S02]  /*e960*/  R2UR UR7, R9.reuse ;  /* 0x00000000090772ca */ /* 0x040fe400000e0000 */
[----:B------:R-:W-:Y:S02]  /*e970*/  LOP3.LUT R0, R0, 0x2000000, RZ, 0xfc, !PT ;  /* 0x0200000000007812 */ /* 0x000fe400078efcff */
[----:B------:R-:W-:Y:S02]  /*e980*/  R2UR UR35, R9 ;  /* 0x00000000092372ca */ /* 0x000fe400000e0000 */
[----:B------:R-:W-:Y:S01]  /*e990*/  MOV R9, 0x40000040 ;  /* 0x4000004000097802 */ /* 0x000fe20000000f00 */
        /* <DEDUP_REMOVED lines=13> */
[C---:B------:R-:W-:Y:S02]  /*ea70*/  R2UR UR27, R11.reuse ;  /* 0x000000000b1b72ca */ /* 0x040fe400000e0000 */
        /* <DEDUP_REMOVED lines=34> */
[----:B------:R-:W-:Y:S02]  /*eca0*/  R2UR UR20, R10 ;  /* 0x000000000a1472ca */ /* 0x000fe400000e0000 */
[----:B------:R-:W-:Y:S02]  /*ecb0*/  IADD3 R10, R8, 0x602, RZ ;  /* 0x00000602080a7810 */ /* 0x000fe40007ffe0ff */
[----:B0-----:R-:W-:Y:S02]  /*ecc0*/  SHF.R.U32.HI R0, RZ, 0x7, R12 ;  /* 0x00000007ff007819 */ /* 0x001fe4000001160c */
[----:B------:R-:W-:Y:S01]  /*ecd0*/  R2UR UR24, R10 ;  /* 0x000000000a1872ca */ /* 0x000fe200000e0000 */
[----:B------:R-:W-:Y:S01]  /*ece0*/  VIADD R10, R8, 0x604 ;  /* 0x00000604080a7836 */ /* 0x000fe20000000000 */
[----:B------:R-:W-:Y:S01]  /*ecf0*/  ISETP.GE.U32.AND P1, PT, R12, 0x180, PT ;  /* 0x000001800c00780c */ /* 0x000fe20003f26070 */
[----:B------:R-:W-:Y:S02]  /*ed00*/  VIADD R8, R8, 0x606 ;  /* 0x0000060608087836 */ /* 0x000fe40000000000 */
[----:B------:R-:W-:Y:S01]  /*ed10*/  VIADD R0, R0, 0x9 ;  /* 0x0000000900007836 */ /* 0x000fe20000000000 */
[----:B------:R-:W-:-:S02]  /*ed20*/  R2UR UR28, R10 ;  /* 0x000000000a1c72ca */ /* 0x000fc400000e0000 */
[----:B------:R-:W-:Y:S02]  /*ed30*/  R2UR UR32, R8 ;  /* 0x00000000082072ca */ /* 0x000fe400000e0000 */
[----:B------:R-:W-:Y:S01]  /*ed40*/  SEL R0, R0, 0x9, !P1 ;  /* 0x0000000900007807 */ /* 0x000fe20004800000 */
        /* <DEDUP_REMOVED lines=25> */
.L_x_2451:
[----:B------:R-:W2:Y:S01]  /*eee0*/  LDL R12, [R1+0x58] ;  /* 0x00005800010c7983 */ /* 0x000ea20000100800 */
[----:B0-----:R-:W0:Y:S03]  /*eef0*/  LDC R0, c[0x0][0x448] ;  /* 0x00011200ff007b82 */ /* 0x001e260000000800 */
[----:B------:R-:W2:Y:S04]  /*ef00*/  LDL R7, [R1+0x6c] ;  /* 0x00006c0001077983 */ /* 0x000ea80000100800 */
[----:B------:R-:W3:Y:S04]  /*ef10*/  LDL R11, [R1+0x64] ;  /* 0x00006400010b7983 */ /* 0x000ee80000100800 */
[----:B------:R-:W3:Y:S04]  /*ef20*/  LDL R10, [R1+0x5c] ;  /* 0x00005c00010a7983 */ /* 0x000ee80000100800 */
[----:B------:R-:W4:Y:S01]  /*ef30*/  LDL R9, [R1+0x4c] ;  /* 0x00004c0001097983 */ /* 0x000f220000100800 */
[----:B------:R-:W-:Y:S01]  /*ef40*/  LOP3.LUT R18, R18, 0xffffffdf, RZ, 0xc0, !PT ;  /* 0xffffffdf12127812 */ /* 0x000fe200078ec0ff */
[----:B------:R-:W-:Y:S01]  /*ef50*/  UMOV UR45, UR44 ;  /* 0x0000002c002d7c82 */ /* 0x000fe20008000000 */
[----:B------:R-:W-:-:S02]  /*ef60*/  IMAD R14, R22, 0x8, R2 ;  /* 0x00000008160e7824 */ /* 0x000fc400078e0202 */
[----:B------:R-:W-:Y:S01]  /*ef70*/  @P0 LOP3.LUT R18, R18, 0x20, RZ, 0xfc, !PT ;  /* 0x0000002012120812 */ /* 0x000fe200078efcff */
[----:B------:R-:W-:Y:S02]  /*ef80*/  IMAD.U32 R15, RZ, RZ, UR40 ;  /* 0x00000028ff0f7e24 */ /* 0x000fe4000f8e00ff */
[----:B------:R-:W-:Y:S01]  /*ef90*/  VIADD R14, R14, 0x2d840 ;  /* 0x0002d8400e0e7836 */ /* 0x000fe20000000000 */
[----:B0-----:R-:W-:Y:S02]  /*efa0*/  ISETP.NE.AND P1, PT, R0, 0x1, PT ;  /* 0x000000010000780c */ /* 0x001fe40003f25270 */
[----:B------:R-:W-:Y:S02]  /*efb0*/  LOP3.LUT R18, R18, 0xffffffbf, RZ, 0xc0, !PT ;  /* 0xffffffbf12127812 */ /* 0x000fe400078ec0ff */
[----:B------:R-:W-:-:S04]  /*efc0*/  PRMT R14, R15, 0x654, R14 ;  /* 0x000006540f0e7816 */ /* 0x000fc8000000000e */
[----:B------:R0:W-:Y:S05]  /*efd0*/  SYNCS.ARRIVE.TRANS64.RED.A1T0 RZ, [R14+URZ], RZ ;  /* 0x000000ff0eff79a7 */ /* 0x0001ea000810043f */
[----:B------:R-:W1:Y:S08]  /*efe0*/  @P1 LDC R8, c[0x0][0x44c] ;  /* 0x00011300ff081b82 */ /* 0x000e700000000800 */
[----:B------:R-:W5:Y:S01]  /*eff0*/  @P1 LDC R0, c[0x0][0x450] ;  /* 0x00011400ff001b82 */ /* 0x000f620000000800 */
[----:B--2---:R-:W-:-:S04]  /*f000*/  IMAD.IADD R7, R7, 0x1, R12 ;  /* 0x0000000107077824 */ /* 0x004fc800078e020c */
[----:B-1----:R-:W-:-:S05]  /*f010*/  @P1 IMAD.HI.U32 R8, R7, R8, RZ ;  /* 0x0000000807081227 */ /* 0x002fca00078e00ff */
[----:B-----5:R-:W-:Y:S01]  /*f020*/  @P1 SHF.R.U32.HI R7, RZ, R0, R8 ;  /* 0x00000000ff071219 */ /* 0x020fe20000011608 */
[----:B------:R-:W-:-:S04]  /*f030*/  IMAD.MOV.U32 R8, RZ, RZ, -0x80 ;  /* 0xffffff80ff087424 */ /* 0x000fc800078e00ff */
[----:B------:R-:W1:Y:S01]  /*f040*/  SHFL.IDX PT, R0, R7, RZ, 0x1c1f ;  /* 0x001c1fff07007589 */ /* 0x000e6200000e0000 */
[----:B------:R-:W-:-:S03]  /*f050*/  IMAD R8, R4, R8, 0x1 ;  /* 0x0000000104087424 */ /* 0x000fc600078e0208 */
[----:B------:R-:W2:Y:S02]  /*f060*/  SHFL.IDX PT, R7, R7, 0x1, 0x1c1f ;  /* 0x003c1f0007077f89 */ /* 0x000ea400000e0000 */
[----:B---3--:R-:W-:-:S04]  /*f070*/  IADD3 R8, R10, R8, -R11 ;  /* 0x000000080a087210 */ /* 0x008fc80007ffe80b */
[----:B----4-:R-:W-:-:S05]  /*f080*/  IADD3 R8, R8, -R9, RZ ;  /* 0x8000000908087210 */ /* 0x010fca0007ffe0ff */
[C---:B-1----:R-:W-:Y:S02]  /*f090*/  IMAD.IADD R0, R8.reuse, 0x1, R0 ;  /* 0x0000000108007824 */ /* 0x042fe400078e0200 */
[----:B--2---:R-:W-:-:S03]  /*f0a0*/  IMAD.IADD R7, R8, 0x1, R7 ;  /* 0x0000000108077824 */ /* 0x004fc600078e0207 */
[C---:B------:R-:W-:Y:S02]  /*f0b0*/  ISETP.GT.AND P4, PT, R0.reuse, RZ, PT ;  /* 0x000000ff0000720c */ /* 0x040fe40003f84270 */
        /* <DEDUP_REMOVED lines=59> */
[----:B------:R-:W-:Y:S02]  /*f470*/  FMNMX.FTZ R0, R24, R3, !PT ;  /* 0x0000000318007209 */ /* 0x000fe40007810000 */
[----:B------:R-:W-:Y:S02]  /*f480*/  FSEL R80, R80, -INF , P4 ;  /* 0xff80000050507808 */ /* 0x000fe40002000000 */
[----:B------:R-:W-:Y:S02]  /*f490*/  FMNMX.FTZ R0, R25, R0, !PT ;  /* 0x0000000019007209 */ /* 0x000fe40007810000 */
[----:B------:R-:W-:Y:S02]  /*f4a0*/  FSEL R81, R81, -INF , P3 ;  /* 0xff80000051517808 */ /* 0x000fe40001800000 */
[----:B------:R-:W-:Y:S02]  /*f4b0*/  FMNMX.FTZ R0, R28, R0, !PT ;  /* 0x000000001c007209 */ /* 0x000fe40007810000 */
[----:B------:R-:W-:-:S02]  /*f4c0*/  FSEL R84, R84, -INF , P2 ;  /* 0xff80000054547808 */ /* 0x000fc40001000000 */
[----:B------:R-:W-:Y:S02]  /*f4d0*/  FMNMX.FTZ R0, R29, R0, !PT ;  /* 0x000000001d007209 */ /* 0x000fe40007810000 */
[----:B------:R-:W-:Y:S02]  /*f4e0*/  FSEL R85, R85, -INF , P1 ;  /* 0xff80000055557808 */ /* 0x000fe40000800000 */
[----:B------:R-:W-:Y:S02]  /*f4f0*/  FMNMX.FTZ R0, R32, R0, !PT ;  /* 0x0000000020007209 */ /* 0x000fe40007810000 */
[----:B------:R-:W-:Y:S02]  /*f500*/  ISETP.GT.AND P4, PT, R7, RZ, PT ;  /* 0x000000ff0700720c */ /* 0x000fe40003f84270 */
[----:B------:R-:W-:Y:S02]  /*f510*/  FMNMX.FTZ R0, R33, R0, !PT ;  /* 0x0000000021007209 */ /* 0x000fe40007810000 */
[----:B------:R-:W-:-:S02]  /*f520*/  ISETP.GT.AND P3, PT, R7, 0x1, PT ;  /* 0x000000010700780c */ /* 0x000fc40003f64270 */
[----:B------:R-:W-:Y:S02]  /*f530*/  FMNMX.FTZ R0, R36, R0, !PT ;  /* 0x0000000024007209 */ /* 0x000fe40007810000 */
[----:B------:R-:W-:Y:S02]  /*f540*/  ISETP.GT.AND P2, PT, R7, 0x8, PT ;  /* 0x000000080700780c */ /* 0x000fe40003f44270 */
[----:B------:R-:W-:Y:S02]  /*f550*/  FMNMX.FTZ R0, R37, R0, !PT ;  /* 0x0000000025007209 */ /* 0x000fe40007810000 */
[----:B------:R-:W-:Y:S02]  /*f560*/  ISETP.GT.AND P1, PT, R7, 0x9, PT ;  /* 0x000000090700780c */ /* 0x000fe40003f24270 */
[----:B------:R-:W-:Y:S02]  /*f570*/  FMNMX.FTZ R0, R40, R0, !PT ;  /* 0x0000000028007209 */ /* 0x000fe40007810000 */
[----:B------:R-:W-:-:S02]  /*f580*/  FSEL R26, R26, -INF , P4 ;  /* 0xff8000001a1a7808 */ /* 0x000fc40002000000 */
[----:B------:R-:W-:Y:S02]  /*f590*/  FMNMX.FTZ R0, R41, R0, !PT ;  /* 0x0000000029007209 */ /* 0x000fe40007810000 */
[----:B------:R-:W-:Y:S02]  /*f5a0*/  FSEL R27, R27, -INF , P3 ;  /* 0xff8000001b1b7808 */ /* 0x000fe40001800000 */
[----:B------:R-:W-:Y:S02]  /*f5b0*/  FMNMX.FTZ R0, R44, R0, !PT ;  /* 0x000000002c007209 */ /* 0x000fe40007810000 */
[----:B------:R-:W-:Y:S02]  /*f5c0*/  FSEL R30, R30, -INF , P2 ;  /* 0xff8000001e1e7808 */ /* 0x000fe40001000000 */
[----:B------:R-:W-:Y:S02]  /*f5d0*/  FMNMX.FTZ R0, R45, R0, !PT ;  /* 0x000000002d007209 */ /* 0x000fe40007810000 */
[----:B------:R-:W-:-:S02]  /*f5e0*/  FSEL R31, R31, -INF , P1 ;  /* 0xff8000001f1f7808 */ /* 0x000fc40000800000 */
[----:B------:R-:W-:Y:S02]  /*f5f0*/  FMNMX.FTZ R0, R48, R0, !PT ;  /* 0x0000000030007209 */ /* 0x000fe40007810000 */
[----:B------:R-:W-:Y:S02]  /*f600*/  ISETP.GT.AND P4, PT, R7, 0x10, PT ;  /* 0x000000100700780c */ /* 0x000fe40003f84270 */
[----:B------:R-:W-:Y:S02]  /*f610*/  FMNMX.FTZ R0, R49, R0, !PT ;  /* 0x0000000031007209 */ /* 0x000fe40007810000 */
[C---:B------:R-:W-:Y:S02]  /*f620*/  ISETP.GT.AND P3, PT, R7.reuse, 0x11, PT ;  /* 0x000000110700780c */ /* 0x040fe40003f64270 */
[----:B------:R-:W-:Y:S02]  /*f630*/  FMNMX.FTZ R0, R52, R0, !PT ;  /* 0x0000000034007209 */ /* 0x000fe40007810000 */
[----:B------:R-:W-:-:S02]  /*f640*/  ISETP.GT.AND P2, PT, R7, 0x18, PT ;  /* 0x000000180700780c */ /* 0x000fc40003f44270 */
[----:B------:R-:W-:Y:S02]  /*f650*/  FMNMX.FTZ R0, R53, R0, !PT ;  /* 0x0000000035007209 */ /* 0x000fe40007810000 */
[----:B------:R-:W-:Y:S02]  /*f660*/  ISETP.GT.AND P1, PT, R7, 0x19, PT ;  /* 0x000000190700780c */ /* 0x000fe40003f24270 */
[----:B------:R-:W-:Y:S02]  /*f670*/  FMNMX.FTZ R0, R56, R0, !PT ;  /* 0x0000000038007209 */ /* 0x000fe40007810000 */
[----:B------:R-:W-:Y:S02]  /*f680*/  FSEL R34, R34, -INF , P4 ;  /* 0xff80000022227808 */ /* 0x000fe40002000000 */
[----:B------:R-:W-:Y:S02]  /*f690*/  FMNMX.FTZ R0, R57, R0, !PT ;  /* 0x0000000039007209 */ /* 0x000fe40007810000 */
[----:B------:R-:W-:-:S02]  /*f6a0*/  FSEL R35, R35, -INF , P3 ;  /* 0xff80000023237808 */ /* 0x000fc40001800000 */
[----:B------:R-:W-:Y:S02]  /*f6b0*/  FMNMX.FTZ R0, R60, R0, !PT ;  /* 0x000000003c007209 */ /* 0x000fe40007810000 */
[----:B------:R-:W-:Y:S02]  /*f6c0*/  FSEL R38, R38, -INF , P2 ;  /* 0xff80000026267808 */ /* 0x000fe40001000000 */
[----:B------:R-:W-:Y:S02]  /*f6d0*/  FMNMX.FTZ R0, R61, R0, !PT ;  /* 0x000000003d007209 */ /* 0x000fe40007810000 */
[----:B------:R-:W-:Y:S02]  /*f6e0*/  FSEL R39, R39, -INF , P1 ;  /* 0xff80000027277808 */ /* 0x000fe40000800000 */
[----:B------:R-:W-:Y:S02]  /*f6f0*/  FMNMX.FTZ R0, R64, R0, !PT ;  /* 0x0000000040007209 */ /* 0x000fe40007810000 */
[----:B------:R-:W-:-:S02]  /*f700*/  ISETP.GT.AND P4, PT, R7, 0x20, PT ;  /* 0x000000200700780c */ /* 0x000fc40003f84270 */
[----:B------:R-:W-:Y:S02]  /*f710*/  FMNMX.FTZ R0, R65, R0, !PT ;  /* 0x0000000041007209 */ /* 0x000fe40007810000 */
[C---:B------:R-:W-:Y:S02]  /*f720*/  ISETP.GT.AND P3, PT, R7.reuse, 0x21, PT ;  /* 0x000000210700780c */ /* 0x040fe40003f64270 */
[----:B------:R-:W-:Y:S02]  /*f730*/  FMNMX.FTZ R0, R68, R0, !PT ;  /* 0x0000000044007209 */ /* 0x000fe40007810000 */
[----:B------:R-:W-:Y:S02]  /*f740*/  ISETP.GT.AND P2, PT, R7, 0x28, PT ;  /* 0x000000280700780c */ /* 0x000fe40003f44270 */
[----:B------:R-:W-:Y:S02]  /*f750*/  FMNMX.FTZ R0, R69, R0, !PT ;  /* 0x0000000045007209 */ /* 0x000fe40007810000 */
        /* <DEDUP_REMOVED lines=10> */
[----:B------:R-:W-:Y:S02]  /*f800*/  ISETP.GT.AND P4, PT, R7, 0x30, PT ;  /* 0x000000300700780c */ /* 0x000fe40003f84270 */
[----:B------:R-:W-:Y:S02]  /*f810*/  FMNMX.FTZ R0, R81, R0, !PT ;  /* 0x0000000051007209 */ /* 0x000fe40007810000 */
[----:B------:R-:W-:-:S02]  /*f820*/  ISETP.GT.AND P3, PT, R7, 0x31, PT ;  /* 0x000000310700780c */ /* 0x000fc40003f64270 */
[----:B------:R-:W-:Y:S02]  /*f830*/  FMNMX.FTZ R0, R84, R0, !PT ;  /* 0x0000000054007209 */ /* 0x000fe40007810000 */
[----:B------:R-:W-:Y:S02]  /*f840*/  ISETP.GT.AND P2, PT, R7, 0x38, PT ;  /* 0x000000380700780c */ /* 0x000fe40003f44270 */
[----:B------:R-:W-:Y:S02]  /*f850*/  FMNMX.FTZ R0, R85, R0, !PT ;  /* 0x0000000055007209 */ /* 0x000fe40007810000 */
[C---:B------:R-:W-:Y:S02]  /*f860*/  ISETP.GT.AND P1, PT, R7.reuse, 0x39, PT ;  /* 0x000000390700780c */ /* 0x040fe40003f24270 */
[----:B------:R-:W-:Y:S01]  /*f870*/  ISETP.GT.AND P0, PT, R7, 0x61, PT ;  /* 0x000000610700780c */ /* 0x000fe20003f04270 */
[----:B------:R-:W1:Y:S01]  /*f880*/  SHFL.BFLY PT, R8, R0, 0x2, 0x1f ;  /* 0x0c401f0000087f89 */ /* 0x000e6200000e0000 */
        /* <DEDUP_REMOVED lines=12> */
[----:B-1----:R-:W-:-:S02]  /*f950*/  FMNMX.FTZ R0, R0, R8, !PT ;  /* 0x0000000800007209 */ /* 0x002fc40007810000 */
[C---:B------:R-:W-:Y:S02]  /*f960*/  ISETP.GT.AND P4, PT, R7.reuse, 0x50, PT ;  /* 0x000000500700780c */ /* 0x040fe40003f84270 */
[C---:B------:R-:W-:Y:S01]  /*f970*/  ISETP.GT.AND P3, PT, R7.reuse, 0x51, PT ;  /* 0x000000510700780c */ /* 0x040fe20003f64270 */
[----:B------:R-:W1:Y:S01]  /*f980*/  SHFL.BFLY PT, R8, R0, 0x1, 0x1f ;  /* 0x0c201f0000087f89 */ /* 0x000e6200000e0000 */
[C---:B------:R-:W-:Y:S02]  /*f990*/  ISETP.GT.AND P2, PT, R7.reuse, 0x58, PT ;  /* 0x000000580700780c */ /* 0x040fe40003f44270 */
[----:B------:R-:W-:Y:S02]  /*f9a0*/  ISETP.GT.AND P1, PT, R7, 0x59, PT ;  /* 0x000000590700780c */ /* 0x000fe40003f24270 */
[----:B------:R-:W-:Y:S02]  /*f9b0*/  FSEL R66, R66, -INF , P4 ;  /* 0xff80000042427808 */ /* 0x000fe40002000000 */
[----:B------:R-:W-:-:S02]  /*f9c0*/  FSEL R67, R67, -INF , P3 ;  /* 0xff80000043437808 */ /* 0x000fc40001800000 */
[----:B------:R-:W-:Y:S02]  /*f9d0*/  @P0 LOP3.LUT R18, R18, 0x40, RZ, 0xfc, !PT ;  /* 0x0000004012120812 */ /* 0x000fe400078efcff */
[----:B------:R-:W-:Y:S02]  /*f9e0*/  FSEL R70, R70, -INF , P2 ;  /* 0xff80000046467808 */ /* 0x000fe40001000000 */
[----:B------:R-:W-:Y:S02]  /*f9f0*/  FSEL R71, R71, -INF , P1 ;  /* 0xff80000047477808 */ /* 0x000fe40000800000 */
[C---:B------:R-:W-:Y:S02]  /*fa00*/  ISETP.GT.AND P1, PT, R7.reuse, 0x69, PT ;  /* 0x000000690700780c */ /* 0x040fe40003f24270 */
[C---:B------:R-:W-:Y:S02]  /*fa10*/  ISETP.GT.AND P2, PT, R7.reuse, 0x70, PT ;  /* 0x000000700700780c */ /* 0x040fe40003f44270 */
[----:B------:R-:W-:-:S02]  /*fa20*/  ISETP.GT.AND P3, PT, R7, 0x71, PT ;  /* 0x000000710700780c */ /* 0x000fc40003f64270 */
[C---:B------:R-:W-:Y:S02]  /*fa30*/  ISETP.GT.AND P4, PT, R7.reuse, 0x78, PT ;  /* 0x000000780700780c */ /* 0x040fe40003f84270 */
[C---:B------:R-:W-:Y:S02]  /*fa40*/  ISETP.GT.AND P5, PT, R7.reuse, 0x79, PT ;  /* 0x000000790700780c */ /* 0x040fe40003fa4270 */
[----:B-1----:R-:W-:Y:S02]  /*fa50*/  FMNMX.FTZ R0, R0, R8, !PT ;  /* 0x0000000800007209 */ /* 0x002fe40007810000 */
[----:B------:R-:W-:Y:S02]  /*fa60*/  ISETP.GT.AND P0, PT, R7, 0x60, PT ;  /* 0x000000600700780c */ /* 0x000fe40003f04270 */
[----:B------:R-:W-:Y:S02]  /*fa70*/  FSETP.NEU.FTZ.AND P6, PT, R0, -INF , PT ;  /* 0xff8000000000780b */ /* 0x000fe40003fdd000 */
[----:B------:R-:W-:-:S02]  /*fa80*/  FSEL R74, R74, -INF , P0 ;  /* 0xff8000004a4a7808 */ /* 0x000fc40000000000 */
[----:B------:R-:W-:Y:S02]  /*fa90*/  FSEL R8, R0, RZ, P6 ;  /* 0x000000ff00087208 */ /* 0x000fe40003000000 */
[----:B------:R-:W-:Y:S02]  /*faa0*/  LOP3.LUT P0, RZ, R18, 0x40, RZ, 0xc0, !PT ;  /* 0x0000004012ff7812 */ /* 0x000fe4000780c0ff */
[----:B------:R-:W-:Y:S01]  /*fab0*/  FSEL R79, R79, -INF , P1 ;  /* 0xff8000004f4f7808 */ /* 0x000fe20000800000 */
[----:B------:R-:W-:Y:S01]  /*fac0*/  FADD.FTZ R3, -R8, R3 ;  /* 0x0000000308037221 */ /* 0x000fe20000010100 */
[----:B------:R-:W-:Y:S01]  /*fad0*/  FMUL.FTZ R8, R0, UR45 ;  /* 0x0000002d00087c20 */ /* 0x000fe20008410000 */
[----:B------:R-:W-:Y:S02]  /*fae0*/  FSEL R75, R75, -INF , P0 ;  /* 0xff8000004b4b7808 */ /* 0x000fe40000000000 */
[----:B------:R-:W-:Y:S01]  /*faf0*/  FSEL R82, R82, -INF , P2 ;  /* 0xff80000052527808 */ /* 0x000fe20001000000 */
[----:B------:R-:W-:Y:S01]  /*fb00*/  FMUL.FTZ R3, R3, UR45 ;  /* 0x0000002d03037c20 */ /* 0x000fe20008410000 */
[----:B------:R-:W-:-:S02]  /*fb10*/  FSEL R8, R8, RZ, P6 ;  /* 0x000000ff08087208 */ /* 0x000fc40003000000 */
[----:B------:R-:W-:Y:S02]  /*fb20*/  ISETP.GT.AND P6, PT, R7, 0x68, PT ;  /* 0x000000680700780c */ /* 0x000fe40003fc4270 */
[----:B------:R-:W-:Y:S01]  /*fb30*/  FMNMX.FTZ R7, R26, R6, !PT ;  /* 0x000000061a077209 */ /* 0x000fe20007810000 */
[--C-:B------:R-:W-:Y:S01]  /*fb40*/  FFMA.FTZ R24, R24, UR45, -R8.reuse ;  /* 0x0000002d18187c23 */ /* 0x100fe20008010808 */
[----:B------:R-:W-:Y:S01]  /*fb50*/  FSEL R78, R78, -INF , P6 ;  /* 0xff8000004e4e7808 */ /* 0x000fe20003000000 */
[--C-:B------:R-:W-:Y:S01]  /*fb60*/  FFMA.FTZ R25, R25, UR45, -R8.reuse ;  /* 0x0000002d19197c23 */ /* 0x100fe20008010808 */
[----:B------:R-:W-:Y:S01]  /*fb70*/  FMNMX.FTZ R7, R27, R7, !PT ;  /* 0x000000071b077209 */ /* 0x000fe20007810000 */
[----:B------:R-:W-:Y:S01]  /*fb80*/  MUFU.EX2 R3, R3 ;  /* 0x0000000300037308 */ /* 0x000fe20000000800 */
[----:B------:R-:W-:Y:S01]  /*fb90*/  FSEL R83, R83, -INF , P3 ;  /* 0xff80000053537808 */ /* 0x000fe20001800000 */
[--C-:B------:R-:W-:Y:S01]  /*fba0*/  FFMA.FTZ R28, R28, UR45, -R8.reuse ;  /* 0x0000002d1c1c7c23 */ /* 0x100fe20008010808 */
[----:B------:R-:W-:Y:S01]  /*fbb0*/  FMNMX.FTZ R7, R30, R7, !PT ;  /* 0x000000071e077209 */ /* 0x000fe20007810000 */
[--C-:B------:R-:W-:Y:S01]  /*fbc0*/  FFMA.FTZ R29, R29, UR45, -R8.reuse ;  /* 0x0000002d1d1d7c23 */ /* 0x100fe20008010808 */
[----:B------:R-:W-:Y:S01]  /*fbd0*/  FSEL R86, R86, -INF , P4 ;  /* 0xff80000056567808 */ /* 0x000fe20002000000 */
[--C-:B------:R-:W-:Y:S01]  /*fbe0*/  FFMA.FTZ R32, R32, UR45, -R8.reuse ;  /* 0x0000002d20207c23 */ /* 0x100fe20008010808 */
[----:B------:R-:W-:Y:S01]  /*fbf0*/  FMNMX.FTZ R7, R31, R7, !PT ;  /* 0x000000071f077209 */ /* 0x000fe20007810000 */
[----:B------:R-:W1:Y:S01]  /*fc00*/  MUFU.EX2 R24, R24 ;  /* 0x0000001800187308 */ /* 0x000e620000000800 */
[----:B------:R-:W-:Y:S01]  /*fc10*/  FSEL R87, R87, -INF , P5 ;  /* 0xff80000057577808 */ /* 0x000fe20002800000 */
[--C-:B------:R-:W-:Y:S01]  /*fc20*/  FFMA.FTZ R33, R33, UR45, -R8.reuse ;  /* 0x0000002d21217c23 */ /* 0x100fe20008010808 */
[----:B------:R-:W-:Y:S01]  /*fc30*/  FMNMX.FTZ R7, R34, R7, !PT ;  /* 0x0000000722077209 */ /* 0x000fe20007810000 */
[--C-:B------:R-:W-:Y:S01]  /*fc40*/  FFMA.FTZ R36, R36, UR45, -R8.reuse ;  /* 0x0000002d24247c23 */ /* 0x100fe20008010808 */
[--C-:B------:R-:W-:Y:S01]  /*fc50*/  FFMA.FTZ R37, R37, UR45, -R8.reuse ;  /* 0x0000002d25257c23 */ /* 0x100fe20008010808 */
[--C-:B------:R-:W-:Y:S01]  /*fc60*/  FFMA.FTZ R40, R40, UR45, -R8.reuse ;  /* 0x0000002d28287c23 */ /* 0x100fe20008010808 */
[----:B------:R-:W-:Y:S01]  /*fc70*/  FMNMX.FTZ R7, R35, R7, !PT ;  /* 0x0000000723077209 */ /* 0x000fe20007810000 */
[----:B------:R-:W0:Y:S01]  /*fc80*/  MUFU.EX2 R25, R25 ;  /* 0x0000001900197308 */ /* 0x000e220000000800 */
[--C-:B------:R-:W-:Y:S01]  /*fc90*/  FFMA.FTZ R41, R41, UR45, -R8.reuse ;  /* 0x0000002d29297c23 */ /* 0x100fe20008010808 */
[--C-:B------:R-:W-:Y:S01]  /*fca0*/  FFMA.FTZ R44, R44, UR45, -R8.reuse ;  /* 0x0000002d2c2c7c23 */ /* 0x100fe20008010808 */
[----:B------:R-:W-:Y:S01]  /*fcb0*/  FMNMX.FTZ R7, R38, R7, !PT ;  /* 0x0000000726077209 */ /* 0x000fe20007810000 */
[--C-:B------:R-:W-:Y:S01]  /*fcc0*/  FFMA.FTZ R45, R45, UR45, -R8.reuse ;  /* 0x0000002d2d2d7c23 */ /* 0x100fe20008010808 */
[--C-:B------:R-:W-:Y:S01]  /*fcd0*/  FFMA.FTZ R48, R48, UR45, -R8.reuse ;  /* 0x0000002d30307c23 */ /* 0x100fe20008010808 */
[----:B------:R-:W-:Y:S01]  /*fce0*/  FFMA.FTZ R49, R49, UR45, -R8 ;  /* 0x0000002d31317c23 */ /* 0x000fe20008010808 */
[----:B------:R-:W-:Y:S01]  /*fcf0*/  FMNMX.FTZ R7, R39, R7, !PT ;  /* 0x0000000727077209 */ /* 0x000fe20007810000 */
[----:B------:R-:W2:Y:S01]  /*fd00*/  MUFU.EX2 R28, R28 ;  /* 0x0000001c001c7308 */ /* 0x000ea20000000800 */
[----:B-1----:R-:W-:Y:S01]  /*fd10*/  FFMA.FTZ R140, R3, R140, R24 ;  /* 0x0000008c038c7223 */ /* 0x002fe20000010018 */
[--C-:B------:R-:W-:Y:S01]  /*fd20*/  FFMA.FTZ R52, R52, UR45, -R8.reuse ;  /* 0x0000002d34347c23 */ /* 0x100fe20008010808 */
[----:B------:R-:W-:Y:S01]  /*fd30*/  FMNMX.FTZ R7, R42, R7, !PT ;  /* 0x000000072a077209 */ /* 0x000fe20007810000 */
[--C-:B------:R-:W-:Y:S01]  /*fd40*/  FFMA.FTZ R53, R53, UR45, -R8.reuse ;  /* 0x0000002d35357c23 */ /* 0x100fe20008010808 */
[--C-:B------:R-:W-:Y:S01]  /*fd50*/  FFMA.FTZ R56, R56, UR45, -R8.reuse ;  /* 0x0000002d38387c23 */ /* 0x100fe20008010808 */
[----:B------:R-:W-:Y:S01]  /*fd60*/  FFMA.FTZ R57, R57, UR45, -R8 ;  /* 0x0000002d39397c23 */ /* 0x000fe20008010808 */
[----:B------:R-:W-:Y:S01]  /*fd70*/  FMNMX.FTZ R7, R43, R7, !PT ;  /* 0x000000072b077209 */ /* 0x000fe20007810000 */
[----:B------:R-:W1:Y:S01]  /*fd80*/  MUFU.EX2 R29, R29 ;  /* 0x0000001d001d7308 */ /* 0x000e620000000800 */
[----:B0-----:R-:W-:Y:S01]  /*fd90*/  FADD.FTZ R14, R25, R140 ;  /* 0x0000008c190e7221 */ /* 0x001fe20000010000 */
[--C-:B------:R-:W-:Y:S01]  /*fda0*/  FFMA.FTZ R60, R60, UR45, -R8.reuse ;  /* 0x0000002d3c3c7c23 */ /* 0x100fe20008010808 */
[----:B------:R-:W-:Y:S01]  /*fdb0*/  FMNMX.FTZ R7, R46, R7, !PT ;  /* 0x000000072e077209 */ /* 0x000fe20007810000 */
[--C-:B------:R-:W-:Y:S01]  /*fdc0*/  FFMA.FTZ R61, R61, UR45, -R8.reuse ;  /* 0x0000002d3d3d7c23 */ /* 0x100fe20008010808 */
[--C-:B------:R-:W-:Y:S01]  /*fdd0*/  FFMA.FTZ R64, R64, UR45, -R8.reuse ;  /* 0x0000002d40407c23 */ /* 0x100fe20008010808 */
[----:B------:R-:W-:Y:S01]  /*fde0*/  FFMA.FTZ R65, R65, UR45, -R8 ;  /* 0x0000002d41417c23 */ /* 0x000fe20008010808 */
[----:B------:R-:W-:Y:S01]  /*fdf0*/  FMNMX.FTZ R7, R47, R7, !PT ;  /* 0x000000072f077209 */ /* 0x000fe20007810000 */
[----:B------:R-:W0:Y:S01]  /*fe00*/  MUFU.EX2 R32, R32 ;  /* 0x0000002000207308 */ /* 0x000e220000000800 */
[----:B--2---:R-:W-:Y:S01]  /*fe10*/  FADD.FTZ R14, R28, R14 ;  /* 0x0000000e1c0e7221 */ /* 0x004fe20000010000 */
[--C-:B------:R-:W-:Y:S01]  /*fe20*/  FFMA.FTZ R68, R68, UR45, -R8.reuse ;  /* 0x0000002d44447c23 */ /* 0x100fe20008010808 */
[----:B------:R-:W-:Y:S01]  /*fe30*/  FMNMX.FTZ R7, R50, R7, !PT ;  /* 0x0000000732077209 */ /* 0x000fe20007810000 */
[--C-:B------:R-:W-:Y:S01]  /*fe40*/  FFMA.FTZ R69, R69, UR45, -R8.reuse ;  /* 0x0000002d45457c23 */ /* 0x100fe20008010808 */
[--C-:B------:R-:W-:Y:S01]  /*fe50*/  FFMA.FTZ R72, R72, UR45, -R8.reuse ;  /* 0x0000002d48487c23 */ /* 0x100fe20008010808 */
[----:B------:R-:W-:Y:S01]  /*fe60*/  FFMA.FTZ R73, R73, UR45, -R8 ;  /* 0x0000002d49497c23 */ /* 0x000fe20008010808 */
[----:B------:R-:W-:Y:S01]  /*fe70*/  FMNMX.FTZ R7, R51, R7, !PT ;  /* 0x0000000733077209 */ /* 0x000fe20007810000 */
[----:B------:R-:W2:Y:S01]  /*fe80*/  MUFU.EX2 R33, R33 ;  /* 0x0000002100217308 */ /* 0x000ea20000000800 */
[----:B-1----:R-:W-:Y:S01]  /*fe90*/  FADD.FTZ R14, R29, R14 ;  /* 0x0000000e1d0e7221 */ /* 0x002fe20000010000 */
        /* <DEDUP_REMOVED lines=10> */
[----:B------:R-:W-:Y:S01]  /*ff40*/  FFMA.FTZ R8, R85, UR45, -R8 ;  /* 0x0000002d55087c23 */ /* 0x000fe20008010808 */
[----:B------:R-:W-:-:S02]  /*ff50*/  LOP3.LUT P0, RZ, R18, 0x20, RZ, 0xc0, !PT ;  /* 0x0000002012ff7812 */ /* 0x000fc4000780c0ff */
[----:B------:R-:W-:Y:S01]  /*ff60*/  FMNMX.FTZ R7, R59, R7, !PT ;  /* 0x000000073b077209 */ /* 0x000fe20007810000 */
[----:B------:R-:W0:Y:S01]  /*ff70*/  MUFU.EX2 R37, R37 ;  /* 0x0000002500257308 */ /* 0x000e220000000800 */
[----:B--2---:R-:W-:Y:S02]  /*ff80*/  FADD.FTZ R14, R33, R14 ;  /* 0x0000000e210e7221 */ /* 0x004fe40000010000 */
[----:B------:R-:W-:-:S04]  /*ff90*/  FMNMX.FTZ R7, R62, R7, !PT ;  /* 0x000000073e077209 */ /* 0x000fc80007810000 */
[----:B------:R-:W-:Y:S01]  /*ffa0*/  FMNMX.FTZ R7, R63, R7, !PT ;  /* 0x000000073f077209 */ /* 0x000fe20007810000 */
[----:B------:R-:W2:Y:S01]  /*ffb0*/  MUFU.EX2 R40, R40 ;  /* 0x0000002800287308 */ /* 0x000ea20000000800 */
[----:B-1----:R-:W-:Y:S02]  /*ffc0*/  FADD.FTZ R14, R36, R14 ;  /* 0x0000000e240e7221 */ /* 0x002fe40000010000 */
[----:B------:R-:W-:-:S04]  /*ffd0*/  FMNMX.FTZ R7, R66, R7, !PT ;  /* 0x0000000742077209 */ /* 0x000fc80007810000 */
[----:B------:R-:W-:Y:S01]  /*ffe0*/  FMNMX.FTZ R7, R67, R7, !PT ;  /* 0x0000000743077209 */ /* 0x000fe20007810000 */
[----:B------:R-:W1:Y:S01]  /*fff0*/  MUFU.EX2 R41, R41 ;  /* 0x0000002900297308 */ /* 0x000e620000000800 */
[----:B0-----:R-:W-:Y:S02]  /*10000*/  FADD.FTZ R14, R37, R14 ;  /* 0x0000000e250e7221 */ /* 0x001fe40000010000 */
[----:B------:R-:W-:-:S04]  /*10010*/  FMNMX.FTZ R7, R70, R7, !PT ;  /* 0x0000000746077209 */ /* 0x000fc80007810000 */
        /* <DEDUP_REMOVED lines=17> */
[----:B------:R-:W-:Y:S01]  /*10130*/  MUFU.EX2 R52, R52 ;  /* 0x0000003400347308 */ /* 0x000fe20000000800 */
[----:B-1----:R-:W-:-:S03]  /*10140*/  FADD.FTZ R14, R48, R14 ;  /* 0x0000000e300e7221 */ /* 0x002fc60000010000 */
[----:B------:R-:W1:Y:S04]  /*10150*/  SHFL.BFLY PT, R9, R7, 0x2, 0x1f ;  /* 0x0c401f0007097f89 */ /* 0x000e6800000e0000 */
[----:B------:R-:W-:Y:S01]  /*10160*/  MUFU.EX2 R53, R53 ;  /* 0x0000003500357308 */ /* 0x000fe20000000800 */
[----:B0-----:R-:W-:-:S07]  /*10170*/  FADD.FTZ R14, R49, R14 ;  /* 0x0000000e310e7221 */ /* 0x001fce0000010000 */
[----:B------:R-:W-:Y:S08]  /*10180*/  MUFU.EX2 R56, R56 ;  /* 0x0000003800387308 */ /* 0x000ff00000000800 */
[----:B------:R-:W-:Y:S01]  /*10190*/  MUFU.EX2 R57, R57 ;  /* 0x0000003900397308 */ /* 0x000fe20000000800 */
[----:B-1----:R-:W-:-:S07]  /*101a0*/  FMNMX.FTZ R7, R7, R9, !PT ;  /* 0x0000000907077209 */ /* 0x002fce0007810000 */
        /* <DEDUP_REMOVED lines=11> */
[----:B------:R-:W-:Y:S02]  /*10260*/  MUFU.EX2 R69, R69 ;  /* 0x0000004500457308 */ /* 0x000fe40000000800 */
[----:B------:R-:W-:Y:S02]  /*10270*/  FMUL.FTZ R6, R6, UR45 ;  /* 0x0000002d06067c20 */ /* 0x000fe40008410000 */
[----:B------:R-:W-:-:S04]  /*10280*/  FSEL R9, R9, RZ, P1 ;  /* 0x000000ff09097208 */ /* 0x000fc80000800000 */
        /* <DEDUP_REMOVED lines=34> */
[--C-:B------:R-:W-:Y:S01]  /*104b0*/  FFMA.FTZ R79, R79, UR45, -R9.reuse ;  /* 0x0000002d4f4f7c23 */ /* 0x100fe20008010809 */
[--C-:B------:R-:W-:Y:S01]  /*104c0*/  FFMA.FTZ R82, R82, UR45, -R9.reuse ;  /* 0x0000002d52527c23 */ /* 0x100fe20008010809 */
[--C-:B------:R-:W-:Y:S01]  /*104d0*/  FFMA.FTZ R83, R83, UR45, -R9.reuse ;  /* 0x0000002d53537c23 */ /* 0x100fe20008010809 */
[--C-:B------:R-:W-:Y:S01]  /*104e0*/  FFMA.FTZ R86, R86, UR45, -R9.reuse ;  /* 0x0000002d56567c23 */ /* 0x100fe20008010809 */
[----:B------:R-:W-:-:S02]  /*104f0*/  FFMA.FTZ R9, R87, UR45, -R9 ;  /* 0x0000002d57097c23 */ /* 0x000fc40008010809 */
        /* <DEDUP_REMOVED lines=86> */
.L_x_2452:
        /* <DEDUP_REMOVED lines=106> */
[----:B------:R-:W-:Y:S01]  /*11100*/  IMAD.MOV.U32 R5, RZ, RZ, R22 ;  /* 0x000000ffff057224 */ /* 0x000fe200078e0016 */
[----:B------:R-:W-:Y:S01]  /*11110*/  IADD3 R4, R4, -0x1, RZ ;  /* 0xffffffff04047810 */ /* 0x000fe20007ffe0ff */
[----:B0-----:R-:W-:-:S10]  /*11120*/  NOP ;  /* 0x0000000000007918 */ /* 0x001fd40000000000 */
[----:B-1----:R-:W-:Y:S05]  /*11130*/  @P1 BRA `(.L_x_2453) ;  /* 0xffffffd000701947 */ /* 0x002fea000383ffff */
.L_x_2441:
[----:B------:R-:W2:Y:S02]  /*11140*/  LDL R3, [R1+0x60] ;  /* 0x0000600001037983 */ /* 0x000ea40000100800 */
[----:B--2---:R-:W-:-:S13]  /*11150*/  ISETP.GE.AND P1, PT, R4, R3, PT ;  /* 0x000000030400720c */ /* 0x004fda0003f26270 */
[----:B------:R-:W-:Y:S05]  /*11160*/  @!P1 BRA `(.L_x_2454) ;  /* 0x0000002400209947 */ /* 0x000fea0003800000 */
[----:B------:R-:W-:Y:S02]  /*11170*/  IMAD.MOV.U32 R6, RZ, RZ, R7 ;  /* 0x000000ffff067224 */ /* 0x000fe400078e0007 */
[----:B------:R-:W-:Y:S02]  /*11180*/  IMAD.MOV.U32 R8, RZ, RZ, R0 ;  /* 0x000000ffff087224 */ /* 0x000fe400078e0000 */
[----:B------:R-:W-:Y:S02]  /*11190*/  IMAD.MOV.U32 R5, RZ, RZ, R139 ;  /* 0x000000ffff057224 */ /* 0x000fe400078e008b */
[----:B------:R-:W-:-:S07]  /*111a0*/  IMAD.MOV.U32 R3, RZ, RZ, R22 ;  /* 0x000000ffff037224 */ /* 0x000fce00078e0016 */
.L_x_2466:
        /* <DEDUP_REMOVED lines=9> */
.L_x_2456:
[----:B------:R-:W-:-:S04]  /*11240*/  IADD3 R0, R3, 0x1, RZ ;  /* 0x0000000103007810 */ /* 0x000fc80007ffe0ff */
[----:B------:R-:W-:-:S04]  /*11250*/  ISETP.NE.AND P2, PT, R0, 0x2, PT ;  /* 0x000000020000780c */ /* 0x000fc80003f45270 */
[----:B------:R-:W-:Y:S02]  /*11260*/  SEL R7, R0, RZ, P2 ;  /* 0x000000ff00077207 */ /* 0x000fe40001000000 */
[----:B------:R-:W-:-:S03]  /*11270*/  SHF.L.U32 R0, R139, 0x1f, RZ ;  /* 0x0000001f8b007819 */ /* 0x000fc600000006ff */
[----:B------:R-:W-:-:S04]  /*11280*/  IMAD R7, R7, 0x8, R2 ;  /* 0x0000000807077824 */ /* 0x000fc800078e0202 */
[----:B------:R0:W1:Y:S01]  /*11290*/  SYNCS.PHASECHK.TRANS64.TRYWAIT P2, [R7+URZ+0x2d830], R0 ;  /* 0x02d83000070075a7 */ /* 0x000062000804017f */
[----:B------:R-:W-:Y:S05]  /*112a0*/  @!P0 BRA `(.L_x_2457) ;  /* 0x0000000000048947 */ /* 0x000fea0003800000 */
[----:B------:R-:W-:Y:S01]  /*112b0*/  BPT.TRAP 0x1 ;  /* 0x000000040000795c */ /* 0x000fe20000300000 */
.L_x_2457:
[----:B------:R-:W-:Y:S04]  /*112c0*/  BSSY B0, `(.L_x_2455) ;  /* 0x0000004000007945 */ /* 0x000fe80003800000 */
[----:B-1----:R-:W-:Y:S05]  /*112d0*/  @P2 BRA `(.L_x_2458) ;  /* 0x0000000000082947 */ /* 0x002fea0003800000 */
[----:B------:R-:W1:Y:S02]  /*112e0*/  SYNCS.PHASECHK.TRANS64.TRYWAIT P2, [R7+URZ+0x2d830], R0 ;  /* 0x02d83000070075a7 */ /* 0x000e64000804017f */
[----:B-1----:R-:W-:Y:S05]  /*112f0*/  @!P2 BRA `(.L_x_2459) ;  /* 0x000000e00054a947 */ /* 0x002fea0003800000 */
.L_x_2458:
[----:B------:R-:W-:Y:S05]  /*11300*/  BSYNC B0 ;  /* 0x0000000000007941 */ /* 0x000fea0003800000 */
.L_x_2455:
        /* <DEDUP_REMOVED lines=23> */
[----:B--2---:R-:W-:-:S05]  /*11480*/  IMAD R10, R22, 0x600, R7 ;  /* 0x00000600160a7824 */ /* 0x004fca00078e0207 */
[C---:B------:R-:W-:Y:S02]  /*11490*/  R2UR UR6, R10.reuse ;  /* 0x000000000a0672ca */ /* 0x040fe400000e0000 */
[----:B------:R-:W-:-:S04]  /*114a0*/  IADD3 R24, R10, 0x400, RZ ;  /* 0x000004000a187810 */ /* 0x000fc80007ffe0ff */
[----:B------:R-:W-:Y:S02]  /*114b0*/  R2UR UR22, R24 ;  /* 0x00000000181672ca */ /* 0x000fe400000e0000 */
[----:B------:R-:W-:-:S06]  /*114c0*/  WARPGROUP.ARRIVE ;  /* 0x00000000000079c5 */ /* 0x000fcc0000000000 */
[----:B------:R-:W-:Y:S01]  /*114d0*/  HGMMA.64x128x16.F32 R24, gdesc[UR4], RZ, !UPT, gsb0 ;  /* 0x01e00000041879f0 */ /* 0x000fe2000c0008ff */
[----:B------:R-:W-:-:S05]  /*114e0*/  VIADD R14, R10, 0x2 ;  /* 0x000000020a0e7836 */ /* 0x000fca0000000000 */
[----:B------:R-:W-:Y:S01]  /*114f0*/  R2UR UR10, R14 ;  /* 0x000000000e0a72ca */ /* 0x000fe200000e0000 */
[----:B------:R-:W-:-:S05]  /*11500*/  VIADD R12, R10, 0x200 ;  /* 0x000002000a0c7836 */ /* 0x000fca0000000000 */
        /* <DEDUP_REMOVED lines=32> */
.L_x_2461:
[----:B------:R-:W-:Y:S01]  /*11710*/  SHF.L.U32 R0, R5, 0x1f, RZ ;  /* 0x0000001f05007819 */ /* 0x000fe200000006ff */
[----:B------:R-:W-:-:S04]  /*11720*/  IMAD R5, R3, 0x8, R2 ;  /* 0x0000000803057824 */ /* 0x000fc800078e0202 */
[----:B------:R0:W1:Y:S01]  /*11730*/  SYNCS.PHASECHK.TRANS64.TRYWAIT P1, [R5+URZ+0x2d850], R0 ;  /* 0x02d85000050075a7 */ /* 0x000062000802017f */
[----:B------:R-:W-:Y:S05]  /*11740*/  @!P0 BRA `(.L_x_2462) ;  /* 0x0000000000048947 */ /* 0x000fea0003800000 */
[----:B------:R-:W-:Y:S01]  /*11750*/  BPT.TRAP 0x1 ;  /* 0x000000040000795c */ /* 0x000fe20000300000 */
.L_x_2462:
[----:B-1----:R-:W-:Y:S05]  /*11760*/  @P1 BRA `(.L_x_2460) ;  /* 0x0000000000081947 */ /* 0x002fea0003800000 */
[----:B------:R-:W1:Y:S02]  /*11770*/  SYNCS.PHASECHK.TRANS64.TRYWAIT P1, [R5+URZ+0x2d850], R0 ;  /* 0x02d85000050075a7 */ /* 0x000e64000802017f */
[----:B-1----:R-:W-:Y:S05]  /*11780*/  @!P1 BRA `(.L_x_2463) ;  /* 0x000000dc00449947 */ /* 0x002fea0003800000 */
.L_x_2460:
        /* <DEDUP_REMOVED lines=12> */
[----:B------:R-:W-:Y:S01]  /*11850*/  R2UR UR11, R13 ;  /* 0x000000000d0b72ca */ /* 0x000fe200000e0000 */
[----:B------:R-:W-:Y:S01]  /*11860*/  IMAD R10, R3, 0x600, R0 ;  /* 0x00000600030a7824 */ /* 0x000fe200078e0200 */
[----:B------:R-:W-:Y:S02]  /*11870*/  R2UR UR15, R13 ;  /* 0x000000000d0f72ca */ /* 0x000fe400000e0000 */
[----:B------:R-:W-:Y:S01]  /*11880*/  R2UR UR5, R11 ;  /* 0x000000000b0572ca */ /* 0x000fe200000e0000 */
[C---:B------:R-:W-:Y:S01]  /*11890*/  VIADD R12, R10.reuse, 0x40 ;  /* 0x000000400a0c7836 */ /* 0x040fe20000000000 */
[----:B------:R-:W-:Y:S01]  /*118a0*/  R2UR UR6, R10 ;  /* 0x000000000a0672ca */ /* 0x000fe200000e0000 */
[----:B------:R-:W-:Y:S01]  /*118b0*/  IMAD.MOV.U32 R11, RZ, RZ, 0x40000040 ;  /* 0x40000040ff0b7424 */ /* 0x000fe200078e00ff */
[----:B------:R-:W-:-:S02]  /*118c0*/  R2UR UR19, R13 ;  /* 0x000000000d1372ca */ /* 0x000fc400000e0000 */
[----:B------:R-:W-:Y:S02]  /*118d0*/  R2UR UR10, R12 ;  /* 0x000000000c0a72ca */ /* 0x000fe400000e0000 */
[----:B------:R-:W-:Y:S02]  /*118e0*/  IADD3 R12, R10, 0x80, RZ ;  /* 0x000000800a0c7810 */ /* 0x000fe40007ffe0ff */
        /* <DEDUP_REMOVED lines=24> */
[----:B------:R-:W-:Y:S02]  /*11a70*/  R2UR UR25, R13 ;  /* 0x000000000d1972ca */ /* 0x000fe400000e0000 */
[----:B------:R-:W-:-:S04]  /*11a80*/  MOV R13, 0x40000040 ;  /* 0x40000040000d7802 */ /* 0x000fc80000000f00 */
[----:B------:R-:W-:Y:S02]  /*11a90*/  R2UR UR29, R13 ;  /* 0x000000000d1d72ca */ /* 0x000fe400000e0000 */
[----:B--2---:R-:W-:Y:S02]  /*11aa0*/  LOP3.LUT R10, R7, 0x10000, RZ, 0xfc, !PT ;  /* 0x00010000070a7812 */ /* 0x004fe400078efcff */
[----:B------:R-:W0:Y:S02]  /*11ab0*/  S2R R7, SR_TID.X ;  /* 0x0000000000077919 */ /* 0x000e240000002100 */
[C---:B------:R-:W-:Y:S01]  /*11ac0*/  R2UR UR4, R10.reuse ;  /* 0x000000000a0472ca */ /* 0x040fe200000e0000 */
[----:B------:R-:W-:-:S05]  /*11ad0*/  VIADD R12, R10, 0x2 ;  /* 0x000000020a0c7836 */ /* 0x000fca0000000000 */
[----:B------:R-:W-:Y:S02]  /*11ae0*/  R2UR UR8, R12 ;  /* 0x000000000c0872ca */ /* 0x000fe400000e0000 */
[----:B------:R-:W-:-:S04]  /*11af0*/  IADD3 R12, R10, 0x4, RZ ;  /* 0x000000040a0c7810 */ /* 0x000fc80007ffe0ff */
        /* <DEDUP_REMOVED lines=41> */
.L_x_2464:
        /* <DEDUP_REMOVED lines=85> */
[----:B------:R-:W-:Y:S01]  /*122e0*/  FFMA.FTZ R25, R25, UR45, -R5 ;  /* 0x0000002d19197c23 */ /* 0x000fe20008010805 */
[--C-:B------:R-:W-:Y:S01]  /*122f0*/  FFMA.FTZ R26, R26, UR45, -R9.reuse ;  /* 0x0000002d1a1a7c23 */ /* 0x100fe20008010809 */
[----:B------:R-:W-:Y:S01]  /*12300*/  MUFU.EX2 R6, R6 ;  /* 0x0000000600067308 */ /* 0x000fe20000000800 */
[----:B------:R-:W-:Y:S01]  /*12310*/  FFMA.FTZ R27, R27, UR45, -R9 ;  /* 0x0000002d1b1b7c23 */ /* 0x000fe20008010809 */
[----:B------:R-:W-:Y:S01]  /*12320*/  FFMA.FTZ R28, R28, UR45, -R5 ;  /* 0x0000002d1c1c7c23 */ /* 0x000fe20008010805 */
[----:B------:R-:W-:Y:S01]  /*12330*/  FFMA.FTZ R30, R30, UR45, -R9 ;  /* 0x0000002d1e1e7c23 */ /* 0x000fe20008010809 */
[----:B------:R-:W-:Y:S01]  /*12340*/  FFMA.FTZ R29, R29, UR45, -R5 ;  /* 0x0000002d1d1d7c23 */ /* 0x000fe20008010805 */
[----:B------:R-:W-:Y:S01]  /*12350*/  FFMA.FTZ R31, R31, UR45, -R9 ;  /* 0x0000002d1f1f7c23 */ /* 0x000fe20008010809 */
        /* <DEDUP_REMOVED lines=18> */
[----:B------:R-:W1:Y:S01]  /*12480*/  MUFU.EX2 R26, R26 ;  /* 0x0000001a001a7308 */ /* 0x000e620000000800 */
[----:B0-----:R-:W-:Y:S01]  /*12490*/  FFMA.FTZ R140, R6, R140, R24 ;  /* 0x0000008c068c7223 */ /* 0x001fe20000010018 */
        /* <DEDUP_REMOVED lines=24> */
[----:B------:R-:W-:Y:S01]  /*12620*/  FFMA.FTZ R67, R67, UR45, -R9 ;  /* 0x0000002d43437c23 */ /* 0x000fe20008010809 */
[----:B------:R-:W-:Y:S01]  /*12630*/  FFMA.FTZ R68, R68, UR45, -R5 ;  /* 0x0000002d44447c23 */ /* 0x000fe20008010805 */
[----:B------:R-:W-:Y:S01]  /*12640*/  FFMA.FTZ R70, R70, UR45, -R9 ;  /* 0x0000002d46467c23 */ /* 0x000fe20008010809 */
[----:B------:R-:W-:Y:S01]  /*12650*/  FFMA.FTZ R69, R69, UR45, -R5 ;  /* 0x0000002d45457c23 */ /* 0x000fe20008010805 */
[----:B------:R-:W-:Y:S01]  /*12660*/  FFMA.FTZ R71, R71, UR45, -R9 ;  /* 0x0000002d47477c23 */ /* 0x000fe20008010809 */
[----:B------:R-:W-:Y:S01]  /*12670*/  FFMA.FTZ R72, R72, UR45, -R5 ;  /* 0x0000002d48487c23 */ /* 0x000fe20008010805 */
[----:B------:R-:W0:Y:S01]  /*12680*/  MUFU.EX2 R27, R30 ;  /* 0x0000001e001b7308 */ /* 0x000e220000000800 */
[----:B--2---:R-:W-:Y:S01]  /*12690*/  FADD.FTZ R11, R20, R21 ;  /* 0x00000015140b7221 */ /* 0x004fe20000010000 */
[----:B------:R-:W-:Y:S01]  /*126a0*/  FFMA.FTZ R74, R74, UR45, -R9 ;  /* 0x0000002d4a4a7c23 */ /* 0x000fe20008010809 */
[----:B------:R-:W-:Y:S01]  /*126b0*/  FFMA.FTZ R73, R73, UR45, -R5 ;  /* 0x0000002d49497c23 */ /* 0x000fe20008010805 */
[----:B------:R-:W-:Y:S01]  /*126c0*/  FFMA.FTZ R75, R75, UR45, -R9 ;  /* 0x0000002d4b4b7c23 */ /* 0x000fe20008010809 */
[----:B------:R-:W-:Y:S01]  /*126d0*/  FFMA.FTZ R76, R76, UR45, -R5 ;  /* 0x0000002d4c4c7c23 */ /* 0x000fe20008010805 */
[----:B------:R-:W-:Y:S01]  /*126e0*/  FFMA.FTZ R78, R78, UR45, -R9 ;  /* 0x0000002d4e4e7c23 */ /* 0x000fe20008010809 */
[----:B------:R-:W-:Y:S01]  /*126f0*/  FFMA.FTZ R77, R77, UR45, -R5 ;  /* 0x0000002d4d4d7c23 */ /* 0x000fe20008010805 */
[----:B------:R-:W2:Y:S01]  /*12700*/  MUFU.EX2 R29, R29 ;  /* 0x0000001d001d7308 */ /* 0x000ea20000000800 */
[----:B-1----:R-:W-:Y:S01]  /*12710*/  FADD.FTZ R10, R28, R10 ;  /* 0x0000000a1c0a7221 */ /* 0x002fe20000010000 */
        /* <DEDUP_REMOVED lines=127> */
.L_x_2465:
[----:B------:R-:W2:Y:S01]  /*12f10*/  LDL R46, [R1+0x50] ;  /* 0x00005000012e7983 */ /* 0x000ea20000100800 */
[----:B------:R-:W-:-:S03]  /*12f20*/  IMAD R3, R3, 0x8, R2 ;  /* 0x0000000803037824 */ /* 0x000fc600078e0202 */
[----:B------:R-:W3:Y:S01]  /*12f30*/  LDL R38, [R1+0x54] ;  /* 0x0000540001267983 */ /* 0x000ee20000100800 */
[----:B------:R-:W-:Y:S01]  /*12f40*/  VIADD R3, R3, 0x2d860 ;  /* 0x0002d86003037836 */ /* 0x000fe20000000000 */
[----:B------:R-:W-:Y:S02]  /*12f50*/  MOV R30, UR40 ;  /* 0x00000028001e7c02 */ /* 0x000fe40008000f00 */
[----:B------:R-:W-:Y:S02]  /*12f60*/  F2FP.F16.F32.PACK_AB R24, R25, R24 ;  /* 0x000000181918723e */ /* 0x000fe400000000ff */
[----:B------:R-:W-:Y:S02]  /*12f70*/  PRMT R3, R30, 0x654, R3 ;  /* 0x000006541e037816 */ /* 0x000fe40000000003 */
[----:B------:R-:W-:Y:S02]  /*12f80*/  F2FP.F16.F32.PACK_AB R25, R20, R26 ;  /* 0x0000001a1419723e */ /* 0x000fe400000000ff */
[----:B------:R0:W-:Y:S01]  /*12f90*/  SYNCS.ARRIVE.TRANS64.RED.A1T0 RZ, [R3+URZ], RZ ;  /* 0x000000ff03ff79a7 */ /* 0x0001e2000810043f */
[----:B------:R-:W-:-:S02]  /*12fa0*/  F2FP.F16.F32.PACK_AB R32, R33, R32 ;  /* 0x000000202120723e */ /* 0x000fc400000000ff */
[----:B------:R-:W-:Y:S02]  /*12fb0*/  F2FP.F16.F32.PACK_AB R26, R29, R28 ;  /* 0x0000001c1d1a723e */ /* 0x000fe400000000ff */
[----:B------:R-:W-:Y:S02]  /*12fc0*/  F2FP.F16.F32.PACK_AB R27, R31, R27 ;  /* 0x0000001b1f1b723e */ /* 0x000fe400000000ff */
[----:B------:R-:W-:Y:S01]  /*12fd0*/  F2FP.F16.F32.PACK_AB R33, R15, R34 ;  /* 0x000000220f21723e */ /* 0x000fe200000000ff */
[----:B0-----:R-:W4:Y:S01]  /*12fe0*/  LDL R3, [R1+0x60] ;  /* 0x0000600001037983 */ /* 0x001f220000100800 */
[----:B------:R-:W-:Y:S02]  /*12ff0*/  F2FP.F16.F32.PACK_AB R40, R41, R40 ;  /* 0x000000282928723e */ /* 0x000fe400000000ff */
[----:B------:R-:W-:Y:S01]  /*13000*/  F2FP.F16.F32.PACK_AB R34, R37, R36 ;  /* 0x000000242522723e */ /* 0x000fe200000000ff */
[----:B------:R0:W-:Y:S01]  /*13010*/  STSM.16.M88.4 [R143+0x21800], R24 ;  /* 0x021800188f007844 */ /* 0x0001e20000000200 */
        /* <DEDUP_REMOVED lines=88> */
[C---:B----4-:R-:W-:Y:S01]  /*135a0*/  ISETP.GT.AND P1, PT, R4.reuse, R3, PT ;  /* 0x000000030400720c */ /* 0x050fe20003f24270 */
[----:B------:R-:W-:-:S02]  /*135b0*/  VIADD R4, R4, 0xffffffff ;  /* 0xffffffff04047836 */ /* 0x000fc40000000000 */
[----:B------:R-:W-:Y:S01]  /*135c0*/  IMAD.MOV.U32 R3, RZ, RZ, R22 ;  /* 0x000000ffff037224 */ /* 0x000fe200078e0016 */
[----:B-1----:R-:W-:-:S09]  /*135d0*/  NOP ;  /* 0x0000000000007918 */ /* 0x002fd20000000000 */
[----:B0-----:R-:W-:Y:S05]  /*135e0*/  @P1 BRA `(.L_x_2466) ;  /* 0xffffffd800f01947 */ /* 0x001fea000383ffff */
.L_x_2454:
[----:B------:R-:W-:Y:S05]  /*135f0*/  WARPSYNC.ALL ;  /* 0x0000000000007948 */ /* 0x000fea0003800000 */
[----:B------:R-:W-:Y:S06]  /*13600*/  BAR.ARV 0x8, 0x200 ;  /* 0x0208000000007b1d */ /* 0x000fec0000002000 */
[----:B------:R-:W-:Y:S05]  /*13610*/  @!P0 BRA `(.L_x_2467) ;  /* 0x0000000000048947 */ /* 0x000fea0003800000 */
[----:B------:R-:W-:Y:S01]  /*13620*/  BPT.TRAP 0x1 ;  /* 0x000000040000795c */ /* 0x000fe20000300000 */
.L_x_2467:
[----:B------:R-:W-:Y:S01]  /*13630*/  IMAD R6, R22, 0x8, R2 ;  /* 0x0000000816067824 */ /* 0x000fe200078e0202 */
[----:B------:R-:W-:-:S04]  /*13640*/  SHF.L.U32 R5, R139, 0x1f, RZ ;  /* 0x0000001f8b057819 */ /* 0x000fc800000006ff */
[----:B------:R0:W1:Y:S01]  /*13650*/  SYNCS.PHASECHK.TRANS64.TRYWAIT P1, [R6+URZ+0x2d850], R5 ;  /* 0x02d85005060075a7 */ /* 0x000062000802017f */
[----:B------:R-:W-:Y:S05]  /*13660*/  @!P0 BRA `(.L_x_2468) ;  /* 0x0000000000048947 */ /* 0x000fea0003800000 */
[----:B------:R-:W-:Y:S01]  /*13670*/  BPT.TRAP 0x1 ;  /* 0x000000040000795c */ /* 0x000fe20000300000 */
.L_x_2468:
[----:B------:R-:W2:Y:S01]  /*13680*/  LDL.LU R4, [R1+0x30] ;  /* 0x0000300001047983 */ /* 0x000ea20000300800 */
[----:B------:R-:W-:-:S05]  /*13690*/  VIADD R2, R2, 0x400 ;  /* 0x0000040002027836 */ /* 0x000fca0000000000 */
[----:B------:R-:W-:-:S04]  /*136a0*/  SHF.R.U32.HI R3, RZ, 0x4, R2 ;  /* 0x00000004ff037819 */ /* 0x000fc80000011602 */
[----:B------:R-:W-:-:S04]  /*136b0*/  LOP3.LUT R3, R3, 0x3fff, RZ, 0xc0, !PT ;  /* 0x00003fff03037812 */ /* 0x000fc800078ec0ff */
[----:B------:R-:W-:Y:S01]  /*136c0*/  LOP3.LUT R9, R3, 0x2000000, RZ, 0xfc, !PT ;  /* 0x0200000003097812 */ /* 0x000fe200078efcff */
[----:B------:R-:W-:Y:S01]  /*136d0*/  IMAD.MOV.U32 R3, RZ, RZ, 0x40000040 ;  /* 0x40000040ff037424 */ /* 0x000fe200078e00ff */
[----:B--2---:R-:W-:Y:S01]  /*136e0*/  LOP3.LUT R2, R4, 0x10000, RZ, 0xfc, !PT ;  /* 0x0001000004027812 */ /* 0x004fe200078efcff */
[----:B-1----:R-:W-:Y:S06]  /*136f0*/  @P1 BRA `(.L_x_2469) ;  /* 0x0000000000081947 */ /* 0x002fec0003800000 */
[----:B------:R-:W1:Y:S02]  /*13700*/  SYNCS.PHASECHK.TRANS64.TRYWAIT P1, [R6+URZ+0x2d850], R5 ;  /* 0x02d85005060075a7 */ /* 0x000e64000802017f */
[----:B-1----:R-:W-:Y:S05]  /*13710*/  @!P1 BRA `(.L_x_2470) ;  /* 0x000000bc00749947 */ /* 0x002fea0003800000 */
.L_x_2469:
[----:B------:R-:W-:Y:S01]  /*13720*/  IMAD R4, R22, 0x600, R9 ;  /* 0x0000060016047824 */ /* 0x000fe200078e0209 */
[----:B01----:R-:W-:Y:S01]  /*13730*/  MOV R5, 0x80000020 ;  /* 0x8000002000057802 */ /* 0x003fe20000000f00 */
[----:B------:R-:W-:Y:S05]  /*13740*/  WARPSYNC.ALL ;  /* 0x0000000000007948 */ /* 0x000fea0003800000 */
        /* <DEDUP_REMOVED lines=8> */
[----:B------:R-:W-:Y:S01]  /*137d0*/  MOV R3, 0x40000040 ;  /* 0x4000004000037802 */ /* 0x000fe20000000f00 */
[----:B------:R-:W-:-:S02]  /*137e0*/  IMAD.MOV.U32 R11, RZ, RZ, -0x7fffffe0 ;  /* 0x80000020ff0b7424 */ /* 0x000fc400078e00ff */
[----:B------:R-:W-:Y:S02]  /*137f0*/  IMAD.MOV.U32 R5, RZ, RZ, -0x7fffffe0 ;  /* 0x80000020ff057424 */ /* 0x000fe400078e00ff */
[----:B------:R-:W-:-:S06]  /*13800*/  IMAD.U32 R13, RZ, RZ, UR45 ;  /* 0x0000002dff0d7e24 */ /* 0x000fcc000f8e00ff */
        /* <DEDUP_REMOVED lines=38> */
[----:B------:R-:W-:Y:S02]  /*13a70*/  R2UR UR6, R10 ;  /* 0x000000000a0672ca */ /* 0x000fe400000e0000 */
        /* <DEDUP_REMOVED lines=20> */
[----:B------:R-:W-:Y:S01]  /*13bc0*/  R2UR UR5, R9 ;  /* 0x00000000090572ca */ /* 0x000fe200000e0000 */
[----:B------:R-:W-:Y:S01]  /*13bd0*/  IMAD.U32 R9, RZ, RZ, UR45 ;  /* 0x0000002dff097e24 */ /* 0x000fe2000f8e00ff */
[----:B------:R-:W-:Y:S02]  /*13be0*/  R2UR UR6, R10 ;  /* 0x000000000a0672ca */ /* 0x000fe400000e0000 */
[----:B------:R-:W-:Y:S01]  /*13bf0*/  R2UR UR7, R11 ;  /* 0x000000000b0772ca */ /* 0x000fe200000e0000 */
[----:B------:R-:W-:Y:S02]  /*13c00*/  WARPGROUP.DEPBAR.LE gsb0, 0x0 ;  /* 0x00008000000079c5 */ /* 0x000fe40000010000 */
[----:B------:R-:W-:-:S10]  /*13c10*/  WARPGROUP.ARRIVE ;  /* 0x00000000000079c5 */ /* 0x000fd40000000000 */
[----:B------:R-:W-:Y:S01]  /*13c20*/  HGMMA.64x96x16.F32 R88, gdesc[UR4].tnspB, R88, gsb0 ;  /* 0x41600000045879f0 */ /* 0x000fe20008000858 */
[----:B------:R-:W-:Y:S02]  /*13c30*/  R2UR UR4, R2 ;  /* 0x00000000020472ca */ /* 0x000fe400000e0000 */
[----:B------:R-:W-:Y:S01]  /*13c40*/  R2UR UR5, R3 ;  /* 0x00000000030572ca */ /* 0x000fe200000e0000 */
[----:B------:R-:W0:Y:S01]  /*13c50*/  SHFL.BFLY PT, R2, R21, 0x2, 0x1f ;  /* 0x0c401f0015027f89 */ /* 0x000e2200000e0000 */
[----:B------:R-:W-:Y:S02]  /*13c60*/  R2UR UR6, R4 ;  /* 0x00000000040672ca */ /* 0x000fe400000e0000 */
[----:B------:R-:W-:Y:S01]  /*13c70*/  R2UR UR7, R5 ;  /* 0x00000000050772ca */ /* 0x000fe200000e0000 */
[----:B------:R-:W1:Y:S01]  /*13c80*/  SHFL.BFLY PT, R3, R140, 0x2, 0x1f ;  /* 0x0c401f008c037f89 */ /* 0x000e6200000e0000 */
[----:B0-----:R-:W-:Y:S01]  /*13c90*/  FADD.FTZ R4, R2, R21 ;  /* 0x0000001502047221 */ /* 0x001fe20000010000 */
[----:B-1----:R-:W-:-:S04]  /*13ca0*/  FADD.FTZ R3, R3, R140 ;  /* 0x0000008c03037221 */ /* 0x002fc80000010000 */
[----:B------:R-:W0:Y:S04]  /*13cb0*/  SHFL.BFLY PT, R5, R4, 0x1, 0x1f ;  /* 0x0c201f0004057f89 */ /* 0x000e2800000e0000 */
[----:B------:R-:W1:Y:S01]  /*13cc0*/  SHFL.BFLY PT, R2, R3, 0x1, 0x1f ;  /* 0x0c201f0003027f89 */ /* 0x000e6200000e0000 */
[----:B0-----:R-:W-:Y:S01]  /*13cd0*/  FADD.FTZ R12, R4, R5 ;  /* 0x00000005040c7221 */ /* 0x001fe20000010000 */
[----:B------:R-:W-:Y:S02]  /*13ce0*/  IMAD.MOV.U32 R5, RZ, RZ, RZ ;  /* 0x000000ffff057224 */ /* 0x000fe400078e00ff */
[----:B------:R-:W-:Y:S02]  /*13cf0*/  IMAD.MOV.U32 R4, RZ, RZ, -0x800000 ;  /* 0xff800000ff047424 */ /* 0x000fe400078e00ff */
[----:B-1----:R-:W-:Y:S01]  /*13d00*/  FADD.FTZ R11, R3, R2 ;  /* 0x00000002030b7221 */ /* 0x002fe20000010000 */
[----:B------:R-:W-:Y:S01]  /*13d10*/  FSETP.NE.FTZ.AND P2, PT, R12, RZ, PT ;  /* 0x000000ff0c00720b */ /* 0x000fe20003f55000 */
[----:B------:R-:W-:-:S02]  /*13d20*/  IMAD.MOV.U32 R2, RZ, RZ, RZ ;  /* 0x000000ffff027224 */ /* 0x000fc400078e00ff */
[----:B------:R-:W-:Y:S01]  /*13d30*/  IMAD.MOV.U32 R3, RZ, RZ, -0x800000 ;  /* 0xff800000ff037424 */ /* 0x000fe200078e00ff */
        /* <DEDUP_REMOVED lines=9> */
[----:B-1----:R-:W-:Y:S01]  /*13dd0*/  @P1 FMUL.FTZ R8, R8, 0.69314718246459960938 ;  /* 0x3f31721808081820 */ /* 0x002fe20000410000 */
[----:B------:R-:W-:Y:S02]  /*13de0*/  WARPGROUP.DEPBAR.LE gsb0, 0x0 ;  /* 0x00008000000079c5 */ /* 0x000fe40000010000 */
[----:B------:R-:W-:Y:S01]  /*13df0*/  WARPGROUP.ARRIVE ;  /* 0x00000000000079c5 */ /* 0x000fe20000000000 */
[----:B------:R-:W-:-:S05]  /*13e00*/  @P1 FFMA.FTZ R3, R9, R0, R8 ;  /* 0x0000000009031223 */ /* 0x000fca0000010008 */
[----:B------:R-:W-:Y:S03]  /*13e10*/  HGMMA.64x96x16.F32 R88, gdesc[UR4].tnspB, R88, gsb0 ;  /* 0x41600000045879f0 */ /* 0x000fe60008000858 */
[----:B------:R-:W-:Y:S02]  /*13e20*/  WARPGROUP.DEPBAR.LE gsb0, 0x0 ;  /* 0x00008000000079c5 */ /* 0x000fe40000010000 */
[----:B------:R-:W-:Y:S05]  /*13e30*/  @!P0 BRA `(.L_x_2471) ;  /* 0x0000000000048947 */ /* 0x000fea0003800000 */
[----:B------:R-:W-:Y:S01]  /*13e40*/  BPT.TRAP 0x1 ;  /* 0x000000040000795c */ /* 0x000fe20000300000 */
.L_x_2471:
[----:B------:R-:W-:Y:S01]  /*13e50*/  VIADD R22, R22, 0x1 ;  /* 0x0000000116167836 */ /* 0x000fe20000000000 */
[----:B------:R-:W-:Y:S01]  /*13e60*/  MOV R7, UR40 ;  /* 0x0000002800077c02 */ /* 0x000fe20008000f00 */
[----:B------:R-:W-:Y:S02]  /*13e70*/  VIADD R6, R6, 0x2d860 ;  /* 0x0002d86006067836 */ /* 0x000fe40000000000 */
[-C--:B---3--:R-:W-:Y:S01]  /*13e80*/  FMUL.FTZ R88, R88, R5.reuse ;  /* 0x0000000558587220 */ /* 0x088fe20000410000 */
        /* <DEDUP_REMOVED lines=15> */
[-C--:B-1----:R-:W-:Y:S01]  /*13f80*/  FMUL.FTZ R6, R96, R5.reuse ;  /* 0x0000000560067220 */ /* 0x082fe20000410000 */
        /* <DEDUP_REMOVED lines=12> */
[-C--:B0-----:R-:W-:Y:S01]  /*14050*/  FMUL.FTZ R90, R90, R2.reuse ;  /* 0x000000025a5a7220 */ /* 0x081fe20000410000 */
        /* <DEDUP_REMOVED lines=25> */
[----:B------:R-:W-:-:S11]  /*141f0*/  SEL R22, R22, RZ, P1 ;  /* 0x000000ff16167207 */ /* 0x000fd60000800000 */
.L_x_2399:
[----:B------:R-:W-:Y:S05]  /*14200*/  WARPSYNC.ALL ;  /* 0x0000000000007948 */ /* 0x000fea0003800000 */
[----:B------:R-:W0:Y:S08]  /*14210*/  S2UR UR40, SR_CgaCtaId ;  /* 0x00000000002879c3 */ /* 0x000e300000008800 */
[----:B------:R-:W-:Y:S06]  /*14220*/  BAR.SYNC.DEFER_BLOCKING 0x5, 0x200 ;  /* 0x0148000000007b1d */ /* 0x000fec0000010000 */
[----:B------:R-:W-:Y:S01]  /*14230*/  UMOV UR4, 0x400 ;  /* 0x0000040000047882 */ /* 0x000fe20000000000 */
[----:B------:R-:W-:Y:S01]  /*14240*/  BSSY B0, `(.L_x_2472) ;  /* 0x00002b9000007945 */ /* 0x000fe20003800000 */
[----:B0-----:R-:W-:-:S06]  /*14250*/  ULEA UR4, UR40, UR4, 0x18 ;  /* 0x0000000428047291 */ /* 0x001fcc000f8ec03f */
[----:B------:R-:W-:-:S05]  /*14260*/  IMAD.U32 R2, RZ, RZ, UR4 ;  /* 0x00000004ff027e24 */ /* 0x000fca000f8e00ff */
[----:B---3--:R0:W1:Y:S01]  /*14270*/  LDS.128 R96, [R2+0x2d8d0] ;  /* 0x02d8d00002607984 */ /* 0x0080620000000c00 */
[----:B------:R-:W-:Y:S06]  /*14280*/  BAR.ARV 0x4, 0x200 ;  /* 0x0108000000007b1d */ /* 0x000fec0000002000 */
[----:B------:R-:W-:Y:S05]  /*14290*/  @P0 BRA `(.L_x_2473) ;  /* 0x0000001c00f40947 */ /* 0x000fea0003800000 */
[----:B------:R-:W3:Y:S01]  /*142a0*/  LDL R0, [R1+0xe4] ;  /* 0x0000e40001007983 */ /* 0x000ee20000100800 */
[----:B------:R-:W-:Y:S01]  /*142b0*/  ULDC UR4, c[0x0][0xad4] ;  /* 0x0002b50000047ab9 */ /* 0x000fe20000000800 */
[----:B------:R-:W4:Y:S02]  /*142c0*/  LDC R44, c[0x0][0xbe8] ;  /* 0x0002fa00ff2c7b82 */ /* 0x000f240000000800 */
[----:B------:R-:W4:Y:S04]  /*142d0*/  LDL.LU R30, [R1+0x70] ;  /* 0x00007000011e7983 */ /* 0x000f280000300800 */
[----:B------:R-:W4:Y:S04]  /*142e0*/  LDL.LU R41, [R1+0x78] ;  /* 0x0000780001297983 */ /* 0x000f280000300800 */
[----:B------:R-:W4:Y:S01]  /*142f0*/  LDL.LU R40, [R1+0x7c] ;  /* 0x00007c0001287983 */ /* 0x000f220000300800 */
[----:B------:R-:W2:Y:S01]  /*14300*/  S2R R5, SR_SWINHI ;  /* 0x0000000000057919 */ /* 0x000ea20000002f00 */
[----:B------:R-:W-:-:S02]  /*14310*/  MOV R34, R2 ;  /* 0x0000000200227202 */ /* 0x000fc40000000f00 */
[----:B--2---:R-:W-:-:S03]  /*14320*/  MOV R35, R5 ;  /* 0x0000000500237202 */ /* 0x004fc60000000f00 */
        /* <DEDUP_REMOVED lines=58> */
[----:B--2---:R-:W-:Y:S02]  /*146d0*/  F2FP.F16.F32.PACK_AB R31, R111, R110 ;  /* 0x0000006e6f1f723e */ /* 0x004fe400000000ff */
        /* <DEDUP_REMOVED lines=9> */
[----:B------:R-:W-:Y:S04]  /*14770*/  STSM.16.M88.4 [R38], R8 ;  /* 0x0000000826007844 */ /* 0x000fe80000000200 */
[----:B------:R3:W-:Y:S04]  /*14780*/  STSM.16.M88.4 [R37], R12 ;  /* 0x0000000c25007844 */ /* 0x0007e80000000200 */
[----:B------:R4:W-:Y:S01]  /*14790*/  STSM.16.M88.4 [R36], R24 ;  /* 0x0000001824007844 */ /* 0x0009e20000000200 */
[----:B------:R-:W-:Y:S01]  /*147a0*/  BAR.SYNC.DEFER_BLOCKING 0x1, 0x180 ;  /* 0x0046000000007b1d */ /* 0x000fe20000010000 */
[----:B------:R-:W-:-:S04]  /*147b0*/  ISETP.NE.U32.AND P0, PT, RZ, UR4, PT ;  /* 0x00000004ff007c0c */ /* 0x000fc8000bf05070 */
[----:B------:R-:W-:Y:S02]  /*147c0*/  ISETP.NE.AND.EX P0, PT, RZ, UR5, PT, P0 ;  /* 0x00000005ff007c0c */ /* 0x000fe4000bf05300 */
[----:B--2---:R-:W-:Y:S01]  /*147d0*/  IADD3 R28, P1, R41, UR4, RZ ;  /* 0x00000004291c7c10 */ /* 0x004fe2000ff3e0ff */
[----:B------:R-:W-:-:S03]  /*147e0*/  IMAD.MOV.U32 R0, RZ, RZ, RZ ;  /* 0x000000ffff007224 */ /* 0x000fc600078e00ff */
[----:B------:R-:W-:-:S07]  /*147f0*/  IADD3.X R29, R40, UR5, RZ, P1, !PT ;  /* 0x00000005281d7c10 */ /* 0x000fce0008ffe4ff */
[----:B------:R-:W5:Y:S01]  /*14800*/  @P0 LDG.E R0, desc[UR38][R28.64] ;  /* 0x000000261c000981 */ /* 0x000f62000c1e1900 */
[----:B------:R-:W-:-:S04]  /*14810*/  ISETP.NE.U32.AND P3, PT, RZ, UR6, PT ;  /* 0x00000006ff007c0c */ /* 0x000fc8000bf65070 */
[----:B------:R-:W-:Y:S01]  /*14820*/  ISETP.NE.AND.EX P3, PT, RZ, UR7, PT, P3 ;  /* 0x00000007ff007c0c */ /* 0x000fe2000bf65330 */
[----:B---3--:R-:W-:Y:S01]  /*14830*/  IMAD.MOV.U32 R14, RZ, RZ, 0x9b8 ;  /* 0x000009b8ff0e7424 */ /* 0x008fe200078e00ff */
[----:B------:R-:W-:-:S04]  /*14840*/  ISETP.GT.AND P2, PT, R5, 0x1, PT ;  /* 0x000000010500780c */ /* 0x000fc80003f44270 */
[----:B------:R-:W-:-:S07]  /*14850*/  SEL R14, R14, 0x978, P2 ;  /* 0x000009780e0e7807 */ /* 0x000fce0001000000 */
[----:B------:R-:W-:Y:S01]  /*14860*/  @P3 IADD3 R8, P1, R41, UR6, RZ ;  /* 0x0000000629083c10 */ /* 0x000fe2000ff3e0ff */
[----:B------:R-:W-:Y:S02]  /*14870*/  ULDC UR6, c[0x0][0xa88] ;  /* 0x0002a20000067ab9 */ /* 0x000fe40000000800 */
[----:B------:R-:W-:Y:S02]  /*14880*/  MOV R31, UR6 ;  /* 0x00000006001f7c02 */ /* 0x000fe40008000f00 */
[----:B------:R-:W-:Y:S01]  /*14890*/  @P3 IADD3.X R9, R40, UR7, RZ, P1, !PT ;  /* 0x0000000728093c10 */ /* 0x000fe20008ffe4ff */
[----:B------:R4:W2:Y:S04]  /*148a0*/  LDC.64 R10, c[0x0][R14+0x218] ;  /* 0x000086000e0a7b82 */ /* 0x0008a80000000a00 */
[----:B------:R3:W5:Y:S04]  /*148b0*/  @P3 LDG.E R31, desc[UR38][R8.64] ;  /* 0x00000026081f3981 */ /* 0x000768000c1e1900 */
[----:B------:R4:W0:Y:S08]  /*148c0*/  LDC.64 R12, c[0x0][R14+0x228] ;  /* 0x00008a000e0c7b82 */ /* 0x0008300000000a00 */
[----:B---3--:R4:W3:Y:S01]  /*148d0*/  LDC.64 R8, c[0x0][R14+0x220] ;  /* 0x000088000e087b82 */ /* 0x0088e20000000a00 */
[----:B------:R-:W-:Y:S01]  /*148e0*/  ISETP.NE.AND P1, PT, R44, 0x1, PT ;  /* 0x000000012c00780c */ /* 0x000fe20003f25270 */
[----:B------:R-:W-:-:S12]  /*148f0*/  @P3 BRA `(.L_x_2474) ;  /* 0x0000000000103947 */ /* 0x000fd80003800000 */
[----:B------:R-:W-:Y:S05]  /*14900*/  @!P0 BRA `(.L_x_2474) ;  /* 0x00000000000c8947 */ /* 0x000fea0003800000 */
[----:B----4-:R-:W4:Y:S04]  /*14910*/  LDG.E R24, desc[UR38][R28.64] ;  /* 0x000000261c187981 */ /* 0x010f28000c1e1900 */
[----:B-----5:R-:W4:Y:S02]  /*14920*/  LDG.E R31, desc[UR38][R28.64+0x4] ;  /* 0x000004261c1f7981 */ /* 0x020f24000c1e1900 */
[----:B----4-:R-:W-:-:S07]  /*14930*/  IMAD.IADD R31, R31, 0x1, -R24 ;  /* 0x000000011f1f7824 */ /* 0x010fce00078e0a18 */
.L_x_2474:
[----:B----4-:R-:W4:Y:S01]  /*14940*/  LDL.LU R24, [R1+0x74] ;  /* 0x0000740001187983 */ /* 0x010f220000300800 */
[----:B------:R-:W1:Y:S03]  /*14950*/  LDC.64 R14, c[0x0][R14+0x210] ;  /* 0x000084000e0e7b82 */ /* 0x000e660000000a00 */
[----:B------:R-:W3:Y:S04]  /*14960*/  LDL.LU R5, [R1+0xac] ;  /* 0x0000ac0001057983 */ /* 0x000ee80000300800 */
[----:B------:R-:W3:Y:S01]  /*14970*/  LDL R26, [R1+0x6c] ;  /* 0x00006c00011a7983 */ /* 0x000ee20000100800 */
[----:B------:R-:W-:Y:S01]  /*14980*/  ISETP.NE.U32.AND P0, PT, RZ, UR4, PT ;  /* 0x00000004ff007c0c */ /* 0x000fe2000bf05070 */
[----:B------:R-:W0:Y:S02]  /*14990*/  @P1 LDC R37, c[0x0][0xbec] ;  /* 0x0002fb00ff251b82 */ /* 0x000e240000000800 */
[----:B------:R-:W3:Y:S04]  /*149a0*/  LDL R51, [R1+0x58] ;  /* 0x0000580001337983 */ /* 0x000ee80000100800 */
[----:B------:R-:W3:Y:S01]  /*149b0*/  LDL R50, [R1+0x84] ;  /* 0x0000840001327983 */ /* 0x000ee20000100800 */
[----:B------:R-:W-:Y:S01]  /*149c0*/  ISETP.NE.AND.EX P0, PT, RZ, UR5, PT, P0 ;  /* 0x00000005ff007c0c */ /* 0x000fe2000bf05300 */
[----:B------:R-:W1:Y:S01]  /*149d0*/  @P1 LDC R39, c[0x0][0xbf0] ;  /* 0x0002fc00ff271b82 */ /* 0x000e620000000800 */
[-C--:B--2---:R-:W-:Y:S01]  /*149e0*/  IMAD R27, R11, R138.reuse, RZ ;  /* 0x0000008a0b1b7224 */ /* 0x084fe200078e02ff */
[----:B------:R-:W2:Y:S01]  /*149f0*/  LDL R36, [R1+0xe0] ;  /* 0x0000e00001247983 */ /* 0x000ea20000100800 */
[----:B------:R-:W-:-:S03]  /*14a00*/  IMAD.WIDE.U32 R10, R10, R138, RZ ;  /* 0x0000008a0a0a7225 */ /* 0x000fc600078e00ff */
[----:B------:R-:W2:Y:S01]  /*14a10*/  LDL R30, [R1+0xb4] ;  /* 0x0000b400011e7983 */ /* 0x000ea20000100800 */
[----:B------:R-:W-:Y:S01]  /*14a20*/  IMAD.IADD R28, R11, 0x1, R27 ;  /* 0x000000010b1c7824 */ /* 0x000fe200078e021b */
[----:B-----5:R-:W-:Y:S01]  /*14a30*/  SHF.R.S32.HI R47, RZ, 0x1f, R0 ;  /* 0x0000001fff2f7819 */ /* 0x020fe20000011400 */
[----:B------:R-:W-:Y:S01]  /*14a40*/  IMAD R46, R31, R44, RZ ;  /* 0x0000002c1f2e7224 */ /* 0x000fe200078e02ff */
[----:B----4-:R-:W-:Y:S02]  /*14a50*/  SEL R45, R24, RZ, !P0 ;  /* 0x000000ff182d7207 */ /* 0x010fe40004000000 */
[----:B------:R-:W4:Y:S01]  /*14a60*/  LDC.64 R24, c[0x0][0xba8] ;  /* 0x0002ea00ff187b82 */ /* 0x000f220000000a00 */
[----:B---3--:R-:W-:Y:S02]  /*14a70*/  SEL R5, R5, RZ, !P0 ;  /* 0x000000ff05057207 */ /* 0x008fe40004000000 */
[----:B------:R-:W-:-:S04]  /*14a80*/  IMAD R9, R9, R45, RZ ;  /* 0x0000002d09097224 */ /* 0x000fc800078e02ff */
[C---:B------:R-:W-:Y:S02]  /*14a90*/  IMAD R29, R8.reuse, R5, R9 ;  /* 0x00000005081d7224 */ /* 0x040fe400078e0209 */
[----:B------:R-:W-:-:S04]  /*14aa0*/  IMAD.WIDE.U32 R8, R8, R45, RZ ;  /* 0x0000002d08087225 */ /* 0x000fc800078e00ff */
[----:B------:R-:W-:Y:S01]  /*14ab0*/  IMAD.IADD R26, R26, 0x1, R51 ;  /* 0x000000011a1a7824 */ /* 0x000fe200078e0233 */
[----:B------:R-:W-:-:S03]  /*14ac0*/  IADD3 R10, P0, P3, R8, R10, R0 ;  /* 0x0000000a080a7210 */ /* 0x000fc60007b1e000 */
[----:B0-----:R-:W-:Y:S01]  /*14ad0*/  @P1 IMAD.HI.U32 R8, R26, R37, RZ ;  /* 0x000000251a081227 */ /* 0x001fe200078e00ff */
[----:B------:R-:W-:-:S03]  /*14ae0*/  SEL R5, R50, RZ, P2 ;  /* 0x000000ff32057207 */ /* 0x000fc60001000000 */
[----:B------:R-:W-:Y:S02]  /*14af0*/  IMAD.IADD R11, R9, 0x1, R29 ;  /* 0x00000001090b7824 */ /* 0x000fe400078e021d */
[----:B------:R-:W-:Y:S01]  /*14b00*/  IMAD.MOV.U32 R9, RZ, RZ, R26 ;  /* 0x000000ffff097224 */ /* 0x000fe200078e001a */
[----:B-1----:R-:W-:Y:S01]  /*14b10*/  @P1 SHF.R.U32.HI R9, RZ, R39, R8 ;  /* 0x00000027ff091219 */ /* 0x002fe20000011608 */
[----:B----4-:R-:W0:Y:S01]  /*14b20*/  @!P2 LDC R24, c[0x0][0xb50] ;  /* 0x0002d400ff18ab82 */ /* 0x010e220000000800 */
[-C--:B------:R-:W-:Y:S02]  /*14b30*/  IMAD R27, R13, R5.reuse, RZ ;  /* 0x000000050d1b7224 */ /* 0x080fe400078e02ff */
[----:B------:R-:W-:-:S04]  /*14b40*/  IMAD.WIDE.U32 R12, R12, R5, RZ ;  /* 0x000000050c0c7225 */ /* 0x000fc800078e00ff */
[----:B------:R-:W-:Y:S01]  /*14b50*/  IMAD.MOV R5, RZ, RZ, -R9 ;  /* 0x000000ffff057224 */ /* 0x000fe200078e0a09 */
[----:B------:R-:W1:Y:S01]  /*14b60*/  @!P2 LDC R25, c[0x0][0xb54] ;  /* 0x0002d500ff19ab82 */ /* 0x000e620000000800 */
[----:B------:R-:W-:Y:S01]  /*14b70*/  IADD3.X R11, R11, R28, R47, P0, P3 ;  /* 0x0000001c0b0b7210 */ /* 0x000fe200007e642f */
[----:B------:R-:W-:Y:S01]  /*14b80*/  IMAD.IADD R27, R13, 0x1, R27 ;  /* 0x000000010d1b7824 */ /* 0x000fe200078e021b */
[----:B------:R-:W-:Y:S01]  /*14b90*/  IADD3 R12, P0, P3, R9, R10, R12 ;  /* 0x0000000a090c7210 */ /* 0x000fe20007b1e00c */
[----:B------:R-:W-:Y:S01]  /*14ba0*/  IMAD R5, R44, R5, R26 ;  /* 0x000000052c057224 */ /* 0x000fe200078e021a */
[----:B------:R-:W-:-:S04]  /*14bb0*/  SHF.R.S32.HI R8, RZ, 0x1f, R9 ;  /* 0x0000001fff087819 */ /* 0x000fc80000011409 */
[----:B------:R-:W-:Y:S01]  /*14bc0*/  IADD3.X R13, R8, R11, R27, P0, P3 ;  /* 0x0000000b080d7210 */ /* 0x000fe200007e641b */
[-C--:B------:R-:W-:Y:S01]  /*14bd0*/  IMAD R8, R15, R5.reuse, RZ ;  /* 0x000000050f087224 */ /* 0x080fe200078e02ff */
[----:B------:R-:W-:Y:S01]  /*14be0*/  SHF.R.S32.HI R9, RZ, 0x1f, R5 ;  /* 0x0000001fff097819 */ /* 0x000fe20000011405 */
[----:B------:R-:W-:-:S04]  /*14bf0*/  IMAD.WIDE.U32 R12, R14, R5, R12 ;  /* 0x000000050e0c7225 */ /* 0x000fc800078e000c */
[----:B------:R-:W-:-:S05]  /*14c00*/  IMAD R9, R14, R9, R8 ;  /* 0x000000090e097224 */ /* 0x000fca00078e0208 */
[----:B------:R-:W-:Y:S02]  /*14c10*/  IADD3 R5, R13, R9, RZ ;  /* 0x000000090d057210 */ /* 0x000fe40007ffe0ff */
[----:B0-----:R-:W-:-:S04]  /*14c20*/  LEA R13, P0, R12, R24, 0x2 ;  /* 0x000000180c0d7211 */ /* 0x001fc800078010ff */
[----:B-1----:R-:W-:Y:S01]  /*14c30*/  LEA.HI.X R5, R12, R25, R5, 0x2, P0 ;  /* 0x000000190c057211 */ /* 0x002fe200000f1405 */
[----:B------:R-:W-:Y:S01]  /*14c40*/  SHFL.IDX PT, R8, R13, RZ, 0x1c1f ;  /* 0x001c1fff0d087589 */ /* 0x000fe200000e0000 */
[----:B--2---:R-:W-:-:S03]  /*14c50*/  IMAD.IADD R25, R36, 0x1, R51 ;  /* 0x0000000124197824 */ /* 0x004fc600078e0233 */
[----:B------:R-:W0:Y:S04]  /*14c60*/  SHFL.IDX PT, R9, R5, RZ, 0x1c1f ;  /* 0x001c1fff05097589 */ /* 0x000e2800000e0000 */
[----:B------:R-:W-:Y:S04]  /*14c70*/  SHFL.IDX PT, R10, R13, 0x1, 0x1c1f ;  /* 0x003c1f000d0a7f89 */ /* 0x000fe800000e0000 */
        /* <DEDUP_REMOVED lines=9> */
[----:B------:R-:W2:Y:S01]  /*14d10*/  @P1 LDC R14, c[0x0][0xbec] ;  /* 0x0002fb00ff0e1b82 */ /* 0x000ea20000000800 */
[----:B------:R-:W-:-:S07]  /*14d20*/  ULDC.64 UR4, c[0x0][0xaa0] ;  /* 0x0002a80000047ab9 */ /* 0x000fce0000000a00 */
[----:B0-----:R-:W0:Y:S01]  /*14d30*/  @P1 LDC R11, c[0x0][0xbf0] ;  /* 0x0002fc00ff0b1b82 */ /* 0x001e220000000800 */
[----:B-1----:R-:W-:-:S05]  /*14d40*/  VIADD R3, R30, 0xffffff80 ;  /* 0xffffff801e037836 */ /* 0x002fca0000000000 */
        /* <DEDUP_REMOVED lines=21> */
[----:B------:R-:W-:Y:S02]  /*14ea0*/  LOP3.LUT R36, R37, 0x180, RZ, 0xc0, !PT ;  /* 0x0000018025247812 */ /* 0x000fe400078ec0ff */
[----:B------:R-:W-:Y:S01]  /*14eb0*/  LOP3.LUT R5, R34, 0x180, RZ, 0xc0, !PT ;  /* 0x0000018022057812 */ /* 0x000fe200078ec0ff */
[----:B------:R-:W-:Y:S01]  /*14ec0*/  IMAD.IADD R9, R9, 0x1, R47 ;  /* 0x0000000109097824 */ /* 0x000fe200078e022f */
[----:B------:R-:W-:Y:S01]  /*14ed0*/  LOP3.LUT R3, R6, 0x180, RZ, 0xc0, !PT ;  /* 0x0000018006037812 */ /* 0x000fe200078ec0ff */
[----:B------:R-:W-:Y:S01]  /*14ee0*/  IMAD.IADD R13, R51, 0x1, R0 ;  /* 0x00000001330d7824 */ /* 0x000fe200078e0200 */
[----:B------:R-:W-:Y:S01]  /*14ef0*/  SHF.R.U64 R24, R24, 0x3, RZ ;  /* 0x0000000318187819 */ /* 0x000fe200000012ff */
[----:B------:R-:W-:Y:S01]  /*14f00*/  IMAD.X R41, RZ, RZ, R35, P5 ;  /* 0x000000ffff297224 */ /* 0x000fe200028e0623 */
[----:B------:R-:W-:Y:S02]  /*14f10*/  SHF.R.U64 R28, R28, 0x3, RZ ;  /* 0x000000031c1c7819 */ /* 0x000fe400000012ff */
[----:B------:R-:W-:-:S02]  /*14f20*/  SHF.R.U64 R32, R32, 0x3, RZ ;  /* 0x0000000320207819 */ /* 0x000fc400000012ff */
[----:B------:R-:W-:Y:S02]  /*14f30*/  SHF.R.U64 R36, R36, 0x3, RZ ;  /* 0x0000000324247819 */ /* 0x000fe400000012ff */
[----:B------:R-:W-:Y:S01]  /*14f40*/  SHF.R.U64 R5, R5, 0x3, RZ ;  /* 0x0000000305057819 */ /* 0x000fe200000012ff */
[----:B------:R-:W-:Y:S01]  /*14f50*/  IMAD.WIDE.U32 R8, R138, UR4, R8 ;  /* 0x000000048a087c25 */ /* 0x000fe2000f8e0008 */
[----:B------:R-:W-:Y:S02]  /*14f60*/  SHF.R.U64 R3, R3, 0x3, RZ ;  /* 0x0000000303037819 */ /* 0x000fe400000012ff */
[----:B------:R-:W-:Y:S01]  /*14f70*/  LOP3.LUT R24, R24, R25, RZ, 0x3c, !PT ;  /* 0x0000001918187212 */ /* 0x000fe200078e3cff */
[----:B--2---:R-:W-:Y:S01]  /*14f80*/  @P1 IMAD.HI.U32 R0, R13, R14, RZ ;  /* 0x0000000e0d001227 */ /* 0x004fe200078e00ff */
        /* <DEDUP_REMOVED lines=8> */
[----:B------:R-:W-:Y:S01]  /*15010*/  IMAD.MOV.U32 R5, RZ, RZ, R35 ;  /* 0x000000ffff057224 */ /* 0x000fe200078e0023 */
[----:B------:R-:W-:Y:S01]  /*15020*/  IADD3.X R33, RZ, R35, RZ, P3, !PT ;  /* 0x00000023ff217210 */ /* 0x000fe20001ffe4ff */
[----:B------:R-:W-:Y:S01]  /*15030*/  IMAD R9, R138, UR5, R9 ;  /* 0x000000058a097c24 */ /* 0x000fe2000f8e0209 */
[----:B------:R-:W-:Y:S01]  /*15040*/  LOP3.LUT R40, R3, R6, RZ, 0x3c, !PT ;  /* 0x0000000603287212 */ /* 0x000fe200078e3cff */
[----:B------:R-:W-:Y:S01]  /*15050*/  ULDC.64 UR4, c[0x0][0xaf0] ;  /* 0x0002bc0000047ab9 */ /* 0x000fe20000000a00 */
[----:B------:R-:W-:Y:S01]  /*15060*/  IMAD.MOV.U32 R3, RZ, RZ, R13 ;  /* 0x000000ffff037224 */ /* 0x000fe200078e000d */
[----:B0-----:R-:W-:Y:S01]  /*15070*/  @P1 SHF.R.U32.HI R3, RZ, R11, R0 ;  /* 0x0000000bff031219 */ /* 0x001fe20000011600 */
[----:B------:R-:W-:Y:S01]  /*15080*/  IMAD R12, R12, UR4, RZ ;  /* 0x000000040c0c7c24 */ /* 0x000fe2000f8e02ff */
[----:B------:R-:W5:Y:S01]  /*15090*/  LD.E.128 R4, desc[UR38][R4.64] ;  /* 0x0000002604047980 */ /* 0x000f62000c101d00 */
[----:B------:R-:W-:Y:S01]  /*150a0*/  IMAD.WIDE.U32 R8, R45, UR4, R8 ;  /* 0x000000042d087c25 */ /* 0x000fe2000f8e0008 */
[----:B------:R-:W-:-:S02]  /*150b0*/  SHF.R.S32.HI R0, RZ, 0x1f, R3 ;  /* 0x0000001fff007819 */ /* 0x000fc40000011403 */
[----:B------:R-:W5:Y:S01]  /*150c0*/  LD.E.128 R24, desc[UR38][R24.64] ;  /* 0x0000002618187980 */ /* 0x000f62000c101d00 */
[----:B------:R-:W-:Y:S01]  /*150d0*/  IMAD R11, R45, UR5, R12 ;  /* 0x000000052d0b7c24 */ /* 0x000fe2000f8e020c */
[----:B------:R-:W-:Y:S02]  /*150e0*/  ULDC.64 UR4, c[0x0][0xae0] ;  /* 0x0002b80000047ab9 */ /* 0x000fe40000000a00 */
[----:B------:R-:W5:Y:S01]  /*150f0*/  LD.E.128 R28, desc[UR38][R28.64] ;  /* 0x000000261c1c7980 */ /* 0x000f62000c101d00 */
[----:B------:R-:W-:-:S03]  /*15100*/  IMAD.MOV R21, RZ, RZ, -R3 ;  /* 0x000000ffff157224 */ /* 0x000fc600078e0a03 */
[----:B------:R-:W5:Y:S04]  /*15110*/  LD.E.128 R32, desc[UR38][R32.64] ;  /* 0x0000002620207980 */ /* 0x000f68000c101d00 */
[----:B------:R-:W5:Y:S04]  /*15120*/  LD.E.128 R36, desc[UR38][R36.64] ;  /* 0x0000002624247980 */ /* 0x000f68000c101d00 */
[----:B------:R-:W5:Y:S01]  /*15130*/  LD.E.128 R40, desc[UR38][R40.64] ;  /* 0x0000002628287980 */ /* 0x000f62000c101d00 */
[----:B------:R-:W-:Y:S02]  /*15140*/  IMAD.IADD R9, R9, 0x1, R11 ;  /* 0x0000000109097824 */ /* 0x000fe400078e020b */
[----:B------:R-:W-:Y:S01]  /*15150*/  IMAD R0, R0, UR4, RZ ;  /* 0x0000000400007c24 */ /* 0x000fe2000f8e02ff */
[----:B------:R-:W-:Y:S01]  /*15160*/  @!PT LDS RZ, [RZ] ;  /* 0x00000000fffff984 */ /* 0x000fe20000000800 */
[----:B------:R-:W-:Y:S01]  /*15170*/  @!PT LDS RZ, [RZ] ;  /* 0x00000000fffff984 */ /* 0x000fe20000000800 */
[----:B------:R-:W-:Y:S01]  /*15180*/  @!PT LDS RZ, [RZ] ;  /* 0x00000000fffff984 */ /* 0x000fe20000000800 */
[----:B------:R-:W-:Y:S01]  /*15190*/  @!PT LDS RZ, [RZ] ;  /* 0x00000000fffff984 */ /* 0x000fe20000000800 */
[----:B------:R0:W-:Y:S06]  /*151a0*/  MEMBAR.ALL.CTA ;  /* 0x0000000000007992 */ /* 0x0001ec0000008000 */
[----:B0-----:R-:W0:Y:S01]  /*151b0*/  FENCE.VIEW.ASYNC.S ;  /* 0x00000000000073c6 */ /* 0x001e220000000000 */
[----:B------:R-:W-:-:S02]  /*151c0*/  IMAD R21, R44, R21, R13 ;  /* 0x000000152c157224 */ /* 0x000fc400078e020d */
[----:B------:R-:W-:-:S04]  /*151d0*/  IMAD.WIDE.U32 R8, R3, UR4, R8 ;  /* 0x0000000403087c25 */ /* 0x000fc8000f8e0008 */
[----:B------:R-:W-:Y:S01]  /*151e0*/  IMAD R11, R3, UR5, R0 ;  /* 0x00000005030b7c24 */ /* 0x000fe2000f8e0200 */
[----:B------:R-:W-:Y:S01]  /*151f0*/  SHF.R.S32.HI R3, RZ, 0x1f, R21 ;  /* 0x0000001fff037819 */ /* 0x000fe20000011415 */
[----:B------:R-:W-:Y:S01]  /*15200*/  ULDC.64 UR4, c[0x0][0xad8] ;  /* 0x0002b60000047ab9 */ /* 0x000fe20000000a00 */
[----:B------:R-:W-:Y:S01]  /*15210*/  IADD3 R0, R2, 0x2d820, RZ ;  /* 0x0002d82002007810 */ /* 0x000fe20007ffe0ff */
[----:B------:R-:W-:Y:S02]  /*15220*/  IMAD.IADD R9, R9, 0x1, R11 ;  /* 0x0000000109097824 */ /* 0x000fe400078e020b */
[----:B------:R-:W-:Y:S01]  /*15230*/  IMAD R12, R3, UR4, RZ ;  /* 0x00000004030c7c24 */ /* 0x000fe2000f8e02ff */
[----:B------:R-:W-:Y:S01]  /*15240*/  PRMT R0, RZ, 0x654, R0 ;  /* 0x00000654ff007816 */ /* 0x000fe20000000000 */
[----:B------:R-:W-:Y:S02]  /*15250*/  VIADD R44, R49, 0x40 ;  /* 0x00000040312c7836 */ /* 0x000fe40000000000 */
[----:B------:R-:W-:-:S02]  /*15260*/  IMAD R3, R21, UR5, R12 ;  /* 0x0000000515037c24 */ /* 0x000fc4000f8e020c */
[----:B------:R-:W-:Y:S01]  /*15270*/  IMAD.WIDE.U32 R20, R21, UR4, R8 ;  /* 0x0000000415147c25 */ /* 0x000fe2000f8e0008 */
[----:B------:R-:W-:Y:S01]  /*15280*/  ULDC.64 UR4, c[0x0][0xa80] ;  /* 0x0002a00000047ab9 */ /* 0x000fe20000000a00 */
[----:B------:R-:W-:Y:S02]  /*15290*/  SHF.R.S32.HI R45, RZ, 0x1f, R44 ;  /* 0x0000001fff2d7819 */ /* 0x000fe4000001142c */
[----:B------:R-:W-:Y:S01]  /*152a0*/  IMAD.IADD R3, R21, 0x1, R3 ;  /* 0x0000000115037824 */ /* 0x000fe200078e0203 */
[----:B0-----:R0:W-:Y:S01]  /*152b0*/  SYNCS.ARRIVE.TRANS64.RED.A1T0 RZ, [R0+URZ], RZ ;  /* 0x000000ff00ff79a7 */ /* 0x0011e2000810043f */
[----:B------:R-:W-:-:S05]  /*152c0*/  VIADD R47, R49, 0x20 ;  /* 0x00000020312f7836 */ /* 0x000fca0000000000 */
[----:B------:R-:W-:Y:S02]  /*152d0*/  SHF.R.S32.HI R48, RZ, 0x1f, R47 ;  /* 0x0000001fff307819 */ /* 0x000fe4000001142f */
[----:B0-----:R-:W-:Y:S01]  /*152e0*/  LEA R0, P0, R20, UR4, 0x1 ;  /* 0x0000000414007c11 */ /* 0x001fe2000f8008ff */
[----:B------:R-:W-:-:S03]  /*152f0*/  UMOV UR4, 0xffffffff ;  /* 0xffffffff00047882 */ /* 0x000fc60000000000 */
[----:B------:R-:W-:Y:S01]  /*15300*/  LEA.HI.X R20, R20, UR5, R3, 0x1, P0 ;  /* 0x0000000514147c11 */ /* 0x000fe200080f0c03 */
[----:B------:R-:W-:Y:S08]  /*15310*/  BRA.DIV UR4, `(.L_x_2476) ;  /* 0x000000a204887947 */ /* 0x000ff0000b800000 */
[----:B------:R0:W1:Y:S04]  /*15320*/  SHFL.IDX PT, R3, R20, RZ, 0x1c1f ;  /* 0x001c1fff14037589 */ /* 0x00006800000e0000 */
[----:B------:R0:W2:Y:S02]  /*15330*/  SHFL.IDX PT, R14, R0, RZ, 0x1c1f ;  /* 0x001c1fff000e7589 */ /* 0x0000a400000e0000 */
.L_x_2654:
        /* <DEDUP_REMOVED lines=8> */
[----:B-1----:R-:W-:Y:S02]  /*153c0*/  @!P0 IMAD.MOV.U32 R15, RZ, RZ, R3 ;  /* 0x000000ffff0f8224 */ /* 0x002fe400078e0003 */
        /* <DEDUP_REMOVED lines=8> */
.L_x_2478:
[----:B------:R-:W-:Y:S05]  /*15450*/  BSYNC B1 ;  /* 0x0000000000017941 */ /* 0x000fea0003800000 */
.L_x_2477:
[----:B------:R-:W-:-:S03]  /*15460*/  UMOV UR4, 0xffffffff ;  /* 0xffffffff00047882 */ /* 0x000fc60000000000 */
[----:B------:R-:W-:Y:S05]  /*15470*/  BRA.DIV UR4, `(.L_x_2479) ;  /* 0x000000a204647947 */ /* 0x000fea000b800000 */
[----:B-1----:R1:W4:Y:S04]  /*15480*/  SHFL.IDX PT, R3, R20, 0x1, 0x1c1f ;  /* 0x003c1f0014037f89 */ /* 0x00232800000e0000 */
[----:B--2---:R1:W2:Y:S02]  /*15490*/  SHFL.IDX PT, R14, R0, 0x1, 0x1c1f ;  /* 0x003c1f00000e7f89 */ /* 0x0042a400000e0000 */
.L_x_2658:
        /* <DEDUP_REMOVED lines=18> */
.L_x_2475:
        /* <DEDUP_REMOVED lines=8> */
[----:B------:R-:W-:Y:S01]  /*15640*/  IMAD.MOV.U32 R3, RZ, RZ, R26 ;  /* 0x000000ffff037224 */ /* 0x000fe200078e001a */
[----:B------:R-:W-:-:S03]  /*15650*/  IADD3 R5, R5, R47, RZ ;  /* 0x0000002f05057210 */ /* 0x000fc60007ffe0ff */
        /* <DEDUP_REMOVED lines=8> */
[----:B------:R-:W-:Y:S01]  /*156e0*/  IMAD.IADD R5, R5, 0x1, R9 ;  /* 0x0000000105057824 */ /* 0x000fe200078e0209 */
[----:B-1----:R-:W-:Y:S01]  /*156f0*/  @P1 SHF.R.U32.HI R3, RZ, R8, R11 ;  /* 0x00000008ff031219 */ /* 0x002fe2000001160b */
[----:B------:R-:W-:Y:S02]  /*15700*/  VIADD R8, R2, 0x2d820 ;  /* 0x0002d82002087836 */ /* 0x000fe40000000000 */
[C---:B------:R-:W-:Y:S01]  /*15710*/  IMAD.WIDE.U32 R4, R50.reuse, UR4, R4 ;  /* 0x0000000432047c25 */ /* 0x040fe2000f8e0004 */
[--C-:B------:R-:W-:Y:S02]  /*15720*/  SHF.R.S32.HI R0, RZ, 0x1f, R3.reuse ;  /* 0x0000001fff007819 */ /* 0x100fe40000011403 */
[----:B------:R-:W-:Y:S01]  /*15730*/  PRMT R8, RZ, 0x654, R8 ;  /* 0x00000654ff087816 */ /* 0x000fe20000000008 */
[----:B------:R-:W-:Y:S02]  /*15740*/  IMAD.MOV R9, RZ, RZ, -R3 ;  /* 0x000000ffff097224 */ /* 0x000fe400078e0a03 */
[----:B------:R-:W-:Y:S01]  /*15750*/  IMAD R5, R50, UR5, R5 ;  /* 0x0000000532057c24 */ /* 0x000fe2000f8e0205 */
[----:B------:R-:W-:Y:S01]  /*15760*/  ULDC.64 UR4, c[0x0][0xb30] ;  /* 0x0002cc0000047ab9 */ /* 0x000fe20000000a00 */
[----:B------:R-:W-:Y:S01]  /*15770*/  IMAD R9, R44, R9, R26 ;  /* 0x000000092c097224 */ /* 0x000fe200078e021a */
[----:B------:R0:W-:Y:S01]  /*15780*/  SYNCS.ARRIVE.TRANS64.RED.A1T0 RZ, [R8+URZ], RZ ;  /* 0x000000ff08ff79a7 */ /* 0x0001e2000810043f */
[----:B------:R-:W-:-:S02]  /*15790*/  IMAD R0, R0, UR4, RZ ;  /* 0x0000000400007c24 */ /* 0x000fc4000f8e02ff */
        /* <DEDUP_REMOVED lines=16> */
.L_x_2661:
        /* <DEDUP_REMOVED lines=42> */
[----:B------:R-:W-:-:S05]  /*15b40*/  @!P1 LEA.HI.X R9, R38, R3, R39, 0x2, P4 ;  /* 0x0000000326099211 */ /* 0x000fca00020f1427 */
[----:B------:R-:W-:Y:S01]  /*15b50*/  @!P1 ST.E.64 desc[UR38][R8.64], R100 ;  /* 0x0000006408009985 */ /* 0x000fe2000c101b26 */
[----:B-1----:R-:W-:-:S04]  /*15b60*/  @!P2 LEA R4, P5, R36, R14, 0x2 ;  /* 0x0000000e2404a211 */ /* 0x002fc800078a10ff */
[-C--:B------:R-:W-:Y:S02]  /*15b70*/  @!P2 LEA.HI.X R5, R36, R3.reuse, R37, 0x2, P5 ;  /* 0x000000032405a211 */ /* 0x080fe400028f1425 */
[----:B------:R-:W-:Y:S02]  /*15b80*/  ISETP.GE.AND P1, PT, R28, UR4, PT ;  /* 0x000000041c007c0c */ /* 0x000fe4000bf26270 */
[----:B------:R-:W-:Y:S01]  /*15b90*/  @!P3 LEA R6, P5, R34, R14, 0x2 ;  /* 0x0000000e2206b211 */ /* 0x000fe200078a10ff */
        /* <DEDUP_REMOVED lines=28> */
.L_x_2483:
[----:B------:R-:W-:Y:S05]  /*15d60*/  BSYNC B1 ;  /* 0x0000000000017941 */ /* 0x000fea0003800000 */
.L_x_2482:
[----:B------:R-:W-:-:S03]  /*15d70*/  UMOV UR4, 0xffffffff ;  /* 0xffffffff00047882 */ /* 0x000fc60000000000 */
[----:B------:R-:W-:Y:S05]  /*15d80*/  BRA.DIV UR4, `(.L_x_2484) ;  /* 0x0000009a049c7947 */ /* 0x000fea000b800000 */
[----:B-1----:R1:W4:Y:S04]  /*15d90*/  SHFL.IDX PT, R3, R26, 0x1, 0x1c1f ;  /* 0x003c1f001a037f89 */ /* 0x00232800000e0000 */
[----:B--2---:R1:W2:Y:S02]  /*15da0*/  SHFL.IDX PT, R14, R0, 0x1, 0x1c1f ;  /* 0x003c1f00000e7f89 */ /* 0x0042a400000e0000 */
.L_x_2665:
        /* <DEDUP_REMOVED lines=56> */
[-C--:B0-----:R-:W-:Y:S02]  /*16130*/  @!P4 LEA R10, P1, R29, R14.reuse, 0x2 ;  /* 0x0000000e1d0ac211 */ /* 0x081fe400078210ff */
        /* <DEDUP_REMOVED lines=19> */
.L_x_2473:
[----:B------:R-:W3:Y:S01]  /*16270*/  LDL.LU R6, [R1+0x78] ;  /* 0x0000780001067983 */ /* 0x000ee20000300800 */
[----:B------:R-:W-:Y:S01]  /*16280*/  ULDC.64 UR6, c[0x0][0xc08] ;  /* 0x0003020000067ab9 */ /* 0x000fe20000000a00 */
[----:B------:R-:W-:Y:S02]  /*16290*/  ULDC.64 UR4, c[0x0][0xc00] ;  /* 0x0003000000047ab9 */ /* 0x000fe40000000a00 */
[----:B------:R-:W4:Y:S04]  /*162a0*/  LDL.LU R0, [R1+0x7c] ;  /* 0x00007c0001007983 */ /* 0x000f280000300800 */
[----:B------:R-:W2:Y:S01]  /*162b0*/  LDL R8, [R1+0x70] ;  /* 0x0000700001087983 */ /* 0x000ea20000100800 */
[----:B------:R-:W-:Y:S01]  /*162c0*/  ISETP.NE.U32.AND P1, PT, RZ, UR6, PT ;  /* 0x00000006ff007c0c */ /* 0x000fe2000bf25070 */
[----:B------:R-:W-:Y:S01]  /*162d0*/  IMAD.MOV.U32 R3, RZ, RZ, RZ ;  /* 0x000000ffff037224 */ /* 0x000fe200078e00ff */
[----:B------:R-:W-:-:S02]  /*162e0*/  ISETP.NE.U32.AND P0, PT, RZ, UR4, PT ;  /* 0x00000004ff007c0c */ /* 0x000fc4000bf05070 */
[----:B------:R-:W-:Y:S02]  /*162f0*/  ISETP.NE.AND.EX P1, PT, RZ, UR7, PT, P1 ;  /* 0x00000007ff007c0c */ /* 0x000fe4000bf25310 */
[----:B------:R-:W-:Y:S01]  /*16300*/  ISETP.NE.AND.EX P0, PT, RZ, UR5, PT, P0 ;  /* 0x00000005ff007c0c */ /* 0x000fe2000bf05300 */
[----:B------:R-:W0:Y:S01]  /*16310*/  S2R R9, SR_TID.X ;  /* 0x0000000000097919 */ /* 0x000e220000002100 */
[----:B---3--:R-:W-:Y:S01]  /*16320*/  IADD3 R4, P2, R6, UR4, RZ ;  /* 0x0000000406047c10 */ /* 0x008fe2000ff5e0ff */
[----:B------:R-:W-:-:S03]  /*16330*/  ULDC UR4, c[0x0][0xa88] ;  /* 0x0002a20000047ab9 */ /* 0x000fc60000000800 */
[----:B----4-:R-:W-:-:S05]  /*16340*/  IADD3.X R5, R0, UR5, RZ, P2, !PT ;  /* 0x0000000500057c10 */ /* 0x010fca00097fe4ff */
        /* <DEDUP_REMOVED lines=15> */
[----:B--2---:R-:W-:-:S07]  /*16440*/  IMAD.IADD R20, R20, 0x1, -R7 ;  /* 0x0000000114147824 */ /* 0x004fce00078e0a07 */
.L_x_2485:
        /* <DEDUP_REMOVED lines=9> */
[----:B0-----:R-:W-:Y:S01]  /*164e0*/  IMAD R0, R20, R33, RZ ;  /* 0x0000002114007224 */ /* 0x001fe200078e02ff */
[----:B--2---:R-:W-:-:S04]  /*164f0*/  IADD3 R31, R4, -0x80, R9 ;  /* 0xffffff80041f7810 */ /* 0x004fc80007ffe009 */
        /* <DEDUP_REMOVED lines=24> */
[----:B------:R-:W-:Y:S02]  /*16680*/  IADD3 R25, R15, R25, RZ ;  /* 0x000000190f197210 */ /* 0x000fe40007ffe0ff */
[----:B------:R-:W-:Y:S01]  /*16690*/  IADD3 R14, P1, P3, R10, R14, R3 ;  /* 0x0000000e0a0e7210 */ /* 0x000fe20007b3e003 */
        /* <DEDUP_REMOVED lines=20> */
.L_x_2487:
[----:B------:R-:W-:Y:S05]  /*167e0*/  BSYNC B1 ;  /* 0x0000000000017941 */ /* 0x000fea0003800000 */
.L_x_2486:
        /* <DEDUP_REMOVED lines=26> */
[----:B--2---:R-:W-:-:S04]  /*16990*/  IMAD.IADD R9, R27, 0x1, R0 ;  /* 0x000000011b097824 */ /* 0x004fc800078e0200 */
        /* <DEDUP_REMOVED lines=28> */
.L_x_2668:
        /* <DEDUP_REMOVED lines=9> */
[-C--:B--2---:R-:W-:Y:S02]  /*16bf0*/  @!P2 MOV R15, R3.reuse ;  /* 0x00000003000fa202 */ /* 0x084fe40000000f00 */
        /* <DEDUP_REMOVED lines=8> */
.L_x_2490:
[----:B------:R-:W-:Y:S05]  /*16c80*/  BSYNC B1 ;  /* 0x0000000000017941 */ /* 0x000fea0003800000 */
.L_x_2489:
[----:B------:R-:W-:-:S03]  /*16c90*/  UMOV UR4, 0xffffffff ;  /* 0xffffffff00047882 */ /* 0x000fc60000000000 */
[----:B------:R-:W-:Y:S05]  /*16ca0*/  BRA.DIV UR4, `(.L_x_2491) ;  /* 0x0000008e04507947 */ /* 0x000fea000b800000 */
[----:B--2---:R2:W0:Y:S04]  /*16cb0*/  SHFL.IDX PT, R3, R4, 0x1, 0x1c1f ;  /* 0x003c1f0004037f89 */ /* 0x00442800000e0000 */
[----:B---3--:R2:W3:Y:S02]  /*16cc0*/  SHFL.IDX PT, R14, R0, 0x1, 0x1c1f ;  /* 0x003c1f00000e7f89 */ /* 0x0084e400000e0000 */
.L_x_2672:
        /* <DEDUP_REMOVED lines=16> */
.L_x_2480:
[----:B------:R-:W-:Y:S05]  /*16dd0*/  BSYNC B0 ;  /* 0x0000000000007941 */ /* 0x000fea0003800000 */
.L_x_2472:
[----:B------:R-:W-:Y:S02]  /*16de0*/  ULDC UR4, c[0x0][0xc3c] ;  /* 0x00030f0000047ab9 */ /* 0x000fe40000000800 */
[----:B-1----:R-:W-:-:S13]  /*16df0*/  ISETP.GE.AND P0, PT, R99, UR4, PT ;  /* 0x0000000463007c0c */ /* 0x002fda000bf06270 */
[----:B------:R-:W-:Y:S05]  /*16e00*/  @!P0 BRA `(.L_x_2492) ;  /* 0xfffffea800088947 */ /* 0x000fea000383ffff */
[----:B------:R-:W-:Y:S05]  /*16e10*/  BRA `(.L_x_2326) ;  /* 0x0000007800e87947 */ /* 0x000fea0003800000 */
.L_x_2324:
        /* <DEDUP_REMOVED lines=16> */
.L_x_2493:
        /* <DEDUP_REMOVED lines=44> */
.L_x_2497:
        /* <DEDUP_REMOVED lines=37> */
.L_x_2495:
        /* <DEDUP_REMOVED lines=13> */
.L_x_2498:
        /* <DEDUP_REMOVED lines=11> */
[----:B0-----:R-:W-:Y:S01]  /*175b0*/  IMAD.MOV.U32 R2, RZ, RZ, RZ ;  /* 0x000000ffff027224 */ /* 0x001fe200078e00ff */
[----:B-1----:R-:W-:-:S05]  /*175c0*/  IADD3 R10, RZ, -R3, RZ ;  /* 0x80000003ff0a7210 */ /* 0x002fca0007ffe0ff */
        /* <DEDUP_REMOVED lines=20> */
[----:B------:R-:W-:Y:S02]  /*17710*/  IMAD.MOV.U32 R9, RZ, RZ, R2 ;  /* 0x000000ffff097224 */ /* 0x000fe400078e0002 */
[----:B0-----:R-:W-:-:S03]  /*17720*/  IMAD.MOV R2, RZ, RZ, -R3 ;  /* 0x000000ffff027224 */ /* 0x001fc600078e0a03 */
[----:B------:R-:W-:Y:S02]  /*17730*/  @!P2 IADD3 R9, -R9, RZ, RZ ;  /* 0x000000ff0909a210 */ /* 0x000fe40007ffe1ff */
[----:B------:R-:W-:Y:S01]  /*17740*/  @!P1 LOP3.LUT R9, RZ, R25, RZ, 0x33, !PT ;  /* 0x00000019ff099212 */ /* 0x000fe200078e33ff */
[----:B------:R-:W-:Y:S02]  /*17750*/  IMAD R7, R2, R5, RZ ;  /* 0x0000000502077224 */ /* 0x000fe400078e02ff */
[----:B------:R-:W-:Y:S01]  /*17760*/  IMAD.MOV.U32 R2, RZ, RZ, RZ ;  /* 0x000000ffff027224 */ /* 0x000fe200078e00ff */
[----:B------:R-:W-:-:S03]  /*17770*/  IABS R8, R9 ;  /* 0x0000000900087213 */ /* 0x000fc60000000000 */
        /* <DEDUP_REMOVED lines=15> */
[----:B------:R-:W-:-:S04]  /*17870*/  @!P1 LOP3.LUT R2, RZ, R6, RZ, 0x33, !PT ;  /* 0x00000006ff029212 */ /* 0x000fc800078e33ff */
[----:B------:R-:W-:-:S05]  /*17880*/  IADD3 R3, -R2, RZ, RZ ;  /* 0x000000ff02037210 */ /* 0x000fca0007ffe1ff */
[C---:B------:R-:W-:Y:S02]  /*17890*/  IMAD R26, R6.reuse, R3, R9 ;  /* 0x00000003061a7224 */ /* 0x040fe400078e0209 */
[----:B------:R-:W-:Y:S02]  /*178a0*/  IMAD R3, R6, 0x1000000, R2 ;  /* 0x0100000006037824 */ /* 0x000fe400078e0202 */
[----:B------:R-:W-:Y:S02]  /*178b0*/  IMAD R2, R25, R5, R4 ;  /* 0x0000000519027224 */ /* 0x000fe400078e0204 */
[----:B------:R-:W-:Y:S01]  /*178c0*/  IMAD R26, R26, 0x10000, R3 ;  /* 0x000100001a1a7824 */ /* 0x000fe200078e0203 */
[----:B------:R-:W-:Y:S06]  /*178d0*/  BRA `(.L_x_2500) ;  /* 0x0000000000f87947 */ /* 0x000fec0003800000 */
.L_x_2499:
        /* <DEDUP_REMOVED lines=20> */
[-C--:B------:R-:W-:Y:S01]  /*17a20*/  @!P1 IADD3 R3, R3, -R10.reuse, RZ ;  /* 0x8000000a03039210 */ /* 0x080fe20007ffe0ff */
        /* <DEDUP_REMOVED lines=26> */
[----:B------:R-:W-:-:S03]  /*17bd0*/  MOV R5, R10 ;  /* 0x0000000a00057202 */ /* 0x000fc60000000f00 */
        /* <DEDUP_REMOVED lines=14> */
.L_x_2500:
[----:B------:R-:W-:-:S05]  /*17cc0*/  LOP3.LUT R2, RZ, R2, RZ, 0x33, !PT ;  /* 0x00000002ff027212 */ /* 0x000fca00078e33ff */
[----:B------:R-:W-:Y:S01]  /*17cd0*/  IMAD.IADD R25, R25, 0x1, R2 ;  /* 0x0000000119197824 */ /* 0x000fe200078e0202 */
[----:B------:R-:W-:Y:S06]  /*17ce0*/  BRA `(.L_x_2501) ;  /* 0x00000000000c7947 */ /* 0x000fec0003800000 */
.L_x_2496:
[----:B------:R-:W-:Y:S01]  /*17cf0*/  IMAD.MOV.U32 R25, RZ, RZ, RZ ;  /* 0x000000ffff197224 */ /* 0x000fe200078e00ff */
[----:B------:R-:W-:Y:S01]  /*17d00*/  MOV R24, UR6 ;  /* 0x0000000600187c02 */ /* 0x000fe20008000f00 */
[----:B------:R-:W-:-:S07]  /*17d10*/  IMAD.MOV.U32 R26, RZ, RZ, RZ ;  /* 0x000000ffff1a7224 */ /* 0x000fce00078e00ff */
.L_x_2501:
[----:B------:R-:W-:-:S13]  /*17d20*/  ISETP.NE.AND P0, PT, R0, RZ, PT ;  /* 0x000000ff0000720c */ /* 0x000fda0003f05270 */
[----:B------:R-:W0:Y:S01]  /*17d30*/  @!P0 S2R R3, SR_CgaCtaId ;  /* 0x0000000000038919 */ /* 0x000e220000008800 */
[----:B------:R-:W-:-:S04]  /*17d40*/  @!P0 MOV R0, 0x400 ;  /* 0x0000040000008802 */ /* 0x000fc80000000f00 */
[----:B0-----:R-:W-:-:S05]  /*17d50*/  @!P0 LEA R0, R3, R0, 0x18 ;  /* 0x0000000003008211 */ /* 0x001fca00078ec0ff */
[----:B------:R1:W-:Y:S01]  /*17d60*/  @!P0 STS.128 [R0+0x2d8d0], R24 ;  /* 0x02d8d01800008388 */ /* 0x0003e20000000c00 */
[----:B------:R-:W-:Y:S06]  /*17d70*/  BAR.ARV 0x5, 0x200 ;  /* 0x0148000000007b1d */ /* 0x000fec0000002000 */
.L_x_2494:
[----:B-1----:R-:W-:Y:S01]  /*17d80*/  IMAD.MOV.U32 R0, RZ, RZ, 0x1 ;  /* 0x00000001ff007424 */ /* 0x002fe200078e00ff */
[----:B------:R-:W-:Y:S01]  /*17d90*/  ULDC UR4, c[0x0][0xc3c] ;  /* 0x00030f0000047ab9 */ /* 0x000fe20000000800 */
[----:B------:R-:W-:Y:S01]  /*17da0*/  IMAD.MOV.U32 R28, RZ, RZ, RZ ;  /* 0x000000ffff1c7224 */ /* 0x000fe200078e00ff */
[----:B0-----:R-:W-:Y:S02]  /*17db0*/  ISETP.GE.AND P0, PT, R27, UR4, PT ;  /* 0x000000041b007c0c */ /* 0x001fe4000bf06270 */
[----:B------:R0:W-:Y:S04]  /*17dc0*/  STL [R1], R0 ;  /* 0x0000000001007387 */ /* 0x0001e80000100800 */
[----:B------:R0:W-:Y:S07]  /*17dd0*/  STL [R1+0x4c], RZ ;  /* 0x00004cff01007387 */ /* 0x0001ee0000100800 */
[----:B------:R-:W-:Y:S05]  /*17de0*/  @P0 BRA `(.L_x_2502) ;  /* 0x0000006800100947 */ /* 0x000fea0003800000 */
[----:B------:R-:W0:Y:S01]  /*17df0*/  S2R R7, SR_TID.X ;  /* 0x0000000000077919 */ /* 0x000e220000002100 */
[----:B------:R-:W1:Y:S01]  /*17e00*/  S2UR UR5, SR_CgaCtaId ;  /* 0x00000000000579c3 */ /* 0x000e620000008800 */
[----:B------:R-:W-:Y:S01]  /*17e10*/  UMOV UR4, 0x400 ;  /* 0x0000040000047882 */ /* 0x000fe20000000000 */
[----:B------:R-:W-:Y:S01]  /*17e20*/  BSSY B8, `(.L_x_2502) ;  /* 0x0000680000087945 */ /* 0x000fe20003800000 */
[----:B------:R-:W-:Y:S01]  /*17e30*/  CS2R R28, SRZ ;  /* 0x00000000001c7805 */ /* 0x000fe2000001ff00 */
[----:B------:R-:W-:Y:S01]  /*17e40*/  ULDC.64 UR42, c[0x0][0x198] ;  /* 0x00006600002a7ab9 */ /* 0x000fe20000000a00 */
[----:B------:R-:W-:Y:S01]  /*17e50*/  ULOP3.LUT UR40, UR36, 0x2, URZ, 0xfc, !UPT ;  /* 0x0000000224287892 */ /* 0x000fe2000f8efc3f */
[----:B------:R-:W-:Y:S01]  /*17e60*/  ULDC UR37, c[0x0][0xc] ;  /* 0x0000030000257ab9 */ /* 0x000fe20000000800 */
[----:B-1----:R-:W-:-:S06]  /*17e70*/  ULEA UR4, UR5, UR4, 0x18 ;  /* 0x0000000405047291 */ /* 0x002fcc000f8ec03f */
[----:B------:R-:W-:Y:S01]  /*17e80*/  MOV R16, UR4 ;  /* 0x0000000400107c02 */ /* 0x000fe20008000f00 */
[C---:B0-----:R-:W-:Y:S01]  /*17e90*/  IMAD.SHL.U32 R0, R7.reuse, 0x8, RZ ;  /* 0x0000000807007824 */ /* 0x041fe200078e00ff */
[----:B------:R-:W-:-:S04]  /*17ea0*/  LOP3.LUT R6, R7, 0x7f, RZ, 0xc0, !PT ;  /* 0x0000007f07067812 */ /* 0x000fc800078ec0ff */
[----:B------:R-:W-:Y:S01]  /*17eb0*/  LOP3.LUT R3, R0, 0x20, RZ, 0xc0, !PT ;  /* 0x0000002000037812 */ /* 0x000fe200078ec0ff */
[----:B------:R-:W-:Y:S01]  /*17ec0*/  IMAD.SHL.U32 R4, R6, 0x8, RZ ;  /* 0x0000000806047824 */ /* 0x000fe200078e00ff */
[C---:B------:R-:W-:Y:S02]  /*17ed0*/  LOP3.LUT R2, R0.reuse, 0xd8, RZ, 0xc0, !PT ;  /* 0x000000d800027812 */ /* 0x040fe400078ec0ff */
[----:B------:R-:W-:Y:S02]  /*17ee0*/  LOP3.LUT R0, R0, 0x18, RZ, 0xc0, !PT ;  /* 0x0000001800007812 */ /* 0x000fe400078ec0ff */
[----:B------:R-:W-:Y:S01]  /*17ef0*/  LOP3.LUT R3, R3, 0x300, R4, 0xf8, !PT ;  /* 0x0000030003037812 */ /* 0x000fe200078ef804 */
[----:B------:R-:W-:Y:S01]  /*17f00*/  IMAD.MOV.U32 R4, RZ, RZ, 0x1 ;  /* 0x00000001ff047424 */ /* 0x000fe200078e00ff */
[----:B------:R-:W-:-:S04]  /*17f10*/  LOP3.LUT R2, R2, 0x18, R7, 0x78, !PT ;  /* 0x0000001802027812 */ /* 0x000fc800078e7807 */
[----:B------:R-:W-:Y:S01]  /*17f20*/  LOP3.LUT R5, R3, R2, RZ, 0xfc, !PT ;  /* 0x0000000203057212 */ /* 0x000fe200078efcff */
[----:B------:R-:W-:Y:S01]  /*17f30*/  IMAD.SHL.U32 R2, R7, 0x20, RZ ;  /* 0x0000002007027824 */ /* 0x000fe200078e00ff */
[----:B------:R-:W-:Y:S01]  /*17f40*/  SHF.R.U32.HI R3, RZ, 0x2, R6 ;  /* 0x00000002ff037819 */ /* 0x000fe20000011606 */
[----:B------:R-:W-:Y:S02]  /*17f50*/  IMAD.MOV.U32 R6, RZ, RZ, 0x1 ;  /* 0x00000001ff067424 */ /* 0x000fe400078e00ff */
        /* <DEDUP_REMOVED lines=10> */
.L_x_2607:
[----:B------:R-:W0:Y:S02]  /*18000*/  LDC.64 R2, c[0x0][0xc88] ;  /* 0x00032200ff027b82 */ /* 0x000e240000000a00 */
[----:B0-----:R-:W-:-:S05]  /*18010*/  IMAD.WIDE R2, R27, 0x4, R2 ;  /* 0x000000041b027825 */ /* 0x001fca00078e0202 */
[----:B--2---:R-:W2:Y:S01]  /*18020*/  LDG.E R11, desc[UR38][R2.64] ;  /* 0x00000026020b7981 */ /* 0x004ea2000c1e1900 */
[----:B------:R-:W-:Y:S05]  /*18030*/  YIELD ;  /* 0x0000000000007946 */ /* 0x000fea0003800000 */
[----:B------:R-:W-:Y:S01]  /*18040*/  ULDC.64 UR4, c[0x0][0xa28] ;  /* 0x00028a0000047ab9 */ /* 0x000fe20000000a00 */
[----:B------:R-:W-:Y:S01]  /*18050*/  IMAD.MOV.U32 R10, RZ, RZ, RZ ;  /* 0x000000ffff0a7224 */ /* 0x000fe200078e00ff */
[----:B------:R-:W-:Y:S01]  /*18060*/  ISETP.NE.U32.AND P0, PT, RZ, UR4, PT ;  /* 0x00000004ff007c0c */ /* 0x000fe2000bf05070 */
[----:B-1----:R-:W-:Y:S01]  /*18070*/  IMAD.MOV.U32 R6, RZ, RZ, RZ ;  /* 0x000000ffff067224 */ /* 0x002fe200078e00ff */
[----:B------:R-:W-:Y:S01]  /*18080*/  ULDC.64 UR8, c[0x0][0xa18] ;  /* 0x0002860000087ab9 */ /* 0x000fe20000000a00 */
        /* <DEDUP_REMOVED lines=39> */
[----:B0-----:R-:W-:Y:S01]  /*18300*/  IMAD.U32 R6, RZ, RZ, UR4 ;  /* 0x00000004ff067e24 */ /* 0x001fe2000f8e00ff */
[----:B---3--:R0:W-:Y:S04]  /*18310*/  STL [R1+0x40], R8 ;  /* 0x0000400801007387 */ /* 0x0081e80000100800 */
[----:B--2---:R0:W-:Y:S01]  /*18320*/  STL [R1+0x28], R10 ;  /* 0x0000280a01007387 */ /* 0x0041e20000100800 */
[----:B----4-:R-:W-:Y:S05]  /*18330*/  @P2 BRA `(.L_x_2503) ;  /* 0x0000000000142947 */ /* 0x010fea0003800000 */
[----:B------:R-:W-:Y:S05]  /*18340*/  @!P0 BRA `(.L_x_2503) ;  /* 0x0000000000108947 */ /* 0x000fea0003800000 */
[----:B------:R-:W0:Y:S04]  /*18350*/  LDG.E R7, desc[UR38][R2.64] ;  /* 0x0000002602077981 */ /* 0x000e28000c1e1900 */
[----:B------:R-:W0:Y:S02]  /*18360*/  LDG.E R2, desc[UR38][R2.64+0x4] ;  /* 0x0000042602027981 */ /* 0x000e24000c1e1900 */
[----:B0-----:R-:W-:-:S05]  /*18370*/  IADD3 R8, -R7, R2, RZ ;  /* 0x0000000207087210 */ /* 0x001fca0007ffe1ff */
[----:B------:R1:W-:Y:S02]  /*18380*/  STL [R1+0x40], R8 ;  /* 0x0000400801007387 */ /* 0x0003e40000100800 */
.L_x_2503:
[----:B------:R-:W-:Y:S01]  /*18390*/  IMAD.MOV.U32 R12, RZ, RZ, R11 ;  /* 0x000000ffff0c7224 */ /* 0x000fe200078e000b */
[----:B------:R-:W-:Y:S01]  /*183a0*/  ULDC.64 UR4, c[0x0][0xa20] ;  /* 0x0002880000047ab9 */ /* 0x000fe20000000a00 */
[C---:B------:R-:W-:Y:S02]  /*183b0*/  LOP3.LUT R7, R26.reuse, 0xff000000, RZ, 0xc0, !PT ;  /* 0xff0000001a077812 */ /* 0x040fe400078ec0ff */
[----:B------:R-:W-:Y:S01]  /*183c0*/  ISETP.NE.U32.AND P0, PT, RZ, UR4, PT ;  /* 0x00000004ff007c0c */ /* 0x000fe2000bf05070 */
[----:B------:R2:W-:Y:S01]  /*183d0*/  STL [R1+0xc], R12 ;  /* 0x00000c0c01007387 */ /* 0x0005e20000100800 */
[----:B------:R-:W-:Y:S02]  /*183e0*/  SHF.R.U32.HI R7, RZ, 0x8, R7 ;  /* 0x00000008ff077819 */ /* 0x000fe40000011607 */
[----:B------:R-:W-:Y:S02]  /*183f0*/  ISETP.NE.AND.EX P0, PT, RZ, UR5, PT, P0 ;  /* 0x00000005ff007c0c */ /* 0x000fe4000bf05300 */
[----:B------:R-:W-:-:S02]  /*18400*/  LOP3.LUT R2, R26, 0xff0000, RZ, 0xc0, !PT ;  /* 0x00ff00001a027812 */ /* 0x000fc400078ec0ff */
[----:B------:R-:W-:Y:S02]  /*18410*/  LOP3.LUT R17, R26, 0xffff, RZ, 0xc0, !PT ;  /* 0x0000ffff1a117812 */ /* 0x000fe400078ec0ff */
[----:B------:R-:W-:-:S07]  /*18420*/  LEA.HI R7, R2, R7, RZ, 0x10 ;  /* 0x0000000702077211 */ /* 0x000fce00078f80ff */
[----:B--2---:R-:W-:Y:S05]  /*18430*/  @!P0 BRA `(.L_x_2504) ;  /* 0x0000000000108947 */ /* 0x004fea0003800000 */
[----:B------:R-:W-:-:S04]  /*18440*/  IADD3 R2, P0, R19, UR4, RZ ;  /* 0x0000000413027c10 */ /* 0x000fc8000ff1e0ff */
[----:B------:R-:W-:-:S05]  /*18450*/  IADD3.X R3, R22, UR5, RZ, P0, !PT ;  /* 0x0000000516037c10 */ /* 0x000fca00087fe4ff */
[----:B------:R2:W5:Y:S01]  /*18460*/  LDG.E R6, desc[UR38][R2.64] ;  /* 0x0000002602067981 */ /* 0x000562000c1e1900 */
[----:B------:R-:W-:Y:S05]  /*18470*/  BRA `(.L_x_2505) ;  /* 0x0000000000247947 */ /* 0x000fea0003800000 */
.L_x_2504:
[----:B------:R-:W-:Y:S02]  /*18480*/  ULDC.64 UR4, c[0x0][0xa08] ;  /* 0x0002820000047ab9 */ /* 0x000fe40000000a00 */
[----:B------:R-:W-:-:S04]  /*18490*/  ISETP.NE.U32.AND P0, PT, RZ, UR4, PT ;  /* 0x00000004ff007c0c */ /* 0x000fc8000bf05070 */
[----:B------:R-:W-:-:S13]  /*184a0*/  ISETP.NE.AND.EX P0, PT, RZ, UR5, PT, P0 ;  /* 0x00000005ff007c0c */ /* 0x000fda000bf05300 */
[----:B------:R-:W-:Y:S05]  /*184b0*/  @!P0 BRA `(.L_x_2505) ;  /* 0x0000000000148947 */ /* 0x000fea0003800000 */
[----:B------:R-:W2:Y:S02]  /*184c0*/  LDC.64 R2, c[0x0][0xa08] ;  /* 0x00028200ff027b82 */ /* 0x000ea40000000a00 */
[----:B--2---:R-:W-:-:S05]  /*184d0*/  IMAD.WIDE R2, R12, 0x4, R2 ;  /* 0x000000040c027825 */ /* 0x004fca00078e0202 */
[----:B------:R-:W2:Y:S04]  /*184e0*/  LDG.E R6, desc[UR38][R2.64] ;  /* 0x0000002602067981 */ /* 0x000ea8000c1e1900 */
[----:B------:R-:W2:Y:S02]  /*184f0*/  LDG.E R2, desc[UR38][R2.64+0x4] ;  /* 0x0000042602027981 */ /* 0x000ea4000c1e1900 */
[----:B--2---:R-:W-:-:S07]  /*18500*/  IMAD.IADD R6, R2, 0x1, -R6 ;  /* 0x0000000102067824 */ /* 0x004fce00078e0a06 */
.L_x_2505:
[----:B--2---:R-:W2:Y:S01]  /*18510*/  @P1 LDG.E R2, desc[UR38][R4.64] ;  /* 0x0000002604021981 */ /* 0x004ea2000c1e1900 */
[----:B------:R-:W3:Y:S03]  /*18520*/  LDC R3, c[0x0][0x448] ;  /* 0x00011200ff037b82 */ /* 0x000ee60000000800 */
[----:B------:R4:W2:Y:S01]  /*18530*/  @P1 LDG.E R4, desc[UR38][R4.64+0x4] ;  /* 0x0000042604041981 */ /* 0x0008a2000c1e1900 */
[----:B-----5:R-:W-:Y:S01]  /*18540*/  IMAD.IADD R6, R6, 0x1, -R10 ;  /* 0x0000000106067824 */ /* 0x020fe200078e0a0a */
[----:B------:R-:W-:Y:S01]  /*18550*/  BSSY B0, `(.L_x_2506) ;  /* 0x0000037000007945 */ /* 0x000fe20003800000 */
[----:B------:R-:W-:Y:S02]  /*18560*/  LOP3.LUT R23, R7, 0xff, RZ, 0xc0, !PT ;  /* 0x000000ff07177812 */ /* 0x000fe400078ec0ff */
[----:B---3--:R-:W-:-:S13]  /*18570*/  ISETP.NE.AND P0, PT, R3, 0x1, PT ;  /* 0x000000010300780c */ /* 0x008fda0003f05270 */
[----:B------:R-:W3:Y:S08]  /*18580*/  @P0 LDC R3, c[0x0][0x44c] ;  /* 0x00011300ff030b82 */ /* 0x000ef00000000800 */
[----:B----4-:R-:W4:Y:S01]  /*18590*/  @P0 LDC R5, c[0x0][0x450] ;  /* 0x00011400ff050b82 */ /* 0x010f220000000800 */
[----:B--2---:R-:W-:Y:S02]  /*185a0*/  @P1 IMAD.IADD R9, R4, 0x1, -R2 ;  /* 0x0000000104091824 */ /* 0x004fe400078e0a02 */
[----:B------:R-:W-:-:S04]  /*185b0*/  IMAD R2, R25, 0xc0, RZ ;  /* 0x000000c019027824 */ /* 0x000fc800078e02ff */
[----:B------:R-:W-:-:S04]  /*185c0*/  VIADD R2, R2, 0xbf ;  /* 0x000000bf02027836 */ /* 0x000fc80000000000 */
[----:B---3--:R-:W-:-:S05]  /*185d0*/  @P0 IMAD.HI.U32 R3, R2, R3, RZ ;  /* 0x0000000302030227 */ /* 0x008fca00078e00ff */
[----:B----4-:R-:W-:Y:S01]  /*185e0*/  @P0 SHF.R.U32.HI R2, RZ, R5, R3 ;  /* 0x00000005ff020219 */ /* 0x010fe20000011603 */
[----:B------:R-:W-:-:S05]  /*185f0*/  IMAD.IADD R3, R6, 0x1, R9 ;  /* 0x0000000106037824 */ /* 0x000fca00078e0209 */
[----:B------:R2:W-:Y:S01]  /*18600*/  STL [R1+0x20], R3 ;  /* 0x0000200301007387 */ /* 0x0005e20000100800 */
[----:B------:R-:W-:-:S05]  /*18610*/  IADD3 R20, R3, 0x80, -R8 ;  /* 0x0000008003147810 */ /* 0x000fca0007ffe808 */
[----:B------:R-:W-:Y:S02]  /*18620*/  IMAD.IADD R2, R20, 0x1, R2 ;  /* 0x0000000114027824 */ /* 0x000fe400078e0202 */
[----:B--2---:R-:W-:-:S05]  /*18630*/  VIADD R3, R3, 0x7f ;  /* 0x0000007f03037836 */ /* 0x004fca0000000000 */
[----:B------:R-:W-:-:S04]  /*18640*/  SHF.R.S32.HI R4, RZ, 0x1f, R3 ;  /* 0x0000001fff047819 */ /* 0x000fc80000011403 */
[----:B------:R-:W-:Y:S02]  /*18650*/  LEA.HI R4, R4, R3, RZ, 0x7 ;  /* 0x0000000304047211 */ /* 0x000fe400078f38ff */
[----:B------:R-:W-:Y:S02]  /*18660*/  SHF.R.S32.HI R3, RZ, 0x1f, R2 ;  /* 0x0000001fff037819 */ /* 0x000fe40000011402 */
[----:B------:R-:W-:Y:S02]  /*18670*/  SHF.R.S32.HI R21, RZ, 0x7, R4 ;  /* 0x00000007ff157819 */ /* 0x000fe40000011404 */
[----:B------:R-:W-:Y:S02]  /*18680*/  LEA.HI R3, R3, R2, RZ, 0x7 ;  /* 0x0000000203037211 */ /* 0x000fe400078f38ff */
[----:B------:R-:W-:Y:S02]  /*18690*/  SHF.R.U32.HI R4, RZ, 0x10, R7 ;  /* 0x00000010ff047819 */ /* 0x000fe40000011607 */
[----:B------:R-:W-:-:S02]  /*186a0*/  SHF.R.S32.HI R3, RZ, 0x7, R3 ;  /* 0x00000007ff037819 */ /* 0x000fc40000011403 */
[----:B------:R-:W-:Y:S02]  /*186b0*/  MOV R2, RZ ;  /* 0x000000ff00027202 */ /* 0x000fe40000000f00 */
[----:B------:R-:W-:-:S04]  /*186c0*/  VIMNMX R5, R21, R3, PT ;  /* 0x0000000315057248 */ /* 0x000fc80003fe0100 */
[----:B------:R-:W-:-:S13]  /*186d0*/  ISETP.GE.AND P0, PT, R5, 0x1, PT ;  /* 0x000000010500780c */ /* 0x000fda0003f06270 */
[----:B------:R-:W-:Y:S05]  /*186e0*/  @!P0 BRA `(.L_x_2507) ;  /* 0x0000000000748947 */ /* 0x000fea0003800000 */
[----:B------:R-:W-:Y:S01]  /*186f0*/  ISETP.NE.AND P0, PT, R4, RZ, PT ;  /* 0x000000ff0400720c */ /* 0x000fe20003f05270 */
[----:B------:R-:W-:-:S03]  /*18700*/  ULDC UR4, c[0x0][0x9f0] ;  /* 0x00027c0000047ab9 */ /* 0x000fc60000000800 */
[----:B------:R-:W-:-:S04]  /*18710*/  SEL R7, R4, UR4, P0 ;  /* 0x0000000404077c07 */ /* 0x000fc80008000000 */
[----:B01----:R-:W-:Y:S02]  /*18720*/  IABS R8, R7 ;  /* 0x0000000700087213 */ /* 0x003fe40000000000 */
        /* <DEDUP_REMOVED lines=22> */
[----:B------:R-:W-:-:S05]  /*18890*/  @P0 VIADD R2, R2, 0x1 ;  /* 0x0000000102020836 */ /* 0x000fca0000000000 */
[----:B------:R-:W-:Y:S02]  /*188a0*/  @!P3 IADD3 R2, -R2, RZ, RZ ;  /* 0x000000ff0202b210 */ /* 0x000fe40007ffe1ff */
[----:B------:R-:W-:-:S07]  /*188b0*/  @!P2 LOP3.LUT R2, RZ, R7, RZ, 0x33, !PT ;  /* 0x00000007ff02a212 */ /* 0x000fce00078e33ff */
.L_x_2507:
[----:B------:R-:W-:Y:S05]  /*188c0*/  BSYNC B0 ;  /* 0x0000000000007941 */ /* 0x000fea0003800000 */
.L_x_2506:
        /* <DEDUP_REMOVED lines=20> */
[----:B------:R-:W2:Y:S02]  /*18a10*/  S2R R6, SR_TID.X ;  /* 0x0000000000067919 */ /* 0x000ea40000002100 */
[----:B--2---:R-:W-:-:S04]  /*18a20*/  SHF.R.U32.HI R6, RZ, 0x5, R6 ;  /* 0x00000005ff067819 */ /* 0x004fc80000011606 */
[----:B------:R-:W-:-:S05]  /*18a30*/  LOP3.LUT R6, R6, 0x3, RZ, 0xc0, !PT ;  /* 0x0000000306067812 */ /* 0x000fca00078ec0ff */
[----:B------:R2:W3:Y:S02]  /*18a40*/  SHFL.IDX PT, R14, R6, RZ, 0x1f ;  /* 0x00001fff060e7589 */ /* 0x0004e400000e0000 */
.L_x_2675:
[----:B---3--:R-:W-:Y:S02]  /*18a50*/  ISETP.NE.AND P0, PT, R14, RZ, PT ;  /* 0x000000ff0e00720c */ /* 0x008fe40003f05270 */
[----:B------:R-:W-:-:S11]  /*18a60*/  PLOP3.LUT P6, PT, PT, PT, PT, 0x8, 0x0 ;  /* 0x000000000000781c */ /* 0x000fd60003fce170 */
[----:B------:R-:W-:Y:S05]  /*18a70*/  @P0 BRA `(.L_x_2511) ;  /* 0x00000000000c0947 */ /* 0x000fea0003800000 */
[----:B------:R-:W-:-:S03]  /*18a80*/  UMOV UR4, 0xffffffff ;  /* 0xffffffff00047882 */ /* 0x000fc60000000000 */
[----:B------:R-:W-:Y:S05]  /*18a90*/  BRA.DIV UR4, `(.L_x_2512) ;  /* 0x0000007204507947 */ /* 0x000fea000b800000 */
[----:B------:R-:W-:-:S13]  /*18aa0*/  ELECT P6, URZ, PT ;  /* 0x00000000003f782f */ /* 0x000fda00038c0000 */
.L_x_2511:
[----:B--2---:R-:W2:Y:S01]  /*18ab0*/  LDL R6, [R1+0x4c] ;  /* 0x00004c0001067983 */ /* 0x004ea20000100800 */
[----:B------:R-:W-:Y:S01]  /*18ac0*/  BSSY B1, `(.L_x_2513) ;  /* 0x0000008000017945 */ /* 0x000fe20003800000 */
[----:B--2---:R-:W-:-:S05]  /*18ad0*/  VIADD R6, R6, 0x1 ;  /* 0x0000000106067836 */ /* 0x004fca0000000000 */
[----:B------:R-:W-:-:S04]  /*18ae0*/  LEA.HI R7, R6, R6, RZ, 0x1 ;  /* 0x0000000606077211 */ /* 0x000fc800078f08ff */
[----:B------:R-:W-:-:S05]  /*18af0*/  LOP3.LUT R7, R7, 0xfffffffe, RZ, 0xc0, !PT ;  /* 0xfffffffe07077812 */ /* 0x000fca00078ec0ff */
[----:B------:R-:W-:-:S05]  /*18b00*/  IMAD.IADD R6, R6, 0x1, -R7 ;  /* 0x0000000106067824 */ /* 0x000fca00078e0a07 */
[----:B------:R-:W-:-:S04]  /*18b10*/  SHF.L.U32 R6, R6, 0x1f, RZ ;  /* 0x0000001f06067819 */ /* 0x000fc800000006ff */
[----:B------:R-:W2:Y:S02]  /*18b20*/  SYNCS.PHASECHK.TRANS64.TRYWAIT P0, [R16+URZ+0x2d820], R6 ;  /* 0x02d82006100075a7 */ /* 0x000ea4000800017f */
[----:B--2---:R-:W-:Y:S05]  /*18b30*/  @!P0 BRA `(.L_x_2514) ;  /* 0x0000007000488947 */ /* 0x004fea0003800000 */
.L_x_2678:
[----:B------:R-:W-:Y:S05]  /*18b40*/  BSYNC B1 ;  /* 0x0000000000017941 */ /* 0x000fea0003800000 */
.L_x_2513:
[----:B------:R-:W-:Y:S04]  /*18b50*/  BSSY B1, `(.L_x_2515) ;  /* 0x000008c000017945 */ /* 0x000fe80003800000 */
[----:B------:R-:W-:Y:S05]  /*18b60*/  @!P6 BRA `(.L_x_2516) ;  /* 0x000000080028e947 */ /* 0x000fea0003800000 */
[----:B01----:R-:W3:Y:S01]  /*18b70*/  LDL R8, [R1+0x4] ;  /* 0x0000040001087983 */ /* 0x003ee20000100800 */
[----:B------:R-:W-:Y:S01]  /*18b80*/  IMAD R9, R29, 0x8, R16 ;  /* 0x000000081d097824 */ /* 0x000fe200078e0210 */
[----:B------:R-:W0:Y:S01]  /*18b90*/  S2R R7, SR_TID.X ;  /* 0x0000000000077919 */ /* 0x000e220000002100 */
[----:B------:R-:W-:Y:S01]  /*18ba0*/  BSSY B2, `(.L_x_2517) ;  /* 0x0000006000027945 */ /* 0x000fe20003800000 */
[----:B0-----:R-:W-:-:S04]  /*18bb0*/  LOP3.LUT R7, R7, 0x7f, RZ, 0xc0, !PT ;  /* 0x0000007f07077812 */ /* 0x001fc800078ec0ff */
[----:B------:R-:W-:Y:S02]  /*18bc0*/  ISETP.NE.AND P1, PT, R7, RZ, PT ;  /* 0x000000ff0700720c */ /* 0x000fe40003f25270 */
[----:B---3--:R-:W-:-:S04]  /*18bd0*/  SHF.L.U32 R11, R8, 0x1f, RZ ;  /* 0x0000001f080b7819 */ /* 0x008fc800000006ff */
[----:B------:R-:W0:Y:S02]  /*18be0*/  SYNCS.PHASECHK.TRANS64.TRYWAIT P0, [R9+URZ+0x2d8a0], R11 ;  /* 0x02d8a00b090075a7 */ /* 0x000e24000800017f */
[----:B0-----:R-:W-:Y:S05]  /*18bf0*/  @!P0 BRA `(.L_x_2518) ;  /* 0x00000070002c8947 */ /* 0x001fea0003800000 */
.L_x_2679:
[----:B------:R-:W-:Y:S05]  /*18c00*/  BSYNC B2 ;  /* 0x0000000000027941 */ /* 0x000fea0003800000 */
.L_x_2517:
[----:B------:R-:W-:Y:S04]  /*18c10*/  BSSY B2, `(.L_x_2519) ;  /* 0x0000009000027945 */ /* 0x000fe80003800000 */
[----:B------:R-:W-:Y:S05]  /*18c20*/  @P1 BRA `(.L_x_2520) ;  /* 0x00000000001c1947 */ /* 0x000fea0003800000 */
[----:B--2---:R-:W1:Y:S02]  /*18c30*/  S2R R6, SR_TID.X ;  /* 0x0000000000067919 */ /* 0x004e640000002100 */
[----:B-1----:R-:W-:Y:S01]  /*18c40*/  LOP3.LUT R7, R6, 0x1f, RZ, 0xc0, !PT ;  /* 0x0000001f06077812 */ /* 0x002fe200078ec0ff */
[----:B------:R-:W-:-:S03]  /*18c50*/  IMAD.MOV.U32 R6, RZ, RZ, 0x6000 ;  /* 0x00006000ff067424 */ /* 0x000fc600078e00ff */
[----:B------:R-:W-:Y:S01]  /*18c60*/  ISETP.NE.AND P0, PT, R7, RZ, PT ;  /* 0x000000ff0700720c */ /* 0x000fe20003f05270 */
[----:B------:R1:W-:-:S12]  /*18c70*/  SYNCS.ARRIVE.TRANS64 RZ, [R9+URZ+0x2d890], R6 ;  /* 0x02d8900609ff79a7 */ /* 0x0003d8000800003f */
[----:B-1----:R-:W-:Y:S05]  /*18c80*/  @!P0 BRA `(.L_x_2520) ;  /* 0x0000000000048947 */ /* 0x002fea0003800000 */
[----:B------:R-:W-:Y:S01]  /*18c90*/  BPT.TRAP 0x1 ;  /* 0x000000040000795c */ /* 0x000fe20000300000 */
.L_x_2520:
[----:B------:R-:W-:Y:S05]  /*18ca0*/  BSYNC B2 ;  /* 0x0000000000027941 */ /* 0x000fea0003800000 */
.L_x_2519:
[----:B------:R-:W-:Y:S01]  /*18cb0*/  MOV R14, RZ ;  /* 0x000000ff000e7202 */ /* 0x000fe20000000f00 */
[----:B------:R-:W-:Y:S01]  /*18cc0*/  IMAD R7, R5, 0x80, R0 ;  /* 0x0000008005077824 */ /* 0x000fe200078e0200 */
[----:B------:R-:W-:Y:S01]  /*18cd0*/  UIADD3 UR4, UP0, UR42, 0x570, URZ ;  /* 0x000005702a047890 */ /* 0x000fe2000ff1e03f */
[----:B------:R-:W-:Y:S01]  /*18ce0*/  IMAD R8, R29, 0x6000, R16 ;  /* 0x000060001d087824 */ /* 0x000fe200078e0210 */
[----:B------:R-:W-:Y:S01]  /*18cf0*/  R2UR UR10, R14 ;  /* 0x000000000e0a72ca */ /* 0x000fe200000e0000 */
[----:B------:R-:W-:Y:S01]  /*18d00*/  VIADD R7, R7, 0xffffff80 ;  /* 0xffffff8007077836 */ /* 0x000fe20000000000 */
[----:B------:R-:W-:Y:S01]  /*18d10*/  PLOP3.LUT P0, PT, PT, PT, PT, 0x80, 0x0 ;  /* 0x000000000000781c */ /* 0x000fe20003f0f070 */
[----:B--2---:R-:W-:Y:S01]  /*18d20*/  VIADD R6, R9, 0x2d890 ;  /* 0x0002d89009067836 */ /* 0x004fe20000000000 */
[----:B------:R-:W-:Y:S01]  /*18d30*/  UIADD3.X UR5, URZ, UR43, URZ, UP0, !UPT ;  /* 0x0000002b3f057290 */ /* 0x000fe200087fe43f */
[----:B------:R-:W-:Y:S01]  /*18d40*/  VIADD R10, R8, 0x15400 ;  /* 0x00015400080a7836 */ /* 0x000fe20000000000 */
[----:B------:R-:W-:Y:S01]  /*18d50*/  UMOV UR6, 0x0 ;  /* 0x0000000000067882 */ /* 0x000fe20000000000 */
[----:B------:R-:W-:-:S09]  /*18d60*/  UMOV UR7, 0x12f00000 ;  /* 0x12f0000000077882 */ /* 0x000fd20000000000 */
.L_x_2521:
        /* <DEDUP_REMOVED lines=16> */
.L_x_2522:
        /* <DEDUP_REMOVED lines=16> */
.L_x_2523:
        /* <DEDUP_REMOVED lines=13> */
.L_x_2680:
[----:B------:R-:W-:Y:S05]  /*19040*/  BSYNC B2 ;  /* 0x0000000000027941 */ /* 0x000fea0003800000 */
.L_x_2524:
[----:B------:R-:W-:Y:S01]  /*19050*/  BSSY B2, `(.L_x_2526) ;  /* 0x000000b000027945 */ /* 0x000fe20003800000 */
[----:B------:R-:W-:Y:S01]  /*19060*/  MOV R10, 0x0 ;  /* 0x00000000000a7802 */ /* 0x000fe20000000f00 */
[----:B01----:R-:W-:Y:S02]  /*19070*/  IMAD.MOV.U32 R11, RZ, RZ, 0x12f00000 ;  /* 0x12f00000ff0b7424 */ /* 0x003fe400078e00ff */
[----:B------:R-:W-:Y:S05]  /*19080*/  @P1 BRA `(.L_x_2527) ;  /* 0x00000000001c1947 */ /* 0x000fea0003800000 */
[----:B------:R-:W0:Y:S02]  /*19090*/  S2R R6, SR_TID.X ;  /* 0x0000000000067919 */ /* 0x000e240000002100 */
[----:B0-----:R-:W-:Y:S01]  /*190a0*/  LOP3.LUT R15, R6, 0x1f, RZ, 0xc0, !PT ;  /* 0x0000001f060f7812 */ /* 0x001fe200078ec0ff */
[----:B------:R-:W-:-:S03]  /*190b0*/  IMAD.MOV.U32 R6, RZ, RZ, 0x6000 ;  /* 0x00006000ff067424 */ /* 0x000fc600078e00ff */
[----:B------:R-:W-:Y:S01]  /*190c0*/  ISETP.NE.AND P0, PT, R15, RZ, PT ;  /* 0x000000ff0f00720c */ /* 0x000fe20003f05270 */
[----:B------:R0:W-:-:S12]  /*190d0*/  SYNCS.ARRIVE.TRANS64 RZ, [R9+URZ+0x2d8b0], R6 ;  /* 0x02d8b00609ff79a7 */ /* 0x0001d8000800003f */
[----:B0-----:R-:W-:Y:S05]  /*190e0*/  @!P0 BRA `(.L_x_2527) ;  /* 0x0000000000048947 */ /* 0x001fea0003800000 */
[----:B------:R-:W-:Y:S01]  /*190f0*/  BPT.TRAP 0x1 ;  /* 0x000000040000795c */ /* 0x000fe20000300000 */
.L_x_2527:
[----:B------:R-:W-:Y:S05]  /*19100*/  BSYNC B2 ;  /* 0x0000000000027941 */ /* 0x000fea0003800000 */
.L_x_2526:
[----:B------:R-:W-:Y:S01]  /*19110*/  R2UR UR10, R14 ;  /* 0x000000000e0a72ca */ /* 0x000fe200000e0000 */
[----:B------:R-:W-:Y:S01]  /*19120*/  UIADD3 UR4, UP0, UR42, 0x670, URZ ;  /* 0x000006702a047890 */ /* 0x000fe2000ff1e03f */
[----:B------:R-:W-:Y:S01]  /*19130*/  R2UR UR6, R10 ;  /* 0x000000000a0672ca */ /* 0x000fe200000e0000 */
[----:B------:R-:W-:Y:S01]  /*19140*/  VIADD R9, R9, 0x2d8b0 ;  /* 0x0002d8b009097836 */ /* 0x000fe20000000000 */
[----:B------:R-:W-:Y:S01]  /*19150*/  R2UR UR7, R11 ;  /* 0x000000000b0772ca */ /* 0x000fe200000e0000 */
[----:B------:R-:W-:Y:S01]  /*19160*/  VIADD R6, R8, 0x400 ;  /* 0x0000040008067836 */ /* 0x000fe20000000000 */
[----:B------:R-:W-:Y:S01]  /*19170*/  PLOP3.LUT P0, PT, PT, PT, PT, 0x80, 0x0 ;  /* 0x000000000000781c */ /* 0x000fe20003f0f070 */
[----:B------:R-:W-:-:S12]  /*19180*/  UIADD3.X UR5, URZ, UR43, URZ, UP0, !UPT ;  /* 0x0000002b3f057290 */ /* 0x000fd800087fe43f */
.L_x_2528:
        /* <DEDUP_REMOVED lines=15> */
.L_x_2529:
        /* <DEDUP_REMOVED lines=15> */
.L_x_2530:
        /* <DEDUP_REMOVED lines=9> */
[----:B---3--:R-:W-:Y:S05]  /*19400*/  @P0 BRA.U.ANY `(.L_x_2530) ;  /* 0xfffffffd00d80947 */ /* 0x008fea000393ffff */
.L_x_2516:
[----:B------:R-:W-:Y:S05]  /*19410*/  BSYNC B1 ;  /* 0x0000000000017941 */ /* 0x000fea0003800000 */
.L_x_2515:
[----:B--2---:R-:W2:Y:S01]  /*19420*/  LDL.LU R6, [R1+0x4] ;  /* 0x0000040001067983 */ /* 0x004ea20000300800 */
[----:B------:R-:W-:Y:S01]  /*19430*/  VIADD R29, R29, 0x1 ;  /* 0x000000011d1d7836 */ /* 0x000fe20000000000 */
[----:B------:R-:W-:Y:S01]  /*19440*/  PLOP3.LUT P0, PT, PT, PT, PT, 0x8, 0x0 ;  /* 0x000000000000781c */ /* 0x000fe20003f0e170 */
[----:B0-----:R-:W-:-:S03]  /*19450*/  VIADD R10, R5, 0xfffffffe ;  /* 0xfffffffe050a7836 */ /* 0x001fc60000000000 */
[C---:B------:R-:W-:Y:S02]  /*19460*/  ISETP.NE.AND P1, PT, R29.reuse, 0x2, PT ;  /* 0x000000021d00780c */ /* 0x040fe40003f25270 */
[----:B------:R-:W-:Y:S02]  /*19470*/  ISETP.GE.AND P2, PT, R10, R3, PT ;  /* 0x000000030a00720c */ /* 0x000fe40003f46270 */
[----:B------:R-:W-:Y:S02]  /*19480*/  SEL R5, RZ, 0x1, P1 ;  /* 0x00000001ff057807 */ /* 0x000fe40000800000 */
[----:B------:R-:W-:Y:S02]  /*19490*/  SEL R29, R29, RZ, P1 ;  /* 0x000000ff1d1d7207 */ /* 0x000fe40000800000 */
[----:B--2---:R-:W-:-:S05]  /*194a0*/  LOP3.LUT R6, R6, R5, RZ, 0x3c, !PT ;  /* 0x0000000506067212 */ /* 0x004fca00078e3cff */
[----:B------:R2:W-:Y:S02]  /*194b0*/  STL [R1+0x4], R6 ;  /* 0x0000040601007387 */ /* 0x0005e40000100800 */
[----:B------:R-:W-:Y:S05]  /*194c0*/  @!P2 BRA `(.L_x_2509) ;  /* 0x00000008005ca947 */ /* 0x000fea0003800000 */
.L_x_2547:
[----:B------:R-:W-:Y:S05]  /*194d0*/  YIELD ;  /* 0x0000000000007946 */ /* 0x000fea0003800000 */
[----:B------:R-:W-:Y:S04]  /*194e0*/  BSSY B1, `(.L_x_2531) ;  /* 0x000008b000017945 */ /* 0x000fe80003800000 */
[----:B---3--:R-:W-:Y:S05]  /*194f0*/  @!P6 BRA `(.L_x_2532) ;  /* 0x000000080024e947 */ /* 0x008fea0003800000 */
[----:B--2---:R-:W1:Y:S01]  /*19500*/  LDL R6, [R1+0x4] ;  /* 0x0000040001067983 */ /* 0x004e620000100800 */
[----:B------:R-:W-:Y:S01]  /*19510*/  LEA R9, R29, R16, 0x3 ;  /* 0x000000101d097211 */ /* 0x000fe200078e18ff */
[----:B------:R-:W0:Y:S01]  /*19520*/  S2R R5, SR_TID.X ;  /* 0x0000000000057919 */ /* 0x000e220000002100 */
[----:B------:R-:W-:Y:S01]  /*19530*/  BSSY B2, `(.L_x_2533) ;  /* 0x0000006000027945 */ /* 0x000fe20003800000 */
[----:B0-----:R-:W-:-:S04]  /*19540*/  LOP3.LUT R5, R5, 0x7f, RZ, 0xc0, !PT ;  /* 0x0000007f05057812 */ /* 0x001fc800078ec0ff */
[----:B------:R-:W-:Y:S02]  /*19550*/  ISETP.NE.AND P2, PT, R5, RZ, PT ;  /* 0x000000ff0500720c */ /* 0x000fe40003f45270 */
[----:B-1----:R-:W-:-:S04]  /*19560*/  SHF.L.U32 R8, R6, 0x1f, RZ ;  /* 0x0000001f06087819 */ /* 0x002fc800000006ff */
[----:B------:R-:W0:Y:S02]  /*19570*/  SYNCS.PHASECHK.TRANS64.TRYWAIT P1, [R9+URZ+0x2d8a0], R8 ;  /* 0x02d8a008090075a7 */ /* 0x000e24000802017f */
[----:B0-----:R-:W-:Y:S05]  /*19580*/  @!P1 BRA `(.L_x_2534) ;  /* 0x0000006400f09947 */ /* 0x001fea0003800000 */
.L_x_2681:
[----:B------:R-:W-:Y:S05]  /*19590*/  BSYNC B2 ;  /* 0x0000000000027941 */ /* 0x000fea0003800000 */
.L_x_2533:
        /* <DEDUP_REMOVED lines=9> */
.L_x_2536:
[----:B------:R-:W-:Y:S05]  /*19630*/  BSYNC B2 ;  /* 0x0000000000027941 */ /* 0x000fea0003800000 */
.L_x_2535:
        /* <DEDUP_REMOVED lines=11> */
.L_x_2537:
        /* <DEDUP_REMOVED lines=16> */
.L_x_2538:
        /* <DEDUP_REMOVED lines=12> */
[----:B------:R-:W-:Y:S01]  /*198b0*/  UMOV UR6, 0x0 ;  /* 0x0000000000067882 */ /* 0x000fe20000000000 */
[----:B------:R-:W-:Y:S01]  /*198c0*/  IADD3 R11, R7, 0x19400, RZ ;  /* 0x00019400070b7810 */ /* 0x000fe20007ffe0ff */
[----:B------:R-:W-:Y:S01]  /*198d0*/  UMOV UR7, 0x12f00000 ;  /* 0x12f0000000077882 */ /* 0x000fe20000000000 */
[----:B------:R-:W-:-:S15]  /*198e0*/  R2UR UR10, R15 ;  /* 0x000000000f0a72ca */ /* 0x000fde00000e0000 */
.L_x_2539:
        /* <DEDUP_REMOVED lines=13> */
.L_x_2682:
[----:B------:R-:W-:Y:S05]  /*199c0*/  BSYNC B2 ;  /* 0x0000000000027941 */ /* 0x000fea0003800000 */
.L_x_2540:
[----:B------:R-:W-:Y:S01]  /*199d0*/  BSSY B2, `(.L_x_2542) ;  /* 0x000000b000027945 */ /* 0x000fe20003800000 */
[----:B------:R-:W-:Y:S02]  /*199e0*/  IMAD.MOV.U32 R12, RZ, RZ, 0x0 ;  /* 0x00000000ff0c7424 */ /* 0x000fe400078e00ff */
[----:B------:R-:W-:Y:S01]  /*199f0*/  IMAD.MOV.U32 R13, RZ, RZ, 0x12f00000 ;  /* 0x12f00000ff0d7424 */ /* 0x000fe200078e00ff */
[----:B------:R-:W-:Y:S06]  /*19a00*/  @P2 BRA `(.L_x_2543) ;  /* 0x00000000001c2947 */ /* 0x000fec0003800000 */
[----:B------:R-:W2:Y:S02]  /*19a10*/  S2R R5, SR_TID.X ;  /* 0x0000000000057919 */ /* 0x000ea40000002100 */
[----:B--2---:R-:W-:Y:S01]  /*19a20*/  LOP3.LUT R11, R5, 0x1f, RZ, 0xc0, !PT ;  /* 0x0000001f050b7812 */ /* 0x004fe200078ec0ff */
[----:B------:R-:W-:-:S03]  /*19a30*/  IMAD.MOV.U32 R5, RZ, RZ, 0x6000 ;  /* 0x00006000ff057424 */ /* 0x000fc600078e00ff */
[----:B------:R-:W-:Y:S01]  /*19a40*/  ISETP.NE.AND P1, PT, R11, RZ, PT ;  /* 0x000000ff0b00720c */ /* 0x000fe20003f25270 */
[----:B------:R2:W-:-:S12]  /*19a50*/  SYNCS.ARRIVE.TRANS64 RZ, [R9+URZ+0x2d8b0], R5 ;  /* 0x02d8b00509ff79a7 */ /* 0x0005d8000800003f */
[----:B--2---:R-:W-:Y:S05]  /*19a60*/  @!P1 BRA `(.L_x_2543) ;  /* 0x0000000000049947 */ /* 0x004fea0003800000 */
[----:B------:R-:W-:Y:S01]  /*19a70*/  BPT.TRAP 0x1 ;  /* 0x000000040000795c */ /* 0x000fe20000300000 */
.L_x_2543:
[----:B------:R-:W-:Y:S05]  /*19a80*/  BSYNC B2 ;  /* 0x0000000000027941 */ /* 0x000fea0003800000 */
.L_x_2542:
        /* <DEDUP_REMOVED lines=8> */
.L_x_2544:
        /* <DEDUP_REMOVED lines=15> */
.L_x_2545:
        /* <DEDUP_REMOVED lines=15> */
.L_x_2546:
        /* <DEDUP_REMOVED lines=10> */
.L_x_2532:
[----:B------:R-:W-:Y:S05]  /*19d90*/  BSYNC B1 ;  /* 0x0000000000017941 */ /* 0x000fea0003800000 */
.L_x_2531:
[----:B-1----:R-:W3:Y:S01]  /*19da0*/  LDL.LU R8, [R1+0x4] ;  /* 0x0000040001087983 */ /* 0x002ee20000300800 */
[----:B------:R-:W-:Y:S01]  /*19db0*/  VIADD R29, R29, 0x1 ;  /* 0x000000011d1d7836 */ /* 0x000fe20000000000 */
[C---:B------:R-:W-:Y:S02]  /*19dc0*/  ISETP.GT.AND P2, PT, R10.reuse, R3, PT ;  /* 0x000000030a00720c */ /* 0x040fe40003f44270 */
[----:B------:R-:W-:Y:S02]  /*19dd0*/  IADD3 R10, R10, -0x1, RZ ;  /* 0xffffffff0a0a7810 */ /* 0x000fe40007ffe0ff */
[----:B------:R-:W-:-:S04]  /*19de0*/  ISETP.NE.AND P1, PT, R29, 0x2, PT ;  /* 0x000000021d00780c */ /* 0x000fc80003f25270 */
[----:B------:R-:W-:Y:S02]  /*19df0*/  SEL R5, RZ, 0x1, P1 ;  /* 0x00000001ff057807 */ /* 0x000fe40000800000 */
[----:B------:R-:W-:Y:S02]  /*19e00*/  SEL R29, R29, RZ, P1 ;  /* 0x000000ff1d1d7207 */ /* 0x000fe40000800000 */
[----:B---3--:R-:W-:-:S05]  /*19e10*/  LOP3.LUT R8, R8, R5, RZ, 0x3c, !PT ;  /* 0x0000000508087212 */ /* 0x008fca00078e3cff */
[----:B------:R3:W-:Y:S01]  /*19e20*/  STL [R1+0x4], R8 ;  /* 0x0000040801007387 */ /* 0x0007e20000100800 */
[----:B------:R-:W-:Y:S05]  /*19e30*/  @P2 BRA `(.L_x_2547) ;  /* 0xfffffff400a42947 */ /* 0x000fea000383ffff */
.L_x_2509:
[----:B------:R-:W-:Y:S05]  /*19e40*/  BSYNC B0 ;  /* 0x0000000000007941 */ /* 0x000fea0003800000 */
.L_x_2508:
[----:B------:R-:W4:Y:S01]  /*19e50*/  LDC R0, c[0x0][0x448] ;  /* 0x00011200ff007b82 */ /* 0x000f220000000800 */
[----:B------:R-:W-:Y:S01]  /*19e60*/  IMAD.MOV.U32 R2, RZ, RZ, 0xc0 ;  /* 0x000000c0ff027424 */ /* 0x000fe200078e00ff */
[----:B------:R-:W-:Y:S01]  /*19e70*/  ISETP.NE.AND P2, PT, R4, RZ, PT ;  /* 0x000000ff0400720c */ /* 0x000fe20003f45270 */
[----:B------:R-:W-:Y:S05]  /*19e80*/  @!P0 WARPSYNC.ALL ;  /* 0x0000000000008948 */ /* 0x000fea0003800000 */
[----:B------:R-:W-:Y:S01]  /*19e90*/  IMAD R2, R25, R2, 0xbf ;  /* 0x000000bf19027424 */ /* 0x000fe200078e0202 */
[----:B------:R-:W-:Y:S06]  /*19ea0*/  BSSY B0, `(.L_x_2548) ;  /* 0x000002a000007945 */ /* 0x000fec0003800000 */
[----:B------:R-:W0:Y:S08]  /*19eb0*/  @!P2 LDC R4, c[0x0][0x9f0] ;  /* 0x00027c00ff04ab82 */ /* 0x000e300000000800 */
[----:B------:R-:W-:Y:S01]  /*19ec0*/  @!P0 BAR.SYNC.DEFER_BLOCKING 0xc, 0x200 ;  /* 0x0308000000008b1d */ /* 0x000fe20000010000 */
[----:B----4-:R-:W-:-:S13]  /*19ed0*/  ISETP.NE.AND P1, PT, R0, 0x1, PT ;  /* 0x000000010000780c */ /* 0x010fda0003f25270 */
[----:B------:R-:W4:Y:S08]  /*19ee0*/  @P1 LDC R0, c[0x0][0x44c] ;  /* 0x00011300ff001b82 */ /* 0x000f300000000800 */
[----:B------:R-:W5:Y:S01]  /*19ef0*/  @P1 LDC R3, c[0x0][0x450] ;  /* 0x00011400ff031b82 */ /* 0x000f620000000800 */
[----:B----4-:R-:W-:-:S05]  /*19f00*/  @P1 IMAD.HI.U32 R0, R2, R0, RZ ;  /* 0x0000000002001227 */ /* 0x010fca00078e00ff */
[----:B-----5:R-:W-:-:S05]  /*19f10*/  @P1 SHF.R.U32.HI R2, RZ, R3, R0 ;  /* 0x00000003ff021219 */ /* 0x020fca0000011600 */
[----:B------:R-:W-:-:S05]  /*19f20*/  IMAD.IADD R2, R20, 0x1, R2 ;  /* 0x0000000114027824 */ /* 0x000fca00078e0202 */
[----:B------:R-:W-:-:S04]  /*19f30*/  SHF.R.S32.HI R0, RZ, 0x1f, R2 ;  /* 0x0000001fff007819 */ /* 0x000fc80000011402 */
[----:B------:R-:W-:-:S04]  /*19f40*/  LEA.HI R0, R0, R2, RZ, 0x7 ;  /* 0x0000000200007211 */ /* 0x000fc800078f38ff */
[----:B------:R-:W-:-:S04]  /*19f50*/  SHF.R.S32.HI R0, RZ, 0x7, R0 ;  /* 0x00000007ff007819 */ /* 0x000fc80000011400 */
[----:B------:R-:W-:Y:S01]  /*19f60*/  VIMNMX R21, R21, R0, PT ;  /* 0x0000000015157248 */ /* 0x000fe20003fe0100 */
[----:B------:R-:W-:-:S03]  /*19f70*/  IMAD.MOV.U32 R0, RZ, RZ, RZ ;  /* 0x000000ffff007224 */ /* 0x000fc600078e00ff */
[----:B------:R-:W-:-:S13]  /*19f80*/  ISETP.GE.AND P1, PT, R21, 0x1, PT ;  /* 0x000000011500780c */ /* 0x000fda0003f26270 */
[----:B0-----:R-:W-:Y:S05]  /*19f90*/  @!P1 BRA `(.L_x_2549) ;  /* 0x0000000000689947 */ /* 0x001fea0003800000 */
[-C--:B------:R-:W-:Y:S02]  /*19fa0*/  IABS R0, R4.reuse ;  /* 0x0000000400007213 */ /* 0x080fe40000000000 */
        /* <DEDUP_REMOVED lines=25> */
.L_x_2549:
[----:B------:R-:W-:Y:S05]  /*1a140*/  BSYNC B0 ;  /* 0x0000000000007941 */ /* 0x000fea0003800000 */
.L_x_2548:
[-C--:B------:R-:W-:Y:S01]  /*1a150*/  IMAD R2, R23, R0.reuse, RZ ;  /* 0x0000000017027224 */ /* 0x080fe200078e02ff */
        /* <DEDUP_REMOVED lines=12> */
[----:B------:R-:W4:Y:S01]  /*1a220*/  LDC.64 R2, c[0x0][0xc60] ;  /* 0x00031800ff027b82 */ /* 0x000f220000000a00 */
[----:B------:R-:W0:Y:S02]  /*1a230*/  FLO.U32 R0, UR4 ;  /* 0x0000000400007d00 */ /* 0x000e2400080e0000 */
[----:B0-----:R-:W-:-:S06]  /*1a240*/  ISETP.EQ.U32.AND P0, PT, R0, R5, PT ;  /* 0x000000050000720c */ /* 0x001fcc0003f02070 */
[----:B------:R-:W4:Y:S07]  /*1a250*/  POPC R5, UR4 ;  /* 0x0000000400057d09 */ /* 0x000f2e0008000000 */
[----:B----4-:R-:W4:Y:S01]  /*1a260*/  @P0 ATOMG.E.ADD.STRONG.GPU PT, R3, desc[UR38][R2.64], R5 ;  /* 0x00000005020309a8 */ /* 0x010f2200081ee1e6 */
[----:B------:R-:W0:Y:S02]  /*1a270*/  S2R R4, SR_LTMASK ;  /* 0x0000000000047919 */ /* 0x000e240000003900 */
[----:B0-----:R-:W-:-:S04]  /*1a280*/  LOP3.LUT R4, R4, UR4, RZ, 0xc0, !PT ;  /* 0x0000000404047c12 */ /* 0x001fc8000f8ec0ff */
[----:B------:R-:W0:Y:S01]  /*1a290*/  POPC R7, R4 ;  /* 0x0000000400077309 */ /* 0x000e220000000000 */
[----:B----4-:R-:W0:Y:S02]  /*1a2a0*/  SHFL.IDX PT, R0, R3, R0, 0x1f ;  /* 0x00001f0003007589 */ /* 0x010e2400000e0000 */
[----:B0-----:R-:W-:Y:S01]  /*1a2b0*/  IADD3 R24, R0, UR37, R7 ;  /* 0x0000002500187c10 */ /* 0x001fe2000fffe007 */
[----:B------:R-:W-:Y:S06]  /*1a2c0*/  BRA `(.L_x_2552) ;  /* 0x0000003000c07947 */ /* 0x000fec0003800000 */
.L_x_2551:
        /* <DEDUP_REMOVED lines=12> */
[----:B--2---:R-:W-:Y:S02]  /*1a390*/  IMAD.U32 R6, RZ, RZ, UR8 ;  /* 0x00000008ff067e24 */ /* 0x004fe4000f8e00ff */
[----:B------:R-:W-:-:S02]  /*1a3a0*/  IMAD.U32 R7, RZ, RZ, UR9 ;  /* 0x00000009ff077e24 */ /* 0x000fc4000f8e00ff */
[----:B------:R-:W-:Y:S02]  /*1a3b0*/  IMAD.U32 R11, RZ, RZ, UR5 ;  /* 0x00000005ff0b7e24 */ /* 0x000fe4000f8e00ff */
[----:B-1-3--:R-:W-:Y:S02]  /*1a3c0*/  IMAD.MOV.U32 R8, RZ, RZ, 0x70 ;  /* 0x00000070ff087424 */ /* 0x00afe400078e00ff */
[----:B------:R-:W-:Y:S02]  /*1a3d0*/  IMAD.MOV.U32 R12, RZ, RZ, 0x1 ;  /* 0x00000001ff0c7424 */ /* 0x000fe400078e00ff */
[----:B------:R-:W-:-:S07]  /*1a3e0*/  IMAD.MOV.U32 R13, RZ, RZ, RZ ;  /* 0x000000ffff0d7224 */ /* 0x000fce00078e00ff */
[----:B------:R-:W-:-:S07]  /*1a3f0*/  LEPC R20, `(.L_x_2554) ;  /* 0x000000001014794e */ /* 0x000fce0000000000 */
[----:B0-----:R-:W-:Y:S05]  /*1a400*/  CALL.ABS.NOINC R2 ;  /* 0x0000000002007343 */ /* 0x001fea0003c00000 */
.L_x_2554:
[----:B------:R-:W-:Y:S05]  /*1a410*/  BSYNC B6 ;  /* 0x0000000000067941 */ /* 0x000fea0003800000 */
.L_x_2553:
        /* <DEDUP_REMOVED lines=10> */
[----:B------:R-:W-:Y:S01]  /*1a4c0*/  MOV R7, UR9 ;  /* 0x0000000900077c02 */ /* 0x000fe20008000f00 */
[----:B------:R-:W-:Y:S02]  /*1a4d0*/  IMAD.U32 R5, RZ, RZ, UR7 ;  /* 0x00000007ff057e24 */ /* 0x000fe4000f8e00ff */
[----:B--2---:R-:W-:Y:S02]  /*1a4e0*/  IMAD.U32 R6, RZ, RZ, UR8 ;  /* 0x00000008ff067e24 */ /* 0x004fe4000f8e00ff */
[----:B------:R-:W-:-:S02]  /*1a4f0*/  IMAD.U32 R10, RZ, RZ, UR4 ;  /* 0x00000004ff0a7e24 */ /* 0x000fc4000f8e00ff */
[----:B------:R-:W-:Y:S02]  /*1a500*/  IMAD.U32 R11, RZ, RZ, UR5 ;  /* 0x00000005ff0b7e24 */ /* 0x000fe4000f8e00ff */
[----:B-1-3--:R-:W-:Y:S02]  /*1a510*/  IMAD.MOV.U32 R8, RZ, RZ, 0x70 ;  /* 0x00000070ff087424 */ /* 0x00afe400078e00ff */
[----:B------:R-:W-:Y:S02]  /*1a520*/  IMAD.MOV.U32 R12, RZ, RZ, 0x1 ;  /* 0x00000001ff0c7424 */ /* 0x000fe400078e00ff */
[----:B0-----:R-:W-:-:S07]  /*1a530*/  IMAD.MOV.U32 R13, RZ, RZ, RZ ;  /* 0x000000ffff0d7224 */ /* 0x001fce00078e00ff */
[----:B------:R-:W-:-:S07]  /*1a540*/  LEPC R20, `(.L_x_2557) ;  /* 0x000000001014794e */ /* 0x000fce0000000000 */
[----:B----4-:R-:W-:Y:S05]  /*1a550*/  CALL.ABS.NOINC R2 ;  /* 0x0000000002007343 */ /* 0x010fea0003c00000 */
.L_x_2557:
        /* <DEDUP_REMOVED lines=15> */
.L_x_2556:
[----:B------:R-:W-:Y:S05]  /*1a650*/  BSYNC B6 ;  /* 0x0000000000067941 */ /* 0x000fea0003800000 */
.L_x_2555:
[----:B------:R-:W4:Y:S01]  /*1a660*/  LDL R20, [R1+0xc] ;  /* 0x00000c0001147983 */ /* 0x000f220000100800 */
[----:B------:R-:W-:Y:S01]  /*1a670*/  ULDC.64 UR4, c[0x0][0x9f8] ;  /* 0x00027e0000047ab9 */ /* 0x000fe20000000a00 */
[----:B------:R-:W-:Y:S01]  /*1a680*/  IMAD.MOV.U32 R23, RZ, RZ, R26 ;  /* 0x000000ffff177224 */ /* 0x000fe200078e001a */
[----:B------:R-:W-:Y:S01]  /*1a690*/  ISETP.NE.U32.AND P0, PT, RZ, UR4, PT ;  /* 0x00000004ff007c0c */ /* 0x000fe2000bf05070 */
[----:B------:R-:W2:Y:S01]  /*1a6a0*/  LDL R26, [R1+0x20] ;  /* 0x00002000011a7983 */ /* 0x000ea20000100800 */
[----:B------:R-:W0:Y:S02]  /*1a6b0*/  LDC R5, c[0x0][0x430] ;  /* 0x00010c00ff057b82 */ /* 0x000e240000000800 */
[----:B------:R-:W-:Y:S01]  /*1a6c0*/  ISETP.NE.AND.EX P0, PT, RZ, UR5, PT, P0 ;  /* 0x00000005ff007c0c */ /* 0x000fe2000bf05300 */
[----:B------:R-:W3:-:S12]  /*1a6d0*/  LDL R21, [R1+0x28] ;  /* 0x0000280001157983 */ /* 0x000ed80000100800 */
[----:B------:R-:W-:Y:S01]  /*1a6e0*/  @P0 IADD3 R2, P1, R19, UR4, RZ ;  /* 0x0000000413020c10 */ /* 0x000fe2000ff3e0ff */
[----:B------:R-:W1:Y:S01]  /*1a6f0*/  S2R R4, SR_TID.X ;  /* 0x0000000000047919 */ /* 0x000e620000002100 */
[----:B------:R-:W1:Y:S02]  /*1a700*/  S2R R0, SR_TID.X ;  /* 0x0000000000007919 */ /* 0x000e640000002100 */
[----:B------:R-:W-:Y:S01]  /*1a710*/  @P0 IADD3.X R3, R22, UR5, RZ, P1, !PT ;  /* 0x0000000516030c10 */ /* 0x000fe20008ffe4ff */
[----:B------:R-:W-:Y:S01]  /*1a720*/  VIADD R23, R23, 0xffffffff ;  /* 0xffffffff17177836 */ /* 0x000fe20000000000 */
[----:B------:R-:W-:Y:S01]  /*1a730*/  ULDC UR4, c[0x0][0x2f4] ;  /* 0x0000bd0000047ab9 */ /* 0x000fe20000000800 */
[----:B0-----:R-:W-:Y:S02]  /*1a740*/  ISETP.NE.AND P1, PT, R5, 0x1, PT ;  /* 0x000000010500780c */ /* 0x001fe40003f25270 */
[----:B----4-:R0:W4:Y:S01]  /*1a750*/  @P0 LDG.E R20, desc[UR38][R2.64] ;  /* 0x0000002602140981 */ /* 0x010122000c1e1900 */
[----:B-1----:R-:W-:Y:S01]  /*1a760*/  IMAD.SHL.U32 R4, R4, 0x20, RZ ;  /* 0x0000002004047824 */ /* 0x002fe200078e00ff */
[----:B------:R-:W-:-:S09]  /*1a770*/  LOP3.LUT R0, R0, 0x7f, RZ, 0xc0, !PT ;  /* 0x0000007f00007812 */ /* 0x000fd200078ec0ff */
[----:B0-----:R-:W0:Y:S01]  /*1a780*/  @P1 LDC R2, c[0x0][0x434] ;  /* 0x00010d00ff021b82 */ /* 0x001e220000000800 */
[----:B------:R-:W-:Y:S02]  /*1a790*/  SHF.R.U32.HI R0, RZ, 0x2, R0 ;  /* 0x00000002ff007819 */ /* 0x000fe40000011600 */
[----:B------:R-:W-:-:S05]  /*1a7a0*/  LOP3.LUT R4, R4, 0x60, RZ, 0xc0, !PT ;  /* 0x0000006004047812 */ /* 0x000fca00078ec0ff */
[----:B------:R-:W1:Y:S01]  /*1a7b0*/  @P1 LDC R3, c[0x0][0x438] ;  /* 0x00010e00ff031b82 */ /* 0x000e620000000800 */
[----:B------:R-:W-:-:S04]  /*1a7c0*/  SHF.L.U32 R10, R23, 0x7, RZ ;  /* 0x00000007170a7819 */ /* 0x000fc800000006ff */
[----:B------:R-:W-:Y:S01]  /*1a7d0*/  LOP3.LUT R0, R10, R0, R4, 0xfe, !PT ;  /* 0x000000000a007212 */ /* 0x000fe200078efe04 */
[----:B------:R-:W2:Y:S01]  /*1a7e0*/  S2R R11, SR_TID.X ;  /* 0x00000000000b7919 */ /* 0x000ea20000002100 */
[----:B------:R-:W-:Y:S01]  /*1a7f0*/  LOP3.LUT R18, R18, 0xfffffff7, RZ, 0xc0, !PT ;  /* 0xfffffff712127812 */ /* 0x000fe200078ec0ff */
[----:B--2---:R-:W-:-:S05]  /*1a800*/  IMAD.SHL.U32 R11, R11, 0x8, RZ ;  /* 0x000000080b0b7824 */ /* 0x004fca00078e00ff */
[----:B------:R-:W-:-:S04]  /*1a810*/  LOP3.LUT R11, R11, 0x18, RZ, 0xc0, !PT ;  /* 0x000000180b0b7812 */ /* 0x000fc800078ec0ff */
[----:B------:R-:W-:Y:S01]  /*1a820*/  LOP3.LUT R12, R11, 0x20, RZ, 0xfc, !PT ;  /* 0x000000200b0c7812 */ /* 0x000fe200078efcff */
[----:B------:R-:W-:Y:S01]  /*1a830*/  UMOV UR5, 0xffffffff ;  /* 0xffffffff00057882 */ /* 0x000fe20000000000 */
[----:B----4-:R-:W-:Y:S01]  /*1a840*/  @P0 STL [R1+0xc], R20 ;  /* 0x00000c1401000387 */ /* 0x010fe20000100800 */
[C---:B------:R-:W-:Y:S01]  /*1a850*/  ISETP.GE.AND P0, PT, R0.reuse, R26, PT ;  /* 0x0000001a0000720c */ /* 0x040fe20003f06270 */
[----:B---3--:R-:W-:-:S04]  /*1a860*/  IMAD.IADD R0, R0, 0x1, R21 ;  /* 0x0000000100007824 */ /* 0x008fc800078e0215 */
        /* <DEDUP_REMOVED lines=16> */
[----:B0-----:R-:W-:Y:S01]  /*1a970*/  @!P0 LEA R8, P1, R6, R2, 0x2 ;  /* 0x0000000206088211 */ /* 0x001fe200078210ff */
[----:B------:R-:W-:-:S03]  /*1a980*/  IMAD.MOV.U32 R2, RZ, RZ, RZ ;  /* 0x000000ffff027224 */ /* 0x000fc600078e00ff */
        /* <DEDUP_REMOVED lines=14> */
.L_x_2685:
[----:B------:R-:W-:Y:S05]  /*1aa70*/  @!P2 BRA `(.L_x_2559) ;  /* 0x000000000004a947 */ /* 0x000fea0003800000 */
[----:B------:R-:W-:Y:S01]  /*1aa80*/  BPT.TRAP 0x1 ;  /* 0x000000040000795c */ /* 0x000fe20000300000 */
.L_x_2559:
        /* <DEDUP_REMOVED lines=14> */
[----:B------:R-:W-:-:S04]  /*1ab70*/  ULDC.64 UR4, c[0x0][0x330] ;  /* 0x0000cc0000047ab9 */ /* 0x000fc80000000a00 */
[----:B------:R-:W-:Y:S01]  /*1ab80*/  IADD3 R7, R7, R0, RZ ;  /* 0x0000000007077210 */ /* 0x000fe20007ffe0ff */
        /* <DEDUP_REMOVED lines=8> */
.L_x_2686:
[----:B------:R-:W-:Y:S05]  /*1ac10*/  BSYNC B0 ;  /* 0x0000000000007941 */ /* 0x000fea0003800000 */
.L_x_2560:
        /* <DEDUP_REMOVED lines=8> */
[----:B------:R-:W-:-:S03]  /*1aca0*/  ULDC.64 UR4, c[0x0][0x310] ;  /* 0x0000c40000047ab9 */ /* 0x000fc60000000a00 */
[----:B------:R-:W-:Y:S02]  /*1acb0*/  IMAD.IADD R5, R5, 0x1, R3 ;  /* 0x0000000105057824 */ /* 0x000fe400078e0203 */
        /* <DEDUP_REMOVED lines=38> */
[----:B0-----:R-:W-:-:S05]  /*1af20*/  @P1 LEA R5, P0, R9, R4, 0x1 ;  /* 0x0000000409051211 */ /* 0x001fca00078008ff */
[----:B-1----:R-:W-:Y:S01]  /*1af30*/  @P1 IMAD.X R4, RZ, RZ, R6, P0 ;  /* 0x000000ffff041224 */ /* 0x002fe200000e0606 */
[----:B------:R-:W-:-:S04]  /*1af40*/  @P1 LEA R6, R8, R16, 0x1 ;  /* 0x0000001008061211 */ /* 0x000fc800078e08ff */
        /* <DEDUP_REMOVED lines=20> */
.L_x_2696:
        /* <DEDUP_REMOVED lines=12> */
.L_x_2563:
[----:B------:R-:W-:Y:S02]  /*1b150*/  PLOP3.LUT P1, PT, P1, P0, PT, 0xa2, 0x0 ;  /* 0x000000000000781c */ /* 0x000fe40000f21472 */
[----:B------:R-:W-:-:S08]  /*1b160*/  @P0 R2UR P1, UR4, R0 ;  /* 0x00000000000402ca */ /* 0x000fd00000020000 */
[----:B------:R-:W-:-:S05]  /*1b170*/  @P0 PLOP3.LUT P0, PT, P1, PT, PT, 0x80, 0x0 ;  /* 0x000000000000081c */ /* 0x000fca0000f0f070 */
[----:B------:R-:W-:Y:S01]  /*1b180*/  @!P1 SYNCS.ARRIVE.TRANS64.RED.A0T1 RZ, [UR4+0x2d830], RZ ;  /* 0x02d830ffffff99a7 */ /* 0x000fe20008200404 */
[----:B------:R-:W-:Y:S07]  /*1b190*/  @!P1 ARRIVES.LDGSTSBAR.64.TRANSCNT [UR4+0x2d830] ;  /* 0x02d83000ff0099b0 */ /* 0x000fee0008000a84 */
[----:B------:R-:W-:Y:S05]  /*1b1a0*/  @P0 BRA.U.ANY `(.L_x_2563) ;  /* 0xfffffffd00e80947 */ /* 0x000fea000393ffff */
[----:B------:R-:W-:Y:S01]  /*1b1b0*/  NOP ;  /* 0x0000000000007918 */ /* 0x000fe20000000000 */
[----:B--2---:R-:W-:-:S05]  /*1b1c0*/  IMAD.U32 R2, RZ, RZ, UR40 ;  /* 0x00000028ff027e24 */ /* 0x004fca000f8e00ff */
[----:B------:R-:W-:-:S13]  /*1b1d0*/  ISETP.NE.AND P2, PT, R2, 0x3, PT ;  /* 0x000000030200780c */ /* 0x000fda0003f45270 */
[----:B------:R-:W-:Y:S05]  /*1b1e0*/  @!P2 BRA `(.L_x_2564) ;  /* 0x000000000004a947 */ /* 0x000fea0003800000 */
[----:B------:R-:W-:Y:S01]  /*1b1f0*/  BPT.TRAP 0x1 ;  /* 0x000000040000795c */ /* 0x000fe20000300000 */
.L_x_2564:
        /* <DEDUP_REMOVED lines=40> */
.L_x_2566:
[----:B------:R-:W-:Y:S05]  /*1b480*/  BSYNC B6 ;  /* 0x0000000000067941 */ /* 0x000fea0003800000 */
.L_x_2565:
        /* <DEDUP_REMOVED lines=11> */
[----:B--2---:R-:W-:Y:S01]  /*1b540*/  IMAD.MOV.U32 R3, RZ, RZ, R2 ;  /* 0x000000ffff037224 */ /* 0x004fe200078e0002 */
[----:B---3--:R-:W-:Y:S01]  /*1b550*/  MOV R2, R20 ;  /* 0x0000001400027202 */ /* 0x008fe20000000f00 */
[----:B------:R-:W2:Y:S01]  /*1b560*/  S2R R21, SR_TID.X ;  /* 0x0000000000157919 */ /* 0x000ea20000002100 */
[----:B----4-:R-:W-:Y:S01]  /*1b570*/  IMAD R0, R0, UR6, RZ ;  /* 0x0000000600007c24 */ /* 0x010fe2000f8e02ff */
[----:B------:R-:W3:Y:S02]  /*1b580*/  S2R R20, SR_TID.X ;  /* 0x0000000000147919 */ /* 0x000ee40000002100 */
[----:B------:R-:W-:-:S04]  /*1b590*/  IMAD.WIDE.U32 R2, R17, UR4, R2 ;  /* 0x0000000411027c25 */ /* 0x000fc8000f8e0002 */
[----:B------:R-:W-:Y:S01]  /*1b5a0*/  IMAD R3, R17, UR5, R3 ;  /* 0x0000000511037c24 */ /* 0x000fe2000f8e0203 */
[----:B------:R-:W-:Y:S01]  /*1b5b0*/  ULDC.64 UR4, c[0x0][0x2d0] ;  /* 0x0000b40000047ab9 */ /* 0x000fe20000000a00 */
[C---:B------:R-:W-:Y:S02]  /*1b5c0*/  IMAD R0, R26.reuse, UR7, R0 ;  /* 0x000000071a007c24 */ /* 0x040fe4000f8e0200 */
[----:B------:R-:W-:Y:S01]  /*1b5d0*/  IMAD.WIDE.U32 R2, R26, UR6, R2 ;  /* 0x000000061a027c25 */ /* 0x000fe2000f8e0002 */
        /* <DEDUP_REMOVED lines=32> */
[----:B------:R-:W0:Y:S01]  /*1b7e0*/  S2R R13, SR_TID.X ;  /* 0x00000000000d7919 */ /* 0x000e220000002100 */
[----:B------:R-:W-:-:S05]  /*1b7f0*/  IADD3 R7, -R6, RZ, RZ ;  /* 0x000000ff06077210 */ /* 0x000fca0007ffe1ff */
        /* <DEDUP_REMOVED lines=13> */
[----:B------:R-:W-:Y:S01]  /*1b8d0*/  LOP3.LUT R11, R11, 0x18, RZ, 0xc0, !PT ;  /* 0x000000180b0b7812 */ /* 0x000fe200078ec0ff */
[----:B------:R-:W-:Y:S01]  /*1b8e0*/  IMAD.IADD R6, R3, 0x1, R6 ;  /* 0x0000000103067824 */ /* 0x000fe200078e0206 */
        /* <DEDUP_REMOVED lines=44> */
[----:B0-----:R-:W-:-:S04]  /*1bbb0*/  @!P3 LEA R3, P4, R10, R3, 0x1 ;  /* 0x000000030a03b211 */ /* 0x001fc800078808ff */
[----:B-1----:R-:W-:-:S04]  /*1bbc0*/  @!P3 IADD3.X R2, RZ, R2, RZ, P4, !PT ;  /* 0x00000002ff02b210 */ /* 0x002fc800027fe4ff */
        /* <DEDUP_REMOVED lines=27> */
.L_x_2709:
        /* <DEDUP_REMOVED lines=12> */
.L_x_2568:
        /* <DEDUP_REMOVED lines=18> */
.L_x_2710:
[----:B------:R-:W-:Y:S05]  /*1bf60*/  BSYNC B0 ;  /* 0x0000000000007941 */ /* 0x000fea0003800000 */
.L_x_2569:
[----:B------:R-:W1:Y:S04]  /*1bf70*/  LDL.LU R3, [R1+0x44] ;  /* 0x0000440001037983 */ /* 0x000e680000300800 */
[----:B------:R-:W2:Y:S01]  /*1bf80*/  LDL R2, [R1+0x24] ;  /* 0x0000240001027983 */ /* 0x000ea20000100800 */
[----:B------:R-:W-:Y:S01]  /*1bf90*/  BSSY B0, `(.L_x_2571) ;  /* 0x00000f1000007945 */ /* 0x000fe20003800000 */
[----:B-1----:R-:W-:-:S04]  /*1bfa0*/  IADD3 R0, R3, -0x2, RZ ;  /* 0xfffffffe03007810 */ /* 0x002fc80007ffe0ff */
        /* <DEDUP_REMOVED lines=14> */
.L_x_2585:
        /* <DEDUP_REMOVED lines=33> */
[----:B-----5:R-:W-:Y:S02]  /*1c2a0*/  LOP3.LUT R2, R20, R2, RZ, 0x3c, !PT ;  /* 0x0000000214027212 */ /* 0x020fe400078e3cff */
[----:B------:R-:W-:-:S03]  /*1c2b0*/  MOV R6, UR40 ;  /* 0x0000002800067c02 */ /* 0x000fc60008000f00 */
[----:B------:R0:W-:Y:S01]  /*1c2c0*/  STL [R1], R2 ;  /* 0x0000000201007387 */ /* 0x0001e20000100800 */
[----:B------:R-:W-:Y:S01]  /*1c2d0*/  ISETP.NE.AND P4, PT, R6, 0x3, PT ;  /* 0x000000030600780c */ /* 0x000fe20003f85270 */
[----:B------:R-:W-:Y:S01]  /*1c2e0*/  IMAD.MOV.U32 R23, RZ, RZ, R0 ;  /* 0x000000ffff177224 */ /* 0x000fe200078e0000 */
[----:B------:R-:W-:Y:S02]  /*1c2f0*/  SEL R28, R28, RZ, P0 ;  /* 0x000000ff1c1c7207 */ /* 0x000fe40000000000 */
[----:B--2---:R-:W-:-:S09]  /*1c300*/  SHF.R.S32.HI R26, RZ, 0x1f, R8 ;  /* 0x0000001fff1a7819 */ /* 0x004fd20000011408 */
[----:B0-----:R-:W-:Y:S05]  /*1c310*/  @!P4 BRA `(.L_x_2573) ;  /* 0x000000000004c947 */ /* 0x001fea0003800000 */
[----:B------:R-:W-:Y:S01]  /*1c320*/  BPT.TRAP 0x1 ;  /* 0x000000040000795c */ /* 0x000fe20000300000 */
.L_x_2573:
[----:B------:R-:W-:Y:S01]  /*1c330*/  IMAD R5, R28, 0x8, R16 ;  /* 0x000000081c057824 */ /* 0x000fe200078e0210 */
[----:B------:R-:W-:Y:S01]  /*1c340*/  SHF.L.U32 R0, R2, 0x1f, RZ ;  /* 0x0000001f02007819 */ /* 0x000fe200000006ff */
[----:B------:R-:W-:Y:S03]  /*1c350*/  BSSY B1, `(.L_x_2574) ;  /* 0x0000003000017945 */ /* 0x000fe60003800000 */
[----:B------:R-:W0:Y:S02]  /*1c360*/  SYNCS.PHASECHK.TRANS64.TRYWAIT P0, [R5+URZ+0x2d840], R0 ;  /* 0x02d84000050075a7 */ /* 0x000e24000800017f */
[----:B0-----:R-:W-:Y:S05]  /*1c370*/  @!P0 BRA `(.L_x_2575) ;  /* 0x0000004800708947 */ /* 0x001fea0003800000 */
.L_x_2711:
[----:B------:R-:W-:Y:S05]  /*1c380*/  BSYNC B1 ;  /* 0x0000000000017941 */ /* 0x000fea0003800000 */
.L_x_2574:
        /* <DEDUP_REMOVED lines=39> */
[----:B0-----:R-:W-:-:S04]  /*1c600*/  IADD3 R2, P0, R2, R0, RZ ;  /* 0x0000000002027210 */ /* 0x001fc80007f1e0ff */
[----:B-1----:R-:W-:-:S05]  /*1c610*/  IADD3.X R3, RZ, R3, RZ, P0, !PT ;  /* 0x00000003ff037210 */ /* 0x002fca00007fe4ff */
        /* <DEDUP_REMOVED lines=11> */
.L_x_2721:
        /* <DEDUP_REMOVED lines=11> */
.L_x_2577:
        /* <DEDUP_REMOVED lines=11> */
.L_x_2578:
[----:B------:R1:W-:Y:S01]  /*1c830*/  SYNCS.ARRIVE.TRANS64.A1T0 RZ, [R5+URZ+0x2d830], RZ ;  /* 0x02d830ff05ff79a7 */ /* 0x0003e2000810003f */
[----:B------:R-:W-:Y:S05]  /*1c840*/  @!P5 BRA `(.L_x_2579) ;  /* 0x000000000004d947 */ /* 0x000fea0003800000 */
[----:B------:R-:W-:Y:S01]  /*1c850*/  BPT.TRAP 0x1 ;  /* 0x000000040000795c */ /* 0x000fe20000300000 */
.L_x_2579:
[----:B------:R-:W-:Y:S01]  /*1c860*/  SHF.L.U32 R2, R20, 0x1f, RZ ;  /* 0x0000001f14027819 */ /* 0x000fe200000006ff */
[----:B-1----:R-:W-:Y:S01]  /*1c870*/  IMAD R5, R10, 0x8, R16 ;  /* 0x000000080a057824 */ /* 0x002fe200078e0210 */
[----:B------:R-:W-:Y:S03]  /*1c880*/  BSSY B1, `(.L_x_2580) ;  /* 0x0000003000017945 */ /* 0x000fe60003800000 */
[----:B------:R-:W1:Y:S02]  /*1c890*/  SYNCS.PHASECHK.TRANS64.TRYWAIT P0, [R5+URZ+0x2d860], R2 ;  /* 0x02d86002050075a7 */ /* 0x000e64000800017f */
[----:B-1----:R-:W-:Y:S05]  /*1c8a0*/  @!P0 BRA `(.L_x_2581) ;  /* 0x00000048008c8947 */ /* 0x002fea0003800000 */
.L_x_2722:
[----:B------:R-:W-:Y:S05]  /*1c8b0*/  BSYNC B1 ;  /* 0x0000000000017941 */ /* 0x000fea0003800000 */
.L_x_2580:
        /* <DEDUP_REMOVED lines=44> */
[----:B0-2---:R0:W1:Y:S02]  /*1cb80*/  SHFL.IDX PT, R2, R19, 0x3, 0x1c1f ;  /* 0x007c1f0013027f89 */ /* 0x00506400000e0000 */
.L_x_2732:
        /* <DEDUP_REMOVED lines=29> */
.L_x_2583:
        /* <DEDUP_REMOVED lines=12> */
.L_x_2584:
        /* <DEDUP_REMOVED lines=8> */
.L_x_2572:
[----:B------:R-:W-:Y:S05]  /*1cea0*/  BSYNC B0 ;  /* 0x0000000000007941 */ /* 0x000fea0003800000 */
.L_x_2571:
        /* <DEDUP_REMOVED lines=17> */
.L_x_2587:
[----:B------:R-:W-:Y:S05]  /*1cfc0*/  BSYNC B0 ;  /* 0x0000000000007941 */ /* 0x000fea0003800000 */
.L_x_2586:
[----:B------:R-:W-:-:S05]  /*1cfd0*/  IMAD.U32 R0, RZ, RZ, UR40 ;  /* 0x00000028ff007e24 */ /* 0x000fca000f8e00ff */
[----:B------:R-:W-:-:S13]  /*1cfe0*/  ISETP.NE.AND P0, PT, R0, 0x3, PT ;  /* 0x000000030000780c */ /* 0x000fda0003f05270 */
[----:B------:R-:W-:Y:S05]  /*1cff0*/  @!P0 BRA `(.L_x_2588) ;  /* 0x0000000000048947 */ /* 0x000fea0003800000 */
[----:B------:R-:W-:Y:S01]  /*1d000*/  BPT.TRAP 0x1 ;  /* 0x000000040000795c */ /* 0x000fe20000300000 */
.L_x_2588:
[----:B------:R-:W2:Y:S04]  /*1d010*/  LDL R3, [R1] ;  /* 0x0000000001037983 */ /* 0x000ea80000100800 */
[----:B------:R-:W3:Y:S01]  /*1d020*/  LDL.LU R2, [R1+0x20] ;  /* 0x0000200001027983 */ /* 0x000ee20000300800 */
[----:B------:R-:W-:Y:S01]  /*1d030*/  LEA R0, R28, R16, 0x3 ;  /* 0x000000101c007211 */ /* 0x000fe200078e18ff */
[----:B------:R-:W-:Y:S01]  /*1d040*/  BSSY B0, `(.L_x_2589) ;  /* 0x0000005000007945 */ /* 0x000fe20003800000 */
[----:B--2---:R-:W-:-:S04]  /*1d050*/  SHF.L.U32 R3, R3, 0x1f, RZ ;  /* 0x0000001f03037819 */ /* 0x004fc800000006ff */
[----:B------:R-:W1:Y:S01]  /*1d060*/  SYNCS.PHASECHK.TRANS64.TRYWAIT P0, [R0+URZ+0x2d860], R3 ;  /* 0x02d86003000075a7 */ /* 0x000e62000800017f */
[----:B---3--:R-:W-:Y:S01]  /*1d070*/  IMAD R6, R23, -0x80, R2 ;  /* 0xffffff8017067824 */ /* 0x008fe200078e0202 */
[----:B-1----:R-:W-:Y:S06]  /*1d080*/  @!P0 BRA `(.L_x_2590) ;  /* 0x00000048000c8947 */ /* 0x002fec0003800000 */
.L_x_2733:
[----:B------:R-:W-:Y:S05]  /*1d090*/  BSYNC B0 ;  /* 0x0000000000007941 */ /* 0x000fea0003800000 */
.L_x_2589:
        /* <DEDUP_REMOVED lines=51> */
.L_x_2743:
        /* <DEDUP_REMOVED lines=13> */
.L_x_2592:
[----:B------:R-:W-:Y:S02]  /*1d4a0*/  PLOP3.LUT P1, PT, P1, P0, PT, 0xa2, 0x0 ;  /* 0x000000000000781c */ /* 0x000fe40000f21472 */
[----:B------:R-:W-:-:S08]  /*1d4b0*/  @P0 R2UR P1, UR4, R0 ;  /* 0x00000000000402ca */ /* 0x000fd00000020000 */
[----:B------:R-:W-:-:S05]  /*1d4c0*/  @P0 PLOP3.LUT P0, PT, P1, PT, PT, 0x80, 0x0 ;  /* 0x000000000000081c */ /* 0x000fca0000f0f070 */
[----:B------:R-:W-:Y:S01]  /*1d4d0*/  @!P1 SYNCS.ARRIVE.TRANS64.RED.A0T1 RZ, [UR4+0x2d850], RZ ;  /* 0x02d850ffffff99a7 */ /* 0x000fe20008200404 */
[----:B------:R-:W-:Y:S07]  /*1d4e0*/  @!P1 ARRIVES.LDGSTSBAR.64.TRANSCNT [UR4+0x2d850] ;  /* 0x02d85000ff0099b0 */ /* 0x000fee0008000a84 */
[----:B------:R-:W-:Y:S05]  /*1d4f0*/  @P0 BRA.U.ANY `(.L_x_2592) ;  /* 0xfffffffd00e80947 */ /* 0x000fea000393ffff */
[----:B------:R-:W-:Y:S01]  /*1d500*/  NOP ;  /* 0x0000000000007918 */ /* 0x000fe20000000000 */
[----:B0-----:R-:W-:-:S04]  /*1d510*/  MOV R2, UR40 ;  /* 0x0000002800027c02 */ /* 0x001fc80008000f00 */
[----:B------:R-:W-:-:S13]  /*1d520*/  ISETP.NE.AND P2, PT, R2, 0x3, PT ;  /* 0x000000030200780c */ /* 0x000fda0003f45270 */
[----:B------:R-:W-:Y:S05]  /*1d530*/  @!P2 BRA `(.L_x_2593) ;  /* 0x000000000004a947 */ /* 0x000fea0003800000 */
[----:B------:R-:W-:Y:S01]  /*1d540*/  BPT.TRAP 0x1 ;  /* 0x000000040000795c */ /* 0x000fe20000300000 */
.L_x_2593:
        /* <DEDUP_REMOVED lines=8> */
.L_x_2552:
[----:B------:R-:W-:Y:S05]  /*1d5d0*/  BSYNC B7 ;  /* 0x0000000000077941 */ /* 0x000fea0003800000 */
.L_x_2550:
[----:B------:R-:W-:-:S13]  /*1d5e0*/  LOP3.LUT P0, RZ, R18, 0x10, RZ, 0xc0, !PT ;  /* 0x0000001012ff7812 */ /* 0x000fda000780c0ff */
[----:B------:R-:W-:Y:S05]  /*1d5f0*/  @!P0 BRA `(.L_x_2594) ;  /* 0x0000000000248947 */ /* 0x000fea0003800000 */
[----:B------:R-:W-:Y:S05]  /*1d600*/  WARPSYNC.ALL ;  /* 0x0000000000007948 */ /* 0x000fea0003800000 */
[----:B------:R-:W4:Y:S08]  /*1d610*/  S2UR UR5, SR_CgaCtaId ;  /* 0x00000000000579c3 */ /* 0x000f300000008800 */
[----:B------:R-:W-:Y:S06]  /*1d620*/  BAR.SYNC.DEFER_BLOCKING 0x5, 0x200 ;  /* 0x0148000000007b1d */ /* 0x000fec0000010000 */
[----:B------:R-:W-:-:S02]  /*1d630*/  UMOV UR4, 0x400 ;  /* 0x0000040000047882 */ /* 0x000fc40000000000 */
[----:B----4-:R-:W-:-:S06]  /*1d640*/  ULEA UR4, UR5, UR4, 0x18 ;  /* 0x0000000405047291 */ /* 0x010fcc000f8ec03f */
[----:B------:R-:W-:-:S05]  /*1d650*/  IMAD.U32 R16, RZ, RZ, UR4 ;  /* 0x00000004ff107e24 */ /* 0x000fca000f8e00ff */
[----:B------:R4:W0:Y:S01]  /*1d660*/  LDS.128 R24, [R16+0x2d8d0] ;  /* 0x02d8d00010187984 */ /* 0x0008220000000c00 */
[----:B------:R-:W-:Y:S06]  /*1d670*/  BAR.ARV 0x4, 0x200 ;  /* 0x0108000000007b1d */ /* 0x000fec0000002000 */
[----:B------:R-:W-:Y:S05]  /*1d680*/  BRA `(.L_x_2595) ;  /* 0x0000000c00d87947 */ /* 0x000fea0003800000 */
.L_x_2594:
[----:B------:R-:W1:Y:S01]  /*1d690*/  S2R R0, SR_TID.X ;  /* 0x0000000000007919 */ /* 0x000e620000002100 */
[----:B------:R-:W-:Y:S01]  /*1d6a0*/  UMOV UR4, 0xffffffff ;  /* 0xffffffff00047882 */ /* 0x000fe20000000000 */
[----:B-1-3--:R-:W-:-:S04]  /*1d6b0*/  LOP3.LUT R8, R0, 0x1f, RZ, 0xc0, !PT ;  /* 0x0000001f00087812 */ /* 0x00afc800078ec0ff */
[----:B------:R-:W-:Y:S01]  /*1d6c0*/  ISETP.NE.AND P0, PT, R8, 0x1f, PT ;  /* 0x0000001f0800780c */ /* 0x000fe20003f05270 */
[----:B------:R-:W-:-:S12]  /*1d6d0*/  BRA.DIV UR4, `(.L_x_2596) ;  /* 0x0000004604fc7947 */ /* 0x000fd8000b800000 */
[----:B------:R-:W-:Y:S01]  /*1d6e0*/  IMAD.IADD R9, R27, 0x1, R8 ;  /* 0x000000011b097824 */ /* 0x000fe200078e0208 */
[----:B------:R-:W-:-:S04]  /*1d6f0*/  ULDC UR4, c[0x0][0xc3c] ;  /* 0x00030f0000047ab9 */ /* 0x000fc80000000800 */
[----:B------:R-:W-:-:S13]  /*1d700*/  ISETP.GE.OR P1, PT, R9, UR4, !P0 ;  /* 0x0000000409007c0c */ /* 0x000fda000c726670 */
[----:B0-----:R-:W0:Y:S08]  /*1d710*/  @!P1 LDC.64 R2, c[0x0][0xc80] ;  /* 0x00032000ff029b82 */ /* 0x001e300000000a00 */
[----:B------:R-:W1:Y:S01]  /*1d720*/  @!P1 LDC.64 R4, c[0x0][0xc78] ;  /* 0x00031e00ff049b82 */ /* 0x000e620000000a00 */
[----:B0-----:R-:W-:-:S05]  /*1d730*/  @!P1 IMAD.WIDE R2, R9, 0x4, R2 ;  /* 0x0000000409029825 */ /* 0x001fca00078e0202 */
[----:B------:R1:W3:Y:S02]  /*1d740*/  @!P1 LDG.E R7, desc[UR38][R2.64] ;  /* 0x0000002602079981 */ /* 0x0002e4000c1e1900 */
[----:B-1----:R-:W-:-:S05]  /*1d750*/  @!P1 IMAD.WIDE R2, R9, 0x4, R4 ;  /* 0x0000000409029825 */ /* 0x002fca00078e0204 */
[----:B------:R-:W4:Y:S01]  /*1d760*/  @!P1 LDG.E R4, desc[UR38][R2.64] ;  /* 0x0000002602049981 */ /* 0x000f22000c1e1900 */
[----:B------:R-:W-:Y:S01]  /*1d770*/  IMAD.MOV.U32 R25, RZ, RZ, RZ ;  /* 0x000000ffff197224 */ /* 0x000fe200078e00ff */
[C---:B------:R-:W-:Y:S01]  /*1d780*/  ISETP.GE.U32.AND P2, PT, R8.reuse, 0x2, PT ;  /* 0x000000020800780c */ /* 0x040fe20003f46070 */
[----:B------:R-:W-:Y:S01]  /*1d790*/  IMAD.MOV.U32 R5, RZ, RZ, RZ ;  /* 0x000000ffff057224 */ /* 0x000fe200078e00ff */
[C---:B------:R-:W-:Y:S01]  /*1d7a0*/  ISETP.GE.U32.AND P3, PT, R8.reuse, 0x4, PT ;  /* 0x000000040800780c */ /* 0x040fe20003f66070 */
[----:B------:R-:W-:Y:S01]  /*1d7b0*/  SHFL.IDX PT, R0, R24, RZ, 0x1f ;  /* 0x00001fff18007589 */ /* 0x000fe200000e0000 */
[C---:B------:R-:W-:Y:S02]  /*1d7c0*/  ISETP.GE.U32.AND P4, PT, R8.reuse, 0x8, PT ;  /* 0x000000080800780c */ /* 0x040fe40003f86070 */
[----:B------:R-:W-:Y:S01]  /*1d7d0*/  ISETP.GE.U32.AND P5, PT, R8, 0x10, PT ;  /* 0x000000100800780c */ /* 0x000fe20003fa6070 */
[----:B--2---:R0:W-:Y:S02]  /*1d7e0*/  SHFL.IDX PT, R6, R24, 0x1, 0x1f ;  /* 0x00201f0018067f89 */ /* 0x0041e400000e0000 */
[----:B0-----:R-:W-:-:S02]  /*1d7f0*/  IMAD.MOV.U32 R24, RZ, RZ, RZ ;  /* 0x000000ffff187224 */ /* 0x001fc400078e00ff */
[----:B---3--:R-:W-:Y:S02]  /*1d800*/  @!P1 IMAD.MOV.U32 R25, RZ, RZ, R7 ;  /* 0x000000ffff199224 */ /* 0x008fe400078e0007 */
[----:B----4-:R-:W-:Y:S01]  /*1d810*/  @!P1 IMAD.MOV.U32 R5, RZ, RZ, R4 ;  /* 0x000000ffff059224 */ /* 0x010fe200078e0004 */
[----:B------:R-:W-:-:S03]  /*1d820*/  ISETP.NE.AND P1, PT, R8, RZ, PT ;  /* 0x000000ff0800720c */ /* 0x000fc60003f25270 */
[----:B------:R-:W-:-:S05]  /*1d830*/  IMAD R13, R5, R25, RZ ;  /* 0x00000019050d7224 */ /* 0x000fca00078e02ff */
        /* <DEDUP_REMOVED lines=16> */
.L_x_2753:
[----:B------:R-:W-:Y:S02]  /*1d940*/  ULDC UR4, c[0x0][0xc38] ;  /* 0x00030e0000047ab9 */ /* 0x000fe40000000800 */
[----:B------:R-:W-:-:S04]  /*1d950*/  IMAD.U32 R4, RZ, RZ, UR4 ;  /* 0x00000004ff047e24 */ /* 0x000fc8000f8e00ff */
[----:B-1----:R-:W-:-:S04]  /*1d960*/  IMAD R3, R14, R4, RZ ;  /* 0x000000040e037224 */ /* 0x002fc800078e02ff */
[----:B------:R-:W-:-:S05]  /*1d970*/  IMAD.IADD R6, R6, 0x1, R3 ;  /* 0x0000000106067824 */ /* 0x000fca00078e0203 */
[----:B------:R-:W-:-:S13]  /*1d980*/  ISETP.GT.AND P6, PT, R6, R0, PT ;  /* 0x000000000600720c */ /* 0x000fda0003fc4270 */
[----:B------:R-:W-:Y:S05]  /*1d990*/  @P6 BRA `(.L_x_2597) ;  /* 0x0000000000a46947 */ /* 0x000fea0003800000 */
.L_x_2600:
[----:B0-----:R-:W0:Y:S01]  /*1d9a0*/  LDC R2, c[0x0][0xc3c] ;  /* 0x00030f00ff027b82 */ /* 0x001e220000000800 */
[----:B------:R-:W-:-:S04]  /*1d9b0*/  IADD3 R27, R27, 0x1f, RZ ;  /* 0x0000001f1b1b7810 */ /* 0x000fc80007ffe0ff */
        /* <DEDUP_REMOVED lines=32> */
[----:B------:R0:W1:Y:S02]  /*1dbc0*/  SHFL.IDX PT, R14, R2, 0x1f, 0x1f ;  /* 0x03e01f00020e7f89 */ /* 0x00006400000e0000 */
.L_x_2761:
[----:B------:R-:W-:Y:S02]  /*1dbd0*/  ULDC UR4, c[0x0][0xc38] ;  /* 0x00030e0000047ab9 */ /* 0x000fe40000000800 */
[----:B------:R-:W-:-:S04]  /*1dbe0*/  IMAD.U32 R4, RZ, RZ, UR4 ;  /* 0x00000004ff047e24 */ /* 0x000fc8000f8e00ff */
[----:B-1----:R-:W-:-:S04]  /*1dbf0*/  IMAD R3, R14, R4, RZ ;  /* 0x000000040e037224 */ /* 0x002fc800078e02ff */
[----:B------:R-:W-:-:S05]  /*1dc00*/  IMAD.IADD R6, R3, 0x1, R6 ;  /* 0x0000000103067824 */ /* 0x000fca00078e0206 */
[----:B------:R-:W-:-:S13]  /*1dc10*/  ISETP.GT.AND P6, PT, R6, R0, PT ;  /* 0x000000000600720c */ /* 0x000fda0003fc4270 */
[----:B------:R-:W-:Y:S05]  /*1dc20*/  @!P6 BRA `(.L_x_2600) ;  /* 0xfffffffc005ce947 */ /* 0x000fea000383ffff */
.L_x_2597:
        /* <DEDUP_REMOVED lines=10> */
.L_x_2766:
[----:B------:R-:W-:-:S13]  /*1dcd0*/  ISETP.NE.AND P0, PT, R3, RZ, PT ;  /* 0x000000ff0300720c */ /* 0x000fda0003f05270 */
[----:B------:R-:W-:Y:S05]  /*1dce0*/  @!P0 BRA `(.L_x_2602) ;  /* 0x0000000000108947 */ /* 0x000fea0003800000 */
[----:B------:R-:W-:Y:S01]  /*1dcf0*/  UMOV UR4, 0xffffffff ;  /* 0xffffffff00047882 */ /* 0x000fe20000000000 */
[----:B------:R-:W-:Y:S02]  /*1dd00*/  VIADD R12, R7, 0xffffffff ;  /* 0xffffffff070c7836 */ /* 0x000fe40000000000 */
[----:B------:R-:W-:Y:S05]  /*1dd10*/  BRA.DIV UR4, `(.L_x_2603) ;  /* 0x0000004a04bc7947 */ /* 0x000fea000b800000 */
[----:B------:R4:W0:Y:S02]  /*1dd20*/  SHFL.IDX PT, R24, R2, R12, 0x1f ;  /* 0x00001f0c02187589 */ /* 0x00082400000e0000 */
.L_x_2602:
        /* <DEDUP_REMOVED lines=12> */
[----:B0-----:R-:W-:-:S05]  /*1ddf0*/  IADD3 R9, RZ, -R3, RZ ;  /* 0x80000003ff097210 */ /* 0x001fca0007ffe0ff */
        /* <DEDUP_REMOVED lines=13> */
[----:B------:R-:W-:Y:S01]  /*1ded0*/  @P0 IADD3 R4, R4, 0x1, RZ ;  /* 0x0000000104040810 */ /* 0x000fe20007ffe0ff */
        /* <DEDUP_REMOVED lines=24> */
[----:B------:R-:W-:-:S04]  /*1e060*/  @!P1 LOP3.LUT R2, RZ, R5, RZ, 0x33, !PT ;  /* 0x00000005ff029212 */ /* 0x000fc800078e33ff */
[C---:B------:R-:W-:Y:S01]  /*1e070*/  LEA R26, R5.reuse, R2, 0x18 ;  /* 0x00000002051a7211 */ /* 0x040fe200078ec0ff */
[----:B------:R-:W-:Y:S02]  /*1e080*/  IMAD.MOV R3, RZ, RZ, -R2 ;  /* 0x000000ffff037224 */ /* 0x000fe400078e0a02 */
[--C-:B------:R-:W-:Y:S02]  /*1e090*/  IMAD.MOV R2, RZ, RZ, -R4.reuse ;  /* 0x000000ffff027224 */ /* 0x100fe400078e0a04 */
[----:B------:R-:W-:Y:S02]  /*1e0a0*/  IMAD R5, R5, R3, R4 ;  /* 0x0000000305057224 */ /* 0x000fe400078e0204 */
[----:B------:R-:W-:Y:S02]  /*1e0b0*/  IMAD R2, R25, R2, R0 ;  /* 0x0000000219027224 */ /* 0x000fe400078e0200 */
[----:B------:R-:W-:Y:S01]  /*1e0c0*/  IMAD R26, R5, 0x10000, R26 ;  /* 0x00010000051a7824 */ /* 0x000fe200078e021a */
[----:B------:R-:W-:Y:S06]  /*1e0d0*/  BRA `(.L_x_2605) ;  /* 0x0000000000f47947 */ /* 0x000fec0003800000 */
.L_x_2604:
        /* <DEDUP_REMOVED lines=19> */
[----:B------:R-:W-:Y:S01]  /*1e210*/  @!P1 IMAD.IADD R2, R2, 0x1, -R7 ;  /* 0x0000000102029824 */ /* 0x000fe200078e0a07 */
[----:B------:R-:W-:Y:S02]  /*1e220*/  @!P1 IADD3 R9, R9, 0x1, RZ ;  /* 0x0000000109099810 */ /* 0x000fe40007ffe0ff */
[----:B------:R-:W-:Y:S02]  /*1e230*/  ISETP.NE.AND P1, PT, R5, RZ, PT ;  /* 0x000000ff0500720c */ /* 0x000fe40003f25270 */
[----:B------:R-:W-:Y:S02]  /*1e240*/  ISETP.GE.U32.AND P0, PT, R2, R7, PT ;  /* 0x000000070200720c */ /* 0x000fe40003f06070 */
[----:B------:R-:W-:-:S04]  /*1e250*/  LOP3.LUT R2, R0, R5, RZ, 0x3c, !PT ;  /* 0x0000000500027212 */ /* 0x000fc800078e3cff */
[----:B------:R-:W-:Y:S02]  /*1e260*/  ISETP.GE.AND P2, PT, R2, RZ, PT ;  /* 0x000000ff0200720c */ /* 0x000fe40003f46270 */
[----:B------:R-:W-:-:S05]  /*1e270*/  MOV R2, RZ ;  /* 0x000000ff00027202 */ /* 0x000fca0000000f00 */
        /* <DEDUP_REMOVED lines=35> */
.L_x_2605:
[----:B------:R-:W-:-:S05]  /*1e4b0*/  LOP3.LUT R2, RZ, R2, RZ, 0x33, !PT ;  /* 0x00000002ff027212 */ /* 0x000fca00078e33ff */
[----:B------:R-:W-:Y:S01]  /*1e4c0*/  IMAD.IADD R25, R25, 0x1, R2 ;  /* 0x0000000119197824 */ /* 0x000fe200078e0202 */
[----:B------:R-:W-:Y:S06]  /*1e4d0*/  BRA `(.L_x_2606) ;  /* 0x00000000001c7947 */ /* 0x000fec0003800000 */
.L_x_2598:
[----:B------:R-:W-:Y:S01]  /*1e4e0*/  UMOV UR4, URZ ;  /* 0x0000003f00047c82 */ /* 0x000fe20008000000 */
[----:B------:R-:W-:Y:S01]  /*1e4f0*/  UMOV UR5, URZ ;  /* 0x0000003f00057c82 */ /* 0x000fe20008000000 */
[----:B------:R-:W-:Y:S01]  /*1e500*/  ULDC UR6, c[0x0][0xc3c] ;  /* 0x00030f0000067ab9 */ /* 0x000fe20000000800 */
[----:B------:R-:W-:Y:S01]  /*1e510*/  MOV R24, R0 ;  /* 0x0000000000187202 */ /* 0x000fe20000000f00 */
[----:B------:R-:W-:Y:S02]  /*1e520*/  IMAD.U32 R25, RZ, RZ, UR4 ;  /* 0x00000004ff197e24 */ /* 0x000fe4000f8e00ff */
[----:B------:R-:W-:Y:S02]  /*1e530*/  IMAD.U32 R26, RZ, RZ, UR5 ;  /* 0x00000005ff1a7e24 */ /* 0x000fe4000f8e00ff */
[----:B------:R-:W-:-:S07]  /*1e540*/  IMAD.U32 R27, RZ, RZ, UR6 ;  /* 0x00000006ff1b7e24 */ /* 0x000fce000f8e00ff */
.L_x_2606:
        /* <DEDUP_REMOVED lines=10> */
.L_x_2595:
[----:B------:R-:W-:Y:S02]  /*1e5f0*/  ULDC UR4, c[0x0][0xc3c] ;  /* 0x00030f0000047ab9 */ /* 0x000fe40000000800 */
[----:B0-----:R-:W-:-:S13]  /*1e600*/  ISETP.GE.AND P0, PT, R27, UR4, PT ;  /* 0x000000041b007c0c */ /* 0x001fda000bf06270 */
[----:B------:R-:W-:Y:S05]  /*1e610*/  @!P0 BRA `(.L_x_2607) ;  /* 0xffffff9800788947 */ /* 0x000fea000383ffff */
[----:B------:R-:W-:Y:S05]  /*1e620*/  BSYNC B8 ;  /* 0x0000000000087941 */ /* 0x000fea0003800000 */
.L_x_2502:
[----:B0-----:R-:W2:Y:S01]  /*1e630*/  LDL.LU R0, [R1+0x4c] ;  /* 0x00004c0001007983 */ /* 0x001ea20000300800 */
[----:B------:R-:W-:Y:S01]  /*1e640*/  BSSY B0, `(.L_x_2608) ;  /* 0x000000b000007945 */ /* 0x000fe20003800000 */
[----:B------:R-:W0:Y:S01]  /*1e650*/  S2R R5, SR_CgaCtaId ;  /* 0x0000000000057919 */ /* 0x000e220000008800 */
[----:B--2---:R-:W-:-:S05]  /*1e660*/  VIADD R0, R0, 0x1 ;  /* 0x0000000100007836 */ /* 0x004fca0000000000 */
        /* <DEDUP_REMOVED lines=8> */
.L_x_2769:
[----:B------:R-:W-:Y:S05]  /*1e6f0*/  BSYNC B0 ;  /* 0x0000000000007941 */ /* 0x000fea0003800000 */
.L_x_2608:
[----:B------:R-:W-:-:S03]  /*1e700*/  UMOV UR4, 0xffffffff ;  /* 0xffffffff00047882 */ /* 0x000fc60000000000 */
[----:B------:R-:W-:Y:S05]  /*1e710*/  BRA.DIV UR4, `(.L_x_2610) ;  /* 0x0000004204787947 */ /* 0x000fea000b800000 */
[----:B0-----:R-:W0:Y:S02]  /*1e720*/  S2R R0, SR_TID.X ;  /* 0x0000000000007919 */ /* 0x001e240000002100 */
[----:B0-----:R-:W-:-:S04]  /*1e730*/  SHF.R.U32.HI R0, RZ, 0x5, R0 ;  /* 0x00000005ff007819 */ /* 0x001fc80000011600 */
[----:B------:R-:W-:-:S05]  /*1e740*/  LOP3.LUT R0, R0, 0x3, RZ, 0xc0, !PT ;  /* 0x0000000300007812 */ /* 0x000fca00078ec0ff */
[----:B------:R0:W2:Y:S02]  /*1e750*/  SHFL.IDX PT, R14, R0, RZ, 0x1f ;  /* 0x00001fff000e7589 */ /* 0x0000a400000e0000 */
.L_x_2772:
[----:B--2---:R-:W-:-:S13]  /*1e760*/  ISETP.NE.AND P0, PT, R14, RZ, PT ;  /* 0x000000ff0e00720c */ /* 0x004fda0003f05270 */
[----:B------:R-:W-:Y:S05]  /*1e770*/  @P0 BRA `(.L_x_2326) ;  /* 0x0000000000900947 */ /* 0x000fea0003800000 */
[----:B------:R-:W-:-:S03]  /*1e780*/  UMOV UR4, 0xffffffff ;  /* 0xffffffff00047882 */ /* 0x000fc60000000000 */
[----:B------:R-:W-:Y:S05]  /*1e790*/  BRA.DIV UR4, `(.L_x_2611) ;  /* 0x00000042048c7947 */ /* 0x000fea000b800000 */
[----:B------:R-:W-:-:S13]  /*1e7a0*/  ELECT P6, URZ, PT ;  /* 0x00000000003f782f */ /* 0x000fda00038c0000 */
.L_x_2775:
[----:B------:R-:W-:Y:S05]  /*1e7b0*/  @!P6 BRA `(.L_x_2326) ;  /* 0x000000000080e947 */ /* 0x000fea0003800000 */
[----:B------:R-:W-:-:S06]  /*1e7c0*/  ULOP3.LUT UR4, UR36, 0x2, URZ, 0xfc, !UPT ;  /* 0x0000000224047892 */ /* 0x000fcc000f8efc3f */
[----:B0-----:R-:W-:-:S05]  /*1e7d0*/  IMAD.U32 R0, RZ, RZ, UR4 ;  /* 0x00000004ff007e24 */ /* 0x001fca000f8e00ff */
[----:B------:R-:W-:-:S13]  /*1e7e0*/  ISETP.NE.AND P0, PT, R0, 0x3, PT ;  /* 0x000000030000780c */ /* 0x000fda0003f05270 */
[----:B------:R-:W-:Y:S05]  /*1e7f0*/  @!P0 BRA `(.L_x_2612) ;  /* 0x0000000000048947 */ /* 0x000fea0003800000 */
[----:B------:R-:W-:Y:S01]  /*1e800*/  BPT.TRAP 0x1 ;  /* 0x000000040000795c */ /* 0x000fe20000300000 */
.L_x_2612:
[----:B------:R-:W2:Y:S01]  /*1e810*/  LDL R0, [R1] ;  /* 0x0000000001007983 */ /* 0x000ea20000100800 */
[C---:B------:R-:W-:Y:S01]  /*1e820*/  IMAD R3, R28.reuse, 0x8, R5 ;  /* 0x000000081c037824 */ /* 0x040fe200078e0205 */
[----:B------:R-:W-:-:S04]  /*1e830*/  IADD3 R28, R28, 0x1, RZ ;  /* 0x000000011c1c7810 */ /* 0x000fc80007ffe0ff */
[----:B------:R-:W-:Y:S02]  /*1e840*/  ISETP.NE.AND P2, PT, R28, 0x2, PT ;  /* 0x000000021c00780c */ /* 0x000fe40003f45270 */
[----:B--2---:R-:W-:Y:S02]  /*1e850*/  SHF.L.U32 R2, R0, 0x1f, RZ ;  /* 0x0000001f00027819 */ /* 0x004fe400000006ff */
[----:B------:R-:W-:Y:S02]  /*1e860*/  SEL R0, RZ, 0x1, P2 ;  /* 0x00000001ff007807 */ /* 0x000fe40001000000 */
[----:B------:R-:W0:Y:S02]  /*1e870*/  SYNCS.PHASECHK.TRANS64.TRYWAIT P1, [R3+URZ+0x2d840], R2 ;  /* 0x02d84002030075a7 */ /* 0x000e24000802017f */
[----:B0-----:R-:W-:Y:S05]  /*1e880*/  @!P1 BRA `(.L_x_2613) ;  /* 0x0000004000709947 */ /* 0x001fea0003800000 */
.L_x_2776:
[----:B------:R-:W2:Y:S01]  /*1e890*/  LDL.LU R4, [R1] ;  /* 0x0000000001047983 */ /* 0x000ea20000300800 */
[----:B------:R-:W-:Y:S02]  /*1e8a0*/  SEL R28, R28, RZ, P2 ;  /* 0x000000ff1c1c7207 */ /* 0x000fe40001000000 */
[----:B--2---:R-:W-:Y:S01]  /*1e8b0*/  LOP3.LUT R0, R4, R0, RZ, 0x3c, !PT ;  /* 0x0000000004007212 */ /* 0x004fe200078e3cff */
[----:B------:R-:W-:Y:S06]  /*1e8c0*/  @!P0 BRA `(.L_x_2614) ;  /* 0x0000000000048947 */ /* 0x000fec0003800000 */
[----:B------:R-:W-:Y:S01]  /*1e8d0*/  BPT.TRAP 0x1 ;  /* 0x000000040000795c */ /* 0x000fe20000300000 */
.L_x_2614:
[----:B------:R-:W-:Y:S01]  /*1e8e0*/  IMAD R5, R28, 0x8, R5 ;  /* 0x000000081c057824 */ /* 0x000fe200078e0205 */
[----:B------:R-:W-:-:S04]  /*1e8f0*/  SHF.L.U32 R0, R0, 0x1f, RZ ;  /* 0x0000001f00007819 */ /* 0x000fc800000006ff */
[----:B------:R-:W2:Y:S02]  /*1e900*/  SYNCS.PHASECHK.TRANS64.TRYWAIT P1, [R5+URZ+0x2d840], R0 ;  /* 0x02d84000050075a7 */ /* 0x000ea4000802017f */
[----:B--2---:R-:W-:Y:S05]  /*1e910*/  @!P1 BRA `(.L_x_2615) ;  /* 0x0000004000609947 */ /* 0x004fea0003800000 */
.L_x_2777:
[----:B------:R-:W-:Y:S05]  /*1e920*/  @!P0 BRA `(.L_x_2616) ;  /* 0x0000000000048947 */ /* 0x000fea0003800000 */
[----:B------:R-:W-:Y:S01]  /*1e930*/  BPT.TRAP 0x1 ;  /* 0x000000040000795c */ /* 0x000fe20000300000 */
.L_x_2616:
[----:B------:R-:W0:Y:S02]  /*1e940*/  SYNCS.PHASECHK.TRANS64.TRYWAIT P1, [R3+URZ+0x2d860], R2 ;  /* 0x02d86002030075a7 */ /* 0x000e24000802017f */
[----:B0-----:R-:W-:Y:S05]  /*1e950*/  @!P1 BRA `(.L_x_2617) ;  /* 0x0000004000649947 */ /* 0x001fea0003800000 */
.L_x_2778:
[----:B------:R-:W-:Y:S05]  /*1e960*/  @!P0 BRA `(.L_x_2618) ;  /* 0x0000000000048947 */ /* 0x000fea0003800000 */
[----:B------:R-:W-:Y:S01]  /*1e970*/  BPT.TRAP 0x1 ;  /* 0x000000040000795c */ /* 0x000fe20000300000 */
.L_x_2618:
[----:B------:R0:W0:Y:S02]  /*1e980*/  SYNCS.PHASECHK.TRANS64.TRYWAIT P0, [R5+URZ+0x2d860], R0 ;  /* 0x02d86000050075a7 */ /* 0x000024000800017f */
[----:B0-----:R-:W-:Y:S05]  /*1e990*/  @!P0 NANOSLEEP.SYNCS 0x989680 ;  /* 0x009896800000895d */ /* 0x001fea0003900000 */
[----:B------:R-:W0:Y:S02]  /*1e9a0*/  @!P0 SYNCS.PHASECHK.TRANS64 P0, [R5+URZ+0x2d860], R0 ;  /* 0x02d86000050085a7 */ /* 0x000e24000800007f */
[----:B0-----:R-:W-:Y:S05]  /*1e9b0*/  @!P0 BRA `(.L_x_2618) ;  /* 0xfffffffc00f08947 */ /* 0x001fea000383ffff */
.L_x_2326:
[----:B------:R-:W-:Y:S05]  /*1e9c0*/  BSYNC B9 ;  /* 0x0000000000097941 */ /* 0x000fea0003800000 */
.L_x_2323:
[----:B------:R-:W-:Y:S05]  /*1e9d0*/  EXIT ;  /* 0x000000000000794d */ /* 0x000fea0003800000 */
.L_x_2344:
[----:B0-----:R0:W1:Y:S02]  /*1e9e0*/  SYNCS.PHASECHK.TRANS64.TRYWAIT P4, [R57+URZ+0x2d890], R84 ;  /* 0x02d89054390075a7 */ /* 0x001064000808017f */
[----:B-1----:R-:W-:Y:S05]  /*1e9f0*/  @!P4 NANOSLEEP.SYNCS 0x989680 ;  /* 0x009896800000c95d */ /* 0x002fea0003900000 */
[----:B------:R-:W1:Y:S02]  /*1ea00*/  @!P4 SYNCS.PHASECHK.TRANS64 P4, [R57+URZ+0x2d890], R84 ;  /* 0x02d890543900c5a7 */ /* 0x000e64000808007f */
[----:B-1----:R-:W-:Y:S05]  /*1ea10*/  @!P4 BRA `(.L_x_2344) ;  /* 0xfffffffc00f0c947 */ /* 0x002fea000383ffff */
[----:B------:R-:W-:Y:S05]  /*1ea20*/  BRA `(.L_x_2619) ;  /* 0xfffffe4c002c7947 */ /* 0x000fea000383ffff */
.L_x_2345:
        /* <DEDUP_REMOVED lines=8> */
.L_x_2621:
[----:B------:R-:W-:Y:S05]  /*1eab0*/  BSYNC B1 ;  /* 0x0000000000017941 */ /* 0x000fea0003800000 */
.L_x_2620:
        /* <DEDUP_REMOVED lines=8> */
.L_x_2622:
[----:B------:R-:W-:Y:S01]  /*1eb40*/  IMAD.MOV.U32 R60, RZ, RZ, R14 ;  /* 0x000000ffff3c7224 */ /* 0x000fe200078e000e */
[----:B------:R-:W-:Y:S06]  /*1eb50*/  BRA `(.L_x_2623) ;  /* 0xfffffe4800f47947 */ /* 0x000fec000383ffff */
.L_x_2373:
[----:B0-----:R0:W1:Y:S02]  /*1eb60*/  SYNCS.PHASECHK.TRANS64.TRYWAIT P4, [R57+URZ+0x2d890], R84 ;  /* 0x02d89054390075a7 */ /* 0x001064000808017f */
[----:B-1----:R-:W-:Y:S05]  /*1eb70*/  @!P4 NANOSLEEP.SYNCS 0x989680 ;  /* 0x009896800000c95d */ /* 0x002fea0003900000 */
[----:B------:R-:W1:Y:S02]  /*1eb80*/  @!P4 SYNCS.PHASECHK.TRANS64 P4, [R57+URZ+0x2d890], R84 ;  /* 0x02d890543900c5a7 */ /* 0x000e64000808007f */
[----:B-1----:R-:W-:Y:S05]  /*1eb90*/  @!P4 BRA `(.L_x_2373) ;  /* 0xfffffffc00f0c947 */ /* 0x002fea000383ffff */
[----:B------:R-:W-:Y:S05]  /*1eba0*/  BRA `(.L_x_2624) ;  /* 0xfffffe6400d07947 */ /* 0x000fea000383ffff */
.L_x_2374:
        /* <DEDUP_REMOVED lines=8> */
.L_x_2626:
[----:B------:R-:W-:Y:S05]  /*1ec30*/  BSYNC B1 ;  /* 0x0000000000017941 */ /* 0x000fea0003800000 */
.L_x_2625:
        /* <DEDUP_REMOVED lines=8> */
.L_x_2627:
[----:B------:R-:W-:Y:S01]  /*1ecc0*/  IMAD.MOV.U32 R88, RZ, RZ, R14 ;  /* 0x000000ffff587224 */ /* 0x000fe200078e000e */
[----:B------:R-:W-:Y:S06]  /*1ecd0*/  BRA `(.L_x_2628) ;  /* 0xfffffe6400987947 */ /* 0x000fec000383ffff */
.L_x_2387:
[----:B0-----:R0:W1:Y:S02]  /*1ece0*/  SYNCS.PHASECHK.TRANS64.TRYWAIT P3, [R57+URZ+0x2d890], R84 ;  /* 0x02d89054390075a7 */ /* 0x001064000806017f */
[----:B-1----:R-:W-:Y:S05]  /*1ecf0*/  @!P3 NANOSLEEP.SYNCS 0x989680 ;  /* 0x009896800000b95d */ /* 0x002fea0003900000 */
[----:B------:R-:W1:Y:S02]  /*1ed00*/  @!P3 SYNCS.PHASECHK.TRANS64 P3, [R57+URZ+0x2d890], R84 ;  /* 0x02d890543900b5a7 */ /* 0x000e64000806007f */
[----:B-1----:R-:W-:Y:S05]  /*1ed10*/  @!P3 BRA `(.L_x_2387) ;  /* 0xfffffffc00f0b947 */ /* 0x002fea000383ffff */
[----:B------:R-:W-:Y:S05]  /*1ed20*/  BRA `(.L_x_2629) ;  /* 0xfffffe7c00907947 */ /* 0x000fea000383ffff */
.L_x_2388:
[----:B------:R-:W-:Y:S01]  /*1ed30*/  BSSY B1, `(.L_x_2630) ;  /* 0x0000007000017945 */ /* 0x000fe20003800000 */
[----:B------:R-:W-:Y:S01]  /*1ed40*/  IMAD.MOV.U32 R12, RZ, RZ, RZ ;  /* 0x000000ffff0c7224 */ /* 0x000fe200078e00ff */
[----:B------:R-:W-:Y:S01]  /*1ed50*/  MOV R15, 0xffffffff ;  /* 0xffffffff000f7802 */ /* 0x000fe20000000f00 */
[----:B------:R-:W-:-:S07]  /*1ed60*/  IMAD.MOV.U32 R11, RZ, RZ, 0x1e1f ;  /* 0x00001e1fff0b7424 */ /* 0x000fce00078e00ff */
[----:B0-----:R-:W-:Y:S05]  /*1ed70*/  WARPSYNC.COLLECTIVE R15, `(.L_x_2631) ;  /* 0x000000000f087348 */ /* 0x001fea0003c00000 */
[----:B------:R1:W2:Y:S02]  /*1ed80*/  SHFL.IDX P6, R14, R13, R12, R11 ;  /* 0x0000000c0d0e7389 */ /* 0x0002a400000c000b */
[----:B012---:R-:W-:Y:S01]  /*1ed90*/  ENDCOLLECTIVE ;  /* 0x000000000000791b */ /* 0x007fe20003800000 */
.L_x_2631:
[----:B------:R-:W-:Y:S05]  /*1eda0*/  BSYNC B1 ;  /* 0x0000000000017941 */ /* 0x000fea0003800000 */
.L_x_2630:
        /* <DEDUP_REMOVED lines=8> */
.L_x_2632:
[----:B------:R-:W-:Y:S01]  /*1ee30*/  IMAD.MOV.U32 R39, RZ, RZ, R14 ;  /* 0x000000ffff277224 */ /* 0x000fe200078e000e */
[----:B------:R-:W-:Y:S06]  /*1ee40*/  BRA `(.L_x_2633) ;  /* 0xfffffe7c00ac7947 */ /* 0x000fec000383ffff */
.L_x_2392:
[----:B------:R0:W0:Y:S02]  /*1ee50*/  SYNCS.PHASECHK.TRANS64.TRYWAIT P2, [R57+URZ+0x2d8b0], R84 ;  /* 0x02d8b054390075a7 */ /* 0x000024000804017f */
[----:B0-----:R-:W-:Y:S05]  /*1ee60*/  @!P2 NANOSLEEP.SYNCS 0x989680 ;  /* 0x009896800000a95d */ /* 0x001fea0003900000 */
[----:B------:R-:W0:Y:S02]  /*1ee70*/  @!P2 SYNCS.PHASECHK.TRANS64 P2, [R57+URZ+0x2d8b0], R84 ;  /* 0x02d8b0543900a5a7 */ /* 0x000e24000804007f */
[----:B0-----:R-:W-:Y:S05]  /*1ee80*/  @!P2 BRA `(.L_x_2392) ;  /* 0xfffffffc00f0a947 */ /* 0x001fea000383ffff */
[----:B------:R-:W-:Y:S05]  /*1ee90*/  BRA `(.L_x_2634) ;  /* 0xfffffe8000907947 */ /* 0x000fea000383ffff */
.L_x_2400:
[----:B------:R-:W-:Y:S01]  /*1eea0*/  BSSY B0, `(.L_x_2635) ;  /* 0x0000007000007945 */ /* 0x000fe20003800000 */
[----:B------:R-:W-:Y:S01]  /*1eeb0*/  IMAD.MOV.U32 R12, RZ, RZ, RZ ;  /* 0x000000ffff0c7224 */ /* 0x000fe200078e00ff */
[----:B------:R-:W-:Y:S01]  /*1eec0*/  MOV R11, 0x1f ;  /* 0x0000001f000b7802 */ /* 0x000fe20000000f00 */
[----:B------:R-:W-:-:S07]  /*1eed0*/  IMAD.MOV.U32 R15, RZ, RZ, -0x1 ;  /* 0xffffffffff0f7424 */ /* 0x000fce00078e00ff */
[----:B--23-5:R-:W-:Y:S05]  /*1eee0*/  WARPSYNC.COLLECTIVE R15, `(.L_x_2636) ;  /* 0x000000000f087348 */ /* 0x02cfea0003c00000 */
[----:B------:R0:W1:Y:S02]  /*1eef0*/  SHFL.IDX P6, R14, R13, R12, R11 ;  /* 0x0000000c0d0e7389 */ /* 0x00006400000c000b */
[----:B0123-5:R-:W-:Y:S01]  /*1ef00*/  ENDCOLLECTIVE ;  /* 0x000000000000791b */ /* 0x02ffe20003800000 */
.L_x_2636:
[----:B------:R-:W-:Y:S05]  /*1ef10*/  BSYNC B0 ;  /* 0x0000000000007941 */ /* 0x000fea0003800000 */
.L_x_2635:
[----:B------:R0:W-:Y:S01]  /*1ef20*/  STL [R1+0x28], R14 ;  /* 0x0000280e01007387 */ /* 0x0001e20000100800 */
[----:B------:R-:W-:Y:S05]  /*1ef30*/  BRA `(.L_x_2637) ;  /* 0xfffffe8c00287947 */ /* 0x000fea000383ffff */
.L_x_2411:
[----:B------:R-:W-:Y:S01]  /*1ef40*/  BSSY B1, `(.L_x_2638) ;  /* 0x0000007000017945 */ /* 0x000fe20003800000 */
[----:B------:R-:W-:Y:S02]  /*1ef50*/  IMAD.MOV.U32 R12, RZ, RZ, RZ ;  /* 0x000000ffff0c7224 */ /* 0x000fe400078e00ff */
[----:B------:R-:W-:Y:S02]  /*1ef60*/  IMAD.MOV.U32 R11, RZ, RZ, 0x1e1f ;  /* 0x00001e1fff0b7424 */ /* 0x000fe400078e00ff */
[----:B------:R-:W-:-:S07]  /*1ef70*/  IMAD.MOV.U32 R15, RZ, RZ, -0x1 ;  /* 0xffffffffff0f7424 */ /* 0x000fce00078e00ff */
[----:B0-23--:R-:W-:Y:S05]  /*1ef80*/  WARPSYNC.COLLECTIVE R15, `(.L_x_2639) ;  /* 0x000000000f087348 */ /* 0x00dfea0003c00000 */
[----:B0-----:R0:W1:Y:S02]  /*1ef90*/  SHFL.IDX P6, R14, R13, R12, R11 ;  /* 0x0000000c0d0e7389 */ /* 0x00106400000c000b */
[----:B0123--:R-:W-:Y:S01]  /*1efa0*/  ENDCOLLECTIVE ;  /* 0x000000000000791b */ /* 0x00ffe20003800000 */
.L_x_2639:
[----:B------:R-:W-:Y:S05]  /*1efb0*/  BSYNC B1 ;  /* 0x0000000000017941 */ /* 0x000fea0003800000 */
.L_x_2638:
[----:B------:R-:W-:Y:S01]  /*1efc0*/  IMAD.MOV.U32 R13, RZ, RZ, R38 ;  /* 0x000000ffff0d7224 */ /* 0x000fe200078e0026 */
[----:B------:R-:W-:Y:S01]  /*1efd0*/  MOV R11, 0x1e1f ;  /* 0x00001e1f000b7802 */ /* 0x000fe20000000f00 */
[----:B------:R-:W-:Y:S02]  /*1efe0*/  IMAD.MOV.U32 R12, RZ, RZ, RZ ;  /* 0x000000ffff0c7224 */ /* 0x000fe400078e00ff */
[----:B------:R-:W-:Y:S02]  /*1eff0*/  IMAD.MOV.U32 R15, RZ, RZ, -0x1 ;  /* 0xffffffffff0f7424 */ /* 0x000fe400078e00ff */
[----:B------:R-:W-:-:S07]  /*1f000*/  IMAD.MOV.U32 R3, RZ, RZ, R14 ;  /* 0x000000ffff037224 */ /* 0x000fce00078e000e */
[----:B------:R-:W-:Y:S05]  /*1f010*/  WARPSYNC.COLLECTIVE R15, `(.L_x_2640) ;  /* 0x000000000f087348 */ /* 0x000fea0003c00000 */
[----:B------:R0:W1:Y:S02]  /*1f020*/  SHFL.IDX P6, R14, R13, R12, R11 ;  /* 0x0000000c0d0e7389 */ /* 0x00006400000c000b */
[----:B01----:R-:W-:Y:S01]  /*1f030*/  ENDCOLLECTIVE ;  /* 0x000000000000791b */ /* 0x003fe20003800000 */
.L_x_2640:
[----:B------:R-:W-:Y:S02]  /*1f040*/  IMAD.MOV.U32 R13, RZ, RZ, R0 ;  /* 0x000000ffff0d7224 */ /* 0x000fe400078e0000 */
[----:B------:R-:W-:-:S07]  /*1f050*/  IMAD.MOV.U32 R38, RZ, RZ, R14 ;  /* 0x000000ffff267224 */ /* 0x000fce00078e000e */
[----:B------:R-:W-:Y:S05]  /*1f060*/  WARPSYNC.COLLECTIVE R15, `(.L_x_2641) ;  /* 0x000000000f087348 */ /* 0x000fea0003c00000 */
[----:B------:R0:W1:Y:S02]  /*1f070*/  SHFL.IDX P6, R14, R13, R12, R11 ;  /* 0x0000000c0d0e7389 */ /* 0x00006400000c000b */
[----:B01----:R-:W-:Y:S01]  /*1f080*/  ENDCOLLECTIVE ;  /* 0x000000000000791b */ /* 0x003fe20003800000 */
.L_x_2641:
[----:B------:R-:W-:Y:S02]  /*1f090*/  IMAD.MOV.U32 R13, RZ, RZ, R39 ;  /* 0x000000ffff0d7224 */ /* 0x000fe400078e0027 */
[----:B------:R-:W-:-:S07]  /*1f0a0*/  IMAD.MOV.U32 R0, RZ, RZ, R14 ;  /* 0x000000ffff007224 */ /* 0x000fce00078e000e */
[----:B------:R-:W-:Y:S05]  /*1f0b0*/  WARPSYNC.COLLECTIVE R15, `(.L_x_2642) ;  /* 0x000000000f087348 */ /* 0x000fea0003c00000 */
[----:B------:R0:W1:Y:S02]  /*1f0c0*/  SHFL.IDX P6, R14, R13, R12, R11 ;  /* 0x0000000c0d0e7389 */ /* 0x00006400000c000b */
[----:B01----:R-:W-:Y:S01]  /*1f0d0*/  ENDCOLLECTIVE ;  /* 0x000000000000791b */ /* 0x003fe20003800000 */
.L_x_2642:
[----:B------:R-:W-:Y:S01]  /*1f0e0*/  IMAD.MOV.U32 R39, RZ, RZ, R14 ;  /* 0x000000ffff277224 */ /* 0x000fe200078e000e */
[----:B------:R-:W-:Y:S06]  /*1f0f0*/  BRA `(.L_x_2643) ;  /* 0xfffffe9000887947 */ /* 0x000fec000383ffff */
.L_x_2415:
[----:B0-----:R0:W1:Y:S02]  /*1f100*/  SYNCS.PHASECHK.TRANS64.TRYWAIT P0, [R2+URZ+0x2d800], R3 ;  /* 0x02d80003020075a7 */ /* 0x001064000800017f */
[----:B-1----:R-:W-:Y:S05]  /*1f110*/  @!P0 NANOSLEEP.SYNCS 0x989680 ;  /* 0x009896800000895d */ /* 0x002fea0003900000 */
[----:B------:R-:W1:Y:S02]  /*1f120*/  @!P0 SYNCS.PHASECHK.TRANS64 P0, [R2+URZ+0x2d800], R3 ;  /* 0x02d80003020085a7 */ /* 0x000e64000800007f */
[----:B-1----:R-:W-:Y:S05]  /*1f130*/  @!P0 BRA `(.L_x_2415) ;  /* 0xfffffffc00f08947 */ /* 0x002fea000383ffff */
[----:B------:R-:W-:Y:S05]  /*1f140*/  BRA `(.L_x_2644) ;  /* 0xfffffe9800c07947 */ /* 0x000fea000383ffff */
.L_x_2427:
[----:B------:R-:W-:Y:S01]  /*1f150*/  BSSY B1, `(.L_x_2645) ;  /* 0x0000007000017945 */ /* 0x000fe20003800000 */
[----:B------:R-:W-:Y:S01]  /*1f160*/  IMAD.MOV.U32 R12, RZ, RZ, RZ ;  /* 0x000000ffff0c7224 */ /* 0x000fe200078e00ff */
[----:B------:R-:W-:Y:S01]  /*1f170*/  MOV R11, 0x1e1f ;  /* 0x00001e1f000b7802 */ /* 0x000fe20000000f00 */
[----:B------:R-:W-:-:S07]  /*1f180*/  IMAD.MOV.U32 R15, RZ, RZ, -0x1 ;  /* 0xffffffffff0f7424 */ /* 0x000fce00078e00ff */
[----:B0--3--:R-:W-:Y:S05]  /*1f190*/  WARPSYNC.COLLECTIVE R15, `(.L_x_2646) ;  /* 0x000000000f087348 */ /* 0x009fea0003c00000 */
[----:B0-----:R0:W1:Y:S02]  /*1f1a0*/  SHFL.IDX P6, R14, R13, R12, R11 ;  /* 0x0000000c0d0e7389 */ /* 0x00106400000c000b */
[----:B01-3--:R-:W-:Y:S01]  /*1f1b0*/  ENDCOLLECTIVE ;  /* 0x000000000000791b */ /* 0x00bfe20003800000 */
.L_x_2646:
[----:B------:R-:W-:Y:S05]  /*1f1c0*/  BSYNC B1 ;  /* 0x0000000000017941 */ /* 0x000fea0003800000 */
.L_x_2645:
        /* <DEDUP_REMOVED lines=8> */
.L_x_2647:
[----:B------:R-:W-:Y:S01]  /*1f250*/  MOV R13, R37 ;  /* 0x00000025000d7202 */ /* 0x000fe20000000f00 */
[----:B------:R-:W-:-:S07]  /*1f260*/  IMAD.MOV.U32 R3, RZ, RZ, R14 ;  /* 0x000000ffff037224 */ /* 0x000fce00078e000e */
[----:B------:R-:W-:Y:S05]  /*1f270*/  WARPSYNC.COLLECTIVE R15, `(.L_x_2648) ;  /* 0x000000000f087348 */ /* 0x000fea0003c00000 */
[----:B------:R0:W1:Y:S02]  /*1f280*/  SHFL.IDX P6, R14, R13, R12, R11 ;  /* 0x0000000c0d0e7389 */ /* 0x00006400000c000b */
[----:B01----:R-:W-:Y:S01]  /*1f290*/  ENDCOLLECTIVE ;  /* 0x000000000000791b */ /* 0x003fe20003800000 */
.L_x_2648:
[----:B------:R-:W-:Y:S02]  /*1f2a0*/  IMAD.MOV.U32 R13, RZ, RZ, R38 ;  /* 0x000000ffff0d7224 */ /* 0x000fe400078e0026 */
[----:B------:R-:W-:-:S07]  /*1f2b0*/  IMAD.MOV.U32 R37, RZ, RZ, R14 ;  /* 0x000000ffff257224 */ /* 0x000fce00078e000e */
[----:B------:R-:W-:Y:S05]  /*1f2c0*/  WARPSYNC.COLLECTIVE R15, `(.L_x_2649) ;  /* 0x000000000f087348 */ /* 0x000fea0003c00000 */
[----:B------:R0:W1:Y:S02]  /*1f2d0*/  SHFL.IDX P6, R14, R13, R12, R11 ;  /* 0x0000000c0d0e7389 */ /* 0x00006400000c000b */
[----:B01----:R-:W-:Y:S01]  /*1f2e0*/  ENDCOLLECTIVE ;  /* 0x000000000000791b */ /* 0x003fe20003800000 */
.L_x_2649:
[----:B------:R-:W-:Y:S01]  /*1f2f0*/  IMAD.MOV.U32 R38, RZ, RZ, R14 ;  /* 0x000000ffff267224 */ /* 0x000fe200078e000e */
[----:B------:R-:W-:Y:S06]  /*1f300*/  BRA `(.L_x_2650) ;  /* 0xfffffeac00787947 */ /* 0x000fec000383ffff */
.L_x_2431:
[----:B0-----:R0:W1:Y:S02]  /*1f310*/  SYNCS.PHASECHK.TRANS64.TRYWAIT P0, [R2+URZ+0x2d800], R3 ;  /* 0x02d80003020075a7 */ /* 0x001064000800017f */
[----:B-1----:R-:W-:Y:S05]  /*1f320*/  @!P0 NANOSLEEP.SYNCS 0x989680 ;  /* 0x009896800000895d */ /* 0x002fea0003900000 */
[----:B------:R-:W1:Y:S02]  /*1f330*/  @!P0 SYNCS.PHASECHK.TRANS64 P0, [R2+URZ+0x2d800], R3 ;  /* 0x02d80003020085a7 */ /* 0x000e64000800007f */
[----:B-1----:R-:W-:Y:S05]  /*1f340*/  @!P0 BRA `(.L_x_2431) ;  /* 0xfffffffc00f08947 */ /* 0x002fea000383ffff */
[----:B------:R-:W-:Y:S05]  /*1f350*/  BRA `(.L_x_2651) ;  /* 0xfffffeb400287947 */ /* 0x000fea000383ffff */
.L_x_2439:
[----:B-1----:R1:W3:Y:S02]  /*1f360*/  SYNCS.PHASECHK.TRANS64.TRYWAIT P1, [R3+URZ+0x2d830], R4 ;  /* 0x02d83004030075a7 */ /* 0x0022e4000802017f */
[----:B---3--:R-:W-:Y:S05]  /*1f370*/  @!P1 NANOSLEEP.SYNCS 0x989680 ;  /* 0x009896800000995d */ /* 0x008fea0003900000 */
[----:B------:R-:W3:Y:S02]  /*1f380*/  @!P1 SYNCS.PHASECHK.TRANS64 P1, [R3+URZ+0x2d830], R4 ;  /* 0x02d83004030095a7 */ /* 0x000ee4000802007f */
[----:B---3--:R-:W-:Y:S05]  /*1f390*/  @!P1 BRA `(.L_x_2439) ;  /* 0xfffffffc00f09947 */ /* 0x008fea000383ffff */
[----:B------:R-:W-:Y:S05]  /*1f3a0*/  BRA `(.L_x_2438) ;  /* 0xfffffec800b87947 */ /* 0x000fea000383ffff */
.L_x_2446:
[----:B-1----:R1:W2:Y:S02]  /*1f3b0*/  SYNCS.PHASECHK.TRANS64.TRYWAIT P2, [R7+URZ+0x2d830], R0 ;  /* 0x02d83000070075a7 */ /* 0x0022a4000804017f */
[----:B--2---:R-:W-:Y:S05]  /*1f3c0*/  @!P2 NANOSLEEP.SYNCS 0x989680 ;  /* 0x009896800000a95d */ /* 0x004fea0003900000 */
[----:B------:R-:W2:Y:S02]  /*1f3d0*/  @!P2 SYNCS.PHASECHK.TRANS64 P2, [R7+URZ+0x2d830], R0 ;  /* 0x02d830000700a5a7 */ /* 0x000ea4000804007f */
[----:B--2---:R-:W-:Y:S05]  /*1f3e0*/  @!P2 BRA `(.L_x_2446) ;  /* 0xfffffffc00f0a947 */ /* 0x004fea000383ffff */
[----:B------:R-:W-:Y:S05]  /*1f3f0*/  BRA `(.L_x_2445) ;  /* 0xfffffef000147947 */ /* 0x000fea000383ffff */
.L_x_2450:
[----:B-1----:R1:W2:Y:S02]  /*1f400*/  SYNCS.PHASECHK.TRANS64.TRYWAIT P1, [R7+URZ+0x2d850], R0 ;  /* 0x02d85000070075a7 */ /* 0x0022a4000802017f */
[----:B--2---:R-:W-:Y:S05]  /*1f410*/  @!P1 NANOSLEEP.SYNCS 0x989680 ;  /* 0x009896800000995d */ /* 0x004fea0003900000 */
[----:B------:R-:W2:Y:S02]  /*1f420*/  @!P1 SYNCS.PHASECHK.TRANS64 P1, [R7+URZ+0x2d850], R0 ;  /* 0x02d85000070095a7 */ /* 0x000ea4000802007f */
[----:B--2---:R-:W-:Y:S05]  /*1f430*/  @!P1 BRA `(.L_x_2450) ;  /* 0xfffffffc00f09947 */ /* 0x004fea000383ffff */
[----:B------:R-:W-:Y:S05]  /*1f440*/  BRA `(.L_x_2447) ;  /* 0xfffffef400247947 */ /* 0x000fea000383ffff */
.L_x_2459:
[----:B-1----:R1:W2:Y:S02]  /*1f450*/  SYNCS.PHASECHK.TRANS64.TRYWAIT P2, [R7+URZ+0x2d830], R0 ;  /* 0x02d83000070075a7 */ /* 0x0022a4000804017f */
[----:B--2---:R-:W-:Y:S05]  /*1f460*/  @!P2 NANOSLEEP.SYNCS 0x989680 ;  /* 0x009896800000a95d */ /* 0x004fea0003900000 */
[----:B------:R-:W2:Y:S02]  /*1f470*/  @!P2 SYNCS.PHASECHK.TRANS64 P2, [R7+URZ+0x2d830], R0 ;  /* 0x02d830000700a5a7 */ /* 0x000ea4000804007f */
[----:B--2---:R-:W-:Y:S05]  /*1f480*/  @!P2 BRA `(.L_x_2459) ;  /* 0xfffffffc00f0a947 */ /* 0x004fea000383ffff */
[----:B------:R-:W-:Y:S05]  /*1f490*/  BRA `(.L_x_2458) ;  /* 0xffffff1c00987947 */ /* 0x000fea000383ffff */
.L_x_2463:
[----:B-1----:R1:W2:Y:S02]  /*1f4a0*/  SYNCS.PHASECHK.TRANS64.TRYWAIT P1, [R5+URZ+0x2d850], R0 ;  /* 0x02d85000050075a7 */ /* 0x0022a4000802017f */
[----:B--2---:R-:W-:Y:S05]  /*1f4b0*/  @!P1 NANOSLEEP.SYNCS 0x989680 ;  /* 0x009896800000995d */ /* 0x004fea0003900000 */
[----:B------:R-:W2:Y:S02]  /*1f4c0*/  @!P1 SYNCS.PHASECHK.TRANS64 P1, [R5+URZ+0x2d850], R0 ;  /* 0x02d85000050095a7 */ /* 0x000ea4000802007f */
[----:B--2---:R-:W-:Y:S05]  /*1f4d0*/  @!P1 BRA `(.L_x_2463) ;  /* 0xfffffffc00f09947 */ /* 0x004fea000383ffff */
[----:B------:R-:W-:Y:S05]  /*1f4e0*/  BRA `(.L_x_2460) ;  /* 0xffffff2000a87947 */ /* 0x000fea000383ffff */
.L_x_2470:
[----:B-1----:R1:W2:Y:S02]  /*1f4f0*/  SYNCS.PHASECHK.TRANS64.TRYWAIT P1, [R6+URZ+0x2d850], R5 ;  /* 0x02d85005060075a7 */ /* 0x0022a4000802017f */
[----:B--2---:R-:W-:Y:S05]  /*1f500*/  @!P1 NANOSLEEP.SYNCS 0x989680 ;  /* 0x009896800000995d */ /* 0x004fea0003900000 */
[----:B------:R-:W2:Y:S02]  /*1f510*/  @!P1 SYNCS.PHASECHK.TRANS64 P1, [R6+URZ+0x2d850], R5 ;  /* 0x02d85005060095a7 */ /* 0x000ea4000802007f */
[----:B--2---:R-:W-:Y:S05]  /*1f520*/  @!P1 BRA `(.L_x_2470) ;  /* 0xfffffffc00f09947 */ /* 0x004fea000383ffff */
[----:B------:R-:W-:Y:S05]  /*1f530*/  BRA `(.L_x_2469) ;  /* 0xffffff4000787947 */ /* 0x000fea000383ffff */
.L_x_2476:
[----:B------:R-:W-:Y:S02]  /*1f540*/  IMAD.MOV.U32 R13, RZ, RZ, R20 ;  /* 0x000000ffff0d7224 */ /* 0x000fe400078e0014 */
[----:B------:R-:W-:Y:S02]  /*1f550*/  IMAD.MOV.U32 R12, RZ, RZ, RZ ;  /* 0x000000ffff0c7224 */ /* 0x000fe400078e00ff */
[----:B------:R-:W-:Y:S02]  /*1f560*/  IMAD.MOV.U32 R11, RZ, RZ, 0x1c1f ;  /* 0x00001c1fff0b7424 */ /* 0x000fe400078e00ff */
[----:B------:R-:W-:-:S07]  /*1f570*/  IMAD.MOV.U32 R15, RZ, RZ, -0x1 ;  /* 0xffffffffff0f7424 */ /* 0x000fce00078e00ff */
[----:B-----5:R-:W-:Y:S05]  /*1f580*/  WARPSYNC.COLLECTIVE R15, `(.L_x_2652) ;  /* 0x000000000f087348 */ /* 0x020fea0003c00000 */
[----:B------:R0:W1:Y:S02]  /*1f590*/  SHFL.IDX P6, R14, R13, R12, R11 ;  /* 0x0000000c0d0e7389 */ /* 0x00006400000c000b */
[----:B01---5:R-:W-:Y:S01]  /*1f5a0*/  ENDCOLLECTIVE ;  /* 0x000000000000791b */ /* 0x023fe20003800000 */
.L_x_2652:
[----:B------:R-:W-:Y:S01]  /*1f5b0*/  IMAD.MOV.U32 R13, RZ, RZ, R0 ;  /* 0x000000ffff0d7224 */ /* 0x000fe200078e0000 */
[----:B------:R-:W-:-:S07]  /*1f5c0*/  MOV R3, R14 ;  /* 0x0000000e00037202 */ /* 0x000fce0000000f00 */
[----:B------:R-:W-:Y:S05]  /*1f5d0*/  WARPSYNC.COLLECTIVE R15, `(.L_x_2653) ;  /* 0x000000000f087348 */ /* 0x000fea0003c00000 */
[----:B------:R0:W1:Y:S02]  /*1f5e0*/  SHFL.IDX P6, R14, R13, R12, R11 ;  /* 0x0000000c0d0e7389 */ /* 0x00006400000c000b */
[----:B01----:R-:W-:Y:S01]  /*1f5f0*/  ENDCOLLECTIVE ;  /* 0x000000000000791b */ /* 0x003fe20003800000 */
.L_x_2653:
[----:B------:R-:W-:Y:S05]  /*1f600*/  BRA `(.L_x_2654) ;  /* 0xffffff5c004c7947 */ /* 0x000fea000383ffff */
.L_x_2479:
        /* <DEDUP_REMOVED lines=8> */
.L_x_2656:
[----:B------:R-:W-:Y:S05]  /*1f690*/  BSYNC B1 ;  /* 0x0000000000017941 */ /* 0x000fea0003800000 */
.L_x_2655:
        /* <DEDUP_REMOVED lines=8> */
.L_x_2657:
[----:B------:R-:W-:Y:S05]  /*1f720*/  BRA `(.L_x_2658) ;  /* 0xffffff5c005c7947 */ /* 0x000fea000383ffff */
.L_x_2481:
[----:B------:R-:W-:Y:S02]  /*1f730*/  IMAD.MOV.U32 R13, RZ, RZ, R26 ;  /* 0x000000ffff0d7224 */ /* 0x000fe400078e001a */
[----:B------:R-:W-:Y:S02]  /*1f740*/  IMAD.MOV.U32 R12, RZ, RZ, RZ ;  /* 0x000000ffff0c7224 */ /* 0x000fe400078e00ff */
[----:B------:R-:W-:Y:S02]  /*1f750*/  IMAD.MOV.U32 R11, RZ, RZ, 0x1c1f ;  /* 0x00001c1fff0b7424 */ /* 0x000fe400078e00ff */
[----:B------:R-:W-:-:S07]  /*1f760*/  IMAD.MOV.U32 R15, RZ, RZ, -0x1 ;  /* 0xffffffffff0f7424 */ /* 0x000fce00078e00ff */
[----:B------:R-:W-:Y:S05]  /*1f770*/  WARPSYNC.COLLECTIVE R15, `(.L_x_2659) ;  /* 0x000000000f087348 */ /* 0x000fea0003c00000 */
[----:B------:R0:W1:Y:S02]  /*1f780*/  SHFL.IDX P6, R14, R13, R12, R11 ;  /* 0x0000000c0d0e7389 */ /* 0x00006400000c000b */
[----:B01----:R-:W-:Y:S01]  /*1f790*/  ENDCOLLECTIVE ;  /* 0x000000000000791b */ /* 0x003fe20003800000 */
.L_x_2659:
[----:B------:R-:W-:Y:S01]  /*1f7a0*/  MOV R13, R0 ;  /* 0x00000000000d7202 */ /* 0x000fe20000000f00 */
[----:B------:R-:W-:-:S07]  /*1f7b0*/  IMAD.MOV.U32 R3, RZ, RZ, R14 ;  /* 0x000000ffff037224 */ /* 0x000fce00078e000e */
[----:B------:R-:W-:Y:S05]  /*1f7c0*/  WARPSYNC.COLLECTIVE R15, `(.L_x_2660) ;  /* 0x000000000f087348 */ /* 0x000fea0003c00000 */
[----:B------:R0:W1:Y:S02]  /*1f7d0*/  SHFL.IDX P6, R14, R13, R12, R11 ;  /* 0x0000000c0d0e7389 */ /* 0x00006400000c000b */
[----:B01----:R-:W-:Y:S01]  /*1f7e0*/  ENDCOLLECTIVE ;  /* 0x000000000000791b */ /* 0x003fe20003800000 */
.L_x_2660:
[----:B------:R-:W-:Y:S05]  /*1f7f0*/  BRA `(.L_x_2661) ;  /* 0xffffff6000287947 */ /* 0x000fea000383ffff */
.L_x_2484:
        /* <DEDUP_REMOVED lines=8> */
.L_x_2663:
[----:B------:R-:W-:Y:S05]  /*1f880*/  BSYNC B1 ;  /* 0x0000000000017941 */ /* 0x000fea0003800000 */
.L_x_2662:
        /* <DEDUP_REMOVED lines=8> */
.L_x_2664:
[----:B------:R-:W-:Y:S05]  /*1f910*/  BRA `(.L_x_2665) ;  /* 0xffffff6400247947 */ /* 0x000fea000383ffff */
.L_x_2488:
[----:B------:R-:W-:Y:S02]  /*1f920*/  IMAD.MOV.U32 R13, RZ, RZ, R4 ;  /* 0x000000ffff0d7224 */ /* 0x000fe400078e0004 */
[----:B------:R-:W-:Y:S02]  /*1f930*/  IMAD.MOV.U32 R12, RZ, RZ, RZ ;  /* 0x000000ffff0c7224 */ /* 0x000fe400078e00ff */
[----:B------:R-:W-:Y:S02]  /*1f940*/  IMAD.MOV.U32 R11, RZ, RZ, 0x1c1f ;  /* 0x00001c1fff0b7424 */ /* 0x000fe400078e00ff */
[----:B------:R-:W-:-:S07]  /*1f950*/  IMAD.MOV.U32 R15, RZ, RZ, -0x1 ;  /* 0xffffffffff0f7424 */ /* 0x000fce00078e00ff */
[----:B-1----:R-:W-:Y:S05]  /*1f960*/  WARPSYNC.COLLECTIVE R15, `(.L_x_2666) ;  /* 0x000000000f087348 */ /* 0x002fea0003c00000 */
[----:B------:R0:W2:Y:S02]  /*1f970*/  SHFL.IDX P6, R14, R13, R12, R11 ;  /* 0x0000000c0d0e7389 */ /* 0x0000a400000c000b */
[----:B012---:R-:W-:Y:S01]  /*1f980*/  ENDCOLLECTIVE ;  /* 0x000000000000791b */ /* 0x007fe20003800000 */
.L_x_2666:
[----:B------:R-:W-:Y:S02]  /*1f990*/  IMAD.MOV.U32 R13, RZ, RZ, R0 ;  /* 0x000000ffff0d7224 */ /* 0x000fe400078e0000 */
[----:B------:R-:W-:-:S07]  /*1f9a0*/  IMAD.MOV.U32 R3, RZ, RZ, R14 ;  /* 0x000000ffff037224 */ /* 0x000fce00078e000e */
[----:B------:R-:W-:Y:S05]  /*1f9b0*/  WARPSYNC.COLLECTIVE R15, `(.L_x_2667) ;  /* 0x000000000f087348 */ /* 0x000fea0003c00000 */
[----:B------:R0:W1:Y:S02]  /*1f9c0*/  SHFL.IDX P6, R14, R13, R12, R11 ;  /* 0x0000000c0d0e7389 */ /* 0x00006400000c000b */
[----:B01----:R-:W-:Y:S01]  /*1f9d0*/  ENDCOLLECTIVE ;  /* 0x000000000000791b */ /* 0x003fe20003800000 */
.L_x_2667:
[----:B------:R-:W-:Y:S05]  /*1f9e0*/  BRA `(.L_x_2668) ;  /* 0xffffff70005c7947 */ /* 0x000fea000383ffff */
.L_x_2491:
[----:B------:R-:W-:Y:S01]  /*1f9f0*/  BSSY B1, `(.L_x_2669) ;  /* 0x0000008000017945 */ /* 0x000fe20003800000 */
[----:B----4-:R-:W-:Y:S01]  /*1fa00*/  MOV R13, R4 ;  /* 0x00000004000d7202 */ /* 0x010fe20000000f00 */
[----:B------:R-:W-:Y:S02]  /*1fa10*/  IMAD.MOV.U32 R12, RZ, RZ, 0x1 ;  /* 0x00000001ff0c7424 */ /* 0x000fe400078e00ff */
[----:B------:R-:W-:Y:S02]  /*1fa20*/  IMAD.MOV.U32 R11, RZ, RZ, 0x1c1f ;  /* 0x00001c1fff0b7424 */ /* 0x000fe400078e00ff */
[----:B------:R-:W-:-:S07]  /*1fa30*/  IMAD.MOV.U32 R15, RZ, RZ, -0x1 ;  /* 0xffffffffff0f7424 */ /* 0x000fce00078e00ff */
[----:B0123--:R-:W-:Y:S05]  /*1fa40*/  WARPSYNC.COLLECTIVE R15, `(.L_x_2670) ;  /* 0x000000000f087348 */ /* 0x00ffea0003c00000 */
[----:B---3--:R3:W4:Y:S02]  /*1fa50*/  SHFL.IDX P6, R14, R13, R12, R11 ;  /* 0x0000000c0d0e7389 */ /* 0x00872400000c000b */
[----:B01234-:R-:W-:Y:S01]  /*1fa60*/  ENDCOLLECTIVE ;  /* 0x000000000000791b */ /* 0x01ffe20003800000 */
.L_x_2670:
[----:B------:R-:W-:Y:S05]  /*1fa70*/  BSYNC B1 ;  /* 0x0000000000017941 */ /* 0x000fea0003800000 */
.L_x_2669:
[----:B------:R-:W-:Y:S01]  /*1fa80*/  IMAD.MOV.U32 R13, RZ, RZ, R0 ;  /* 0x000000ffff0d7224 */ /* 0x000fe200078e0000 */
[----:B------:R-:W-:Y:S01]  /*1fa90*/  MOV R15, 0xffffffff ;  /* 0xffffffff000f7802 */ /* 0x000fe20000000f00 */
[----:B------:R-:W-:Y:S02]  /*1faa0*/  IMAD.MOV.U32 R12, RZ, RZ, 0x1 ;  /* 0x00000001ff0c7424 */ /* 0x000fe400078e00ff */
[----:B------:R-:W-:Y:S02]  /*1fab0*/  IMAD.MOV.U32 R11, RZ, RZ, 0x1c1f ;  /* 0x00001c1fff0b7424 */ /* 0x000fe400078e00ff */
[----:B------:R-:W-:-:S07]  /*1fac0*/  IMAD.MOV.U32 R3, RZ, RZ, R14 ;  /* 0x000000ffff037224 */ /* 0x000fce00078e000e */
[----:B------:R-:W-:Y:S05]  /*1fad0*/  WARPSYNC.COLLECTIVE R15, `(.L_x_2671) ;  /* 0x000000000f087348 */ /* 0x000fea0003c00000 */
[----:B------:R0:W1:Y:S02]  /*1fae0*/  SHFL.IDX P6, R14, R13, R12, R11 ;  /* 0x0000000c0d0e7389 */ /* 0x00006400000c000b */
[----:B01----:R-:W-:Y:S01]  /*1faf0*/  ENDCOLLECTIVE ;  /* 0x000000000000791b */ /* 0x003fe20003800000 */
.L_x_2671:
[----:B------:R-:W-:Y:S05]  /*1fb00*/  BRA `(.L_x_2672) ;  /* 0xffffff7000707947 */ /* 0x000fea000383ffff */
.L_x_2510:
[----:B------:R-:W2:Y:S01]  /*1fb10*/  S2R R7, SR_TID.X ;  /* 0x0000000000077919 */ /* 0x000ea20000002100 */
[----:B------:R-:W-:Y:S01]  /*1fb20*/  BSSY B1, `(.L_x_2673) ;  /* 0x000000a000017945 */ /* 0x000fe20003800000 */
[----:B------:R-:W-:Y:S02]  /*1fb30*/  IMAD.MOV.U32 R12, RZ, RZ, RZ ;  /* 0x000000ffff0c7224 */ /* 0x000fe400078e00ff */
[----:B------:R-:W-:Y:S02]  /*1fb40*/  IMAD.MOV.U32 R11, RZ, RZ, 0x1f ;  /* 0x0000001fff0b7424 */ /* 0x000fe400078e00ff */
[----:B------:R-:W-:Y:S01]  /*1fb50*/  IMAD.MOV.U32 R15, RZ, RZ, -0x1 ;  /* 0xffffffffff0f7424 */ /* 0x000fe200078e00ff */
[----:B--2---:R-:W-:-:S04]  /*1fb60*/  SHF.R.U32.HI R7, RZ, 0x5, R7 ;  /* 0x00000005ff077819 */ /* 0x004fc80000011607 */
[----:B------:R-:W-:-:S05]  /*1fb70*/  LOP3.LUT R7, R7, 0x3, RZ, 0xc0, !PT ;  /* 0x0000000307077812 */ /* 0x000fca00078ec0ff */
[----:B------:R-:W-:-:S07]  /*1fb80*/  IMAD.MOV.U32 R13, RZ, RZ, R7 ;  /* 0x000000ffff0d7224 */ /* 0x000fce00078e0007 */
[----:B01----:R-:W-:Y:S05]  /*1fb90*/  WARPSYNC.COLLECTIVE R15, `(.L_x_2674) ;  /* 0x000000000f087348 */ /* 0x003fea0003c00000 */
[----:B------:R2:W3:Y:S02]  /*1fba0*/  SHFL.IDX P6, R14, R13, R12, R11 ;  /* 0x0000000c0d0e7389 */ /* 0x0004e400000c000b */
[----:B0123--:R-:W-:Y:S01]  /*1fbb0*/  ENDCOLLECTIVE ;  /* 0x000000000000791b */ /* 0x00ffe20003800000 */
.L_x_2674:
[----:B------:R-:W-:Y:S05]  /*1fbc0*/  BSYNC B1 ;  /* 0x0000000000017941 */ /* 0x000fea0003800000 */
.L_x_2673:
[----:B------:R-:W-:Y:S05]  /*1fbd0*/  BRA `(.L_x_2675) ;  /* 0xffffff8c009c7947 */ /* 0x000fea000383ffff */
.L_x_2512:
[----:B------:R-:W-:Y:S01]  /*1fbe0*/  BSSY B1, `(.L_x_2676) ;  /* 0x0000006000017945 */ /* 0x000fe20003800000 */
[----:B------:R-:W-:-:S07]  /*1fbf0*/  IMAD.MOV.U32 R15, RZ, RZ, -0x1 ;  /* 0xffffffffff0f7424 */ /* 0x000fce00078e00ff */
[----:B012---:R-:W-:Y:S05]  /*1fc00*/  WARPSYNC.COLLECTIVE R15, `(.L_x_2677) ;  /* 0x000000000f0c7348 */ /* 0x007fea0003c00000 */
[----:B------:R-:W-:Y:S02]  /*1fc10*/  ELECT P6, UR62, PT ;  /* 0x00000000003e782f */ /* 0x000fe400038c0000 */
[----:B------:R-:W-:Y:S01]  /*1fc20*/  MOV R14, UR62 ;  /* 0x0000003e000e7c02 */ /* 0x000fe20008000f00 */
[----:B012---:R-:W-:Y:S10]  /*1fc30*/  ENDCOLLECTIVE ;  /* 0x000000000000791b */ /* 0x007ff40003800000 */
.L_x_2677:
[----:B------:R-:W-:Y:S05]  /*1fc40*/  BSYNC B1 ;  /* 0x0000000000017941 */ /* 0x000fea0003800000 */
.L_x_2676:
[----:B------:R-:W-:Y:S05]  /*1fc50*/  BRA `(.L_x_2511) ;  /* 0xffffff8c00947947 */ /* 0x000fea000383ffff */
.L_x_2514:
[----:B--2---:R2:W3:Y:S02]  /*1fc60*/  SYNCS.PHASECHK.TRANS64.TRYWAIT P0, [R16+URZ+0x2d820], R6 ;  /* 0x02d82006100075a7 */ /* 0x0044e4000800017f */
[----:B---3--:R-:W-:Y:S05]  /*1fc70*/  @!P0 NANOSLEEP.SYNCS 0x989680 ;  /* 0x009896800000895d */ /* 0x008fea0003900000 */
[----:B------:R-:W3:Y:S02]  /*1fc80*/  @!P0 SYNCS.PHASECHK.TRANS64 P0, [R16+URZ+0x2d820], R6 ;  /* 0x02d82006100085a7 */ /* 0x000ee4000800007f */
[----:B---3--:R-:W-:Y:S05]  /*1fc90*/  @!P0 BRA `(.L_x_2514) ;  /* 0xfffffffc00f08947 */ /* 0x008fea000383ffff */
[----:B------:R-:W-:Y:S05]  /*1fca0*/  BRA `(.L_x_2678) ;  /* 0xffffff8c00a47947 */ /* 0x000fea000383ffff */
.L_x_2518:
[----:B0-----:R0:W1:Y:S02]  /*1fcb0*/  SYNCS.PHASECHK.TRANS64.TRYWAIT P0, [R9+URZ+0x2d8a0], R11 ;  /* 0x02d8a00b090075a7 */ /* 0x001064000800017f */
[----:B-1----:R-:W-:Y:S05]  /*1fcc0*/  @!P0 NANOSLEEP.SYNCS 0x989680 ;  /* 0x009896800000895d */ /* 0x002fea0003900000 */
[----:B------:R-:W1:Y:S02]  /*1fcd0*/  @!P0 SYNCS.PHASECHK.TRANS64 P0, [R9+URZ+0x2d8a0], R11 ;  /* 0x02d8a00b090085a7 */ /* 0x000e64000800007f */
[----:B-1----:R-:W-:Y:S05]  /*1fce0*/  @!P0 BRA `(.L_x_2518) ;  /* 0xfffffffc00f08947 */ /* 0x002fea000383ffff */
[----:B------:R-:W-:Y:S05]  /*1fcf0*/  BRA `(.L_x_2679) ;  /* 0xffffff8c00c07947 */ /* 0x000fea000383ffff */
.L_x_2525:
[----:B-1----:R1:W2:Y:S02]  /*1fd00*/  SYNCS.PHASECHK.TRANS64.TRYWAIT P0, [R9+URZ+0x2d8c0], R11 ;  /* 0x02d8c00b090075a7 */ /* 0x0022a4000800017f */
[----:B--2---:R-:W-:Y:S05]  /*1fd10*/  @!P0 NANOSLEEP.SYNCS 0x989680 ;  /* 0x009896800000895d */ /* 0x004fea0003900000 */
[----:B------:R-:W2:Y:S02]  /*1fd20*/  @!P0 SYNCS.PHASECHK.TRANS64 P0, [R9+URZ+0x2d8c0], R11 ;  /* 0x02d8c00b090085a7 */ /* 0x000ea4000800007f */
[----:B--2---:R-:W-:Y:S05]  /*1fd30*/  @!P0 BRA `(.L_x_2525) ;  /* 0xfffffffc00f08947 */ /* 0x004fea000383ffff */
[----:B------:R-:W-:Y:S05]  /*1fd40*/  BRA `(.L_x_2680) ;  /* 0xffffff9000bc7947 */ /* 0x000fea000383ffff */
.L_x_2534:
[----:B0-----:R0:W1:Y:S02]  /*1fd50*/  SYNCS.PHASECHK.TRANS64.TRYWAIT P1, [R9+URZ+0x2d8a0], R8 ;  /* 0x02d8a008090075a7 */ /* 0x001064000802017f */
[----:B-1----:R-:W-:Y:S05]  /*1fd60*/  @!P1 NANOSLEEP.SYNCS 0x989680 ;  /* 0x009896800000995d */ /* 0x002fea0003900000 */
[----:B------:R-:W1:Y:S02]  /*1fd70*/  @!P1 SYNCS.PHASECHK.TRANS64 P1, [R9+URZ+0x2d8a0], R8 ;  /* 0x02d8a008090095a7 */ /* 0x000e64000802007f */
[----:B-1----:R-:W-:Y:S05]  /*1fd80*/  @!P1 BRA `(.L_x_2534) ;  /* 0xfffffffc00f09947 */ /* 0x002fea000383ffff */
[----:B------:R-:W-:Y:S05]  /*1fd90*/  BRA `(.L_x_2681) ;  /* 0xffffff9400fc7947 */ /* 0x000fea000383ffff */
.L_x_2541:
[----:B-1----:R1:W2:Y:S02]  /*1fda0*/  SYNCS.PHASECHK.TRANS64.TRYWAIT P1, [R9+URZ+0x2d8c0], R8 ;  /* 0x02d8c008090075a7 */ /* 0x0022a4000802017f */
[----:B--2---:R-:W-:Y:S05]  /*1fdb0*/  @!P1 NANOSLEEP.SYNCS 0x989680 ;  /* 0x009896800000995d */ /* 0x004fea0003900000 */
[----:B------:R-:W2:Y:S02]  /*1fdc0*/  @!P1 SYNCS.PHASECHK.TRANS64 P1, [R9+URZ+0x2d8c0], R8 ;  /* 0x02d8c008090095a7 */ /* 0x000ea4000802007f */
[----:B--2---:R-:W-:Y:S05]  /*1fdd0*/  @!P1 BRA `(.L_x_2541) ;  /* 0xfffffffc00f09947 */ /* 0x004fea000383ffff */
[----:B------:R-:W-:Y:S05]  /*1fde0*/  BRA `(.L_x_2682) ;  /* 0xffffff9800f47947 */ /* 0x000fea000383ffff */
.L_x_2558:
[----:B------:R-:W0:Y:S01]  /*1fdf0*/  S2R R20, SR_TID.X ;  /* 0x0000000000147919 */ /* 0x000e220000002100 */
[----:B------:R-:W-:Y:S01]  /*1fe00*/  BSSY B0, `(.L_x_2683) ;  /* 0x000000a000007945 */ /* 0x000fe20003800000 */
[----:B------:R-:W-:Y:S02]  /*1fe10*/  IMAD.MOV.U32 R12, RZ, RZ, RZ ;  /* 0x000000ffff0c7224 */ /* 0x000fe400078e00ff */
[----:B------:R-:W-:Y:S01]  /*1fe20*/  IMAD.MOV.U32 R15, RZ, RZ, -0x1 ;  /* 0xffffffffff0f7424 */ /* 0x000fe200078e00ff */
[----:B0-----:R-:W-:-:S04]  /*1fe30*/  SHF.R.U32.HI R11, RZ, 0x5, R20 ;  /* 0x00000005ff0b7819 */ /* 0x001fc80000011614 */
[----:B------:R-:W-:-:S05]  /*1fe40*/  LOP3.LUT R11, R11, 0x3, RZ, 0xc0, !PT ;  /* 0x000000030b0b7812 */ /* 0x000fca00078ec0ff */
[----:B------:R-:W-:Y:S01]  /*1fe50*/  IMAD.MOV.U32 R13, RZ, RZ, R11 ;  /* 0x000000ffff0d7224 */ /* 0x000fe200078e000b */
[----:B------:R-:W-:-:S07]  /*1fe60*/  MOV R11, 0x1f ;  /* 0x0000001f000b7802 */ /* 0x000fce0000000f00 */
[----:B-----5:R-:W-:Y:S05]  /*1fe70*/  WARPSYNC.COLLECTIVE R15, `(.L_x_2684) ;  /* 0x000000000f087348 */ /* 0x020fea0003c00000 */
[----:B------:R0:W1:Y:S02]  /*1fe80*/  SHFL.IDX P6, R14, R13, R12, R11 ;  /* 0x0000000c0d0e7389 */ /* 0x00006400000c000b */
[----:B01---5:R-:W-:Y:S01]  /*1fe90*/  ENDCOLLECTIVE ;  /* 0x000000000000791b */ /* 0x023fe20003800000 */
.L_x_2684:
[----:B------:R-:W-:Y:S05]  /*1fea0*/  BSYNC B0 ;  /* 0x0000000000007941 */ /* 0x000fea0003800000 */
.L_x_2683:
[----:B------:R-:W-:Y:S05]  /*1feb0*/  BRA `(.L_x_2685) ;  /* 0xffffffa800ec7947 */ /* 0x000fea000383ffff */
.L_x_2561:
[----:B0-----:R0:W1:Y:S02]  /*1fec0*/  SYNCS.PHASECHK.TRANS64.TRYWAIT P0, [R0+URZ+0x2d840], R5 ;  /* 0x02d84005000075a7 */ /* 0x001064000800017f */
[----:B-1----:R-:W-:Y:S05]  /*1fed0*/  @!P0 NANOSLEEP.SYNCS 0x989680 ;  /* 0x009896800000895d */ /* 0x002fea0003900000 */
[----:B------:R-:W1:Y:S02]  /*1fee0*/  @!P0 SYNCS.PHASECHK.TRANS64 P0, [R0+URZ+0x2d840], R5 ;  /* 0x02d84005000085a7 */ /* 0x000e64000800007f */
[----:B-1----:R-:W-:Y:S05]  /*1fef0*/  @!P0 BRA `(.L_x_2561) ;  /* 0xfffffffc00f08947 */ /* 0x002fea000383ffff */
[----:B------:R-:W-:Y:S05]  /*1ff00*/  BRA `(.L_x_2686) ;  /* 0xffffffac00407947 */ /* 0x000fea000383ffff */
.L_x_2562:
        /* <DEDUP_REMOVED lines=8> */
.L_x_2688:
[----:B------:R-:W-:Y:S05]  /*1ff90*/  BSYNC B0 ;  /* 0x0000000000007941 */ /* 0x000fea0003800000 */
.L_x_2687:
        /* <DEDUP_REMOVED lines=8> */
.L_x_2689:
[----:B------:R-:W-:Y:S02]  /*20020*/  IMAD.MOV.U32 R13, RZ, RZ, R7 ;  /* 0x000000ffff0d7224 */ /* 0x000fe400078e0007 */
[----:B------:R-:W-:Y:S02]  /*20030*/  IMAD.MOV.U32 R12, RZ, RZ, 0x1 ;  /* 0x00000001ff0c7424 */ /* 0x000fe400078e00ff */
[----:B------:R-:W-:-:S07]  /*20040*/  IMAD.MOV.U32 R4, RZ, RZ, R14 ;  /* 0x000000ffff047224 */ /* 0x000fce00078e000e */
[----:B------:R-:W-:Y:S05]  /*20050*/  WARPSYNC.COLLECTIVE R15, `(.L_x_2690) ;  /* 0x000000000f087348 */ /* 0x000fea0003c00000 */
[----:B------:R0:W1:Y:S02]  /*20060*/  SHFL.IDX P6, R14, R13, R12, R11 ;  /* 0x0000000c0d0e7389 */ /* 0x00006400000c000b */
[----:B01----:R-:W-:Y:S01]  /*20070*/  ENDCOLLECTIVE ;  /* 0x000000000000791b */ /* 0x003fe20003800000 */
.L_x_2690:
[----:B------:R-:W-:-:S05]  /*20080*/  @P0 LEA R5, P1, R9, R4, 0x1 ;  /* 0x0000000409050211 */ /* 0x000fca00078208ff */
[----:B------:R-:W-:Y:S01]  /*20090*/  @P0 IMAD.X R4, RZ, RZ, R6, P1 ;  /* 0x000000ffff040224 */ /* 0x000fe200008e0606 */
[----:B------:R-:W-:Y:S01]  /*200a0*/  ISETP.GE.AND P1, PT, R3, 0x21, PT ;  /* 0x000000210300780c */ /* 0x000fe20003f26270 */
        /* <DEDUP_REMOVED lines=11> */
[----:B0-----:R-:W-:-:S07]  /*20160*/  MOV R6, R14 ;  /* 0x0000000e00067202 */ /* 0x001fce0000000f00 */
[----:B------:R-:W-:Y:S05]  /*20170*/  WARPSYNC.COLLECTIVE R15, `(.L_x_2691) ;  /* 0x000000000f087348 */ /* 0x000fea0003c00000 */
[----:B------:R0:W1:Y:S02]  /*20180*/  SHFL.IDX P6, R14, R13, R12, R11 ;  /* 0x0000000c0d0e7389 */ /* 0x00006400000c000b */
[----:B01----:R-:W-:Y:S01]  /*20190*/  ENDCOLLECTIVE ;  /* 0x000000000000791b */ /* 0x003fe20003800000 */
.L_x_2691:
[----:B------:R-:W-:Y:S02]  /*201a0*/  IMAD.MOV.U32 R13, RZ, RZ, R7 ;  /* 0x000000ffff0d7224 */ /* 0x000fe400078e0007 */
[----:B------:R-:W-:Y:S02]  /*201b0*/  IMAD.MOV.U32 R12, RZ, RZ, 0x2 ;  /* 0x00000002ff0c7424 */ /* 0x000fe400078e00ff */
[----:B------:R-:W-:-:S07]  /*201c0*/  IMAD.MOV.U32 R4, RZ, RZ, R14 ;  /* 0x000000ffff047224 */ /* 0x000fce00078e000e */
[----:B------:R-:W-:Y:S05]  /*201d0*/  WARPSYNC.COLLECTIVE R15, `(.L_x_2692) ;  /* 0x000000000f087348 */ /* 0x000fea0003c00000 */
[----:B------:R0:W1:Y:S02]  /*201e0*/  SHFL.IDX P6, R14, R13, R12, R11 ;  /* 0x0000000c0d0e7389 */ /* 0x00006400000c000b */
[----:B01----:R-:W-:Y:S01]  /*201f0*/  ENDCOLLECTIVE ;  /* 0x000000000000791b */ /* 0x003fe20003800000 */
.L_x_2692:
[----:B------:R-:W-:-:S05]  /*20200*/  @P1 LEA R5, P0, R9, R4, 0x1 ;  /* 0x0000000409051211 */ /* 0x000fca00078008ff */
[----:B------:R-:W-:Y:S02]  /*20210*/  @P1 IMAD.X R4, RZ, RZ, R6, P0 ;  /* 0x000000ffff041224 */ /* 0x000fe400000e0606 */
[----:B------:R-:W-:-:S03]  /*20220*/  @P1 IMAD R6, R8, 0x2, R16 ;  /* 0x0000000208061824 */ /* 0x000fc600078e0210 */
[----:B------:R-:W-:Y:S02]  /*20230*/  @P1 LOP3.LUT R5, R5, R4, RZ, 0x3c, !PT ;  /* 0x0000000405051212 */ /* 0x000fe400078e3cff */
[----:B------:R-:W-:Y:S02]  /*20240*/  MOV R13, R2 ;  /* 0x00000002000d7202 */ /* 0x000fe40000000f00 */
        /* <DEDUP_REMOVED lines=13> */
.L_x_2693:
[----:B------:R-:W-:Y:S02]  /*20320*/  IMAD.MOV.U32 R13, RZ, RZ, R7 ;  /* 0x000000ffff0d7224 */ /* 0x000fe400078e0007 */
[----:B------:R-:W-:Y:S02]  /*20330*/  IMAD.MOV.U32 R12, RZ, RZ, 0x3 ;  /* 0x00000003ff0c7424 */ /* 0x000fe400078e00ff */
[----:B------:R-:W-:-:S07]  /*20340*/  IMAD.MOV.U32 R4, RZ, RZ, R14 ;  /* 0x000000ffff047224 */ /* 0x000fce00078e000e */
[----:B------:R-:W-:Y:S05]  /*20350*/  WARPSYNC.COLLECTIVE R15, `(.L_x_2694) ;  /* 0x000000000f087348 */ /* 0x000fea0003c00000 */
[----:B------:R0:W1:Y:S02]  /*20360*/  SHFL.IDX P6, R14, R13, R12, R11 ;  /* 0x0000000c0d0e7389 */ /* 0x00006400000c000b */
[----:B01----:R-:W-:Y:S01]  /*20370*/  ENDCOLLECTIVE ;  /* 0x000000000000791b */ /* 0x003fe20003800000 */
.L_x_2694:
        /* <DEDUP_REMOVED lines=11> */
.L_x_2695:
[----:B------:R-:W-:Y:S01]  /*20430*/  @!PT LDS RZ, [RZ] ;  /* 0x00000000fffff984 */ /* 0x000fe20000000800 */
[----:B------:R-:W-:Y:S01]  /*20440*/  @!PT LDS RZ, [RZ] ;  /* 0x00000000fffff984 */ /* 0x000fe20000000800 */
[----:B------:R-:W-:Y:S01]  /*20450*/  @!PT LDS RZ, [RZ] ;  /* 0x00000000fffff984 */ /* 0x000fe20000000800 */
[----:B------:R0:W-:Y:S04]  /*20460*/  @P1 LDGSTS.E.BYPASS.LTC128B.128 [R6+0x16400], desc[UR38][R4.64], !P4 ;  /* 0x1640000004061fae */ /* 0x0001e8000e101d66 */
[----:B------:R0:W-:Y:S04]  /*20470*/  @P1 LDGSTS.E.BYPASS.LTC128B.128 [R6+0x18400], desc[UR38][R4.64+0x40], !P3 ;  /* 0x1840004004061fae */ /* 0x0001e8000d901d66 */
[----:B------:R0:W-:Y:S01]  /*20480*/  @P1 LDGSTS.E.BYPASS.LTC128B.128 [R6+0x1a400], desc[UR38][R4.64+0x80], !P2 ;  /* 0x1a40008004061fae */ /* 0x0001e2000d101d66 */
[----:B------:R-:W-:Y:S01]  /*20490*/  MOV R2, R14 ;  /* 0x0000000e00027202 */ /* 0x000fe20000000f00 */
[----:B------:R-:W-:Y:S06]  /*204a0*/  BRA `(.L_x_2696) ;  /* 0xffffffa800f87947 */ /* 0x000fec000383ffff */
.L_x_2567:
[----:B------:R-:W-:Y:S02]  /*204b0*/  IMAD.MOV.U32 R13, RZ, RZ, R4 ;  /* 0x000000ffff0d7224 */ /* 0x000fe400078e0004 */
        /* <DEDUP_REMOVED lines=8> */
.L_x_2697:
[C---:B------:R-:W-:Y:S01]  /*20540*/  VIADD R9, R25.reuse, 0x20 ;  /* 0x0000002019097836 */ /* 0x040fe20000000000 */
[----:B------:R-:W-:Y:S01]  /*20550*/  ISETP.GE.AND P3, PT, R25, R0, PT ;  /* 0x000000001900720c */ /* 0x000fe20003f66270 */
[----:B------:R-:W-:Y:S02]  /*20560*/  IMAD.MOV.U32 R13, RZ, RZ, R5 ;  /* 0x000000ffff0d7224 */ /* 0x000fe400078e0005 */
[----:B------:R-:W-:-:S10]  /*20570*/  IMAD.MOV.U32 R2, RZ, RZ, R14 ;  /* 0x000000ffff027224 */ /* 0x000fd400078e000e */
[----:B------:R-:W-:Y:S05]  /*20580*/  WARPSYNC.COLLECTIVE R15, `(.L_x_2698) ;  /* 0x000000000f087348 */ /* 0x000fea0003c00000 */
[----:B------:R0:W1:Y:S02]  /*20590*/  SHFL.IDX P6, R14, R13, R12, R11 ;  /* 0x0000000c0d0e7389 */ /* 0x00006400000c000b */
[----:B01----:R-:W-:Y:S01]  /*205a0*/  ENDCOLLECTIVE ;  /* 0x000000000000791b */ /* 0x003fe20003800000 */
.L_x_2698:
[----:B------:R-:W-:Y:S02]  /*205b0*/  IMAD.MOV.U32 R13, RZ, RZ, R4 ;  /* 0x000000ffff0d7224 */ /* 0x000fe400078e0004 */
[----:B------:R-:W-:Y:S02]  /*205c0*/  IMAD.MOV.U32 R12, RZ, RZ, 0x1 ;  /* 0x00000001ff0c7424 */ /* 0x000fe400078e00ff */
[----:B------:R-:W-:-:S07]  /*205d0*/  IMAD.MOV.U32 R3, RZ, RZ, R14 ;  /* 0x000000ffff037224 */ /* 0x000fce00078e000e */
[----:B------:R-:W-:Y:S05]  /*205e0*/  WARPSYNC.COLLECTIVE R15, `(.L_x_2699) ;  /* 0x000000000f087348 */ /* 0x000fea0003c00000 */
[----:B------:R0:W1:Y:S02]  /*205f0*/  SHFL.IDX P6, R14, R13, R12, R11 ;  /* 0x0000000c0d0e7389 */ /* 0x00006400000c000b */
[----:B01----:R-:W-:Y:S01]  /*20600*/  ENDCOLLECTIVE ;  /* 0x000000000000791b */ /* 0x003fe20003800000 */
.L_x_2699:
[----:B------:R-:W-:-:S04]  /*20610*/  @!P3 LEA R3, P4, R10, R3, 0x1 ;  /* 0x000000030a03b211 */ /* 0x000fc800078808ff */
[----:B------:R-:W-:-:S04]  /*20620*/  @!P3 IADD3.X R2, RZ, R2, RZ, P4, !PT ;  /* 0x00000002ff02b210 */ /* 0x000fc800027fe4ff */
        /* <DEDUP_REMOVED lines=15> */
.L_x_2700:
[----:B------:R-:W-:Y:S02]  /*20720*/  IMAD.MOV.U32 R13, RZ, RZ, R4 ;  /* 0x000000ffff0d7224 */ /* 0x000fe400078e0004 */
[----:B------:R-:W-:Y:S02]  /*20730*/  IMAD.MOV.U32 R12, RZ, RZ, 0x2 ;  /* 0x00000002ff0c7424 */ /* 0x000fe400078e00ff */
[----:B------:R-:W-:-:S07]  /*20740*/  IMAD.MOV.U32 R3, RZ, RZ, R14 ;  /* 0x000000ffff037224 */ /* 0x000fce00078e000e */
[----:B------:R-:W-:Y:S05]  /*20750*/  WARPSYNC.COLLECTIVE R15, `(.L_x_2701) ;  /* 0x000000000f087348 */ /* 0x000fea0003c00000 */
[----:B------:R0:W1:Y:S02]  /*20760*/  SHFL.IDX P6, R14, R13, R12, R11 ;  /* 0x0000000c0d0e7389 */ /* 0x00006400000c000b */
[----:B01----:R-:W-:Y:S01]  /*20770*/  ENDCOLLECTIVE ;  /* 0x000000000000791b */ /* 0x003fe20003800000 */
.L_x_2701:
        /* <DEDUP_REMOVED lines=18> */
.L_x_2702:
[----:B------:R-:W-:Y:S01]  /*208a0*/  IMAD.MOV.U32 R13, RZ, RZ, R4 ;  /* 0x000000ffff0d7224 */ /* 0x000fe200078e0004 */
[----:B------:R-:W-:Y:S01]  /*208b0*/  MOV R12, 0x3 ;  /* 0x00000003000c7802 */ /* 0x000fe20000000f00 */
[----:B------:R-:W-:-:S07]  /*208c0*/  IMAD.MOV.U32 R3, RZ, RZ, R14 ;  /* 0x000000ffff037224 */ /* 0x000fce00078e000e */
[----:B------:R-:W-:Y:S05]  /*208d0*/  WARPSYNC.COLLECTIVE R15, `(.L_x_2703) ;  /* 0x000000000f087348 */ /* 0x000fea0003c00000 */
[----:B------:R0:W1:Y:S02]  /*208e0*/  SHFL.IDX P6, R14, R13, R12, R11 ;  /* 0x0000000c0d0e7389 */ /* 0x00006400000c000b */
[----:B01----:R-:W-:Y:S01]  /*208f0*/  ENDCOLLECTIVE ;  /* 0x000000000000791b */ /* 0x003fe20003800000 */
.L_x_2703:
        /* <DEDUP_REMOVED lines=10> */
.L_x_2704:
[----:B------:R-:W-:Y:S01]  /*209a0*/  @!PT LDS RZ, [RZ] ;  /* 0x00000000fffff984 */ /* 0x000fe20000000800 */
[----:B------:R-:W-:Y:S01]  /*209b0*/  @!PT LDS RZ, [RZ] ;  /* 0x00000000fffff984 */ /* 0x000fe20000000800 */
[----:B------:R-:W-:Y:S01]  /*209c0*/  @!PT LDS RZ, [RZ] ;  /* 0x00000000fffff984 */ /* 0x000fe20000000800 */
[----:B------:R-:W-:Y:S04]  /*209d0*/  @!P3 LDGSTS.E.BYPASS.LTC128B.128 [R8+0xd400], desc[UR38][R2.64], !P0 ;  /* 0x0d4000000208bfae */ /* 0x000fe8000c101d66 */
[----:B------:R-:W-:Y:S04]  /*209e0*/  @!P3 LDGSTS.E.BYPASS.LTC128B.128 [R8+0x10400], desc[UR38][R2.64+0x40], !P1 ;  /* 0x104000400208bfae */ /* 0x000fe8000c901d66 */
[----:B------:R0:W-:Y:S01]  /*209f0*/  @!P3 LDGSTS.E.BYPASS.LTC128B.128 [R8+0x13400], desc[UR38][R2.64+0x80], !P2 ;  /* 0x134000800208bfae */ /* 0x0001e2000d101d66 */
[----:B------:R-:W-:Y:S01]  /*20a00*/  IMAD.MOV.U32 R13, RZ, RZ, R6 ;  /* 0x000000ffff0d7224 */ /* 0x000fe200078e0006 */
[----:B------:R-:W-:Y:S01]  /*20a10*/  MOV R12, RZ ;  /* 0x000000ff000c7202 */ /* 0x000fe20000000f00 */
[----:B0-----:R-:W-:-:S02]  /*20a20*/  VIADD R2, R25, 0x60 ;  /* 0x0000006019027836 */ /* 0x001fc40000000000 */
[----:B------:R-:W-:-:S07]  /*20a30*/  IMAD.MOV.U32 R5, RZ, RZ, R14 ;  /* 0x000000ffff057224 */ /* 0x000fce00078e000e */
[----:B------:R-:W-:Y:S05]  /*20a40*/  WARPSYNC.COLLECTIVE R15, `(.L_x_2705) ;  /* 0x000000000f087348 */ /* 0x000fea0003c00000 */
[----:B------:R0:W1:Y:S02]  /*20a50*/  SHFL.IDX P6, R14, R13, R12, R11 ;  /* 0x0000000c0d0e7389 */ /* 0x00006400000c000b */
[----:B01----:R-:W-:Y:S01]  /*20a60*/  ENDCOLLECTIVE ;  /* 0x000000000000791b */ /* 0x003fe20003800000 */
.L_x_2705:
        /* <DEDUP_REMOVED lines=16> */
.L_x_2706:
[----:B------:R-:W-:Y:S02]  /*20b70*/  IMAD.MOV.U32 R13, RZ, RZ, R6 ;  /* 0x000000ffff0d7224 */ /* 0x000fe400078e0006 */
[----:B------:R-:W-:Y:S02]  /*20b80*/  IMAD.MOV.U32 R12, RZ, RZ, 0x1 ;  /* 0x00000001ff0c7424 */ /* 0x000fe400078e00ff */
[----:B------:R-:W-:-:S07]  /*20b90*/  IMAD.MOV.U32 R3, RZ, RZ, R14 ;  /* 0x000000ffff037224 */ /* 0x000fce00078e000e */
[----:B------:R-:W-:Y:S05]  /*20ba0*/  WARPSYNC.COLLECTIVE R15, `(.L_x_2707) ;  /* 0x000000000f087348 */ /* 0x000fea0003c00000 */
[----:B------:R0:W1:Y:S02]  /*20bb0*/  SHFL.IDX P6, R14, R13, R12, R11 ;  /* 0x0000000c0d0e7389 */ /* 0x00006400000c000b */
[----:B01----:R-:W-:Y:S01]  /*20bc0*/  ENDCOLLECTIVE ;  /* 0x000000000000791b */ /* 0x003fe20003800000 */
.L_x_2707:
[----:B------:R-:W-:-:S05]  /*20bd0*/  @!P3 LEA R3, P4, R10, R3, 0x1 ;  /* 0x000000030a03b211 */ /* 0x000fca00078808ff */
[----:B------:R-:W-:-:S05]  /*20be0*/  @!P3 IMAD.X R2, RZ, RZ, R2, P4 ;  /* 0x000000ffff02b224 */ /* 0x000fca00020e0602 */
[-C--:B------:R-:W-:Y:S02]  /*20bf0*/  @!P3 LOP3.LUT R3, R3, R2.reuse, RZ, 0x3c, !PT ;  /* 0x000000020303b212 */ /* 0x080fe400078e3cff */
[----:B------:R-:W-:Y:S02]  /*20c00*/  MOV R13, R7 ;  /* 0x00000007000d7202 */ /* 0x000fe40000000f00 */
[----:B------:R-:W-:-:S04]  /*20c10*/  @!P3 LOP3.LUT R2, R3, R2, RZ, 0x3c, !PT ;  /* 0x000000020302b212 */ /* 0x000fc800078e3cff */
[----:B------:R-:W-:Y:S01]  /*20c20*/  @!P3 LOP3.LUT R3, R3, R2, RZ, 0x3c, !PT ;  /* 0x000000020303b212 */ /* 0x000fe200078e3cff */
[----:B------:R-:W-:-:S07]  /*20c30*/  IMAD.MOV.U32 R6, RZ, RZ, R14 ;  /* 0x000000ffff067224 */ /* 0x000fce00078e000e */
[----:B------:R-:W-:Y:S05]  /*20c40*/  WARPSYNC.COLLECTIVE R15, `(.L_x_2708) ;  /* 0x000000000f087348 */ /* 0x000fea0003c00000 */
[----:B------:R0:W1:Y:S02]  /*20c50*/  SHFL.IDX P6, R14, R13, R12, R11 ;  /* 0x0000000c0d0e7389 */ /* 0x00006400000c000b */
[----:B01----:R-:W-:Y:S01]  /*20c60*/  ENDCOLLECTIVE ;  /* 0x000000000000791b */ /* 0x003fe20003800000 */
.L_x_2708:
        /* <DEDUP_REMOVED lines=8> */
.L_x_2570:
[----:B-1----:R1:W2:Y:S02]  /*20cf0*/  SYNCS.PHASECHK.TRANS64.TRYWAIT P0, [R16+URZ+0x2d820], R0 ;  /* 0x02d82000100075a7 */ /* 0x0022a4000800017f */
[----:B--2---:R-:W-:Y:S05]  /*20d00*/  @!P0 NANOSLEEP.SYNCS 0x989680 ;  /* 0x009896800000895d */ /* 0x004fea0003900000 */
[----:B------:R-:W2:Y:S02]  /*20d10*/  @!P0 SYNCS.PHASECHK.TRANS64 P0, [R16+URZ+0x2d820], R0 ;  /* 0x02d82000100085a7 */ /* 0x000ea4000800007f */
[----:B--2---:R-:W-:Y:S05]  /*20d20*/  @!P0 BRA `(.L_x_2570) ;  /* 0xfffffffc00f08947 */ /* 0x004fea000383ffff */
[----:B------:R-:W-:Y:S05]  /*20d30*/  BRA `(.L_x_2710) ;  /* 0xffffffb000887947 */ /* 0x000fea000383ffff */
.L_x_2575:
[----:B0-----:R0:W1:Y:S02]  /*20d40*/  SYNCS.PHASECHK.TRANS64.TRYWAIT P0, [R5+URZ+0x2d840], R0 ;  /* 0x02d84000050075a7 */ /* 0x001064000800017f */
[----:B-1----:R-:W-:Y:S05]  /*20d50*/  @!P0 NANOSLEEP.SYNCS 0x989680 ;  /* 0x009896800000895d */ /* 0x002fea0003900000 */
[----:B------:R-:W1:Y:S02]  /*20d60*/  @!P0 SYNCS.PHASECHK.TRANS64 P0, [R5+URZ+0x2d840], R0 ;  /* 0x02d84000050085a7 */ /* 0x000e64000800007f */
[----:B-1----:R-:W-:Y:S05]  /*20d70*/  @!P0 BRA `(.L_x_2575) ;  /* 0xfffffffc00f08947 */ /* 0x002fea000383ffff */
[----:B------:R-:W-:Y:S05]  /*20d80*/  BRA `(.L_x_2711) ;  /* 0xffffffb4007c7947 */ /* 0x000fea000383ffff */
.L_x_2576:
        /* <DEDUP_REMOVED lines=8> */
.L_x_2713:
[----:B------:R-:W-:Y:S05]  /*20e10*/  BSYNC B1 ;  /* 0x0000000000017941 */ /* 0x000fea0003800000 */
.L_x_2712:
[----:B------:R-:W0:Y:S01]  /*20e20*/  S2R R21, SR_TID.X ;  /* 0x0000000000157919 */ /* 0x000e220000002100 */
[----:B------:R-:W-:Y:S01]  /*20e30*/  IMAD.MOV.U32 R13, RZ, RZ, R6 ;  /* 0x000000ffff0d7224 */ /* 0x000fe200078e0006 */
[----:B------:R-:W-:Y:S01]  /*20e40*/  MOV R12, RZ ;  /* 0x000000ff000c7202 */ /* 0x000fe20000000f00 */
[----:B------:R-:W-:Y:S01]  /*20e50*/  IMAD.MOV.U32 R11, RZ, RZ, 0x1c1f ;  /* 0x00001c1fff0b7424 */ /* 0x000fe200078e00ff */
[----:B------:R-:W-:Y:S01]  /*20e60*/  LOP3.LUT R18, R18, 0xffffffdf, RZ, 0xc0, !PT ;  /* 0xffffffdf12127812 */ /* 0x000fe200078ec0ff */
[----:B------:R-:W-:Y:S02]  /*20e70*/  IMAD.MOV.U32 R15, RZ, RZ, -0x1 ;  /* 0xffffffffff0f7424 */ /* 0x000fe400078e00ff */
[----:B------:R-:W-:Y:S01]  /*20e80*/  IMAD.MOV.U32 R3, RZ, RZ, R14 ;  /* 0x000000ffff037224 */ /* 0x000fe200078e000e */
[----:B------:R-:W-:Y:S01]  /*20e90*/  @P1 LOP3.LUT R18, R18, 0x20, RZ, 0xfc, !PT ;  /* 0x0000002012121812 */ /* 0x000fe200078efcff */
[----:B------:R-:W-:-:S07]  /*20ea0*/  IMAD R4, R4, 0x2, R16 ;  /* 0x0000000204047824 */ /* 0x000fce00078e0210 */
[----:B0-----:R-:W-:Y:S05]  /*20eb0*/  WARPSYNC.COLLECTIVE R15, `(.L_x_2714) ;  /* 0x000000000f087348 */ /* 0x001fea0003c00000 */
[----:B------:R1:W2:Y:S02]  /*20ec0*/  SHFL.IDX P6, R14, R13, R12, R11 ;  /* 0x0000000c0d0e7389 */ /* 0x0002a400000c000b */
[----:B012---:R-:W-:Y:S01]  /*20ed0*/  ENDCOLLECTIVE ;  /* 0x000000000000791b */ /* 0x007fe20003800000 */
.L_x_2714:
        /* <DEDUP_REMOVED lines=8> */
.L_x_2715:
        /* <DEDUP_REMOVED lines=15> */
.L_x_2716:
[----:B------:R-:W-:Y:S02]  /*21050*/  IMAD.MOV.U32 R13, RZ, RZ, R7 ;  /* 0x000000ffff0d7224 */ /* 0x000fe400078e0007 */
[----:B------:R-:W-:Y:S02]  /*21060*/  IMAD.MOV.U32 R12, RZ, RZ, 0x2 ;  /* 0x00000002ff0c7424 */ /* 0x000fe400078e00ff */
[----:B------:R-:W-:-:S07]  /*21070*/  IMAD.MOV.U32 R2, RZ, RZ, R14 ;  /* 0x000000ffff027224 */ /* 0x000fce00078e000e */
[----:B------:R-:W-:Y:S05]  /*21080*/  WARPSYNC.COLLECTIVE R15, `(.L_x_2717) ;  /* 0x000000000f087348 */ /* 0x000fea0003c00000 */
[----:B------:R0:W1:Y:S02]  /*21090*/  SHFL.IDX P6, R14, R13, R12, R11 ;  /* 0x0000000c0d0e7389 */ /* 0x00006400000c000b */
[----:B01----:R-:W-:Y:S01]  /*210a0*/  ENDCOLLECTIVE ;  /* 0x000000000000791b */ /* 0x003fe20003800000 */
.L_x_2717:
        /* <DEDUP_REMOVED lines=9> */
[----:B------:R-:W-:-:S07]  /*21140*/  MOV R21, R14 ;  /* 0x0000000e00157202 */ /* 0x000fce0000000f00 */
[----:B0-----:R-:W-:Y:S05]  /*21150*/  WARPSYNC.COLLECTIVE R15, `(.L_x_2718) ;  /* 0x000000000f087348 */ /* 0x001fea0003c00000 */
[----:B------:R1:W2:Y:S02]  /*21160*/  SHFL.IDX P6, R14, R13, R12, R11 ;  /* 0x0000000c0d0e7389 */ /* 0x0002a400000c000b */
[----:B012---:R-:W-:Y:S01]  /*21170*/  ENDCOLLECTIVE ;  /* 0x000000000000791b */ /* 0x007fe20003800000 */
.L_x_2718:
[----:B------:R-:W-:Y:S02]  /*21180*/  IMAD.MOV.U32 R13, RZ, RZ, R7 ;  /* 0x000000ffff0d7224 */ /* 0x000fe400078e0007 */
[----:B------:R-:W-:Y:S02]  /*21190*/  IMAD.MOV.U32 R12, RZ, RZ, 0x3 ;  /* 0x00000003ff0c7424 */ /* 0x000fe400078e00ff */
[----:B------:R-:W-:-:S07]  /*211a0*/  IMAD.MOV.U32 R2, RZ, RZ, R14 ;  /* 0x000000ffff027224 */ /* 0x000fce00078e000e */
[----:B------:R-:W-:Y:S05]  /*211b0*/  WARPSYNC.COLLECTIVE R15, `(.L_x_2719) ;  /* 0x000000000f087348 */ /* 0x000fea0003c00000 */
[----:B------:R0:W1:Y:S02]  /*211c0*/  SHFL.IDX P6, R14, R13, R12, R11 ;  /* 0x0000000c0d0e7389 */ /* 0x00006400000c000b */
[----:B01----:R-:W-:Y:S01]  /*211d0*/  ENDCOLLECTIVE ;  /* 0x000000000000791b */ /* 0x003fe20003800000 */
.L_x_2719:
        /* <DEDUP_REMOVED lines=14> */
.L_x_2720:
[----:B------:R-:W-:Y:S01]  /*212c0*/  MOV R2, R14 ;  /* 0x0000000e00027202 */ /* 0x000fe20000000f00 */
[----:B------:R-:W-:Y:S06]  /*212d0*/  BRA `(.L_x_2721) ;  /* 0xffffffb000fc7947 */ /* 0x000fec000383ffff */
.L_x_2581:
[----:B-1----:R1:W2:Y:S02]  /*212e0*/  SYNCS.PHASECHK.TRANS64.TRYWAIT P0, [R5+URZ+0x2d860], R2 ;  /* 0x02d86002050075a7 */ /* 0x0022a4000800017f */
[----:B--2---:R-:W-:Y:S05]  /*212f0*/  @!P0 NANOSLEEP.SYNCS 0x989680 ;  /* 0x009896800000895d */ /* 0x004fea0003900000 */
[----:B------:R-:W2:Y:S02]  /*21300*/  @!P0 SYNCS.PHASECHK.TRANS64 P0, [R5+URZ+0x2d860], R2 ;  /* 0x02d86002050085a7 */ /* 0x000ea4000800007f */
[----:B--2---:R-:W-:Y:S05]  /*21310*/  @!P0 BRA `(.L_x_2581) ;  /* 0xfffffffc00f08947 */ /* 0x004fea000383ffff */
[----:B------:R-:W-:Y:S05]  /*21320*/  BRA `(.L_x_2722) ;  /* 0xffffffb400607947 */ /* 0x000fea000383ffff */
.L_x_2582:
        /* <DEDUP_REMOVED lines=8> */
.L_x_2724:
[----:B------:R-:W-:Y:S05]  /*213b0*/  BSYNC B1 ;  /* 0x0000000000017941 */ /* 0x000fea0003800000 */
.L_x_2723:
[----:B------:R-:W-:Y:S01]  /*213c0*/  IMAD.MOV.U32 R13, RZ, RZ, R19 ;  /* 0x000000ffff0d7224 */ /* 0x000fe200078e0013 */
[----:B------:R-:W-:Y:S01]  /*213d0*/  MOV R11, 0x1c1f ;  /* 0x00001c1f000b7802 */ /* 0x000fe20000000f00 */
[----:B------:R-:W-:Y:S02]  /*213e0*/  IMAD.MOV.U32 R12, RZ, RZ, RZ ;  /* 0x000000ffff0c7224 */ /* 0x000fe400078e00ff */
[----:B------:R-:W-:Y:S02]  /*213f0*/  IMAD.MOV.U32 R15, RZ, RZ, -0x1 ;  /* 0xffffffffff0f7424 */ /* 0x000fe400078e00ff */
[----:B------:R-:W-:Y:S02]  /*21400*/  IMAD.MOV.U32 R3, RZ, RZ, R14 ;  /* 0x000000ffff037224 */ /* 0x000fe400078e000e */
[----:B------:R-:W-:-:S07]  /*21410*/  IMAD R4, R4, 0x2, R16 ;  /* 0x0000000204047824 */ /* 0x000fce00078e0210 */
[----:B------:R-:W-:Y:S05]  /*21420*/  WARPSYNC.COLLECTIVE R15, `(.L_x_2725) ;  /* 0x000000000f087348 */ /* 0x000fea0003c00000 */
[----:B------:R0:W1:Y:S02]  /*21430*/  SHFL.IDX P6, R14, R13, R12, R11 ;  /* 0x0000000c0d0e7389 */ /* 0x00006400000c000b */
[----:B01----:R-:W-:Y:S01]  /*21440*/  ENDCOLLECTIVE ;  /* 0x000000000000791b */ /* 0x003fe20003800000 */
.L_x_2725:
[----:B------:R-:W-:Y:S02]  /*21450*/  IMAD.MOV.U32 R13, RZ, RZ, R22 ;  /* 0x000000ffff0d7224 */ /* 0x000fe400078e0016 */
[----:B------:R-:W-:Y:S02]  /*21460*/  IMAD.MOV.U32 R12, RZ, RZ, 0x1 ;  /* 0x00000001ff0c7424 */ /* 0x000fe400078e00ff */
[----:B------:R-:W-:-:S07]  /*21470*/  IMAD.MOV.U32 R2, RZ, RZ, R14 ;  /* 0x000000ffff027224 */ /* 0x000fce00078e000e */
[----:B------:R-:W-:Y:S05]  /*21480*/  WARPSYNC.COLLECTIVE R15, `(.L_x_2726) ;  /* 0x000000000f087348 */ /* 0x000fea0003c00000 */
[----:B------:R0:W1:Y:S02]  /*21490*/  SHFL.IDX P6, R14, R13, R12, R11 ;  /* 0x0000000c0d0e7389 */ /* 0x00006400000c000b */
[----:B01----:R-:W-:Y:S01]  /*214a0*/  ENDCOLLECTIVE ;  /* 0x000000000000791b */ /* 0x003fe20003800000 */
.L_x_2726:
[----:B------:R-:W-:-:S05]  /*214b0*/  IADD3 R2, P0, R2, R0, RZ ;  /* 0x0000000002027210 */ /* 0x000fca0007f1e0ff */
[----:B------:R-:W-:Y:S01]  /*214c0*/  IMAD.X R3, RZ, RZ, R3, P0 ;  /* 0x000000ffff037224 */ /* 0x000fe200000e0603 */
[----:B------:R-:W-:Y:S02]  /*214d0*/  ISETP.LT.OR P0, PT, R6, 0x1, P3 ;  /* 0x000000010600780c */ /* 0x000fe40001f01670 */
[----:B------:R-:W-:-:S11]  /*214e0*/  MOV R13, R19 ;  /* 0x00000013000d7202 */ /* 0x000fd60000000f00 */
        /* <DEDUP_REMOVED lines=12> */
.L_x_2727:
[----:B------:R-:W-:Y:S02]  /*215b0*/  IMAD.MOV.U32 R13, RZ, RZ, R22 ;  /* 0x000000ffff0d7224 */ /* 0x000fe400078e0016 */
[----:B------:R-:W-:Y:S02]  /*215c0*/  IMAD.MOV.U32 R12, RZ, RZ, 0x2 ;  /* 0x00000002ff0c7424 */ /* 0x000fe400078e00ff */
[----:B------:R-:W-:-:S07]  /*215d0*/  IMAD.MOV.U32 R2, RZ, RZ, R14 ;  /* 0x000000ffff027224 */ /* 0x000fce00078e000e */
[----:B------:R-:W-:Y:S05]  /*215e0*/  WARPSYNC.COLLECTIVE R15, `(.L_x_2728) ;  /* 0x000000000f087348 */ /* 0x000fea0003c00000 */
[----:B------:R0:W1:Y:S02]  /*215f0*/  SHFL.IDX P6, R14, R13, R12, R11 ;  /* 0x0000000c0d0e7389 */ /* 0x00006400000c000b */
[----:B01----:R-:W-:Y:S01]  /*21600*/  ENDCOLLECTIVE ;  /* 0x000000000000791b */ /* 0x003fe20003800000 */
.L_x_2728:
        /* <DEDUP_REMOVED lines=16> */
.L_x_2729:
[----:B------:R-:W-:Y:S02]  /*21710*/  IMAD.MOV.U32 R13, RZ, RZ, R22 ;  /* 0x000000ffff0d7224 */ /* 0x000fe400078e0016 */
[----:B------:R-:W-:Y:S02]  /*21720*/  IMAD.MOV.U32 R12, RZ, RZ, 0x3 ;  /* 0x00000003ff0c7424 */ /* 0x000fe400078e00ff */
[----:B------:R-:W-:-:S07]  /*21730*/  IMAD.MOV.U32 R2, RZ, RZ, R14 ;  /* 0x000000ffff027224 */ /* 0x000fce00078e000e */
[----:B------:R-:W-:Y:S05]  /*21740*/  WARPSYNC.COLLECTIVE R15, `(.L_x_2730) ;  /* 0x000000000f087348 */ /* 0x000fea0003c00000 */
[----:B------:R0:W1:Y:S02]  /*21750*/  SHFL.IDX P6, R14, R13, R12, R11 ;  /* 0x0000000c0d0e7389 */ /* 0x00006400000c000b */
[----:B01----:R-:W-:Y:S01]  /*21760*/  ENDCOLLECTIVE ;  /* 0x000000000000791b */ /* 0x003fe20003800000 */
.L_x_2730:
        /* <DEDUP_REMOVED lines=13> */
.L_x_2731:
        /* <DEDUP_REMOVED lines=8> */
.L_x_2590:
[----:B-1----:R1:W2:Y:S02]  /*218c0*/  SYNCS.PHASECHK.TRANS64.TRYWAIT P0, [R0+URZ+0x2d860], R3 ;  /* 0x02d86003000075a7 */ /* 0x0022a4000800017f */
[----:B--2---:R-:W-:Y:S05]  /*218d0*/  @!P0 NANOSLEEP.SYNCS 0x989680 ;  /* 0x009896800000895d */ /* 0x004fea0003900000 */
[----:B------:R-:W2:Y:S02]  /*218e0*/  @!P0 SYNCS.PHASECHK.TRANS64 P0, [R0+URZ+0x2d860], R3 ;  /* 0x02d86003000085a7 */ /* 0x000ea4000800007f */
[----:B--2---:R-:W-:Y:S05]  /*218f0*/  @!P0 BRA `(.L_x_2590) ;  /* 0xfffffffc00f08947 */ /* 0x004fea000383ffff */
[----:B------:R-:W-:Y:S05]  /*21900*/  BRA `(.L_x_2733) ;  /* 0xffffffb400e07947 */ /* 0x000fea000383ffff */
.L_x_2591:
        /* <DEDUP_REMOVED lines=8> */
.L_x_2735:
[----:B------:R-:W-:Y:S05]  /*21990*/  BSYNC B0 ;  /* 0x0000000000007941 */ /* 0x000fea0003800000 */
.L_x_2734:
        /* <DEDUP_REMOVED lines=10> */
.L_x_2736:
[----:B------:R-:W-:Y:S01]  /*21a40*/  ULDC UR4, c[0x0][0x2f4] ;  /* 0x0000bd0000047ab9 */ /* 0x000fe20000000800 */
[----:B------:R-:W-:Y:S02]  /*21a50*/  IMAD.MOV.U32 R13, RZ, RZ, R22 ;  /* 0x000000ffff0d7224 */ /* 0x000fe400078e0016 */
[----:B------:R-:W-:Y:S02]  /*21a60*/  IMAD.MOV.U32 R12, RZ, RZ, 0x1 ;  /* 0x00000001ff0c7424 */ /* 0x000fe400078e00ff */
[----:B------:R-:W-:-:S05]  /*21a70*/  IMAD.SHL.U32 R7, R2, 0x8, RZ ;  /* 0x0000000802077824 */ /* 0x000fca00078e00ff */
[----:B------:R-:W-:-:S04]  /*21a80*/  LOP3.LUT R7, R7, 0x18, RZ, 0xc0, !PT ;  /* 0x0000001807077812 */ /* 0x000fc800078ec0ff */
[C---:B------:R-:W-:Y:S02]  /*21a90*/  SHF.L.U32 R5, R7.reuse, 0x1, RZ ;  /* 0x0000000107057819 */ /* 0x040fe400000006ff */
[C---:B------:R-:W-:Y:S02]  /*21aa0*/  ISETP.GE.AND P2, PT, R7.reuse, UR4, PT ;  /* 0x0000000407007c0c */ /* 0x040fe4000bf46270 */
[----:B------:R-:W-:Y:S02]  /*21ab0*/  IADD3 R2, P0, R14, R5, RZ ;  /* 0x000000050e027210 */ /* 0x000fe40007f1e0ff */
[C---:B------:R-:W-:Y:S02]  /*21ac0*/  LOP3.LUT R8, R7.reuse, 0x20, RZ, 0xfc, !PT ;  /* 0x0000002007087812 */ /* 0x040fe400078efcff */
[----:B------:R-:W-:Y:S01]  /*21ad0*/  LOP3.LUT R7, R7, 0x40, RZ, 0xfc, !PT ;  /* 0x0000004007077812 */ /* 0x000fe200078efcff */
[----:B------:R-:W-:Y:S01]  /*21ae0*/  IMAD.X R3, RZ, RZ, R3, P0 ;  /* 0x000000ffff037224 */ /* 0x000fe200000e0603 */
[----:B------:R-:W-:-:S02]  /*21af0*/  ISETP.LT.OR P3, PT, R6, 0x1, P2 ;  /* 0x000000010600780c */ /* 0x000fc40001761670 */
[----:B------:R-:W-:Y:S02]  /*21b00*/  ISETP.GE.AND P1, PT, R8, UR4, PT ;  /* 0x0000000408007c0c */ /* 0x000fe4000bf26270 */
[----:B------:R-:W-:-:S13]  /*21b10*/  ISETP.GE.AND P0, PT, R7, UR4, PT ;  /* 0x0000000407007c0c */ /* 0x000fda000bf06270 */
[----:B------:R-:W-:Y:S05]  /*21b20*/  WARPSYNC.COLLECTIVE R15, `(.L_x_2737) ;  /* 0x000000000f087348 */ /* 0x000fea0003c00000 */
[----:B------:R0:W1:Y:S02]  /*21b30*/  SHFL.IDX P6, R14, R13, R12, R11 ;  /* 0x0000000c0d0e7389 */ /* 0x00006400000c000b */
[----:B01----:R-:W-:Y:S01]  /*21b40*/  ENDCOLLECTIVE ;  /* 0x000000000000791b */ /* 0x003fe20003800000 */
.L_x_2737:
        /* <DEDUP_REMOVED lines=14> */
.L_x_2738:
[----:B------:R-:W-:Y:S01]  /*21c30*/  MOV R13, R22 ;  /* 0x00000016000d7202 */ /* 0x000fe20000000f00 */
[----:B------:R-:W-:Y:S01]  /*21c40*/  IMAD.MOV.U32 R12, RZ, RZ, 0x2 ;  /* 0x00000002ff0c7424 */ /* 0x000fe200078e00ff */
[----:B------:R-:W-:-:S13]  /*21c50*/  IADD3 R2, P4, R14, R5, RZ ;  /* 0x000000050e027210 */ /* 0x000fda0007f9e0ff */
[----:B------:R-:W-:Y:S05]  /*21c60*/  WARPSYNC.COLLECTIVE R15, `(.L_x_2739) ;  /* 0x000000000f087348 */ /* 0x000fea0003c00000 */
[----:B------:R0:W1:Y:S02]  /*21c70*/  SHFL.IDX P6, R14, R13, R12, R11 ;  /* 0x0000000c0d0e7389 */ /* 0x00006400000c000b */
[----:B01----:R-:W-:Y:S01]  /*21c80*/  ENDCOLLECTIVE ;  /* 0x000000000000791b */ /* 0x003fe20003800000 */
.L_x_2739:
        /* <DEDUP_REMOVED lines=15> */
.L_x_2740:
[----:B------:R-:W-:Y:S02]  /*21d80*/  IMAD.MOV.U32 R13, RZ, RZ, R22 ;  /* 0x000000ffff0d7224 */ /* 0x000fe400078e0016 */
[----:B------:R-:W-:Y:S01]  /*21d90*/  IMAD.MOV.U32 R12, RZ, RZ, 0x3 ;  /* 0x00000003ff0c7424 */ /* 0x000fe200078e00ff */
[----:B------:R-:W-:-:S13]  /*21da0*/  IADD3 R2, P4, R14, R5, RZ ;  /* 0x000000050e027210 */ /* 0x000fda0007f9e0ff */
[----:B------:R-:W-:Y:S05]  /*21db0*/  WARPSYNC.COLLECTIVE R15, `(.L_x_2741) ;  /* 0x000000000f087348 */ /* 0x000fea0003c00000 */
[----:B------:R0:W1:Y:S02]  /*21dc0*/  SHFL.IDX P6, R14, R13, R12, R11 ;  /* 0x0000000c0d0e7389 */ /* 0x00006400000c000b */
[----:B01----:R-:W-:Y:S01]  /*21dd0*/  ENDCOLLECTIVE ;  /* 0x000000000000791b */ /* 0x003fe20003800000 */
.L_x_2741:
[----:B------:R-:W-:Y:S01]  /*21de0*/  IMAD.X R3, RZ, RZ, R3, P4 ;  /* 0x000000ffff037224 */ /* 0x000fe200020e0603 */
[----:B------:R-:W-:-:S04]  /*21df0*/  ISETP.LT.OR P4, PT, R6, 0x41, P1 ;  /* 0x000000410600780c */ /* 0x000fc80000f81670 */
[----:B------:R-:W-:Y:S01]  /*21e00*/  @!PT LDS RZ, [RZ] ;  /* 0x00000000fffff984 */ /* 0x000fe20000000800 */
[----:B------:R-:W-:Y:S01]  /*21e10*/  @!PT LDS RZ, [RZ] ;  /* 0x00000000fffff984 */ /* 0x000fe20000000800 */
[----:B------:R-:W-:Y:S01]  /*21e20*/  @!PT LDS RZ, [RZ] ;  /* 0x00000000fffff984 */ /* 0x000fe20000000800 */
[----:B------:R0:W-:Y:S01]  /*21e30*/  LDGSTS.E.BYPASS.LTC128B.128 [R4+0x1400], desc[UR38][R2.64], !P3 ;  /* 0x0140000002047fae */ /* 0x0001e2000d901d66 */
[----:B------:R-:W-:Y:S02]  /*21e40*/  ISETP.LT.OR P3, PT, R6, 0x41, P0 ;  /* 0x000000410600780c */ /* 0x000fe40000761670 */
[----:B------:R-:W-:-:S06]  /*21e50*/  MOV R13, R19 ;  /* 0x00000013000d7202 */ /* 0x000fcc0000000f00 */
[----:B------:R0:W-:Y:S05]  /*21e60*/  LDGSTS.E.BYPASS.LTC128B.128 [R4+0x3400], desc[UR38][R2.64+0x40], !P4 ;  /* 0x0340004002047fae */ /* 0x0001ea000e101d66 */
[----:B------:R0:W-:Y:S01]  /*21e70*/  LDGSTS.E.BYPASS.LTC128B.128 [R4+0x5400], desc[UR38][R2.64+0x80], !P3 ;  /* 0x0540008002047fae */ /* 0x0001e2000d901d66 */
[----:B------:R-:W-:-:S07]  /*21e80*/  IMAD.MOV.U32 R22, RZ, RZ, R14 ;  /* 0x000000ffff167224 */ /* 0x000fce00078e000e */
[----:B0-----:R-:W-:Y:S05]  /*21e90*/  WARPSYNC.COLLECTIVE R15, `(.L_x_2742) ;  /* 0x000000000f087348 */ /* 0x001fea0003c00000 */
[----:B------:R1:W2:Y:S02]  /*21ea0*/  SHFL.IDX P6, R14, R13, R12, R11 ;  /* 0x0000000c0d0e7389 */ /* 0x0002a400000c000b */
[----:B012---:R-:W-:Y:S01]  /*21eb0*/  ENDCOLLECTIVE ;  /* 0x000000000000791b */ /* 0x007fe20003800000 */
.L_x_2742:
[----:B------:R-:W-:Y:S05]  /*21ec0*/  BRA `(.L_x_2743) ;  /* 0xffffffb400407947 */ /* 0x000fea000383ffff */
.L_x_2596:
[----:B------:R-:W-:Y:S01]  /*21ed0*/  BSSY B0, `(.L_x_2744) ;  /* 0x0000008000007945 */ /* 0x000fe20003800000 */
[----:B------:R-:W-:Y:S02]  /*21ee0*/  IMAD.MOV.U32 R13, RZ, RZ, R24 ;  /* 0x000000ffff0d7224 */ /* 0x000fe400078e0018 */
[----:B------:R-:W-:Y:S02]  /*21ef0*/  IMAD.MOV.U32 R12, RZ, RZ, RZ ;  /* 0x000000ffff0c7224 */ /* 0x000fe400078e00ff */
[----:B------:R-:W-:Y:S02]  /*21f00*/  IMAD.MOV.U32 R11, RZ, RZ, 0x1f ;  /* 0x0000001fff0b7424 */ /* 0x000fe400078e00ff */
[----:B------:R-:W-:-:S07]  /*21f10*/  IMAD.MOV.U32 R15, RZ, RZ, -0x1 ;  /* 0xffffffffff0f7424 */ /* 0x000fce00078e00ff */
[----:B0-2--5:R-:W-:Y:S05]  /*21f20*/  WARPSYNC.COLLECTIVE R15, `(.L_x_2745) ;  /* 0x000000000f087348 */ /* 0x025fea0003c00000 */
[----:B------:R1:W3:Y:S02]  /*21f30*/  SHFL.IDX P6, R14, R13, R12, R11 ;  /* 0x0000000c0d0e7389 */ /* 0x0002e400000c000b */
[----:B0123-5:R-:W-:Y:S01]  /*21f40*/  ENDCOLLECTIVE ;  /* 0x000000000000791b */ /* 0x02ffe20003800000 */
.L_x_2745:
[----:B------:R-:W-:Y:S05]  /*21f50*/  BSYNC B0 ;  /* 0x0000000000007941 */ /* 0x000fea0003800000 */
.L_x_2744:
        /* <DEDUP_REMOVED lines=9> */
.L_x_2746:
        /* <DEDUP_REMOVED lines=23> */
.L_x_2747:
[----:B------:R-:W-:Y:S01]  /*22160*/  IMAD.MOV.U32 R12, RZ, RZ, 0x2 ;  /* 0x00000002ff0c7424 */ /* 0x000fe200078e00ff */
[----:B------:R-:W-:-:S04]  /*22170*/  SEL R4, R14, RZ, P1 ;  /* 0x000000ff0e047207 */ /* 0x000fc80000800000 */
[----:B------:R-:W-:-:S05]  /*22180*/  IADD3 R4, R13, R4, RZ ;  /* 0x000000040d047210 */ /* 0x000fca0007ffe0ff */
[----:B------:R-:W-:-:S07]  /*22190*/  IMAD.MOV.U32 R13, RZ, RZ, R4 ;  /* 0x000000ffff0d7224 */ /* 0x000fce00078e0004 */
[----:B------:R-:W-:Y:S05]  /*221a0*/  WARPSYNC.COLLECTIVE R15, `(.L_x_2748) ;  /* 0x000000000f087348 */ /* 0x000fea0003c00000 */
[----:B------:R0:W1:Y:S02]  /*221b0*/  SHFL.UP P6, R14, R13, R12, R11 ;  /* 0x0400000c0d0e7389 */ /* 0x00006400000c000b */
[----:B01----:R-:W-:Y:S01]  /*221c0*/  ENDCOLLECTIVE ;  /* 0x000000000000791b */ /* 0x003fe20003800000 */
.L_x_2748:
[----:B------:R-:W-:Y:S01]  /*221d0*/  IMAD.MOV.U32 R12, RZ, RZ, 0x4 ;  /* 0x00000004ff0c7424 */ /* 0x000fe200078e00ff */
[----:B------:R-:W-:-:S05]  /*221e0*/  SEL R3, R14, RZ, P2 ;  /* 0x000000ff0e037207 */ /* 0x000fca0001000000 */
[----:B------:R-:W-:-:S04]  /*221f0*/  IMAD.IADD R2, R4, 0x1, R3 ;  /* 0x0000000104027824 */ /* 0x000fc800078e0203 */
[----:B------:R-:W-:-:S07]  /*22200*/  IMAD.MOV.U32 R13, RZ, RZ, R2 ;  /* 0x000000ffff0d7224 */ /* 0x000fce00078e0002 */
[----:B------:R-:W-:Y:S05]  /*22210*/  WARPSYNC.COLLECTIVE R15, `(.L_x_2749) ;  /* 0x000000000f087348 */ /* 0x000fea0003c00000 */
[----:B------:R0:W1:Y:S02]  /*22220*/  SHFL.UP P6, R14, R13, R12, R11 ;  /* 0x0400000c0d0e7389 */ /* 0x00006400000c000b */
[----:B01----:R-:W-:Y:S01]  /*22230*/  ENDCOLLECTIVE ;  /* 0x000000000000791b */ /* 0x003fe20003800000 */
.L_x_2749:
[----:B------:R-:W-:Y:S02]  /*22240*/  MOV R12, 0x8 ;  /* 0x00000008000c7802 */ /* 0x000fe40000000f00 */
[----:B------:R-:W-:-:S05]  /*22250*/  SEL R3, R14, RZ, P3 ;  /* 0x000000ff0e037207 */ /* 0x000fca0001800000 */
[----:B------:R-:W-:-:S04]  /*22260*/  IMAD.IADD R3, R2, 0x1, R3 ;  /* 0x0000000102037824 */ /* 0x000fc800078e0203 */
[----:B------:R-:W-:-:S07]  /*22270*/  IMAD.MOV.U32 R13, RZ, RZ, R3 ;  /* 0x000000ffff0d7224 */ /* 0x000fce00078e0003 */
[----:B------:R-:W-:Y:S05]  /*22280*/  WARPSYNC.COLLECTIVE R15, `(.L_x_2750) ;  /* 0x000000000f087348 */ /* 0x000fea0003c00000 */
[----:B------:R0:W1:Y:S02]  /*22290*/  SHFL.UP P6, R14, R13, R12, R11 ;  /* 0x0400000c0d0e7389 */ /* 0x00006400000c000b */
[----:B01----:R-:W-:Y:S01]  /*222a0*/  ENDCOLLECTIVE ;  /* 0x000000000000791b */ /* 0x003fe20003800000 */
.L_x_2750:
[----:B------:R-:W-:Y:S01]  /*222b0*/  IMAD.MOV.U32 R12, RZ, RZ, 0x10 ;  /* 0x00000010ff0c7424 */ /* 0x000fe200078e00ff */
[----:B------:R-:W-:-:S05]  /*222c0*/  SEL R4, R14, RZ, P4 ;  /* 0x000000ff0e047207 */ /* 0x000fca0002000000 */
[----:B------:R-:W-:-:S04]  /*222d0*/  IMAD.IADD R4, R3, 0x1, R4 ;  /* 0x0000000103047824 */ /* 0x000fc800078e0204 */
[----:B------:R-:W-:-:S07]  /*222e0*/  IMAD.MOV.U32 R13, RZ, RZ, R4 ;  /* 0x000000ffff0d7224 */ /* 0x000fce00078e0004 */
[----:B------:R-:W-:Y:S05]  /*222f0*/  WARPSYNC.COLLECTIVE R15, `(.L_x_2751) ;  /* 0x000000000f087348 */ /* 0x000fea0003c00000 */
[----:B------:R0:W1:Y:S02]  /*22300*/  SHFL.UP P6, R14, R13, R12, R11 ;  /* 0x0400000c0d0e7389 */ /* 0x00006400000c000b */
[----:B01----:R-:W-:Y:S01]  /*22310*/  ENDCOLLECTIVE ;  /* 0x000000000000791b */ /* 0x003fe20003800000 */
.L_x_2751:
        /* <DEDUP_REMOVED lines=8> */
.L_x_2752:
[----:B------:R-:W-:Y:S05]  /*223a0*/  BRA `(.L_x_2753) ;  /* 0xffffffb400647947 */ /* 0x000fea000383ffff */
.L_x_2599:
[----:B------:R-:W-:Y:S01]  /*223b0*/  BSSY B0, `(.L_x_2754) ;  /* 0x0000007000007945 */ /* 0x000fe20003800000 */
[----:B------:R-:W-:Y:S01]  /*223c0*/  MOV R12, 0x1 ;  /* 0x00000001000c7802 */ /* 0x000fe20000000f00 */
[----:B------:R-:W-:Y:S02]  /*223d0*/  IMAD.MOV.U32 R11, RZ, RZ, RZ ;  /* 0x000000ffff0b7224 */ /* 0x000fe400078e00ff */
[----:B------:R-:W-:-:S07]  /*223e0*/  IMAD.MOV.U32 R15, RZ, RZ, -0x1 ;  /* 0xffffffffff0f7424 */ /* 0x000fce00078e00ff */
[----:B-----5:R-:W-:Y:S05]  /*223f0*/  WARPSYNC.COLLECTIVE R15, `(.L_x_2755) ;  /* 0x000000000f087348 */ /* 0x020fea0003c00000 */
[----:B------:R0:W1:Y:S02]  /*22400*/  SHFL.UP P6, R14, R13, R12, R11 ;  /* 0x0400000c0d0e7389 */ /* 0x00006400000c000b */
[----:B01---5:R-:W-:Y:S01]  /*22410*/  ENDCOLLECTIVE ;  /* 0x000000000000791b */ /* 0x023fe20003800000 */
.L_x_2755:
[----:B------:R-:W-:Y:S05]  /*22420*/  BSYNC B0 ;  /* 0x0000000000007941 */ /* 0x000fea0003800000 */
.L_x_2754:
        /* <DEDUP_REMOVED lines=8> */
.L_x_2756:
[----:B------:R-:W-:Y:S01]  /*224b0*/  IMAD.MOV.U32 R12, RZ, RZ, 0x4 ;  /* 0x00000004ff0c7424 */ /* 0x000fe200078e00ff */
[----:B------:R-:W-:-:S05]  /*224c0*/  SEL R14, R14, RZ, P2 ;  /* 0x000000ff0e0e7207 */ /* 0x000fca0001000000 */
[----:B------:R-:W-:-:S05]  /*224d0*/  IMAD.IADD R3, R13, 0x1, R14 ;  /* 0x000000010d037824 */ /* 0x000fca00078e020e */
[----:B------:R-:W-:-:S07]  /*224e0*/  MOV R13, R3 ;  /* 0x00000003000d7202 */ /* 0x000fce0000000f00 */
[----:B------:R-:W-:Y:S05]  /*224f0*/  WARPSYNC.COLLECTIVE R15, `(.L_x_2757) ;  /* 0x000000000f087348 */ /* 0x000fea0003c00000 */
[----:B------:R0:W1:Y:S02]  /*22500*/  SHFL.UP P6, R14, R13, R12, R11 ;  /* 0x0400000c0d0e7389 */ /* 0x00006400000c000b */
[----:B01----:R-:W-:Y:S01]  /*22510*/  ENDCOLLECTIVE ;  /* 0x000000000000791b */ /* 0x003fe20003800000 */
.L_x_2757:
[----:B------:R-:W-:Y:S01]  /*22520*/  IMAD.MOV.U32 R12, RZ, RZ, 0x8 ;  /* 0x00000008ff0c7424 */ /* 0x000fe200078e00ff */
[----:B------:R-:W-:-:S05]  /*22530*/  SEL R4, R14, RZ, P3 ;  /* 0x000000ff0e047207 */ /* 0x000fca0001800000 */
[----:B------:R-:W-:-:S04]  /*22540*/  IMAD.IADD R4, R3, 0x1, R4 ;  /* 0x0000000103047824 */ /* 0x000fc800078e0204 */
[----:B------:R-:W-:-:S07]  /*22550*/  IMAD.MOV.U32 R13, RZ, RZ, R4 ;  /* 0x000000ffff0d7224 */ /* 0x000fce00078e0004 */
[----:B------:R-:W-:Y:S05]  /*22560*/  WARPSYNC.COLLECTIVE R15, `(.L_x_2758) ;  /* 0x000000000f087348 */ /* 0x000fea0003c00000 */
[----:B------:R0:W1:Y:S02]  /*22570*/  SHFL.UP P6, R14, R13, R12, R11 ;  /* 0x0400000c0d0e7389 */ /* 0x00006400000c000b */
[----:B01----:R-:W-:Y:S01]  /*22580*/  ENDCOLLECTIVE ;  /* 0x000000000000791b */ /* 0x003fe20003800000 */
.L_x_2758:
[----:B------:R-:W-:Y:S01]  /*22590*/  IMAD.MOV.U32 R12, RZ, RZ, 0x10 ;  /* 0x00000010ff0c7424 */ /* 0x000fe200078e00ff */
[----:B------:R-:W-:-:S05]  /*225a0*/  SEL R7, R14, RZ, P4 ;  /* 0x000000ff0e077207 */ /* 0x000fca0002000000 */
[----:B------:R-:W-:-:S04]  /*225b0*/  IMAD.IADD R7, R4, 0x1, R7 ;  /* 0x0000000104077824 */ /* 0x000fc800078e0207 */
[----:B------:R-:W-:-:S07]  /*225c0*/  IMAD.MOV.U32 R13, RZ, RZ, R7 ;  /* 0x000000ffff0d7224 */ /* 0x000fce00078e0007 */
[----:B------:R-:W-:Y:S05]  /*225d0*/  WARPSYNC.COLLECTIVE R15, `(.L_x_2759) ;  /* 0x000000000f087348 */ /* 0x000fea0003c00000 */
[----:B------:R0:W1:Y:S02]  /*225e0*/  SHFL.UP P6, R14, R13, R12, R11 ;  /* 0x0400000c0d0e7389 */ /* 0x00006400000c000b */
[----:B01----:R-:W-:Y:S01]  /*225f0*/  ENDCOLLECTIVE ;  /* 0x000000000000791b */ /* 0x003fe20003800000 */
.L_x_2759:
[----:B------:R-:W-:Y:S02]  /*22600*/  IMAD.MOV.U32 R12, RZ, RZ, 0x1f ;  /* 0x0000001fff0c7424 */ /* 0x000fe400078e00ff */
[----:B------:R-:W-:Y:S01]  /*22610*/  IMAD.MOV.U32 R11, RZ, RZ, 0x1f ;  /* 0x0000001fff0b7424 */ /* 0x000fe200078e00ff */
[----:B------:R-:W-:-:S04]  /*22620*/  SEL R2, R14, RZ, P5 ;  /* 0x000000ff0e027207 */ /* 0x000fc80002800000 */
[----:B------:R-:W-:-:S05]  /*22630*/  IADD3 R2, R7, R2, RZ ;  /* 0x0000000207027210 */ /* 0x000fca0007ffe0ff */
[----:B------:R-:W-:-:S07]  /*22640*/  IMAD.MOV.U32 R13, RZ, RZ, R2 ;  /* 0x000000ffff0d7224 */ /* 0x000fce00078e0002 */
[----:B------:R-:W-:Y:S05]  /*22650*/  WARPSYNC.COLLECTIVE R15, `(.L_x_2760) ;  /* 0x000000000f087348 */ /* 0x000fea0003c00000 */
[----:B------:R0:W1:Y:S02]  /*22660*/  SHFL.IDX P6, R14, R13, R12, R11 ;  /* 0x0000000c0d0e7389 */ /* 0x00006400000c000b */
[----:B01----:R-:W-:Y:S01]  /*22670*/  ENDCOLLECTIVE ;  /* 0x000000000000791b */ /* 0x003fe20003800000 */
.L_x_2760:
[----:B------:R-:W-:Y:S05]  /*22680*/  BRA `(.L_x_2761) ;  /* 0xffffffb400507947 */ /* 0x000fea000383ffff */
.L_x_2601:
[----:B------:R-:W-:Y:S01]  /*22690*/  BSSY B0, `(.L_x_2762) ;  /* 0x0000006000007945 */ /* 0x000fe20003800000 */
[----:B------:R-:W-:Y:S01]  /*226a0*/  PLOP3.LUT P6, PT, P6, PT, PT, 0x8, 0x0 ;  /* 0x000000000000781c */ /* 0x000fe200037ce170 */
[----:B------:R-:W-:-:S12]  /*226b0*/  IMAD.MOV.U32 R15, RZ, RZ, -0x1 ;  /* 0xffffffffff0f7424 */ /* 0x000fd800078e00ff */
[----:B0----5:R-:W-:Y:S05]  /*226c0*/  WARPSYNC.COLLECTIVE R15, `(.L_x_2763) ;  /* 0x000000000f087348 */ /* 0x021fea0003c00000 */
[----:B------:R-:W-:Y:S01]  /*226d0*/  VOTE.ANY R14, PT, P6 ;  /* 0x00000000000e7806 */ /* 0x000fe200030e0100 */
[----:B0----5:R-:W-:Y:S06]  /*226e0*/  ENDCOLLECTIVE ;  /* 0x000000000000791b */ /* 0x021fec0003800000 */
.L_x_2763:
[----:B------:R-:W-:Y:S05]  /*226f0*/  BSYNC B0 ;  /* 0x0000000000007941 */ /* 0x000fea0003800000 */
.L_x_2762:
[----:B------:R-:W-:Y:S01]  /*22700*/  IMAD.MOV.U32 R3, RZ, RZ, R14 ;  /* 0x000000ffff037224 */ /* 0x000fe200078e000e */
[----:B------:R-:W-:Y:S01]  /*22710*/  MOV R11, 0x1f ;  /* 0x0000001f000b7802 */ /* 0x000fe20000000f00 */
[----:B------:R-:W-:Y:S02]  /*22720*/  IMAD.MOV.U32 R13, RZ, RZ, R25 ;  /* 0x000000ffff0d7224 */ /* 0x000fe400078e0019 */
[----:B------:R-:W0:Y:S01]  /*22730*/  POPC R7, R3 ;  /* 0x0000000300077309 */ /* 0x000e220000000000 */
[----:B------:R-:W-:Y:S02]  /*22740*/  IMAD.MOV.U32 R15, RZ, RZ, -0x1 ;  /* 0xffffffffff0f7424 */ /* 0x000fe400078e00ff */
[----:B0-----:R-:W-:Y:S02]  /*22750*/  IMAD.MOV.U32 R12, RZ, RZ, R7 ;  /* 0x000000ffff0c7224 */ /* 0x001fe400078e0007 */
[----:B------:R-:W-:-:S07]  /*22760*/  IMAD.IADD R27, R7, 0x1, R27 ;  /* 0x00000001071b7824 */ /* 0x000fce00078e021b */
[----:B------:R-:W-:Y:S05]  /*22770*/  WARPSYNC.COLLECTIVE R15, `(.L_x_2764) ;  /* 0x000000000f087348 */ /* 0x000fea0003c00000 */
[----:B------:R0:W1:Y:S02]  /*22780*/  SHFL.IDX P6, R14, R13, R12, R11 ;  /* 0x0000000c0d0e7389 */ /* 0x00006400000c000b */
[----:B01----:R-:W-:Y:S01]  /*22790*/  ENDCOLLECTIVE ;  /* 0x000000000000791b */ /* 0x003fe20003800000 */
.L_x_2764:
[----:B------:R-:W-:Y:S02]  /*227a0*/  IMAD.MOV.U32 R13, RZ, RZ, R5 ;  /* 0x000000ffff0d7224 */ /* 0x000fe400078e0005 */
[----:B------:R-:W-:-:S07]  /*227b0*/  IMAD.MOV.U32 R25, RZ, RZ, R14 ;  /* 0x000000ffff197224 */ /* 0x000fce00078e000e */
[----:B------:R-:W-:Y:S05]  /*227c0*/  WARPSYNC.COLLECTIVE R15, `(.L_x_2765) ;  /* 0x000000000f087348 */ /* 0x000fea0003c00000 */
[----:B------:R0:W1:Y:S02]  /*227d0*/  SHFL.IDX P6, R14, R13, R12, R11 ;  /* 0x0000000c0d0e7389 */ /* 0x00006400000c000b */
[----:B01----:R-:W-:Y:S01]  /*227e0*/  ENDCOLLECTIVE ;  /* 0x000000000000791b */ /* 0x003fe20003800000 */
.L_x_2765:
[----:B------:R-:W-:Y:S01]  /*227f0*/  IMAD.MOV.U32 R5, RZ, RZ, R14 ;  /* 0x000000ffff057224 */ /* 0x000fe200078e000e */
[----:B------:R-:W-:Y:S06]  /*22800*/  BRA `(.L_x_2766) ;  /* 0xffffffb400307947 */ /* 0x000fec000383ffff */
.L_x_2603:
[----:B------:R-:W-:Y:S01]  /*22810*/  BSSY B0, `(.L_x_2767) ;  /* 0x0000007000007945 */ /* 0x000fe20003800000 */
[----:B------:R-:W-:Y:S01]  /*22820*/  IMAD.MOV.U32 R13, RZ, RZ, R2 ;  /* 0x000000ffff0d7224 */ /* 0x000fe200078e0002 */
[----:B------:R-:W-:Y:S01]  /*22830*/  MOV R15, 0xffffffff ;  /* 0xffffffff000f7802 */ /* 0x000fe20000000f00 */
[----:B------:R-:W-:-:S07]  /*22840*/  IMAD.MOV.U32 R11, RZ, RZ, 0x1f ;  /* 0x0000001fff0b7424 */ /* 0x000fce00078e00ff */
[----:B0123-5:R-:W-:Y:S05]  /*22850*/  WARPSYNC.COLLECTIVE R15, `(.L_x_2768) ;  /* 0x000000000f087348 */ /* 0x02ffea0003c00000 */
[----:B------:R4:W0:Y:S02]  /*22860*/  SHFL.IDX P6, R14, R13, R12, R11 ;  /* 0x0000000c0d0e7389 */ /* 0x00082400000c000b */
[----:B012345:R-:W-:Y:S01]  /*22870*/  ENDCOLLECTIVE ;  /* 0x000000000000791b */ /* 0x03ffe20003800000 */
.L_x_2768:
[----:B------:R-:W-:Y:S05]  /*22880*/  BSYNC B0 ;  /* 0x0000000000007941 */ /* 0x000fea0003800000 */
.L_x_2767:
[----:B------:R-:W-:Y:S01]  /*22890*/  IMAD.MOV.U32 R24, RZ, RZ, R14 ;  /* 0x000000ffff187224 */ /* 0x000fe200078e000e */
[----:B------:R-:W-:Y:S06]  /*228a0*/  BRA `(.L_x_2602) ;  /* 0xffffffb400207947 */ /* 0x000fec000383ffff */
.L_x_2609:
[----:B0-----:R0:W2:Y:S02]  /*228b0*/  SYNCS.PHASECHK.TRANS64.TRYWAIT P0, [R5+URZ+0x2d820], R0 ;  /* 0x02d82000050075a7 */ /* 0x0010a4000800017f */
[----:B--2---:R-:W-:Y:S05]  /*228c0*/  @!P0 NANOSLEEP.SYNCS 0x989680 ;  /* 0x009896800000895d */ /* 0x004fea0003900000 */
[----:B------:R-:W2:Y:S02]  /*228d0*/  @!P0 SYNCS.PHASECHK.TRANS64 P0, [R5+URZ+0x2d820], R0 ;  /* 0x02d82000050085a7 */ /* 0x000ea4000800007f */
[----:B--2---:R-:W-:Y:S05]  /*228e0*/  @!P0 BRA `(.L_x_2609) ;  /* 0xfffffffc00f08947 */ /* 0x004fea000383ffff */
[----:B------:R-:W-:Y:S05]  /*228f0*/  BRA `(.L_x_2769) ;  /* 0xffffffbc007c7947 */ /* 0x000fea000383ffff */
.L_x_2610:
        /* <DEDUP_REMOVED lines=8> */
[----:B01-345:R-:W-:Y:S05]  /*22980*/  WARPSYNC.COLLECTIVE R15, `(.L_x_2771) ;  /* 0x000000000f087348 */ /* 0x03bfea0003c00000 */
[----:B------:R2:W0:Y:S02]  /*22990*/  SHFL.IDX P6, R14, R13, R12, R11 ;  /* 0x0000000c0d0e7389 */ /* 0x00042400000c000b */
[----:B012345:R-:W-:Y:S01]  /*229a0*/  ENDCOLLECTIVE ;  /* 0x000000000000791b */ /* 0x03ffe20003800000 */
.L_x_2771:
[----:B------:R-:W-:Y:S05]  /*229b0*/  BSYNC B0 ;  /* 0x0000000000007941 */ /* 0x000fea0003800000 */
.L_x_2770:
[----:B------:R-:W-:Y:S05]  /*229c0*/  BRA `(.L_x_2772) ;  /* 0xffffffbc00647947 */ /* 0x000fea000383ffff */
.L_x_2611:
[----:B------:R-:W-:Y:S01]  /*229d0*/  BSSY B0, `(.L_x_2773) ;  /* 0x0000006000007945 */ /* 0x000fe20003800000 */
[----:B------:R-:W-:-:S07]  /*229e0*/  IMAD.MOV.U32 R15, RZ, RZ, -0x1 ;  /* 0xffffffffff0f7424 */ /* 0x000fce00078e00ff */
[----:B01-345:R-:W-:Y:S05]  /*229f0*/  WARPSYNC.COLLECTIVE R15, `(.L_x_2774) ;  /* 0x000000000f0c7348 */ /* 0x03bfea0003c00000 */
[----:B------:R-:W-:Y:S02]  /*22a00*/  ELECT P6, UR62, PT ;  /* 0x00000000003e782f */ /* 0x000fe400038c0000 */
[----:B------:R-:W-:Y:S01]  /*22a10*/  MOV R14, UR62 ;  /* 0x0000003e000e7c02 */ /* 0x000fe20008000f00 */
[----:B01-345:R-:W-:Y:S10]  /*22a20*/  ENDCOLLECTIVE ;  /* 0x000000000000791b */ /* 0x03bff40003800000 */
.L_x_2774:
[----:B------:R-:W-:Y:S05]  /*22a30*/  BSYNC B0 ;  /* 0x0000000000007941 */ /* 0x000fea0003800000 */
.L_x_2773:
[----:B------:R-:W-:Y:S05]  /*22a40*/  BRA `(.L_x_2775) ;  /* 0xffffffbc00587947 */ /* 0x000fea000383ffff */
.L_x_2613:
[----:B0-----:R0:W2:Y:S02]  /*22a50*/  SYNCS.PHASECHK.TRANS64.TRYWAIT P1, [R3+URZ+0x2d840], R2 ;  /* 0x02d84002030075a7 */ /* 0x0010a4000802017f */
[----:B--2---:R-:W-:Y:S05]  /*22a60*/  @!P1 NANOSLEEP.SYNCS 0x989680 ;  /* 0x009896800000995d */ /* 0x004fea0003900000 */
[----:B------:R-:W2:Y:S02]  /*22a70*/  @!P1 SYNCS.PHASECHK.TRANS64 P1, [R3+URZ+0x2d840], R2 ;  /* 0x02d84002030095a7 */ /* 0x000ea4000802007f */
[----:B--2---:R-:W-:Y:S05]  /*22a80*/  @!P1 BRA `(.L_x_2613) ;  /* 0xfffffffc00f09947 */ /* 0x004fea000383ffff */
[----:B------:R-:W-:Y:S05]  /*22a90*/  BRA `(.L_x_2776) ;  /* 0xffffffbc007c7947 */ /* 0x000fea000383ffff */
.L_x_2615:
[----:B--2---:R2:W0:Y:S02]  /*22aa0*/  SYNCS.PHASECHK.TRANS64.TRYWAIT P1, [R5+URZ+0x2d840], R0 ;  /* 0x02d84000050075a7 */ /* 0x004424000802017f */
[----:B0-----:R-:W-:Y:S05]  /*22ab0*/  @!P1 NANOSLEEP.SYNCS 0x989680 ;  /* 0x009896800000995d */ /* 0x001fea0003900000 */
[----:B------:R-:W0:Y:S02]  /*22ac0*/  @!P1 SYNCS.PHASECHK.TRANS64 P1, [R5+URZ+0x2d840], R0 ;  /* 0x02d84000050095a7 */ /* 0x000e24000802007f */
[----:B0-----:R-:W-:Y:S05]  /*22ad0*/  @!P1 BRA `(.L_x_2615) ;  /* 0xfffffffc00f09947 */ /* 0x001fea000383ffff */
[----:B------:R-:W-:Y:S05]  /*22ae0*/  BRA `(.L_x_2777) ;  /* 0xffffffbc008c7947 */ /* 0x000fea000383ffff */
.L_x_2617:
[----:B------:R0:W0:Y:S02]  /*22af0*/  SYNCS.PHASECHK.TRANS64.TRYWAIT P1, [R3+URZ+0x2d860], R2 ;  /* 0x02d86002030075a7 */ /* 0x000024000802017f */
[----:B0-----:R-:W-:Y:S05]  /*22b00*/  @!P1 NANOSLEEP.SYNCS 0x989680 ;  /* 0x009896800000995d */ /* 0x001fea0003900000 */
[----:B------:R-:W0:Y:S02]  /*22b10*/  @!P1 SYNCS.PHASECHK.TRANS64 P1, [R3+URZ+0x2d860], R2 ;  /* 0x02d86002030095a7 */ /* 0x000e24000802007f */
[----:B0-----:R-:W-:Y:S05]  /*22b20*/  @!P1 BRA `(.L_x_2617) ;  /* 0xfffffffc00f09947 */ /* 0x001fea000383ffff */
[----:B------:R-:W-:Y:S05]  /*22b30*/  BRA `(.L_x_2778) ;  /* 0xffffffbc00887947 */ /* 0x000fea000383ffff */
.L_x_2779:
        /* <DEDUP_REMOVED lines=12> */
.L_x_2788:


//--------------------- .nv.global.init           --------------------------
	.section	.nv.global.init,"aw",@progbits
.nv.global.init:
	.type		$str$23,@object
	.size		$str$23,($str$24 - $str$23)
$str$23:
        /*0000*/ 	.byte	0x28, 0x61, 0x64, 0x64, 0x72, 0x65, 0x73, 0x73, 0x20, 0x26, 0x20, 0x6d, 0x61, 0x73, 0x6b, 0x29
        /*0010*/ 	.byte	0x20, 0x3d, 0x3d, 0x20, 0x30, 0x00
	.type		$str$24,@object
	.size		$str$24,(__unnamed_4 - $str$24)
$str$24:
        /*0016*/ 	.byte	0x2f, 0x74, 0x6d, 0x70, 0x2f, 0x6f, 0x73, 0x73, 0x5f, 0x6b, 0x65, 0x72, 0x6e, 0x65, 0x6c, 0x73
        /*0026*/ 	.byte	0x5f, 0x73, 0x72, 0x63, 0x2f, 0x66, 0x6c, 0x61, 0x73, 0x68, 0x5f, 0x61, 0x74, 0x74, 0x65, 0x6e
        /*0036*/ 	.byte	0x74, 0x69, 0x6f, 0x6e, 0x2f, 0x63, 0x73, 0x72, 0x63, 0x2f, 0x63, 0x75, 0x74, 0x6c, 0x61, 0x73
        /*0046*/ 	.byte	0x73, 0x2f, 0x69, 0x6e, 0x63, 0x6c, 0x75, 0x64, 0x65, 0x2f, 0x63, 0x75, 0x74, 0x65, 0x2f, 0x70
        /*0056*/ 	.byte	0x6f, 0x69, 0x6e, 0x74, 0x65, 0x72, 0x5f, 0x66, 0x6c, 0x61, 0x67, 0x67, 0x65, 0x64, 0x2e, 0x68
        /*0066*/ 	.byte	0x70, 0x70, 0x00
	.type		__unnamed_4,@object
	.size		__unnamed_4,(__unnamed_5 - __unnamed_4)
__unnamed_4:
        /* <DEDUP_REMOVED lines=24> */
	.type		__unnamed_5,@object
	.size		__unnamed_5,(__unnamed_3 - __unnamed_5)
__unnamed_5:
        /* <DEDUP_REMOVED lines=24> */
        /*0369*/ 	.byte	0x00
	.type		__unnamed_3,@object
	.size		__unnamed_3,(__unnamed_2 - __unnamed_3)
__unnamed_3:
        /* <DEDUP_REMOVED lines=29> */
	.type		__unnamed_2,@object
	.size		__unnamed_2,(__unnamed_1 - __unnamed_2)
__unnamed_2:
        /* <DEDUP_REMOVED lines=29> */
	.type		__unnamed_1,@object
	.size		__unnamed_1,(.L_0 - __unnamed_1)
__unnamed_1:
        /* <DEDUP_REMOVED lines=28> */
        /*08c2*/ 	.byte	0x31, 0x32, 0x32, 0x38, 0x38, 0x3e, 0x3e, 0x3e, 0x3e, 0x3e, 0x20, 0x26, 0x5d, 0x00
.L_0:


//--------------------- .nv.shared._ZN7cutlass13device_kernelIN5flash11enable_sm90INS1_16FlashAttnFwdSm90INS1_25CollectiveMainloopFwdSm90ILi2EN4cute5tupleIJNS5_1CILi1EEES8_S8_EEENS6_IJNS7_ILi192EEENS7_ILi128EEENS7_ILi96EEEEEELi96ENS_6half_tEfNS_4arch4Sm90ELb0ELb0ELb0ELb0ELb1ELb0ELb0ELb0ELb1ELb1ELb1ELb0EEENS1_21CollectiveEpilogueFwdINS6_IJSA_SC_SB_EEES9_SE_SG_Li384ELb0ELb1ELb1ELb0EEENS1_19SingleTileSchedulerILb0ELb1ELb1ELi192EEEEEEEEEvNT_6ParamsE --------------------------
	.section	.nv.shared._ZN7cutlass13device_kernelIN5flash11enable_sm90INS1_16FlashAttnFwdSm90INS1_25CollectiveMainloopFwdSm90ILi2EN4cute5tupleIJNS5_1CILi1EEES8_S8_EEENS6_IJNS7_ILi192EEENS7_ILi128EEENS7_ILi96EEEEEELi96ENS_6half_tEfNS_4arch4Sm90ELb0ELb0ELb0ELb0ELb1ELb0ELb0ELb0ELb1ELb1ELb1ELb0EEENS1_21CollectiveEpilogueFwdINS6_IJSA_SC_SB_EEES9_SE_SG_Li384ELb0ELb1ELb1ELb0EEENS1_19SingleTileSchedulerILb0ELb1ELb1ELi192EEEEEEEEEvNT_6ParamsE,"aw",@nobits
	.sectionflags	@""
	.align	16
	.zero		1024


//--------------------- .nv.shared.reserved.0     --------------------------
	.section	.nv.shared.reserved.0,"aw",@nobits
	.weak		__nv_reservedSMEM_offset_0_alias
	.size		__nv_reservedSMEM_offset_0_alias, 0, 0
	.other		__nv_reservedSMEM_offset_0_alias,@"STO_CUDA_RESERVED_SHARED STV_DEFAULT"
__nv_reservedSMEM_offset_0_alias:
	.zero		0


//--------------------- .nv.global                --------------------------
	.section	.nv.global,"aw",@nobits
.nv.global:
	.type		_ZN77_INTERNAL_7e686fc0_41_flash_fwd_hdim96_fp16_paged_split_sm90_cu_526fb41a_35244cute1_E,@object
	.size		_ZN77_INTERNAL_7e686fc0_41_flash_fwd_hdim96_fp16_paged_split_sm90_cu_526fb41a_35244cute1_E,(_ZN77_INTERNAL_7e686fc0_41_flash_fwd_hdim96_fp16_paged_split_sm90_cu_526fb41a_35244cuda3std3__45__cpo6cbeginE - _ZN77_INTERNAL_7e686fc0_41_flash_fwd_hdim96_fp16_paged_split_sm90_cu_526fb41a_35244cute1_E)
_ZN77_INTERNAL_7e686fc0_41_flash_fwd_hdim96_fp16_paged_split_sm90_cu_526fb41a_35244cute1_E:
	.zero		1
	.type		_ZN77_INTERNAL_7e686fc0_41_flash_fwd_hdim96_fp16_paged_split_sm90_cu_526fb41a_35244cuda3std3__45__cpo6cbeginE,@object
	.size		_ZN77_INTERNAL_7e686fc0_41_flash_fwd_hdim96_fp16_paged_split_sm90_cu_526fb41a_35244cuda3std3__45__cpo6cbeginE,(_ZN77_INTERNAL_7e686fc0_41_flash_fwd_hdim96_fp16_paged_split_sm90_cu_526fb41a_35244cuda3std3__48in_placeE - _ZN77_INTERNAL_7e686fc0_41_flash_fwd_hdim96_fp16_paged_split_sm90_cu_526fb41a_35244cuda3std3__45__cpo6cbeginE)
_ZN77_INTERNAL_7e686fc0_41_flash_fwd_hdim96_fp16_paged_split_sm90_cu_526fb41a_35244cuda3std3__45__cpo6cbeginE:
	.zero		1
	.type		_ZN77_INTERNAL_7e686fc0_41_flash_fwd_hdim96_fp16_paged_split_sm90_cu_526fb41a_35244cuda3std3__48in_placeE,@object
	.size		_ZN77_INTERNAL_7e686fc0_41_flash_fwd_hdim96_fp16_paged_split_sm90_cu_526fb41a_35244cuda3std3__48in_placeE,(_ZN77_INTERNAL_7e686fc0_41_flash_fwd_hdim96_fp16_paged_split_sm90_cu_526fb41a_35244cuda3std6ranges3__45__cpo9iter_moveE - _ZN77_INTERNAL_7e686fc0_41_flash_fwd_hdim96_fp16_paged_split_sm90_cu_526fb41a_35244cuda3std3__48in_placeE)
_ZN77_INTERNAL_7e686fc0_41_flash_fwd_hdim96_fp16_paged_split_sm90_cu_526fb41a_35244cuda3std3__48in_placeE:
	.zero		1
	.type		_ZN77_INTERNAL_7e686fc0_41_flash_fwd_hdim96_fp16_paged_split_sm90_cu_526fb41a_35244cuda3std6ranges3__45__cpo9iter_moveE,@object
	.size		_ZN77_INTERNAL_7e686fc0_41_flash_fwd_hdim96_fp16_paged_split_sm90_cu_526fb41a_35244cuda3std6ranges3__45__cpo9iter_moveE,(_ZN77_INTERNAL_7e686fc0_41_flash_fwd_hdim96_fp16_paged_split_sm90_cu_526fb41a_35244cuda3std3__45__cpo5beginE - _ZN77_INTERNAL_7e686fc0_41_flash_fwd_hdim96_fp16_paged_split_sm90_cu_526fb41a_35244cuda3std6ranges3__45__cpo9iter_moveE)
_ZN77_INTERNAL_7e686fc0_41_flash_fwd_hdim96_fp16_paged_split_sm90_cu_526fb41a_35244cuda3std6ranges3__45__cpo9iter_moveE:
	.zero		1
	.type		_ZN77_INTERNAL_7e686fc0_41_flash_fwd_hdim96_fp16_paged_split_sm90_cu_526fb41a_35244cuda3std3__45__cpo5beginE,@object
	.size		_ZN77_INTERNAL_7e686fc0_41_flash_fwd_hdim96_fp16_paged_split_sm90_cu_526fb41a_35244cuda3std3__45__cpo5beginE,(_ZN77_INTERNAL_7e686fc0_41_flash_fwd_hdim96_fp16_paged_split_sm90_cu_526fb41a_35244cuda3std3__479_GLOBAL__N__7e686fc0_41_flash_fwd_hdim96_fp16_paged_split_sm90_cu_526fb41a_35246ignoreE - _ZN77_INTERNAL_7e686fc0_41_flash_fwd_hdim96_fp16_paged_split_sm90_cu_526fb41a_35244cuda3std3__45__cpo5beginE)
_ZN77_INTERNAL_7e686fc0_41_flash_fwd_hdim96_fp16_paged_split_sm90_cu_526fb41a_35244cuda3std3__45__cpo5beginE:
	.zero		1
	.type		_ZN77_INTERNAL_7e686fc0_41_flash_fwd_hdim96_fp16_paged_split_sm90_cu_526fb41a_35244cuda3std3__479_GLOBAL__N__7e686fc0_41_flash_fwd_hdim96_fp16_paged_split_sm90_cu_526fb41a_35246ignoreE,@object
	.size		_ZN77_INTERNAL_7e686fc0_41_flash_fwd_hdim96_fp16_paged_split_sm90_cu_526fb41a_35244cuda3std3__479_GLOBAL__N__7e686fc0_41_flash_fwd_hdim96_fp16_paged_split_sm90_cu_526fb41a_35246ignoreE,(_ZN77_INTERNAL_7e686fc0_41_flash_fwd_hdim96_fp16_paged_split_sm90_cu_526fb41a_35244cute7productE - _ZN77_INTERNAL_7e686fc0_41_flash_fwd_hdim96_fp16_paged_split_sm90_cu_526fb41a_35244cuda3std3__479_GLOBAL__N__7e686fc0_41_flash_fwd_hdim96_fp16_paged_split_sm90_cu_526fb41a_35246ignoreE)
_ZN77_INTERNAL_7e686fc0_41_flash_fwd_hdim96_fp16_paged_split_sm90_cu_526fb41a_35244cuda3std3__479_GLOBAL__N__7e686fc0_41_flash_fwd_hdim96_fp16_paged_split_sm90_cu_526fb41a_35246ignoreE:
	.zero		1
	.type		_ZN77_INTERNAL_7e686fc0_41_flash_fwd_hdim96_fp16_paged_split_sm90_cu_526fb41a_35244cute7productE,@object
	.size		_ZN77_INTERNAL_7e686fc0_41_flash_fwd_hdim96_fp16_paged_split_sm90_cu_526fb41a_35244cute7productE,(_ZN77_INTERNAL_7e686fc0_41_flash_fwd_hdim96_fp16_paged_split_sm90_cu_526fb41a_35244cuda3std3__45__cpo3endE - _ZN77_INTERNAL_7e686fc0_41_flash_fwd_hdim96_fp16_paged_split_sm90_cu_526fb41a_35244cute7productE)
_ZN77_INTERNAL_7e686fc0_41_flash_fwd_hdim96_fp16_paged_split_sm90_cu_526fb41a_35244cute7productE:
	.zero		1
	.type		_ZN77_INTERNAL_7e686fc0_41_flash_fwd_hdim96_fp16_paged_split_sm90_cu_526fb41a_35244cuda3std3__45__cpo3endE,@object
	.size		_ZN77_INTERNAL_7e686fc0_41_flash_fwd_hdim96_fp16_paged_split_sm90_cu_526fb41a_35244cuda3std3__45__cpo3endE,(_ZN77_INTERNAL_7e686fc0_41_flash_fwd_hdim96_fp16_paged_split_sm90_cu_526fb41a_35244cuda3std3__419piecewise_constructE - _ZN77_INTERNAL_7e686fc0_41_flash_fwd_hdim96_fp16_paged_split_sm90_cu_526fb41a_35244cuda3std3__45__cpo3endE)
_ZN77_INTERNAL_7e686fc0_41_flash_fwd_hdim96_fp16_paged_split_sm90_cu_526fb41a_35244cuda3std3__45__cpo3endE:
	.zero		1
	.type		_ZN77_INTERNAL_7e686fc0_41_flash_fwd_hdim96_fp16_paged_split_sm90_cu_526fb41a_35244cuda3std3__419piecewise_constructE,@object
	.size		_ZN77_INTERNAL_7e686fc0_41_flash_fwd_hdim96_fp16_paged_split_sm90_cu_526fb41a_35244cuda3std3__419piecewise_constructE,(_ZN77_INTERNAL_7e686fc0_41_flash_fwd_hdim96_fp16_paged_split_sm90_cu_526fb41a_35244cuda3std3__45__cpo4cendE - _ZN77_INTERNAL_7e686fc0_41_flash_fwd_hdim96_fp16_paged_split_sm90_cu_526fb41a_35244cuda3std3__419piecewise_constructE)
_ZN77_INTERNAL_7e686fc0_41_flash_fwd_hdim96_fp16_paged_split_sm90_cu_526fb41a_35244cuda3std3__419piecewise_constructE:
	.zero		1
	.type		_ZN77_INTERNAL_7e686fc0_41_flash_fwd_hdim96_fp16_paged_split_sm90_cu_526fb41a_35244cuda3std3__45__cpo4cendE,@object
	.size		_ZN77_INTERNAL_7e686fc0_41_flash_fwd_hdim96_fp16_paged_split_sm90_cu_526fb41a_35244cuda3std3__45__cpo4cendE,(_ZN77_INTERNAL_7e686fc0_41_flash_fwd_hdim96_fp16_paged_split_sm90_cu_526fb41a_35244cuda3std6ranges3__45__cpo4swapE - _ZN77_INTERNAL_7e686fc0_41_flash_fwd_hdim96_fp16_paged_split_sm90_cu_526fb41a_35244cuda3std3__45__cpo4cendE)
_ZN77_INTERNAL_7e686fc0_41_flash_fwd_hdim96_fp16_paged_split_sm90_cu_526fb41a_35244cuda3std3__45__cpo4cendE:
	.zero		1
	.type		_ZN77_INTERNAL_7e686fc0_41_flash_fwd_hdim96_fp16_paged_split_sm90_cu_526fb41a_35244cuda3std6ranges3__45__cpo4swapE,@object
	.size		_ZN77_INTERNAL_7e686fc0_41_flash_fwd_hdim96_fp16_paged_split_sm90_cu_526fb41a_35244cuda3std6ranges3__45__cpo4swapE,(.L_12 - _ZN77_INTERNAL_7e686fc0_41_flash_fwd_hdim96_fp16_paged_split_sm90_cu_526fb41a_35244cuda3std6ranges3__45__cpo4swapE)
_ZN77_INTERNAL_7e686fc0_41_flash_fwd_hdim96_fp16_paged_split_sm90_cu_526fb41a_35244cuda3std6ranges3__45__cpo4swapE:
	.zero		1
.L_12:


//--------------------- .nv.shared._ZN7cutlass13device_kernelIN5flash11enable_sm90INS1_16FlashAttnFwdSm90INS1_25CollectiveMainloopFwdSm90ILi2EN4cute5tupleIJNS5_1CILi1EEES8_S8_EEENS6_IJNS7_ILi192EEENS7_ILi128EEENS7_ILi96EEEEEELi96ENS_6half_tEfNS_4arch4Sm90ELb0ELb0ELb0ELb1ELb1ELb0ELb0ELb0ELb1ELb1ELb1ELb0EEENS1_21CollectiveEpilogueFwdINS6_IJSA_SC_SB_EEES9_SE_SG_Li384ELb1ELb1ELb1ELb0EEENS1_36VarlenDynamicPersistentTileSchedulerILi192ELi128ELi384ELi128ELb1ELb1ELb1ELb0ELb1ELb1EEEEEEEEEvNT_6ParamsE --------------------------
	.section	.nv.shared._ZN7cutlass13device_kernelIN5flash11enable_sm90INS1_16FlashAttnFwdSm90INS1_25CollectiveMainloopFwdSm90ILi2EN4cute5tupleIJNS5_1CILi1EEES8_S8_EEENS6_IJNS7_ILi192EEENS7_ILi128EEENS7_ILi96EEEEEELi96ENS_6half_tEfNS_4arch4Sm90ELb0ELb0ELb0ELb1ELb1ELb0ELb0ELb0ELb1ELb1ELb1ELb0EEENS1_21CollectiveEpilogueFwdINS6_IJSA_SC_SB_EEES9_SE_SG_Li384ELb1ELb1ELb1ELb0EEENS1_36VarlenDynamicPersistentTileSchedulerILi192ELi128ELi384ELi128ELb1ELb1ELb1ELb0ELb1ELb1EEEEEEEEEvNT_6ParamsE,"aw",@nobits
	.sectionflags	@""
	.align	16
	.zero		1024


//--------------------- .nv.shared._ZN7cutlass13device_kernelIN5flash11enable_sm90INS1_16FlashAttnFwdSm90INS1_25CollectiveMainloopFwdSm90ILi2EN4cute5tupleIJNS5_1CILi1EEES8_S8_EEENS6_IJNS7_ILi192EEENS7_ILi128EEENS7_ILi96EEEEEELi96ENS_6half_tEfNS_4arch4Sm90ELb0ELb0ELb0ELb1ELb1ELb1ELb0ELb0ELb1ELb1ELb1ELb0EEENS1_21CollectiveEpilogueFwdINS6_IJSA_SC_SB_EEES9_SE_SG_Li384ELb1ELb1ELb1ELb0EEENS1_36VarlenDynamicPersistentTileSchedulerILi192ELi128ELi384ELi128ELb1ELb1ELb1ELb0ELb1ELb1EEEEEEEEEvNT_6ParamsE --------------------------
	.section	.nv.shared._ZN7cutlass13device_kernelIN5flash11enable_sm90INS1_16FlashAttnFwdSm90INS1_25CollectiveMainloopFwdSm90ILi2EN4cute5tupleIJNS5_1CILi1EEES8_S8_EEENS6_IJNS7_ILi192EEENS7_ILi128EEENS7_ILi96EEEEEELi96ENS_6half_tEfNS_4arch4Sm90ELb0ELb0ELb0ELb1ELb1ELb1ELb0ELb0ELb1ELb1ELb1ELb0EEENS1_21CollectiveEpilogueFwdINS6_IJSA_SC_SB_EEES9_SE_SG_Li384ELb1ELb1ELb1ELb0EEENS1_36VarlenDynamicPersistentTileSchedulerILi192ELi128ELi384ELi128ELb1ELb1ELb1ELb0ELb1ELb1EEEEEEEEEvNT_6ParamsE,"aw",@nobits
	.sectionflags	@""
	.align	16
	.zero		1024


//--------------------- .nv.shared._ZN7cutlass13device_kernelIN5flash11enable_sm90INS1_16FlashAttnFwdSm90INS1_25CollectiveMainloopFwdSm90ILi2EN4cute5tupleIJNS5_1CILi1EEES8_S8_EEENS6_IJNS7_ILi192EEENS7_ILi128EEENS7_ILi96EEEEEELi96ENS_6half_tEfNS_4arch4Sm90ELb0ELb1ELb0ELb0ELb1ELb0ELb0ELb0ELb1ELb1ELb1ELb0EEENS1_21CollectiveEpilogueFwdINS6_IJSA_SC_SB_EEES9_SE_SG_Li384ELb0ELb1ELb1ELb0EEENS1_19SingleTileSchedulerILb0ELb1ELb1ELi192EEEEEEEEEvNT_6ParamsE --------------------------
	.section	.nv.shared._ZN7cutlass13device_kernelIN5flash11enable_sm90INS1_16FlashAttnFwdSm90INS1_25CollectiveMainloopFwdSm90ILi2EN4cute5tupleIJNS5_1CILi1EEES8_S8_EEENS6_IJNS7_ILi192EEENS7_ILi128EEENS7_ILi96EEEEEELi96ENS_6half_tEfNS_4arch4Sm90ELb0ELb1ELb0ELb0ELb1ELb0ELb0ELb0ELb1ELb1ELb1ELb0EEENS1_21CollectiveEpilogueFwdINS6_IJSA_SC_SB_EEES9_SE_SG_Li384ELb0ELb1ELb1ELb0EEENS1_19SingleTileSchedulerILb0ELb1ELb1ELi192EEEEEEEEEvNT_6ParamsE,"aw",@nobits
	.sectionflags	@""
	.align	16
	.zero		1024


//--------------------- .nv.shared._ZN7cutlass13device_kernelIN5flash11enable_sm90INS1_16FlashAttnFwdSm90INS1_25CollectiveMainloopFwdSm90ILi2EN4cute5tupleIJNS5_1CILi1EEES8_S8_EEENS6_IJNS7_ILi192EEENS7_ILi128EEENS7_ILi96EEEEEELi96ENS_6half_tEfNS_4arch4Sm90ELb0ELb1ELb0ELb1ELb1ELb0ELb0ELb0ELb1ELb1ELb1ELb0EEENS1_21CollectiveEpilogueFwdINS6_IJSA_SC_SB_EEES9_SE_SG_Li384ELb1ELb1ELb1ELb0EEENS1_36VarlenDynamicPersistentTileSchedulerILi192ELi128ELi384ELi128ELb1ELb1ELb1ELb1ELb0ELb1EEEEEEEEEvNT_6ParamsE --------------------------
	.section	.nv.shared._ZN7cutlass13device_kernelIN5flash11enable_sm90INS1_16FlashAttnFwdSm90INS1_25CollectiveMainloopFwdSm90ILi2EN4cute5tupleIJNS5_1CILi1EEES8_S8_EEENS6_IJNS7_ILi192EEENS7_ILi128EEENS7_ILi96EEEEEELi96ENS_6half_tEfNS_4arch4Sm90ELb0ELb1ELb0ELb1ELb1ELb0ELb0ELb0ELb1ELb1ELb1ELb0EEENS1_21CollectiveEpilogueFwdINS6_IJSA_SC_SB_EEES9_SE_SG_Li384ELb1ELb1ELb1ELb0EEENS1_36VarlenDynamicPersistentTileSchedulerILi192ELi128ELi384ELi128ELb1ELb1ELb1ELb1ELb0ELb1EEEEEEEEEvNT_6ParamsE,"aw",@nobits
	.sectionflags	@""
	.align	16
	.zero		1024


//--------------------- .nv.shared._ZN7cutlass13device_kernelIN5flash11enable_sm90INS1_16FlashAttnFwdSm90INS1_25CollectiveMainloopFwdSm90ILi2EN4cute5tupleIJNS5_1CILi1EEES8_S8_EEENS6_IJNS7_ILi192EEENS7_ILi128EEENS7_ILi96EEEEEELi96ENS_6half_tEfNS_4arch4Sm90ELb0ELb1ELb0ELb1ELb1ELb1ELb0ELb0ELb1ELb1ELb1ELb0EEENS1_21CollectiveEpilogueFwdINS6_IJSA_SC_SB_EEES9_SE_SG_Li384ELb1ELb1ELb1ELb0EEENS1_36VarlenDynamicPersistentTileSchedulerILi192ELi128ELi384ELi128ELb1ELb1ELb1ELb1ELb0ELb1EEEEEEEEEvNT_6ParamsE --------------------------
	.section	.nv.shared._ZN7cutlass13device_kernelIN5flash11enable_sm90INS1_16FlashAttnFwdSm90INS1_25CollectiveMainloopFwdSm90ILi2EN4cute5tupleIJNS5_1CILi1EEES8_S8_EEENS6_IJNS7_ILi192EEENS7_ILi128EEENS7_ILi96EEEEEELi96ENS_6half_tEfNS_4arch4Sm90ELb0ELb1ELb0ELb1ELb1ELb1ELb0ELb0ELb1ELb1ELb1ELb0EEENS1_21CollectiveEpilogueFwdINS6_IJSA_SC_SB_EEES9_SE_SG_Li384ELb1ELb1ELb1ELb0EEENS1_36VarlenDynamicPersistentTileSchedulerILi192ELi128ELi384ELi128ELb1ELb1ELb1ELb1ELb0ELb1EEEEEEEEEvNT_6ParamsE,"aw",@nobits
	.sectionflags	@""
	.align	16
	.zero		1024


//--------------------- .nv.shared._ZN7cutlass13device_kernelIN5flash11enable_sm90INS1_16FlashAttnFwdSm90INS1_25CollectiveMainloopFwdSm90ILi2EN4cute5tupleIJNS5_1CILi1EEES8_S8_EEENS6_IJNS7_ILi192EEENS7_ILi128EEENS7_ILi96EEEEEELi96ENS_6half_tEfNS_4arch4Sm90ELb1ELb0ELb0ELb0ELb1ELb0ELb0ELb0ELb1ELb1ELb1ELb0EEENS1_21CollectiveEpilogueFwdINS6_IJSA_SC_SB_EEES9_SE_SG_Li384ELb0ELb1ELb1ELb0EEENS1_19SingleTileSchedulerILb0ELb1ELb1ELi192EEEEEEEEEvNT_6ParamsE --------------------------
	.section	.nv.shared._ZN7cutlass13device_kernelIN5flash11enable_sm90INS1_16FlashAttnFwdSm90INS1_25CollectiveMainloopFwdSm90ILi2EN4cute5tupleIJNS5_1CILi1EEES8_S8_EEENS6_IJNS7_ILi192EEENS7_ILi128EEENS7_ILi96EEEEEELi96ENS_6half_tEfNS_4arch4Sm90ELb1ELb0ELb0ELb0ELb1ELb0ELb0ELb0ELb1ELb1ELb1ELb0EEENS1_21CollectiveEpilogueFwdINS6_IJSA_SC_SB_EEES9_SE_SG_Li384ELb0ELb1ELb1ELb0EEENS1_19SingleTileSchedulerILb0ELb1ELb1ELi192EEEEEEEEEvNT_6ParamsE,"aw",@nobits
	.sectionflags	@""
	.align	16
	.zero		1024


//--------------------- .nv.shared._ZN7cutlass13device_kernelIN5flash11enable_sm90INS1_16FlashAttnFwdSm90INS1_25CollectiveMainloopFwdSm90ILi2EN4cute5tupleIJNS5_1CILi1EEES8_S8_EEENS6_IJNS7_ILi192EEENS7_ILi128EEENS7_ILi96EEEEEELi96ENS_6half_tEfNS_4arch4Sm90ELb1ELb0ELb0ELb1ELb1ELb0ELb0ELb0ELb1ELb1ELb1ELb0EEENS1_21CollectiveEpilogueFwdINS6_IJSA_SC_SB_EEES9_SE_SG_Li384ELb1ELb1ELb1ELb0EEENS1_36VarlenDynamicPersistentTileSchedulerILi192ELi128ELi384ELi128ELb1ELb1ELb1ELb1ELb1ELb1EEEEEEEEEvNT_6ParamsE --------------------------
	.section	.nv.shared._ZN7cutlass13device_kernelIN5flash11enable_sm90INS1_16FlashAttnFwdSm90INS1_25CollectiveMainloopFwdSm90ILi2EN4cute5tupleIJNS5_1CILi1EEES8_S8_EEENS6_IJNS7_ILi192EEENS7_ILi128EEENS7_ILi96EEEEEELi96ENS_6half_tEfNS_4arch4Sm90ELb1ELb0ELb0ELb1ELb1ELb0ELb0ELb0ELb1ELb1ELb1ELb0EEENS1_21CollectiveEpilogueFwdINS6_IJSA_SC_SB_EEES9_SE_SG_Li384ELb1ELb1ELb1ELb0EEENS1_36VarlenDynamicPersistentTileSchedulerILi192ELi128ELi384ELi128ELb1ELb1ELb1ELb1ELb1ELb1EEEEEEEEEvNT_6ParamsE,"aw",@nobits
	.sectionflags	@""
	.align	16
	.zero		1024


//--------------------- .nv.shared._ZN7cutlass13device_kernelIN5flash11enable_sm90INS1_16FlashAttnFwdSm90INS1_25CollectiveMainloopFwdSm90ILi2EN4cute5tupleIJNS5_1CILi1EEES8_S8_EEENS6_IJNS7_ILi192EEENS7_ILi128EEENS7_ILi96EEEEEELi96ENS_6half_tEfNS_4arch4Sm90ELb1ELb0ELb0ELb1ELb1ELb1ELb0ELb0ELb1ELb1ELb1ELb0EEENS1_21CollectiveEpilogueFwdINS6_IJSA_SC_SB_EEES9_SE_SG_Li384ELb1ELb1ELb1ELb0EEENS1_36VarlenDynamicPersistentTileSchedulerILi192ELi128ELi384ELi128ELb1ELb1ELb1ELb1ELb1ELb1EEEEEEEEEvNT_6ParamsE --------------------------
	.section	.nv.shared._ZN7cutlass13device_kernelIN5flash11enable_sm90INS1_16FlashAttnFwdSm90INS1_25CollectiveMainloopFwdSm90ILi2EN4cute5tupleIJNS5_1CILi1EEES8_S8_EEENS6_IJNS7_ILi192EEENS7_ILi128EEENS7_ILi96EEEEEELi96ENS_6half_tEfNS_4arch4Sm90ELb1ELb0ELb0ELb1ELb1ELb1ELb0ELb0ELb1ELb1ELb1ELb0EEENS1_21CollectiveEpilogueFwdINS6_IJSA_SC_SB_EEES9_SE_SG_Li384ELb1ELb1ELb1ELb0EEENS1_36VarlenDynamicPersistentTileSchedulerILi192ELi128ELi384ELi128ELb1ELb1ELb1ELb1ELb1ELb1EEEEEEEEEvNT_6ParamsE,"aw",@nobits
	.sectionflags	@""
	.align	16
	.zero		1024


//--------------------- .nv.constant0._ZN7cutlass13device_kernelIN5flash11enable_sm90INS1_16FlashAttnFwdSm90INS1_25CollectiveMainloopFwdSm90ILi2EN4cute5tupleIJNS5_1CILi1EEES8_S8_EEENS6_IJNS7_ILi192EEENS7_ILi128EEENS7_ILi96EEEEEELi96ENS_6half_tEfNS_4arch4Sm90ELb0ELb0ELb0ELb0ELb1ELb0ELb0ELb0ELb1ELb1ELb1ELb0EEENS1_21CollectiveEpilogueFwdINS6_IJSA_SC_SB_EEES9_SE_SG_Li384ELb0ELb1ELb1ELb0EEENS1_19SingleTileSchedulerILb0ELb1ELb1ELi192EEEEEEEEEvNT_6ParamsE --------------------------
	.section	.nv.constant0._ZN7cutlass13device_kernelIN5flash11enable_sm90INS1_16FlashAttnFwdSm90INS1_25CollectiveMainloopFwdSm90ILi2EN4cute5tupleIJNS5_1CILi1EEES8_S8_EEENS6_IJNS7_ILi192EEENS7_ILi128EEENS7_ILi96EEEEEELi96ENS_6half_tEfNS_4arch4Sm90ELb0ELb0ELb0ELb0ELb1ELb0ELb0ELb0ELb1ELb1ELb1ELb0EEENS1_21CollectiveEpilogueFwdINS6_IJSA_SC_SB_EEES9_SE_SG_Li384ELb0ELb1ELb1ELb0EEENS1_19SingleTileSchedulerILb0ELb1ELb1ELi192EEEEEEEEEvNT_6ParamsE,"a",@progbits
	.sectionflags	@""
	.align	4
.nv.constant0._ZN7cutlass13device_kernelIN5flash11enable_sm90INS1_16FlashAttnFwdSm90INS1_25CollectiveMainloopFwdSm90ILi2EN4cute5tupleIJNS5_1CILi1EEES8_S8_EEENS6_IJNS7_ILi192EEENS7_ILi128EEENS7_ILi96EEEEEELi96ENS_6half_tEfNS_4arch4Sm90ELb0ELb0ELb0ELb0ELb1ELb0ELb0ELb0ELb1ELb1ELb1ELb0EEENS1_21CollectiveEpilogueFwdINS6_IJSA_SC_SB_EEES9_SE_SG_Li384ELb0ELb1ELb1ELb0EEENS1_19SingleTileSchedulerILb0ELb1ELb1ELi192EEEEEEEEEvNT_6ParamsE:
	.zero		3200


//--------------------- .nv.constant0._ZN7cutlass13device_kernelIN5flash11enable_sm90INS1_16FlashAttnFwdSm90INS1_25CollectiveMainloopFwdSm90ILi2EN4cute5tupleIJNS5_1CILi1EEES8_S8_EEENS6_IJNS7_ILi192EEENS7_ILi128EEENS7_ILi96EEEEEELi96ENS_6half_tEfNS_4arch4Sm90ELb0ELb0ELb0ELb1ELb1ELb0ELb0ELb0ELb1ELb1ELb1ELb0EEENS1_21CollectiveEpilogueFwdINS6_IJSA_SC_SB_EEES9_SE_SG_Li384ELb1ELb1ELb1ELb0EEENS1_36VarlenDynamicPersistentTileSchedulerILi192ELi128ELi384ELi128ELb1ELb1ELb1ELb0ELb1ELb1EEEEEEEEEvNT_6ParamsE --------------------------
	.section	.nv.constant0._ZN7cutlass13device_kernelIN5flash11enable_sm90INS1_16FlashAttnFwdSm90INS1_25CollectiveMainloopFwdSm90ILi2EN4cute5tupleIJNS5_1CILi1EEES8_S8_EEENS6_IJNS7_ILi192EEENS7_ILi128EEENS7_ILi96EEEEEELi96ENS_6half_tEfNS_4arch4Sm90ELb0ELb0ELb0ELb1ELb1ELb0ELb0ELb0ELb1ELb1ELb1ELb0EEENS1_21CollectiveEpilogueFwdINS6_IJSA_SC_SB_EEES9_SE_SG_Li384ELb1ELb1ELb1ELb0EEENS1_36VarlenDynamicPersistentTileSchedulerILi192ELi128ELi384ELi128ELb1ELb1ELb1ELb0ELb1ELb1EEEEEEEEEvNT_6ParamsE,"a",@progbits
	.sectionflags	@""
	.align	4
.nv.constant0._ZN7cutlass13device_kernelIN5flash11enable_sm90INS1_16FlashAttnFwdSm90INS1_25CollectiveMainloopFwdSm90ILi2EN4cute5tupleIJNS5_1CILi1EEES8_S8_EEENS6_IJNS7_ILi192EEENS7_ILi128EEENS7_ILi96EEEEEELi96ENS_6half_tEfNS_4arch4Sm90ELb0ELb0ELb0ELb1ELb1ELb0ELb0ELb0ELb1ELb1ELb1ELb0EEENS1_21CollectiveEpilogueFwdINS6_IJSA_SC_SB_EEES9_SE_SG_Li384ELb1ELb1ELb1ELb0EEENS1_36VarlenDynamicPersistentTileSchedulerILi192ELi128ELi384ELi128ELb1ELb1ELb1ELb0ELb1ELb1EEEEEEEEEvNT_6ParamsE:
	.zero		3328


//--------------------- .nv.constant0._ZN7cutlass13device_kernelIN5flash11enable_sm90INS1_16FlashAttnFwdSm90INS1_25CollectiveMainloopFwdSm90ILi2EN4cute5tupleIJNS5_1CILi1EEES8_S8_EEENS6_IJNS7_ILi192EEENS7_ILi128EEENS7_ILi96EEEEEELi96ENS_6half_tEfNS_4arch4Sm90ELb0ELb0ELb0ELb1ELb1ELb1ELb0ELb0ELb1ELb1ELb1ELb0EEENS1_21CollectiveEpilogueFwdINS6_IJSA_SC_SB_EEES9_SE_SG_Li384ELb1ELb1ELb1ELb0EEENS1_36VarlenDynamicPersistentTileSchedulerILi192ELi128ELi384ELi128ELb1ELb1ELb1ELb0ELb1ELb1EEEEEEEEEvNT_6ParamsE --------------------------
	.section	.nv.constant0._ZN7cutlass13device_kernelIN5flash11enable_sm90INS1_16FlashAttnFwdSm90INS1_25CollectiveMainloopFwdSm90ILi2EN4cute5tupleIJNS5_1CILi1EEES8_S8_EEENS6_IJNS7_ILi192EEENS7_ILi128EEENS7_ILi96EEEEEELi96ENS_6half_tEfNS_4arch4Sm90ELb0ELb0ELb0ELb1ELb1ELb1ELb0ELb0ELb1ELb1ELb1ELb0EEENS1_21CollectiveEpilogueFwdINS6_IJSA_SC_SB_EEES9_SE_SG_Li384ELb1ELb1ELb1ELb0EEENS1_36VarlenDynamicPersistentTileSchedulerILi192ELi128ELi384ELi128ELb1ELb1ELb1ELb0ELb1ELb1EEEEEEEEEvNT_6ParamsE,"a",@progbits
	.sectionflags	@""
	.align	4
.nv.constant0._ZN7cutlass13device_kernelIN5flash11enable_sm90INS1_16FlashAttnFwdSm90INS1_25CollectiveMainloopFwdSm90ILi2EN4cute5tupleIJNS5_1CILi1EEES8_S8_EEENS6_IJNS7_ILi192EEENS7_ILi128EEENS7_ILi96EEEEEELi96ENS_6half_tEfNS_4arch4Sm90ELb0ELb0ELb0ELb1ELb1ELb1ELb0ELb0ELb1ELb1ELb1ELb0EEENS1_21CollectiveEpilogueFwdINS6_IJSA_SC_SB_EEES9_SE_SG_Li384ELb1ELb1ELb1ELb0EEENS1_36VarlenDynamicPersistentTileSchedulerILi192ELi128ELi384ELi128ELb1ELb1ELb1ELb0ELb1ELb1EEEEEEEEEvNT_6ParamsE:
	.zero		3328


//--------------------- .nv.constant0._ZN7cutlass13device_kernelIN5flash11enable_sm90INS1_16FlashAttnFwdSm90INS1_25CollectiveMainloopFwdSm90ILi2EN4cute5tupleIJNS5_1CILi1EEES8_S8_EEENS6_IJNS7_ILi192EEENS7_ILi128EEENS7_ILi96EEEEEELi96ENS_6half_tEfNS_4arch4Sm90ELb0ELb1ELb0ELb0ELb1ELb0ELb0ELb0ELb1ELb1ELb1ELb0EEENS1_21CollectiveEpilogueFwdINS6_IJSA_SC_SB_EEES9_SE_SG_Li384ELb0ELb1ELb1ELb0EEENS1_19SingleTileSchedulerILb0ELb1ELb1ELi192EEEEEEEEEvNT_6ParamsE --------------------------
	.section	.nv.constant0._ZN7cutlass13device_kernelIN5flash11enable_sm90INS1_16FlashAttnFwdSm90INS1_25CollectiveMainloopFwdSm90ILi2EN4cute5tupleIJNS5_1CILi1EEES8_S8_EEENS6_IJNS7_ILi192EEENS7_ILi128EEENS7_ILi96EEEEEELi96ENS_6half_tEfNS_4arch4Sm90ELb0ELb1ELb0ELb0ELb1ELb0ELb0ELb0ELb1ELb1ELb1ELb0EEENS1_21CollectiveEpilogueFwdINS6_IJSA_SC_SB_EEES9_SE_SG_Li384ELb0ELb1ELb1ELb0EEENS1_19SingleTileSchedulerILb0ELb1ELb1ELi192EEEEEEEEEvNT_6ParamsE,"a",@progbits
	.sectionflags	@""
	.align	4
.nv.constant0._ZN7cutlass13device_kernelIN5flash11enable_sm90INS1_16FlashAttnFwdSm90INS1_25CollectiveMainloopFwdSm90ILi2EN4cute5tupleIJNS5_1CILi1EEES8_S8_EEENS6_IJNS7_ILi192EEENS7_ILi128EEENS7_ILi96EEEEEELi96ENS_6half_tEfNS_4arch4Sm90ELb0ELb1ELb0ELb0ELb1ELb0ELb0ELb0ELb1ELb1ELb1ELb0EEENS1_21CollectiveEpilogueFwdINS6_IJSA_SC_SB_EEES9_SE_SG_Li384ELb0ELb1ELb1ELb0EEENS1_19SingleTileSchedulerILb0ELb1ELb1ELi192EEEEEEEEEvNT_6ParamsE:
	.zero		3200


//--------------------- .nv.constant0._ZN7cutlass13device_kernelIN5flash11enable_sm90INS1_16FlashAttnFwdSm90INS1_25CollectiveMainloopFwdSm90ILi2EN4cute5tupleIJNS5_1CILi1EEES8_S8_EEENS6_IJNS7_ILi192EEENS7_ILi128EEENS7_ILi96EEEEEELi96ENS_6half_tEfNS_4arch4Sm90ELb0ELb1ELb0ELb1ELb1ELb0ELb0ELb0ELb1ELb1ELb1ELb0EEENS1_21CollectiveEpilogueFwdINS6_IJSA_SC_SB_EEES9_SE_SG_Li384ELb1ELb1ELb1ELb0EEENS1_36VarlenDynamicPersistentTileSchedulerILi192ELi128ELi384ELi128ELb1ELb1ELb1ELb1ELb0ELb1EEEEEEEEEvNT_6ParamsE --------------------------
	.section	.nv.constant0._ZN7cutlass13device_kernelIN5flash11enable_sm90INS1_16FlashAttnFwdSm90INS1_25CollectiveMainloopFwdSm90ILi2EN4cute5tupleIJNS5_1CILi1EEES8_S8_EEENS6_IJNS7_ILi192EEENS7_ILi128EEENS7_ILi96EEEEEELi96ENS_6half_tEfNS_4arch4Sm90ELb0ELb1ELb0ELb1ELb1ELb0ELb0ELb0ELb1ELb1ELb1ELb0EEENS1_21CollectiveEpilogueFwdINS6_IJSA_SC_SB_EEES9_SE_SG_Li384ELb1ELb1ELb1ELb0EEENS1_36VarlenDynamicPersistentTileSchedulerILi192ELi128ELi384ELi128ELb1ELb1ELb1ELb1ELb0ELb1EEEEEEEEEvNT_6ParamsE,"a",@progbits
	.sectionflags	@""
	.align	4
.nv.constant0._ZN7cutlass13device_kernelIN5flash11enable_sm90INS1_16FlashAttnFwdSm90INS1_25CollectiveMainloopFwdSm90ILi2EN4cute5tupleIJNS5_1CILi1EEES8_S8_EEENS6_IJNS7_ILi192EEENS7_ILi128EEENS7_ILi96EEEEEELi96ENS_6half_tEfNS_4arch4Sm90ELb0ELb1ELb0ELb1ELb1ELb0ELb0ELb0ELb1ELb1ELb1ELb0EEENS1_21CollectiveEpilogueFwdINS6_IJSA_SC_SB_EEES9_SE_SG_Li384ELb1ELb1ELb1ELb0EEENS1_36VarlenDynamicPersistentTileSchedulerILi192ELi128ELi384ELi128ELb1ELb1ELb1ELb1ELb0ELb1EEEEEEEEEvNT_6ParamsE:
	.zero		3328


//--------------------- .nv.constant0._ZN7cutlass13device_kernelIN5flash11enable_sm90INS1_16FlashAttnFwdSm90INS1_25CollectiveMainloopFwdSm90ILi2EN4cute5tupleIJNS5_1CILi1EEES8_S8_EEENS6_IJNS7_ILi192EEENS7_ILi128EEENS7_ILi96EEEEEELi96ENS_6half_tEfNS_4arch4Sm90ELb0ELb1ELb0ELb1ELb1ELb1ELb0ELb0ELb1ELb1ELb1ELb0EEENS1_21CollectiveEpilogueFwdINS6_IJSA_SC_SB_EEES9_SE_SG_Li384ELb1ELb1ELb1ELb0EEENS1_36VarlenDynamicPersistentTileSchedulerILi192ELi128ELi384ELi128ELb1ELb1ELb1ELb1ELb0ELb1EEEEEEEEEvNT_6ParamsE --------------------------
	.section	.nv.constant0._ZN7cutlass13device_kernelIN5flash11enable_sm90INS1_16FlashAttnFwdSm90INS1_25CollectiveMainloopFwdSm90ILi2EN4cute5tupleIJNS5_1CILi1EEES8_S8_EEENS6_IJNS7_ILi192EEENS7_ILi128EEENS7_ILi96EEEEEELi96ENS_6half_tEfNS_4arch4Sm90ELb0ELb1ELb0ELb1ELb1ELb1ELb0ELb0ELb1ELb1ELb1ELb0EEENS1_21CollectiveEpilogueFwdINS6_IJSA_SC_SB_EEES9_SE_SG_Li384ELb1ELb1ELb1ELb0EEENS1_36VarlenDynamicPersistentTileSchedulerILi192ELi128ELi384ELi128ELb1ELb1ELb1ELb1ELb0ELb1EEEEEEEEEvNT_6ParamsE,"a",@progbits
	.sectionflags	@""
	.align	4
.nv.constant0._ZN7cutlass13device_kernelIN5flash11enable_sm90INS1_16FlashAttnFwdSm90INS1_25CollectiveMainloopFwdSm90ILi2EN4cute5tupleIJNS5_1CILi1EEES8_S8_EEENS6_IJNS7_ILi192EEENS7_ILi128EEENS7_ILi96EEEEEELi96ENS_6half_tEfNS_4arch4Sm90ELb0ELb1ELb0ELb1ELb1ELb1ELb0ELb0ELb1ELb1ELb1ELb0EEENS1_21CollectiveEpilogueFwdINS6_IJSA_SC_SB_EEES9_SE_SG_Li384ELb1ELb1ELb1ELb0EEENS1_36VarlenDynamicPersistentTileSchedulerILi192ELi128ELi384ELi128ELb1ELb1ELb1ELb1ELb0ELb1EEEEEEEEEvNT_6ParamsE:
	.zero		3328


//--------------------- .nv.constant0._ZN7cutlass13device_kernelIN5flash11enable_sm90INS1_16FlashAttnFwdSm90INS1_25CollectiveMainloopFwdSm90ILi2EN4cute5tupleIJNS5_1CILi1EEES8_S8_EEENS6_IJNS7_ILi192EEENS7_ILi128EEENS7_ILi96EEEEEELi96ENS_6half_tEfNS_4arch4Sm90ELb1ELb0ELb0ELb0ELb1ELb0ELb0ELb0ELb1ELb1ELb1ELb0EEENS1_21CollectiveEpilogueFwdINS6_IJSA_SC_SB_EEES9_SE_SG_Li384ELb0ELb1ELb1ELb0EEENS1_19SingleTileSchedulerILb0ELb1ELb1ELi192EEEEEEEEEvNT_6ParamsE --------------------------
	.section	.nv.constant0._ZN7cutlass13device_kernelIN5flash11enable_sm90INS1_16FlashAttnFwdSm90INS1_25CollectiveMainloopFwdSm90ILi2EN4cute5tupleIJNS5_1CILi1EEES8_S8_EEENS6_IJNS7_ILi192EEENS7_ILi128EEENS7_ILi96EEEEEELi96ENS_6half_tEfNS_4arch4Sm90ELb1ELb0ELb0ELb0ELb1ELb0ELb0ELb0ELb1ELb1ELb1ELb0EEENS1_21CollectiveEpilogueFwdINS6_IJSA_SC_SB_EEES9_SE_SG_Li384ELb0ELb1ELb1ELb0EEENS1_19SingleTileSchedulerILb0ELb1ELb1ELi192EEEEEEEEEvNT_6ParamsE,"a",@progbits
	.sectionflags	@""
	.align	4
.nv.constant0._ZN7cutlass13device_kernelIN5flash11enable_sm90INS1_16FlashAttnFwdSm90INS1_25CollectiveMainloopFwdSm90ILi2EN4cute5tupleIJNS5_1CILi1EEES8_S8_EEENS6_IJNS7_ILi192EEENS7_ILi128EEENS7_ILi96EEEEEELi96ENS_6half_tEfNS_4arch4Sm90ELb1ELb0ELb0ELb0ELb1ELb0ELb0ELb0ELb1ELb1ELb1ELb0EEENS1_21CollectiveEpilogueFwdINS6_IJSA_SC_SB_EEES9_SE_SG_Li384ELb0ELb1ELb1ELb0EEENS1_19SingleTileSchedulerILb0ELb1ELb1ELi192EEEEEEEEEvNT_6ParamsE:
	.zero		3200


//--------------------- .nv.constant0._ZN7cutlass13device_kernelIN5flash11enable_sm90INS1_16FlashAttnFwdSm90INS1_25CollectiveMainloopFwdSm90ILi2EN4cute5tupleIJNS5_1CILi1EEES8_S8_EEENS6_IJNS7_ILi192EEENS7_ILi128EEENS7_ILi96EEEEEELi96ENS_6half_tEfNS_4arch4Sm90ELb1ELb0ELb0ELb1ELb1ELb0ELb0ELb0ELb1ELb1ELb1ELb0EEENS1_21CollectiveEpilogueFwdINS6_IJSA_SC_SB_EEES9_SE_SG_Li384ELb1ELb1ELb1ELb0EEENS1_36VarlenDynamicPersistentTileSchedulerILi192ELi128ELi384ELi128ELb1ELb1ELb1ELb1ELb1ELb1EEEEEEEEEvNT_6ParamsE --------------------------
	.section	.nv.constant0._ZN7cutlass13device_kernelIN5flash11enable_sm90INS1_16FlashAttnFwdSm90INS1_25CollectiveMainloopFwdSm90ILi2EN4cute5tupleIJNS5_1CILi1EEES8_S8_EEENS6_IJNS7_ILi192EEENS7_ILi128EEENS7_ILi96EEEEEELi96ENS_6half_tEfNS_4arch4Sm90ELb1ELb0ELb0ELb1ELb1ELb0ELb0ELb0ELb1ELb1ELb1ELb0EEENS1_21CollectiveEpilogueFwdINS6_IJSA_SC_SB_EEES9_SE_SG_Li384ELb1ELb1ELb1ELb0EEENS1_36VarlenDynamicPersistentTileSchedulerILi192ELi128ELi384ELi128ELb1ELb1ELb1ELb1ELb1ELb1EEEEEEEEEvNT_6ParamsE,"a",@progbits
	.sectionflags	@""
	.align	4
.nv.constant0._ZN7cutlass13device_kernelIN5flash11enable_sm90INS1_16FlashAttnFwdSm90INS1_25CollectiveMainloopFwdSm90ILi2EN4cute5tupleIJNS5_1CILi1EEES8_S8_EEENS6_IJNS7_ILi192EEENS7_ILi128EEENS7_ILi96EEEEEELi96ENS_6half_tEfNS_4arch4Sm90ELb1ELb0ELb0ELb1ELb1ELb0ELb0ELb0ELb1ELb1ELb1ELb0EEENS1_21CollectiveEpilogueFwdINS6_IJSA_SC_SB_EEES9_SE_SG_Li384ELb1ELb1ELb1ELb0EEENS1_36VarlenDynamicPersistentTileSchedulerILi192ELi128ELi384ELi128ELb1ELb1ELb1ELb1ELb1ELb1EEEEEEEEEvNT_6ParamsE:
	.zero		3328


//--------------------- .nv.constant0._ZN7cutlass13device_kernelIN5flash11enable_sm90INS1_16FlashAttnFwdSm90INS1_25CollectiveMainloopFwdSm90ILi2EN4cute5tupleIJNS5_1CILi1EEES8_S8_EEENS6_IJNS7_ILi192EEENS7_ILi128EEENS7_ILi96EEEEEELi96ENS_6half_tEfNS_4arch4Sm90ELb1ELb0ELb0ELb1ELb1ELb1ELb0ELb0ELb1ELb1ELb1ELb0EEENS1_21CollectiveEpilogueFwdINS6_IJSA_SC_SB_EEES9_SE_SG_Li384ELb1ELb1ELb1ELb0EEENS1_36VarlenDynamicPersistentTileSchedulerILi192ELi128ELi384ELi128ELb1ELb1ELb1ELb1ELb1ELb1EEEEEEEEEvNT_6ParamsE --------------------------
	.section	.nv.constant0._ZN7cutlass13device_kernelIN5flash11enable_sm90INS1_16FlashAttnFwdSm90INS1_25CollectiveMainloopFwdSm90ILi2EN4cute5tupleIJNS5_1CILi1EEES8_S8_EEENS6_IJNS7_ILi192EEENS7_ILi128EEENS7_ILi96EEEEEELi96ENS_6half_tEfNS_4arch4Sm90ELb1ELb0ELb0ELb1ELb1ELb1ELb0ELb0ELb1ELb1ELb1ELb0EEENS1_21CollectiveEpilogueFwdINS6_IJSA_SC_SB_EEES9_SE_SG_Li384ELb1ELb1ELb1ELb0EEENS1_36VarlenDynamicPersistentTileSchedulerILi192ELi128ELi384ELi128ELb1ELb1ELb1ELb1ELb1ELb1EEEEEEEEEvNT_6ParamsE,"a",@progbits
	.sectionflags	@""
	.align	4
.nv.constant0._ZN7cutlass13device_kernelIN5flash11enable_sm90INS1_16FlashAttnFwdSm90INS1_25CollectiveMainloopFwdSm90ILi2EN4cute5tupleIJNS5_1CILi1EEES8_S8_EEENS6_IJNS7_ILi192EEENS7_ILi128EEENS7_ILi96EEEEEELi96ENS_6half_tEfNS_4arch4Sm90ELb1ELb0ELb0ELb1ELb1ELb1ELb0ELb0ELb1ELb1ELb1ELb0EEENS1_21CollectiveEpilogueFwdINS6_IJSA_SC_SB_EEES9_SE_SG_Li384ELb1ELb1ELb1ELb0EEENS1_36VarlenDynamicPersistentTileSchedulerILi192ELi128ELi384ELi128ELb1ELb1ELb1ELb1ELb1ELb1EEEEEEEEEvNT_6ParamsE:
	.zero		3328


//--------------------- SYMBOLS --------------------------

	.type		.nv.reservedSmem.offset0,@object
	.size		.nv.reservedSmem.offset0,0x4
	.type		__assertfail,@function
